// Copyright (c) 2024, Jay Shah, Ganesh Bikshandi, Ying Zhang, Vijay Thakkar, Pradeep Ramani, Tri Dao.
// Splitting the different template instantiations to different files to speed up compilation.
// This file is auto-generated. See "generate_kernels.py"

#include "flash_fwd_launch_template.h"

#ifndef FLASHATTENTION_DISABLE_HDIM96
template void run_mha_fwd_<90, cutlass::half_t, 96, 96, false, false, true, true>(Flash_fwd_params &params, cudaStream_t stream);
#endif


// ===== COMPILED SASS (sm_90a) =====

	.target	sm_90a

	.elftype	@"ET_EXEC"


//--------------------- .note.nv.tkinfo           --------------------------
	.section	.note.nv.tkinfo,"",@"SHT_NOTE"
	.sectionflags	@"SHF_NOTE_NV_TKINFO"
	.tkinfo
        /*0018*/ 	.word	0x00000002
        /*0030*/ 	.string	""
        /*0030*/ 	.string	"ptxas"
        /*0030*/ 	.string	"Cuda compilation tools, release 13.0, V13.0.88"
        /*0030*/ 	.string	"Build cuda_13.0.r13.0/compiler.36424714_0"
        /*0030*/ 	.string	"-arch sm_90a -m 64 "



//--------------------- .note.nv.cuinfo           --------------------------
	.section	.note.nv.cuinfo,"",@"SHT_NOTE"
	.sectionflags	@"SHF_NOTE_NV_CUINFO"
        /*0018*/ 	.short	0x0002
        /*001a*/ 	.short	0x005a
        /*001c*/ 	.short	0x0082
	.zero		2


//--------------------- .nv.info                  --------------------------
	.section	.nv.info,"",@"SHT_CUDA_INFO"
	.align	4


	//----- nvinfo : EIATTR_REGCOUNT
	.align		4
        /*0000*/ 	.byte	0x04, 0x2f
        /*0002*/ 	.short	(.L_23 - .L_22)
	.align		4
.L_22:
        /*0004*/ 	.word	index@(_ZN7cutlass13device_kernelIN5flash11enable_sm90INS1_16FlashAttnFwdSm90INS1_25CollectiveMainloopFwdSm90ILi2EN4cute5tupleIJNS5_1CILi1EEES8_S8_EEENS6_IJNS7_ILi192EEENS7_ILi144EEENS7_ILi96EEEEEELi96ENS_6half_tEfNS_4arch4Sm90ELb1ELb0ELb1ELb1ELb0ELb1ELb0ELb0ELb1ELb1ELb0ELb0EEENS1_21CollectiveEpilogueFwdINS6_IJSA_SC_SB_EEES9_SE_SG_Li384ELb1ELb1ELb0ELb0EEENS1_36VarlenDynamicPersistentTileSchedulerILi192ELi144ELi384ELi128ELb0ELb1ELb1ELb1ELb1ELb1EEEEEEEEEvNT_6ParamsE)
        /*0008*/ 	.word	0x00000080


	//----- nvinfo : EIATTR_FRAME_SIZE
	.align		4
.L_23:
        /*000c*/ 	.byte	0x04, 0x11
        /*000e*/ 	.short	(.L_25 - .L_24)
	.align		4
.L_24:
        /*0010*/ 	.word	index@(_ZN7cutlass13device_kernelIN5flash11enable_sm90INS1_16FlashAttnFwdSm90INS1_25CollectiveMainloopFwdSm90ILi2EN4cute5tupleIJNS5_1CILi1EEES8_S8_EEENS6_IJNS7_ILi192EEENS7_ILi144EEENS7_ILi96EEEEEELi96ENS_6half_tEfNS_4arch4Sm90ELb1ELb0ELb1ELb1ELb0ELb1ELb0ELb0ELb1ELb1ELb0ELb0EEENS1_21CollectiveEpilogueFwdINS6_IJSA_SC_SB_EEES9_SE_SG_Li384ELb1ELb1ELb0ELb0EEENS1_36VarlenDynamicPersistentTileSchedulerILi192ELi144ELi384ELi128ELb0ELb1ELb1ELb1ELb1ELb1EEEEEEEEEvNT_6ParamsE)
        /*0014*/ 	.word	0x000000c0


	//----- nvinfo : EIATTR_REGCOUNT
	.align		4
.L_25:
        /*0018*/ 	.byte	0x04, 0x2f
        /*001a*/ 	.short	(.L_27 - .L_26)
	.align		4
.L_26:
        /*001c*/ 	.word	index@(_ZN7cutlass13device_kernelIN5flash11enable_sm90INS1_16FlashAttnFwdSm90INS1_25CollectiveMainloopFwdSm90ILi2EN4cute5tupleIJNS5_1CILi1EEES8_S8_EEENS6_IJNS7_ILi192EEENS7_ILi144EEENS7_ILi96EEEEEELi96ENS_6half_tEfNS_4arch4Sm90ELb1ELb0ELb1ELb1ELb0ELb0ELb0ELb0ELb1ELb1ELb0ELb0EEENS1_21CollectiveEpilogueFwdINS6_IJSA_SC_SB_EEES9_SE_SG_Li384ELb1ELb1ELb0ELb0EEENS1_36VarlenDynamicPersistentTileSchedulerILi192ELi144ELi384ELi128ELb0ELb1ELb1ELb1ELb1ELb1EEEEEEEEEvNT_6ParamsE)
        /*0020*/ 	.word	0x00000080


	//----- nvinfo : EIATTR_FRAME_SIZE
	.align		4
.L_27:
        /*0024*/ 	.byte	0x04, 0x11
        /*0026*/ 	.short	(.L_29 - .L_28)
	.align		4
.L_28:
        /*0028*/ 	.word	index@(_ZN7cutlass13device_kernelIN5flash11enable_sm90INS1_16FlashAttnFwdSm90INS1_25CollectiveMainloopFwdSm90ILi2EN4cute5tupleIJNS5_1CILi1EEES8_S8_EEENS6_IJNS7_ILi192EEENS7_ILi144EEENS7_ILi96EEEEEELi96ENS_6half_tEfNS_4arch4Sm90ELb1ELb0ELb1ELb1ELb0ELb0ELb0ELb0ELb1ELb1ELb0ELb0EEENS1_21CollectiveEpilogueFwdINS6_IJSA_SC_SB_EEES9_SE_SG_Li384ELb1ELb1ELb0ELb0EEENS1_36VarlenDynamicPersistentTileSchedulerILi192ELi144ELi384ELi128ELb0ELb1ELb1ELb1ELb1ELb1EEEEEEEEEvNT_6ParamsE)
        /*002c*/ 	.word	0x00000038


	//----- nvinfo : EIATTR_REGCOUNT
	.align		4
.L_29:
        /*0030*/ 	.byte	0x04, 0x2f
        /*0032*/ 	.short	(.L_31 - .L_30)
	.align		4
.L_30:
        /*0034*/ 	.word	index@(_ZN7cutlass13device_kernelIN5flash11enable_sm90INS1_16FlashAttnFwdSm90INS1_25CollectiveMainloopFwdSm90ILi2EN4cute5tupleIJNS5_1CILi1EEES8_S8_EEENS6_IJNS7_ILi192EEENS7_ILi144EEENS7_ILi96EEEEEELi96ENS_6half_tEfNS_4arch4Sm90ELb1ELb0ELb1ELb0ELb0ELb0ELb0ELb0ELb1ELb1ELb0ELb0EEENS1_21CollectiveEpilogueFwdINS6_IJSA_SC_SB_EEES9_SE_SG_Li384ELb0ELb1ELb0ELb0EEENS1_30DynamicPersistentTileSchedulerILi384ELi128ELb0ELb1ELb1EEEEEEEEEvNT_6ParamsE)
        /*0038*/ 	.word	0x00000080


	//----- nvinfo : EIATTR_FRAME_SIZE
	.align		4
.L_31:
        /*003c*/ 	.byte	0x04, 0x11
        /*003e*/ 	.short	(.L_33 - .L_32)
	.align		4
.L_32:
        /*0040*/ 	.word	index@(_ZN7cutlass13device_kernelIN5flash11enable_sm90INS1_16FlashAttnFwdSm90INS1_25CollectiveMainloopFwdSm90ILi2EN4cute5tupleIJNS5_1CILi1EEES8_S8_EEENS6_IJNS7_ILi192EEENS7_ILi144EEENS7_ILi96EEEEEELi96ENS_6half_tEfNS_4arch4Sm90ELb1ELb0ELb1ELb0ELb0ELb0ELb0ELb0ELb1ELb1ELb0ELb0EEENS1_21CollectiveEpilogueFwdINS6_IJSA_SC_SB_EEES9_SE_SG_Li384ELb0ELb1ELb0ELb0EEENS1_30DynamicPersistentTileSchedulerILi384ELi128ELb0ELb1ELb1EEEEEEEEEvNT_6ParamsE)
        /*0044*/ 	.word	0x00000010


	//----- nvinfo : EIATTR_REGCOUNT
	.align		4
.L_33:
        /*0048*/ 	.byte	0x04, 0x2f
        /*004a*/ 	.short	(.L_35 - .L_34)
	.align		4
.L_34:
        /*004c*/ 	.word	index@(_ZN7cutlass13device_kernelIN5flash11enable_sm90INS1_16FlashAttnFwdSm90INS1_25CollectiveMainloopFwdSm90ILi2EN4cute5tupleIJNS5_1CILi1EEES8_S8_EEENS6_IJNS7_ILi192EEENS7_ILi128EEENS7_ILi96EEEEEELi96ENS_6half_tEfNS_4arch4Sm90ELb0ELb1ELb1ELb1ELb0ELb1ELb0ELb0ELb1ELb1ELb0ELb0EEENS1_21CollectiveEpilogueFwdINS6_IJSA_SC_SB_EEES9_SE_SG_Li384ELb1ELb1ELb0ELb0EEENS1_36VarlenDynamicPersistentTileSchedulerILi192ELi128ELi384ELi128ELb0ELb1ELb1ELb1ELb0ELb1EEEEEEEEEvNT_6ParamsE)
        /*0050*/ 	.word	0x00000080


	//----- nvinfo : EIATTR_FRAME_SIZE
	.align		4
.L_35:
        /*0054*/ 	.byte	0x04, 0x11
        /*0056*/ 	.short	(.L_37 - .L_36)
	.align		4
.L_36:
        /*0058*/ 	.word	index@(_ZN7cutlass13device_kernelIN5flash11enable_sm90INS1_16FlashAttnFwdSm90INS1_25CollectiveMainloopFwdSm90ILi2EN4cute5tupleIJNS5_1CILi1EEES8_S8_EEENS6_IJNS7_ILi192EEENS7_ILi128EEENS7_ILi96EEEEEELi96ENS_6half_tEfNS_4arch4Sm90ELb0ELb1ELb1ELb1ELb0ELb1ELb0ELb0ELb1ELb1ELb0ELb0EEENS1_21CollectiveEpilogueFwdINS6_IJSA_SC_SB_EEES9_SE_SG_Li384ELb1ELb1ELb0ELb0EEENS1_36VarlenDynamicPersistentTileSchedulerILi192ELi128ELi384ELi128ELb0ELb1ELb1ELb1ELb0ELb1EEEEEEEEEvNT_6ParamsE)
        /*005c*/ 	.word	0x00000060


	//----- nvinfo : EIATTR_REGCOUNT
	.align		4
.L_37:
        /*0060*/ 	.byte	0x04, 0x2f
        /*0062*/ 	.short	(.L_39 - .L_38)
	.align		4
.L_38:
        /*0064*/ 	.word	index@(_ZN7cutlass13device_kernelIN5flash11enable_sm90INS1_16FlashAttnFwdSm90INS1_25CollectiveMainloopFwdSm90ILi2EN4cute5tupleIJNS5_1CILi1EEES8_S8_EEENS6_IJNS7_ILi192EEENS7_ILi128EEENS7_ILi96EEEEEELi96ENS_6half_tEfNS_4arch4Sm90ELb0ELb1ELb1ELb1ELb0ELb0ELb0ELb0ELb1ELb1ELb0ELb0EEENS1_21CollectiveEpilogueFwdINS6_IJSA_SC_SB_EEES9_SE_SG_Li384ELb1ELb1ELb0ELb0EEENS1_36VarlenDynamicPersistentTileSchedulerILi192ELi128ELi384ELi128ELb0ELb1ELb1ELb1ELb0ELb1EEEEEEEEEvNT_6ParamsE)
        /*0068*/ 	.word	0x00000080


	//----- nvinfo : EIATTR_FRAME_SIZE
	.align		4
.L_39:
        /*006c*/ 	.byte	0x04, 0x11
        /*006e*/ 	.short	(.L_41 - .L_40)
	.align		4
.L_40:
        /*0070*/ 	.word	index@(_ZN7cutlass13device_kernelIN5flash11enable_sm90INS1_16FlashAttnFwdSm90INS1_25CollectiveMainloopFwdSm90ILi2EN4cute5tupleIJNS5_1CILi1EEES8_S8_EEENS6_IJNS7_ILi192EEENS7_ILi128EEENS7_ILi96EEEEEELi96ENS_6half_tEfNS_4arch4Sm90ELb0ELb1ELb1ELb1ELb0ELb0ELb0ELb0ELb1ELb1ELb0ELb0EEENS1_21CollectiveEpilogueFwdINS6_IJSA_SC_SB_EEES9_SE_SG_Li384ELb1ELb1ELb0ELb0EEENS1_36VarlenDynamicPersistentTileSchedulerILi192ELi128ELi384ELi128ELb0ELb1ELb1ELb1ELb0ELb1EEEEEEEEEvNT_6ParamsE)
        /*0074*/ 	.word	0x00000038


	//----- nvinfo : EIATTR_REGCOUNT
	.align		4
.L_41:
        /*0078*/ 	.byte	0x04, 0x2f
        /*007a*/ 	.short	(.L_43 - .L_42)
	.align		4
.L_42:
        /*007c*/ 	.word	index@(_ZN7cutlass13device_kernelIN5flash11enable_sm90INS1_16FlashAttnFwdSm90INS1_25CollectiveMainloopFwdSm90ILi2EN4cute5tupleIJNS5_1CILi1EEES8_S8_EEENS6_IJNS7_ILi192EEENS7_ILi128EEENS7_ILi96EEEEEELi96ENS_6half_tEfNS_4arch4Sm90ELb0ELb1ELb1ELb0ELb0ELb0ELb0ELb0ELb1ELb1ELb0ELb0EEENS1_21CollectiveEpilogueFwdINS6_IJSA_SC_SB_EEES9_SE_SG_Li384ELb0ELb1ELb0ELb0EEENS1_30DynamicPersistentTileSchedulerILi384ELi128ELb0ELb1ELb1EEEEEEEEEvNT_6ParamsE)
        /*0080*/ 	.word	0x00000080


	//----- nvinfo : EIATTR_FRAME_SIZE
	.align		4
.L_43:
        /*0084*/ 	.byte	0x04, 0x11
        /*0086*/ 	.short	(.L_45 - .L_44)
	.align		4
.L_44:
        /*0088*/ 	.word	index@(_ZN7cutlass13device_kernelIN5flash11enable_sm90INS1_16FlashAttnFwdSm90INS1_25CollectiveMainloopFwdSm90ILi2EN4cute5tupleIJNS5_1CILi1EEES8_S8_EEENS6_IJNS7_ILi192EEENS7_ILi128EEENS7_ILi96EEEEEELi96ENS_6half_tEfNS_4arch4Sm90ELb0ELb1ELb1ELb0ELb0ELb0ELb0ELb0ELb1ELb1ELb0ELb0EEENS1_21CollectiveEpilogueFwdINS6_IJSA_SC_SB_EEES9_SE_SG_Li384ELb0ELb1ELb0ELb0EEENS1_30DynamicPersistentTileSchedulerILi384ELi128ELb0ELb1ELb1EEEEEEEEEvNT_6ParamsE)
        /*008c*/ 	.word	0x00000000


	//----- nvinfo : EIATTR_REGCOUNT
	.align		4
.L_45:
        /*0090*/ 	.byte	0x04, 0x2f
        /*0092*/ 	.short	(.L_47 - .L_46)
	.align		4
.L_46:
        /*0094*/ 	.word	index@(_ZN7cutlass13device_kernelIN5flash11enable_sm90INS1_16FlashAttnFwdSm90INS1_25CollectiveMainloopFwdSm90ILi2EN4cute5tupleIJNS5_1CILi1EEES8_S8_EEENS6_IJNS7_ILi192EEENS7_ILi144EEENS7_ILi96EEEEEELi96ENS_6half_tEfNS_4arch4Sm90ELb0ELb0ELb1ELb1ELb0ELb1ELb0ELb0ELb1ELb1ELb0ELb0EEENS1_21CollectiveEpilogueFwdINS6_IJSA_SC_SB_EEES9_SE_SG_Li384ELb1ELb1ELb0ELb0EEENS1_36VarlenDynamicPersistentTileSchedulerILi192ELi144ELi384ELi128ELb0ELb1ELb1ELb0ELb1ELb1EEEEEEEEEvNT_6ParamsE)
        /*0098*/ 	.word	0x00000080


	//----- nvinfo : EIATTR_FRAME_SIZE
	.align		4
.L_47:
        /*009c*/ 	.byte	0x04, 0x11
        /*009e*/ 	.short	(.L_49 - .L_48)
	.align		4
.L_48:
        /*00a0*/ 	.word	index@(_ZN7cutlass13device_kernelIN5flash11enable_sm90INS1_16FlashAttnFwdSm90INS1_25CollectiveMainloopFwdSm90ILi2EN4cute5tupleIJNS5_1CILi1EEES8_S8_EEENS6_IJNS7_ILi192EEENS7_ILi144EEENS7_ILi96EEEEEELi96ENS_6half_tEfNS_4arch4Sm90ELb0ELb0ELb1ELb1ELb0ELb1ELb0ELb0ELb1ELb1ELb0ELb0EEENS1_21CollectiveEpilogueFwdINS6_IJSA_SC_SB_EEES9_SE_SG_Li384ELb1ELb1ELb0ELb0EEENS1_36VarlenDynamicPersistentTileSchedulerILi192ELi144ELi384ELi128ELb0ELb1ELb1ELb0ELb1ELb1EEEEEEEEEvNT_6ParamsE)
        /*00a4*/ 	.word	0x000000f0


	//----- nvinfo : EIATTR_REGCOUNT
	.align		4
.L_49:
        /*00a8*/ 	.byte	0x04, 0x2f
        /*00aa*/ 	.short	(.L_51 - .L_50)
	.align		4
.L_50:
        /*00ac*/ 	.word	index@(_ZN7cutlass13device_kernelIN5flash11enable_sm90INS1_16FlashAttnFwdSm90INS1_25CollectiveMainloopFwdSm90ILi2EN4cute5tupleIJNS5_1CILi1EEES8_S8_EEENS6_IJNS7_ILi192EEENS7_ILi144EEENS7_ILi96EEEEEELi96ENS_6half_tEfNS_4arch4Sm90ELb0ELb0ELb1ELb1ELb0ELb0ELb0ELb0ELb1ELb1ELb0ELb0EEENS1_21CollectiveEpilogueFwdINS6_IJSA_SC_SB_EEES9_SE_SG_Li384ELb1ELb1ELb0ELb0EEENS1_36VarlenDynamicPersistentTileSchedulerILi192ELi144ELi384ELi128ELb0ELb1ELb1ELb0ELb1ELb1EEEEEEEEEvNT_6ParamsE)
        /*00b0*/ 	.word	0x00000080


	//----- nvinfo : EIATTR_FRAME_SIZE
	.align		4
.L_51:
        /*00b4*/ 	.byte	0x04, 0x11
        /*00b6*/ 	.short	(.L_53 - .L_52)
	.align		4
.L_52:
        /*00b8*/ 	.word	index@(_ZN7cutlass13device_kernelIN5flash11enable_sm90INS1_16FlashAttnFwdSm90INS1_25CollectiveMainloopFwdSm90ILi2EN4cute5tupleIJNS5_1CILi1EEES8_S8_EEENS6_IJNS7_ILi192EEENS7_ILi144EEENS7_ILi96EEEEEELi96ENS_6half_tEfNS_4arch4Sm90ELb0ELb0ELb1ELb1ELb0ELb0ELb0ELb0ELb1ELb1ELb0ELb0EEENS1_21CollectiveEpilogueFwdINS6_IJSA_SC_SB_EEES9_SE_SG_Li384ELb1ELb1ELb0ELb0EEENS1_36VarlenDynamicPersistentTileSchedulerILi192ELi144ELi384ELi128ELb0ELb1ELb1ELb0ELb1ELb1EEEEEEEEEvNT_6ParamsE)
        /*00bc*/ 	.word	0x00000040


	//----- nvinfo : EIATTR_REGCOUNT
	.align		4
.L_53:
        /*00c0*/ 	.byte	0x04, 0x2f
        /*00c2*/ 	.short	(.L_55 - .L_54)
	.align		4
.L_54:
        /*00c4*/ 	.word	index@(_ZN7cutlass13device_kernelIN5flash11enable_sm90INS1_16FlashAttnFwdSm90INS1_25CollectiveMainloopFwdSm90ILi2EN4cute5tupleIJNS5_1CILi1EEES8_S8_EEENS6_IJNS7_ILi192EEENS7_ILi144EEENS7_ILi96EEEEEELi96ENS_6half_tEfNS_4arch4Sm90ELb0ELb0ELb1ELb0ELb0ELb0ELb0ELb0ELb1ELb1ELb0ELb0EEENS1_21CollectiveEpilogueFwdINS6_IJSA_SC_SB_EEES9_SE_SG_Li384ELb0ELb1ELb0ELb0EEENS1_29StaticPersistentTileSchedulerILb0EEEEEEEEEvNT_6ParamsE)
        /*00c8*/ 	.word	0x00000080


	//----- nvinfo : EIATTR_FRAME_SIZE
	.align		4
.L_55:
        /*00cc*/ 	.byte	0x04, 0x11
        /*00ce*/ 	.short	(.L_57 - .L_56)
	.align		4
.L_56:
        /*00d0*/ 	.word	index@(_ZN7cutlass13device_kernelIN5flash11enable_sm90INS1_16FlashAttnFwdSm90INS1_25CollectiveMainloopFwdSm90ILi2EN4cute5tupleIJNS5_1CILi1EEES8_S8_EEENS6_IJNS7_ILi192EEENS7_ILi144EEENS7_ILi96EEEEEELi96ENS_6half_tEfNS_4arch4Sm90ELb0ELb0ELb1ELb0ELb0ELb0ELb0ELb0ELb1ELb1ELb0ELb0EEENS1_21CollectiveEpilogueFwdINS6_IJSA_SC_SB_EEES9_SE_SG_Li384ELb0ELb1ELb0ELb0EEENS1_29StaticPersistentTileSchedulerILb0EEEEEEEEEvNT_6ParamsE)
        /*00d4*/ 	.word	0x00000030


	//----- nvinfo : EIATTR_MIN_STACK_SIZE
	.align		4
.L_57:
        /*00d8*/ 	.byte	0x04, 0x12
        /*00da*/ 	.short	(.L_59 - .L_58)
	.align		4
.L_58:
        /*00dc*/ 	.word	index@(_ZN7cutlass13device_kernelIN5flash11enable_sm90INS1_16FlashAttnFwdSm90INS1_25CollectiveMainloopFwdSm90ILi2EN4cute5tupleIJNS5_1CILi1EEES8_S8_EEENS6_IJNS7_ILi192EEENS7_ILi144EEENS7_ILi96EEEEEELi96ENS_6half_tEfNS_4arch4Sm90ELb0ELb0ELb1ELb0ELb0ELb0ELb0ELb0ELb1ELb1ELb0ELb0EEENS1_21CollectiveEpilogueFwdINS6_IJSA_SC_SB_EEES9_SE_SG_Li384ELb0ELb1ELb0ELb0EEENS1_29StaticPersistentTileSchedulerILb0EEEEEEEEEvNT_6ParamsE)
        /*00e0*/ 	.word	0x00000030


	//----- nvinfo : EIATTR_MIN_STACK_SIZE
	.align		4
.L_59:
        /*00e4*/ 	.byte	0x04, 0x12
        /*00e6*/ 	.short	(.L_61 - .L_60)
	.align		4
.L_60:
        /*00e8*/ 	.word	index@(_ZN7cutlass13device_kernelIN5flash11enable_sm90INS1_16FlashAttnFwdSm90INS1_25CollectiveMainloopFwdSm90ILi2EN4cute5tupleIJNS5_1CILi1EEES8_S8_EEENS6_IJNS7_ILi192EEENS7_ILi144EEENS7_ILi96EEEEEELi96ENS_6half_tEfNS_4arch4Sm90ELb0ELb0ELb1ELb1ELb0ELb0ELb0ELb0ELb1ELb1ELb0ELb0EEENS1_21CollectiveEpilogueFwdINS6_IJSA_SC_SB_EEES9_SE_SG_Li384ELb1ELb1ELb0ELb0EEENS1_36VarlenDynamicPersistentTileSchedulerILi192ELi144ELi384ELi128ELb0ELb1ELb1ELb0ELb1ELb1EEEEEEEEEvNT_6ParamsE)
        /*00ec*/ 	.word	0x00000040


	//----- nvinfo : EIATTR_MIN_STACK_SIZE
	.align		4
.L_61:
        /*00f0*/ 	.byte	0x04, 0x12
        /*00f2*/ 	.short	(.L_63 - .L_62)
	.align		4
.L_62:
        /*00f4*/ 	.word	index@(_ZN7cutlass13device_kernelIN5flash11enable_sm90INS1_16FlashAttnFwdSm90INS1_25CollectiveMainloopFwdSm90ILi2EN4cute5tupleIJNS5_1CILi1EEES8_S8_EEENS6_IJNS7_ILi192EEENS7_ILi144EEENS7_ILi96EEEEEELi96ENS_6half_tEfNS_4arch4Sm90ELb0ELb0ELb1ELb1ELb0ELb1ELb0ELb0ELb1ELb1ELb0ELb0EEENS1_21CollectiveEpilogueFwdINS6_IJSA_SC_SB_EEES9_SE_SG_Li384ELb1ELb1ELb0ELb0EEENS1_36VarlenDynamicPersistentTileSchedulerILi192ELi144ELi384ELi128ELb0ELb1ELb1ELb0ELb1ELb1EEEEEEEEEvNT_6ParamsE)
        /*00f8*/ 	.word	0x000000f0


	//----- nvinfo : EIATTR_MIN_STACK_SIZE
	.align		4
.L_63:
        /*00fc*/ 	.byte	0x04, 0x12
        /*00fe*/ 	.short	(.L_65 - .L_64)
	.align		4
.L_64:
        /*0100*/ 	.word	index@(_ZN7cutlass13device_kernelIN5flash11enable_sm90INS1_16FlashAttnFwdSm90INS1_25CollectiveMainloopFwdSm90ILi2EN4cute5tupleIJNS5_1CILi1EEES8_S8_EEENS6_IJNS7_ILi192EEENS7_ILi128EEENS7_ILi96EEEEEELi96ENS_6half_tEfNS_4arch4Sm90ELb0ELb1ELb1ELb0ELb0ELb0ELb0ELb0ELb1ELb1ELb0ELb0EEENS1_21CollectiveEpilogueFwdINS6_IJSA_SC_SB_EEES9_SE_SG_Li384ELb0ELb1ELb0ELb0EEENS1_30DynamicPersistentTileSchedulerILi384ELi128ELb0ELb1ELb1EEEEEEEEEvNT_6ParamsE)
        /*0104*/ 	.word	0x00000000


	//----- nvinfo : EIATTR_MIN_STACK_SIZE
	.align		4
.L_65:
        /*0108*/ 	.byte	0x04, 0x12
        /*010a*/ 	.short	(.L_67 - .L_66)
	.align		4
.L_66:
        /*010c*/ 	.word	index@(_ZN7cutlass13device_kernelIN5flash11enable_sm90INS1_16FlashAttnFwdSm90INS1_25CollectiveMainloopFwdSm90ILi2EN4cute5tupleIJNS5_1CILi1EEES8_S8_EEENS6_IJNS7_ILi192EEENS7_ILi128EEENS7_ILi96EEEEEELi96ENS_6half_tEfNS_4arch4Sm90ELb0ELb1ELb1ELb1ELb0ELb0ELb0ELb0ELb1ELb1ELb0ELb0EEENS1_21CollectiveEpilogueFwdINS6_IJSA_SC_SB_EEES9_SE_SG_Li384ELb1ELb1ELb0ELb0EEENS1_36VarlenDynamicPersistentTileSchedulerILi192ELi128ELi384ELi128ELb0ELb1ELb1ELb1ELb0ELb1EEEEEEEEEvNT_6ParamsE)
        /*0110*/ 	.word	0x00000038


	//----- nvinfo : EIATTR_MIN_STACK_SIZE
	.align		4
.L_67:
        /*0114*/ 	.byte	0x04, 0x12
        /*0116*/ 	.short	(.L_69 - .L_68)
	.align		4
.L_68:
        /*0118*/ 	.word	index@(_ZN7cutlass13device_kernelIN5flash11enable_sm90INS1_16FlashAttnFwdSm90INS1_25CollectiveMainloopFwdSm90ILi2EN4cute5tupleIJNS5_1CILi1EEES8_S8_EEENS6_IJNS7_ILi192EEENS7_ILi128EEENS7_ILi96EEEEEELi96ENS_6half_tEfNS_4arch4Sm90ELb0ELb1ELb1ELb1ELb0ELb1ELb0ELb0ELb1ELb1ELb0ELb0EEENS1_21CollectiveEpilogueFwdINS6_IJSA_SC_SB_EEES9_SE_SG_Li384ELb1ELb1ELb0ELb0EEENS1_36VarlenDynamicPersistentTileSchedulerILi192ELi128ELi384ELi128ELb0ELb1ELb1ELb1ELb0ELb1EEEEEEEEEvNT_6ParamsE)
        /*011c*/ 	.word	0x00000060


	//----- nvinfo : EIATTR_MIN_STACK_SIZE
	.align		4
.L_69:
        /*0120*/ 	.byte	0x04, 0x12
        /*0122*/ 	.short	(.L_71 - .L_70)
	.align		4
.L_70:
        /*0124*/ 	.word	index@(_ZN7cutlass13device_kernelIN5flash11enable_sm90INS1_16FlashAttnFwdSm90INS1_25CollectiveMainloopFwdSm90ILi2EN4cute5tupleIJNS5_1CILi1EEES8_S8_EEENS6_IJNS7_ILi192EEENS7_ILi144EEENS7_ILi96EEEEEELi96ENS_6half_tEfNS_4arch4Sm90ELb1ELb0ELb1ELb0ELb0ELb0ELb0ELb0ELb1ELb1ELb0ELb0EEENS1_21CollectiveEpilogueFwdINS6_IJSA_SC_SB_EEES9_SE_SG_Li384ELb0ELb1ELb0ELb0EEENS1_30DynamicPersistentTileSchedulerILi384ELi128ELb0ELb1ELb1EEEEEEEEEvNT_6ParamsE)
        /*0128*/ 	.word	0x00000010


	//----- nvinfo : EIATTR_MIN_STACK_SIZE
	.align		4
.L_71:
        /*012c*/ 	.byte	0x04, 0x12
        /*012e*/ 	.short	(.L_73 - .L_72)
	.align		4
.L_72:
        /*0130*/ 	.word	index@(_ZN7cutlass13device_kernelIN5flash11enable_sm90INS1_16FlashAttnFwdSm90INS1_25CollectiveMainloopFwdSm90ILi2EN4cute5tupleIJNS5_1CILi1EEES8_S8_EEENS6_IJNS7_ILi192EEENS7_ILi144EEENS7_ILi96EEEEEELi96ENS_6half_tEfNS_4arch4Sm90ELb1ELb0ELb1ELb1ELb0ELb0ELb0ELb0ELb1ELb1ELb0ELb0EEENS1_21CollectiveEpilogueFwdINS6_IJSA_SC_SB_EEES9_SE_SG_Li384ELb1ELb1ELb0ELb0EEENS1_36VarlenDynamicPersistentTileSchedulerILi192ELi144ELi384ELi128ELb0ELb1ELb1ELb1ELb1ELb1EEEEEEEEEvNT_6ParamsE)
        /*0134*/ 	.word	0x00000038


	//----- nvinfo : EIATTR_MIN_STACK_SIZE
	.align		4
.L_73:
        /*0138*/ 	.byte	0x04, 0x12
        /*013a*/ 	.short	(.L_75 - .L_74)
	.align		4
.L_74:
        /*013c*/ 	.word	index@(_ZN7cutlass13device_kernelIN5flash11enable_sm90INS1_16FlashAttnFwdSm90INS1_25CollectiveMainloopFwdSm90ILi2EN4cute5tupleIJNS5_1CILi1EEES8_S8_EEENS6_IJNS7_ILi192EEENS7_ILi144EEENS7_ILi96EEEEEELi96ENS_6half_tEfNS_4arch4Sm90ELb1ELb0ELb1ELb1ELb0ELb1ELb0ELb0ELb1ELb1ELb0ELb0EEENS1_21CollectiveEpilogueFwdINS6_IJSA_SC_SB_EEES9_SE_SG_Li384ELb1ELb1ELb0ELb0EEENS1_36VarlenDynamicPersistentTileSchedulerILi192ELi144ELi384ELi128ELb0ELb1ELb1ELb1ELb1ELb1EEEEEEEEEvNT_6ParamsE)
        /*0140*/ 	.word	0x000000c0
.L_75:


//--------------------- .nv.compat                --------------------------
	.section	.nv.compat,"",@"SHT_CUDA_COMPAT_INFO"
	.align	4
        /*0000*/ 	.byte	0x02, 0x09, 0x01, 0x00, 0x02, 0x02, 0x04, 0x00, 0x02, 0x05, 0x05, 0x00, 0x03, 0x07, 0x01, 0x01
        /*0010*/ 	.byte	0x02, 0x03, 0x01, 0x00, 0x02, 0x06, 0x01, 0x00, 0x04, 0x0b, 0x08, 0x00, 0x00, 0x00, 0x00, 0x00
        /*0020*/ 	.byte	0x00, 0x00, 0x00, 0x00


//--------------------- .nv.info._ZN7cutlass13device_kernelIN5flash11enable_sm90INS1_16FlashAttnFwdSm90INS1_25CollectiveMainloopFwdSm90ILi2EN4cute5tupleIJNS5_1CILi1EEES8_S8_EEENS6_IJNS7_ILi192EEENS7_ILi144EEENS7_ILi96EEEEEELi96ENS_6half_tEfNS_4arch4Sm90ELb0ELb0ELb1ELb0ELb0ELb0ELb0ELb0ELb1ELb1ELb0ELb0EEENS1_21CollectiveEpilogueFwdINS6_IJSA_SC_SB_EEES9_SE_SG_Li384ELb0ELb1ELb0ELb0EEENS1_29StaticPersistentTileSchedulerILb0EEEEEEEEEvNT_6ParamsE --------------------------
	.section	.nv.info._ZN7cutlass13device_kernelIN5flash11enable_sm90INS1_16FlashAttnFwdSm90INS1_25CollectiveMainloopFwdSm90ILi2EN4cute5tupleIJNS5_1CILi1EEES8_S8_EEENS6_IJNS7_ILi192EEENS7_ILi144EEENS7_ILi96EEEEEELi96ENS_6half_tEfNS_4arch4Sm90ELb0ELb0ELb1ELb0ELb0ELb0ELb0ELb0ELb1ELb1ELb0ELb0EEENS1_21CollectiveEpilogueFwdINS6_IJSA_SC_SB_EEES9_SE_SG_Li384ELb0ELb1ELb0ELb0EEENS1_29StaticPersistentTileSchedulerILb0EEEEEEEEEvNT_6ParamsE,"",@"SHT_CUDA_INFO"
	.sectionflags	@""
	.align	4


	//----- nvinfo : EIATTR_CUDA_API_VERSION
	.align		4
        /*0000*/ 	.byte	0x04, 0x37
        /*0002*/ 	.short	(.L_77 - .L_76)
.L_76:
        /*0004*/ 	.word	0x00000082


	//----- nvinfo : EIATTR_KPARAM_INFO
	.align		4
.L_77:
        /*0008*/ 	.byte	0x04, 0x17
        /*000a*/ 	.short	(.L_79 - .L_78)
.L_78:
        /*000c*/ 	.word	0x00000000
        /*0010*/ 	.short	0x0000
        /*0012*/ 	.short	0x0070
        /*0014*/ 	.byte	0x00, 0xf0, 0x01, 0x28


	//----- nvinfo : EIATTR_SPARSE_MMA_MASK
	.align		4
.L_79:
        /*0018*/ 	.byte	0x03, 0x50
        /*001a*/ 	.short	0x0000


	//----- nvinfo : EIATTR_MAXREG_COUNT
	.align		4
        /*001c*/ 	.byte	0x03, 0x1b
        /*001e*/ 	.short	0x0080


	//----- nvinfo : EIATTR_NUM_BARRIERS
	.align		4
        /*0020*/ 	.byte	0x02, 0x4c
        /*0022*/ 	.byte	0x10
	.zero		1


	//----- nvinfo : EIATTR_EXTERNS
	.align		4
        /*0024*/ 	.byte	0x04, 0x0f
        /*0026*/ 	.short	(.L_81 - .L_80)


	//   ....[0]....
	.align		4
.L_80:
        /*0028*/ 	.word	index@(__assertfail)


	//----- nvinfo : EIATTR_ANNOTATIONS
	.align		4
.L_81:
        /*002c*/ 	.byte	0x04, 0x55
        /*002e*/ 	.short	(.L_83 - .L_82)


	//   ....[0]....
.L_82:
        /*0030*/ 	.word	0x00000001
        /*0034*/ 	.byte	0x30, 0x09, 0x00, 0x00, 0x01, 0x00, 0x00, 0x00, 0x30, 0x0a, 0x00, 0x00, 0x01, 0x00, 0x00, 0x00
        /* <DEDUP_REMOVED lines=11> */
        /*00f4*/ 	.byte	0xd0, 0xef, 0x00, 0x00


	//----- nvinfo : EIATTR_MERCURY_ISA_VERSION
	.align		4
.L_83:
        /*00f8*/ 	.byte	0x03, 0x5f
        /*00fa*/ 	.short	0x0101


	//----- nvinfo : EIATTR_INT_WARP_WIDE_INSTR_OFFSETS
	.align		4
        /*00fc*/ 	.byte	0x04, 0x31
        /*00fe*/ 	.short	(.L_85 - .L_84)


	//   ....[0]....
.L_84:
        /*0100*/ 	.word	0x00000120


	//   ....[1]....
        /*0104*/ 	.word	0x000001c0


	//   ....[2]....
        /*0108*/ 	.word	0x00000230


	//----- nvinfo : EIATTR_COOP_GROUP_MASK_REGIDS
	.align		4
.L_85:
        /*010c*/ 	.byte	0x04, 0x29
        /*010e*/ 	.short	(.L_87 - .L_86)


	//   ....[0]....
.L_86:
        /*0110*/ 	.word	0xffffffff


	//   ....[1]....
        /*0114*/ 	.word	0xffffffff


	//   ....[2]....
        /*0118*/ 	.word	0xffffffff


	//   ....[3]....
        /*011c*/ 	.word	0xffffffff


	//   ....[4]....
        /*0120*/ 	.word	0xffffffff


	//   ....[5]....
        /*0124*/ 	.word	0xffffffff


	//   ....[6]....
        /*0128*/ 	.word	0xffffffff


	//   ....[7]....
        /*012c*/ 	.word	0xffffffff


	//   ....[8]....
        /*0130*/ 	.word	0xffffffff


	//   ....[9]....
        /*0134*/ 	.word	0xffffffff


	//   ....[10]....
        /*0138*/ 	.word	0xffffffff


	//   ....[11]....
        /*013c*/ 	.word	0xffffffff


	//   ....[12]....
        /*0140*/ 	.word	0xffffffff


	//   ....[13]....
        /*0144*/ 	.word	0xffffffff


	//   ....[14]....
        /*0148*/ 	.word	0xffffffff


	//   ....[15]....
        /*014c*/ 	.word	0xffffffff


	//   ....[16]....
        /*0150*/ 	.word	0xffffffff


	//   ....[17]....
        /*0154*/ 	.word	0xffffffff


	//   ....[18]....
        /*0158*/ 	.word	0xffffffff


	//   ....[19]....
        /*015c*/ 	.word	0xffffffff


	//   ....[20]....
        /*0160*/ 	.word	0xffffffff


	//   ....[21]....
        /*0164*/ 	.word	0xffffffff


	//   ....[22]....
        /*0168*/ 	.word	0xffffffff


	//   ....[23]....
        /*016c*/ 	.word	0xffffffff


	//   ....[24]....
        /*0170*/ 	.word	0xffffffff


	//   ....[25]....
        /*0174*/ 	.word	0xffffffff


	//   ....[26]....
        /*0178*/ 	.word	0xffffffff


	//   ....[27]....
        /*017c*/ 	.word	0xffffffff


	//   ....[28]....
        /*0180*/ 	.word	0xffffffff


	//   ....[29]....
        /*0184*/ 	.word	0xffffffff


	//   ....[30]....
        /*0188*/ 	.word	0xffffffff


	//   ....[31]....
        /*018c*/ 	.word	0xffffffff


	//   ....[32]....
        /*0190*/ 	.word	0xffffffff


	//   ....[33]....
        /*0194*/ 	.word	0xffffffff


	//   ....[34]....
        /*0198*/ 	.word	0xffffffff


	//   ....[35]....
        /*019c*/ 	.word	0xffffffff


	//   ....[36]....
        /*01a0*/ 	.word	0xffffffff


	//   ....[37]....
        /*01a4*/ 	.word	0xffffffff


	//   ....[38]....
        /*01a8*/ 	.word	0xffffffff


	//   ....[39]....
        /*01ac*/ 	.word	0xffffffff


	//   ....[40]....
        /*01b0*/ 	.word	0xffffffff


	//   ....[41]....
        /*01b4*/ 	.word	0xffffffff


	//   ....[42]....
        /*01b8*/ 	.word	0xffffffff


	//   ....[43]....
        /*01bc*/ 	.word	0xffffffff


	//   ....[44]....
        /*01c0*/ 	.word	0x0500000f


	//   ....[45]....
        /*01c4*/ 	.word	0x0500000f


	//   ....[46]....
        /*01c8*/ 	.word	0x0500000f


	//   ....[47]....
        /*01cc*/ 	.word	0x0500000f


	//   ....[48]....
        /*01d0*/ 	.word	0x0500000f


	//   ....[49]....
        /*01d4*/ 	.word	0x0500000f


	//   ....[50]....
        /*01d8*/ 	.word	0x0500000f


	//   ....[51]....
        /*01dc*/ 	.word	0x0500000f


	//   ....[52]....
        /*01e0*/ 	.word	0x0500000f


	//   ....[53]....
        /*01e4*/ 	.word	0x0500000f


	//   ....[54]....
        /*01e8*/ 	.word	0x0500000f


	//   ....[55]....
        /*01ec*/ 	.word	0x0500000f


	//   ....[56]....
        /*01f0*/ 	.word	0x0500000f


	//   ....[57]....
        /*01f4*/ 	.word	0x0500000f


	//----- nvinfo : EIATTR_COOP_GROUP_INSTR_OFFSETS
	.align		4
.L_87:
        /*01f8*/ 	.byte	0x04, 0x28
        /*01fa*/ 	.short	(.L_89 - .L_88)


	//   ....[0]....
.L_88:
        /*01fc*/ 	.word	0x00000060


	//   ....[1]....
        /*0200*/ 	.word	0x00000130


	//   ....[2]....
        /*0204*/ 	.word	0x000001e0


	//   ....[3]....
        /*0208*/ 	.word	0x000003a0


	//   ....[4]....
        /*020c*/ 	.word	0x00000500


	//   ....[5]....
        /*0210*/ 	.word	0x00000620


	//   ....[6]....
        /*0214*/ 	.word	0x00000780


	//   ....[7]....
        /*0218*/ 	.word	0x00000ee0


	//   ....[8]....
        /*021c*/ 	.word	0x00003a50


	//   ....[9]....
        /*0220*/ 	.word	0x00003a90


	//   ....[10]....
        /*0224*/ 	.word	0x00004050


	//   ....[11]....
        /*0228*/ 	.word	0x000040c0


	//   ....[12]....
        /*022c*/ 	.word	0x00005150


	//   ....[13]....
        /*0230*/ 	.word	0x00007630


	//   ....[14]....
        /*0234*/ 	.word	0x000076c0


	//   ....[15]....
        /*0238*/ 	.word	0x00007ed0


	//   ....[16]....
        /*023c*/ 	.word	0x00007f50


	//   ....[17]....
        /*0240*/ 	.word	0x00009310


	//   ....[18]....
        /*0244*/ 	.word	0x00009410


	//   ....[19]....
        /*0248*/ 	.word	0x00009470


	//   ....[20]....
        /*024c*/ 	.word	0x000095b0


	//   ....[21]....
        /*0250*/ 	.word	0x000095d0


	//   ....[22]....
        /*0254*/ 	.word	0x0000a500


	//   ....[23]....
        /*0258*/ 	.word	0x0000a530


	//   ....[24]....
        /*025c*/ 	.word	0x0000a590


	//   ....[25]....
        /*0260*/ 	.word	0x0000a5f0


	//   ....[26]....
        /*0264*/ 	.word	0x0000aa90


	//   ....[27]....
        /*0268*/ 	.word	0x0000aad0


	//   ....[28]....
        /*026c*/ 	.word	0x0000ac00


	//   ....[29]....
        /*0270*/ 	.word	0x0000ac40


	//   ....[30]....
        /*0274*/ 	.word	0x0000b630


	//   ....[31]....
        /*0278*/ 	.word	0x0000c1c0


	//   ....[32]....
        /*027c*/ 	.word	0x0000c1f0


	//   ....[33]....
        /*0280*/ 	.word	0x0000c210


	//   ....[34]....
        /*0284*/ 	.word	0x0000c2c0


	//   ....[35]....
        /*0288*/ 	.word	0x0000c2e0


	//   ....[36]....
        /*028c*/ 	.word	0x0000c380


	//   ....[37]....
        /*0290*/ 	.word	0x0000c3a0


	//   ....[38]....
        /*0294*/ 	.word	0x0000c3b0


	//   ....[39]....
        /*0298*/ 	.word	0x0000c440


	//   ....[40]....
        /*029c*/ 	.word	0x0000c490


	//   ....[41]....
        /*02a0*/ 	.word	0x0000c4a0


	//   ....[42]....
        /*02a4*/ 	.word	0x0000c4d0


	//   ....[43]....
        /*02a8*/ 	.word	0x0000ef50


	//   ....[44]....
        /*02ac*/ 	.word	0x0000f430


	//   ....[45]....
        /*02b0*/ 	.word	0x0000f5a0


	//   ....[46]....
        /*02b4*/ 	.word	0x0000f5f0


	//   ....[47]....
        /*02b8*/ 	.word	0x0000f690


	//   ....[48]....
        /*02bc*/ 	.word	0x0000f7a0


	//   ....[49]....
        /*02c0*/ 	.word	0x0000f800


	//   ....[50]....
        /*02c4*/ 	.word	0x0000f920


	//   ....[51]....
        /*02c8*/ 	.word	0x0000f980


	//   ....[52]....
        /*02cc*/ 	.word	0x0000fa30


	//   ....[53]....
        /*02d0*/ 	.word	0x0000fb00


	//   ....[54]....
        /*02d4*/ 	.word	0x0000fbd0


	//   ....[55]....
        /*02d8*/ 	.word	0x0000fc50


	//   ....[56]....
        /*02dc*/ 	.word	0x0000fd40


	//   ....[57]....
        /*02e0*/ 	.word	0x000100d0


	//----- nvinfo : EIATTR_REG_RECONFIG
	.align		4
.L_89:
        /*02e4*/ 	.byte	0x01, 0x54
	.zero		2


	//----- nvinfo : EIATTR_SYSCALL_OFFSETS
	.align		4
        /*02e8*/ 	.byte	0x04, 0x46
        /*02ea*/ 	.short	(.L_91 - .L_90)


	//   ....[0]....
.L_90:
        /*02ec*/ 	.word	0x00001260


	//   ....[1]....
        /*02f0*/ 	.word	0x0000b2c0


	//   ....[2]....
        /*02f4*/ 	.word	0x0000b400


	//   ....[3]....
        /*02f8*/ 	.word	0x0000b4f0


	//   ....[4]....
        /*02fc*/ 	.word	0x0000bcb0


	//----- nvinfo : EIATTR_MBARRIER_INSTR_OFFSETS
	.align		4
.L_91:
        /*0300*/ 	.byte	0x04, 0x39
        /*0302*/ 	.short	(.L_93 - .L_92)


	//   ....[0]....
.L_92:
        /*0304*/ 	.word	0x00000250
        /*0308*/ 	.word	0x000000ff
        /*030c*/ 	.word	0x00031c00
        /*0310*/ 	.short	0x0100
        /*0312*/ 	.byte	0x08
	.zero		1


	//   ....[1]....
        /*0314*/ 	.word	0x00000260
        /*0318*/ 	.word	0x000000ff
        /*031c*/ 	.word	0x00031c20
        /*0320*/ 	.short	0x0100
        /*0322*/ 	.byte	0x08
	.zero		1


	//   ....[2]....
        /*0324*/ 	.word	0x00000350
        /*0328*/ 	.word	0x000000ff
        /*032c*/ 	.word	0x00031c30
        /*0330*/ 	.short	0x0100
        /*0332*/ 	.byte	0x08
	.zero		1


	//   ....[3]....
        /*0334*/ 	.word	0x00000360
        /*0338*/ 	.word	0x000000ff
        /*033c*/ 	.word	0x00031c40
        /*0340*/ 	.short	0x0100
        /*0342*/ 	.byte	0x08
	.zero		1


	//   ....[4]....
        /*0344*/ 	.word	0x00000370
        /*0348*/ 	.word	0x000000ff
        /*034c*/ 	.word	0x00031c38
        /*0350*/ 	.short	0x0100
        /*0352*/ 	.byte	0x08
	.zero		1


	//   ....[5]....
        /*0354*/ 	.word	0x00000380
        /*0358*/ 	.word	0x000000ff
        /*035c*/ 	.word	0x00031c48
        /*0360*/ 	.short	0x0100
        /*0362*/ 	.byte	0x08
	.zero		1


	//   ....[6]....
        /*0364*/ 	.word	0x000004b0
        /*0368*/ 	.word	0x000000ff
        /*036c*/ 	.word	0x00031c50
        /*0370*/ 	.short	0x0100
        /*0372*/ 	.byte	0x08
	.zero		1


	//   ....[7]....
        /*0374*/ 	.word	0x000004c0
        /*0378*/ 	.word	0x000000ff
        /*037c*/ 	.word	0x00031c60
        /*0380*/ 	.short	0x0100
        /*0382*/ 	.byte	0x08
	.zero		1


	//   ....[8]....
        /*0384*/ 	.word	0x000004d0
        /*0388*/ 	.word	0x000000ff
        /*038c*/ 	.word	0x00031c58
        /*0390*/ 	.short	0x0100
        /*0392*/ 	.byte	0x08
	.zero		1


	//   ....[9]....
        /*0394*/ 	.word	0x000004e0
        /*0398*/ 	.word	0x000000ff
        /*039c*/ 	.word	0x00031c68
        /*03a0*/ 	.short	0x0100
        /*03a2*/ 	.byte	0x08
	.zero		1


	//   ....[10]....
        /*03a4*/ 	.word	0x000005d0
        /*03a8*/ 	.word	0x000000ff
        /*03ac*/ 	.word	0x00031c70
        /*03b0*/ 	.short	0x0100
        /*03b2*/ 	.byte	0x06
	.zero		1


	//   ....[11]....
        /*03b4*/ 	.word	0x000005e0
        /*03b8*/ 	.word	0x000000ff
        /*03bc*/ 	.word	0x00031c80
        /*03c0*/ 	.short	0x0100
        /*03c2*/ 	.byte	0x06
	.zero		1


	//   ....[12]....
        /*03c4*/ 	.word	0x000005f0
        /*03c8*/ 	.word	0x000000ff
        /*03cc*/ 	.word	0x00031c78
        /*03d0*/ 	.short	0x0100
        /*03d2*/ 	.byte	0x06
	.zero		1


	//   ....[13]....
        /*03d4*/ 	.word	0x00000600
        /*03d8*/ 	.word	0x000000ff
        /*03dc*/ 	.word	0x00031c88
        /*03e0*/ 	.short	0x0100
        /*03e2*/ 	.byte	0x06
	.zero		1


	//   ....[14]....
        /*03e4*/ 	.word	0x00000730
        /*03e8*/ 	.word	0x000000ff
        /*03ec*/ 	.word	0x00031c90
        /*03f0*/ 	.short	0x0100
        /*03f2*/ 	.byte	0x08
	.zero		1


	//   ....[15]....
        /*03f4*/ 	.word	0x00000740
        /*03f8*/ 	.word	0x000000ff
        /*03fc*/ 	.word	0x00031ca0
        /*0400*/ 	.short	0x0100
        /*0402*/ 	.byte	0x08
	.zero		1


	//   ....[16]....
        /*0404*/ 	.word	0x00000750
        /*0408*/ 	.word	0x000000ff
        /*040c*/ 	.word	0x00031c98
        /*0410*/ 	.short	0x0100
        /*0412*/ 	.byte	0x08
	.zero		1


	//   ....[17]....
        /*0414*/ 	.word	0x00000760
        /*0418*/ 	.word	0x000000ff
        /*041c*/ 	.word	0x00031ca8
        /*0420*/ 	.short	0x0100
        /*0422*/ 	.byte	0x08
	.zero		1


	//   ....[18]....
        /*0424*/ 	.word	0x00000890
        /*0428*/ 	.word	0x000000ff
        /*042c*/ 	.word	0x00031cb0
        /*0430*/ 	.short	0x0100
        /*0432*/ 	.byte	0x08
	.zero		1


	//   ....[19]....
        /*0434*/ 	.word	0x000008a0
        /*0438*/ 	.word	0x000000ff
        /*043c*/ 	.word	0x00031cc0
        /*0440*/ 	.short	0x0100
        /*0442*/ 	.byte	0x08
	.zero		1


	//   ....[20]....
        /*0444*/ 	.word	0x000008b0
        /*0448*/ 	.word	0x000000ff
        /*044c*/ 	.word	0x00031cb8
        /*0450*/ 	.short	0x0100
        /*0452*/ 	.byte	0x08
	.zero		1


	//   ....[21]....
        /*0454*/ 	.word	0x000008c0
        /*0458*/ 	.word	0x000000ff
        /*045c*/ 	.word	0x00031cc8
        /*0460*/ 	.short	0x0100
        /*0462*/ 	.byte	0x08
	.zero		1


	//   ....[22]....
        /*0464*/ 	.word	0x000012a0
        /*0468*/ 	.word	0x000000ff
        /*046c*/ 	.word	0x00031c00
        /*0470*/ 	.short	0x010a
        /*0472*/ 	.byte	0x25
	.zero		1


	//   ....[23]....
        /*0474*/ 	.word	0x00001310
        /*0478*/ 	.word	0x00000000
        /*047c*/ 	.word	0x00031c30
        /*0480*/ 	.short	0x010a
        /*0482*/ 	.byte	0x3f
	.zero		1


	//   ....[24]....
        /*0484*/ 	.word	0x00001380
        /*0488*/ 	.word	0x00000000
        /*048c*/ 	.word	0x00031c30
        /*0490*/ 	.short	0x010a
        /*0492*/ 	.byte	0x3f
	.zero		1


	//   ....[25]....
        /*0494*/ 	.word	0x00004300
        /*0498*/ 	.word	0x00000004
        /*049c*/ 	.word	0x00000000
        /*04a0*/ 	.short	0x0101
        /*04a2*/ 	.byte	0x3f
	.zero		1


	//   ....[26]....
        /*04a4*/ 	.word	0x00005400
        /*04a8*/ 	.word	0x000000ff
        /*04ac*/ 	.word	0x00031c30
        /*04b0*/ 	.short	0x010a
        /*04b2*/ 	.byte	0x04
	.zero		1


	//   ....[27]....
        /*04b4*/ 	.word	0x00005440
        /*04b8*/ 	.word	0x000000ff
        /*04bc*/ 	.word	0x00031c30
        /*04c0*/ 	.short	0x010a
        /*04c2*/ 	.byte	0x04
	.zero		1


	//   ....[28]....
        /*04c4*/ 	.word	0x00006ac0
        /*04c8*/ 	.word	0x000000ff
        /*04cc*/ 	.word	0x00031c50
        /*04d0*/ 	.short	0x010a
        /*04d2*/ 	.byte	0x04
	.zero		1


	//   ....[29]....
        /*04d4*/ 	.word	0x00006b00
        /*04d8*/ 	.word	0x000000ff
        /*04dc*/ 	.word	0x00031c50
        /*04e0*/ 	.short	0x010a
        /*04e2*/ 	.byte	0x04
	.zero		1


	//   ....[30]....
        /*04e4*/ 	.word	0x00008590
        /*04e8*/ 	.word	0x0000000d
        /*04ec*/ 	.word	0x00000000
        /*04f0*/ 	.short	0x0101
        /*04f2*/ 	.byte	0x3f
	.zero		1


	//   ....[31]....
        /*04f4*/ 	.word	0x00008850
        /*04f8*/ 	.word	0x00000006
        /*04fc*/ 	.word	0x00000000
        /*0500*/ 	.short	0x0101
        /*0502*/ 	.byte	0x3f
	.zero		1


	//   ....[32]....
        /*0504*/ 	.word	0x00009380
        /*0508*/ 	.word	0x000000ff
        /*050c*/ 	.word	0x00031c50
        /*0510*/ 	.short	0x010a
        /*0512*/ 	.byte	0x0c
	.zero		1


	//   ....[33]....
        /*0514*/ 	.word	0x000093c0
        /*0518*/ 	.word	0x000000ff
        /*051c*/ 	.word	0x00031c50
        /*0520*/ 	.short	0x010a
        /*0522*/ 	.byte	0x0c
	.zero		1


	//   ....[34]....
        /*0524*/ 	.word	0x0000a110
        /*0528*/ 	.word	0x00000014
        /*052c*/ 	.word	0x00000000
        /*0530*/ 	.short	0x0101
        /*0532*/ 	.byte	0x3f
	.zero		1


	//   ....[35]....
        /*0534*/ 	.word	0x0000aab0
        /*0538*/ 	.word	0x000000ff
        /*053c*/ 	.word	0x00000000
        /*0540*/ 	.short	0x0101
        /*0542*/ 	.byte	0x04
	.zero		1


	//   ....[36]....
        /*0544*/ 	.word	0x0000b850
        /*0548*/ 	.word	0x00000003
        /*054c*/ 	.word	0x00031c40
        /*0550*/ 	.short	0x010a
        /*0552*/ 	.byte	0x3f
	.zero		1


	//   ....[37]....
        /*0554*/ 	.word	0x0000c630
        /*0558*/ 	.word	0x000000ff
        /*055c*/ 	.word	0x00031c00
        /*0560*/ 	.short	0x0107
        /*0562*/ 	.byte	0x24
	.zero		1


	//   ....[38]....
        /*0564*/ 	.word	0x0000c6a0
        /*0568*/ 	.word	0x000000ff
        /*056c*/ 	.word	0x00031c00
        /*0570*/ 	.short	0x0101
        /*0572*/ 	.byte	0x24
	.zero		1


	//   ....[39]....
        /*0574*/ 	.word	0x0000c6d0
        /*0578*/ 	.word	0x000000ff
        /*057c*/ 	.word	0x00031c20
        /*0580*/ 	.short	0x010a
        /*0582*/ 	.byte	0x24
	.zero		1


	//   ....[40]....
        /*0584*/ 	.word	0x0000c9c0
        /*0588*/ 	.word	0x00000003
        /*058c*/ 	.word	0x00031c40
        /*0590*/ 	.short	0x010a
        /*0592*/ 	.byte	0x3f
	.zero		1


	//   ....[41]....
        /*0594*/ 	.word	0x0000ce40
        /*0598*/ 	.word	0x00000003
        /*059c*/ 	.word	0x00000060
        /*05a0*/ 	.short	0x010a
        /*05a2*/ 	.byte	0x3f
	.zero		1


	//   ....[42]....
        /*05a4*/ 	.word	0x0000d530
        /*05a8*/ 	.word	0x00000003
        /*05ac*/ 	.word	0x00031c40
        /*05b0*/ 	.short	0x010a
        /*05b2*/ 	.byte	0x3f
	.zero		1


	//   ....[43]....
        /*05b4*/ 	.word	0x0000d9b0
        /*05b8*/ 	.word	0x0000000d
        /*05bc*/ 	.word	0x00000060
        /*05c0*/ 	.short	0x010a
        /*05c2*/ 	.byte	0x3f
	.zero		1


	//   ....[44]....
        /*05c4*/ 	.word	0x0000dff0
        /*05c8*/ 	.word	0x00000002
        /*05cc*/ 	.word	0x00031c40
        /*05d0*/ 	.short	0x010a
        /*05d2*/ 	.byte	0x3f
	.zero		1


	//   ....[45]....
        /*05d4*/ 	.word	0x0000e480
        /*05d8*/ 	.word	0x00000007
        /*05dc*/ 	.word	0x00000060
        /*05e0*/ 	.short	0x010a
        /*05e2*/ 	.byte	0x3f
	.zero		1


	//   ....[46]....
        /*05e4*/ 	.word	0x0000e990
        /*05e8*/ 	.word	0x00000003
        /*05ec*/ 	.word	0x00031c60
        /*05f0*/ 	.short	0x010a
        /*05f2*/ 	.byte	0x3f
	.zero		1


	//   ....[47]....
        /*05f4*/ 	.word	0x0000eed0
        /*05f8*/ 	.word	0x00000009
        /*05fc*/ 	.word	0x00031c20
        /*0600*/ 	.short	0x010a
        /*0602*/ 	.byte	0x3f
	.zero		1


	//   ....[48]....
        /*0604*/ 	.word	0x0000f070
        /*0608*/ 	.word	0x00000007
        /*060c*/ 	.word	0x00000000
        /*0610*/ 	.short	0x010a
        /*0612*/ 	.byte	0x3f
	.zero		1


	//   ....[49]....
        /*0614*/ 	.word	0x0000f0e0
        /*0618*/ 	.word	0x00000003
        /*061c*/ 	.word	0x00000000
        /*0620*/ 	.short	0x010a
        /*0622*/ 	.byte	0x3f
	.zero		1


	//   ....[50]....
        /*0624*/ 	.word	0x0000f140
        /*0628*/ 	.word	0x00000005
        /*062c*/ 	.word	0x00000000
        /*0630*/ 	.short	0x010a
        /*0632*/ 	.byte	0x3f
	.zero		1


	//   ....[51]....
        /*0634*/ 	.word	0x0000f170
        /*0638*/ 	.word	0x00000003
        /*063c*/ 	.word	0x00000000
        /*0640*/ 	.short	0x010a
        /*0642*/ 	.byte	0x3f
	.zero		1


	//   ....[52]....
        /*0644*/ 	.word	0x0000f1e0
        /*0648*/ 	.word	0x00000003
        /*064c*/ 	.word	0x00031c00
        /*0650*/ 	.short	0x010a
        /*0652*/ 	.byte	0x3f
	.zero		1


	//   ....[53]....
        /*0654*/ 	.word	0x0000f230
        /*0658*/ 	.word	0x00000000
        /*065c*/ 	.word	0x00031c30
        /*0660*/ 	.short	0x010a
        /*0662*/ 	.byte	0x3f
	.zero		1


	//   ....[54]....
        /*0664*/ 	.word	0x0000f290
        /*0668*/ 	.word	0x00000009
        /*066c*/ 	.word	0x00031c30
        /*0670*/ 	.short	0x010a
        /*0672*/ 	.byte	0x3f
	.zero		1


	//   ....[55]....
        /*0674*/ 	.word	0x0000f2f0
        /*0678*/ 	.word	0x00000008
        /*067c*/ 	.word	0x00031c50
        /*0680*/ 	.short	0x010a
        /*0682*/ 	.byte	0x3f
	.zero		1


	//   ....[56]....
        /*0684*/ 	.word	0x0000f350
        /*0688*/ 	.word	0x00000005
        /*068c*/ 	.word	0x00031c50
        /*0690*/ 	.short	0x010a
        /*0692*/ 	.byte	0x3f
	.zero		1


	//   ....[57]....
        /*0694*/ 	.word	0x0000f4f0
        /*0698*/ 	.word	0x00000003
        /*069c*/ 	.word	0x00031c40
        /*06a0*/ 	.short	0x010a
        /*06a2*/ 	.byte	0x3f
	.zero		1


	//   ....[58]....
        /*06a4*/ 	.word	0x0000fd70
        /*06a8*/ 	.word	0x00000009
        /*06ac*/ 	.word	0x00031c20
        /*06b0*/ 	.short	0x010a
        /*06b2*/ 	.byte	0x3f
	.zero		1


	//   ....[59]....
        /*06b4*/ 	.word	0x0000fdc0
        /*06b8*/ 	.word	0x00000003
        /*06bc*/ 	.word	0x00031c40
        /*06c0*/ 	.short	0x010a
        /*06c2*/ 	.byte	0x3f
	.zero		1


	//   ....[60]....
        /*06c4*/ 	.word	0x0000fe10
        /*06c8*/ 	.word	0x00000003
        /*06cc*/ 	.word	0x00000060
        /*06d0*/ 	.short	0x010a
        /*06d2*/ 	.byte	0x3f
	.zero		1


	//   ....[61]....
        /*06d4*/ 	.word	0x0000fe60
        /*06d8*/ 	.word	0x00000003
        /*06dc*/ 	.word	0x00031c40
        /*06e0*/ 	.short	0x010a
        /*06e2*/ 	.byte	0x3f
	.zero		1


	//   ....[62]....
        /*06e4*/ 	.word	0x0000feb0
        /*06e8*/ 	.word	0x0000000d
        /*06ec*/ 	.word	0x00000060
        /*06f0*/ 	.short	0x010a
        /*06f2*/ 	.byte	0x3f
	.zero		1


	//   ....[63]....
        /*06f4*/ 	.word	0x0000ff00
        /*06f8*/ 	.word	0x00000002
        /*06fc*/ 	.word	0x00031c40
        /*0700*/ 	.short	0x010a
        /*0702*/ 	.byte	0x3f
	.zero		1


	//   ....[64]....
        /*0704*/ 	.word	0x0000ff50
        /*0708*/ 	.word	0x00000007
        /*070c*/ 	.word	0x00000060
        /*0710*/ 	.short	0x010a
        /*0712*/ 	.byte	0x3f
	.zero		1


	//   ....[65]....
        /*0714*/ 	.word	0x0000ffa0
        /*0718*/ 	.word	0x00000003
        /*071c*/ 	.word	0x00031c60
        /*0720*/ 	.short	0x010a
        /*0722*/ 	.byte	0x3f
	.zero		1


	//   ....[66]....
        /*0724*/ 	.word	0x0000fff0
        /*0728*/ 	.word	0x00000009
        /*072c*/ 	.word	0x00031c20
        /*0730*/ 	.short	0x010a
        /*0732*/ 	.byte	0x3f
	.zero		1


	//   ....[67]....
        /*0734*/ 	.word	0x00010190
        /*0738*/ 	.word	0x00000007
        /*073c*/ 	.word	0x00000000
        /*0740*/ 	.short	0x010a
        /*0742*/ 	.byte	0x3f
	.zero		1


	//   ....[68]....
        /*0744*/ 	.word	0x000101e0
        /*0748*/ 	.word	0x00000003
        /*074c*/ 	.word	0x00000000
        /*0750*/ 	.short	0x010a
        /*0752*/ 	.byte	0x3f
	.zero		1


	//   ....[69]....
        /*0754*/ 	.word	0x00010230
        /*0758*/ 	.word	0x00000005
        /*075c*/ 	.word	0x00000000
        /*0760*/ 	.short	0x010a
        /*0762*/ 	.byte	0x3f
	.zero		1


	//----- nvinfo : EIATTR_NUM_MBARRIERS
	.align		4
.L_93:
        /*0764*/ 	.byte	0x03, 0x38
        /*0766*/ 	.short	0x0016


	//----- nvinfo : EIATTR_EXIT_INSTR_OFFSETS
	.align		4
        /*0768*/ 	.byte	0x04, 0x1c
        /*076a*/ 	.short	(.L_95 - .L_94)


	//   ....[0]....
.L_94:
        /*076c*/ 	.word	0x00000a20


	//   ....[1]....
        /*0770*/ 	.word	0x0000ad70


	//   ....[2]....
        /*0774*/ 	.word	0x0000f1c0


	//----- nvinfo : EIATTR_MAX_THREADS
	.align		4
.L_95:
        /*0778*/ 	.byte	0x04, 0x05
        /*077a*/ 	.short	(.L_97 - .L_96)
.L_96:
        /*077c*/ 	.word	0x00000200
        /*0780*/ 	.word	0x00000001
        /*0784*/ 	.word	0x00000001


	//----- nvinfo : EIATTR_CRS_STACK_SIZE
	.align		4
.L_97:
        /*0788*/ 	.byte	0x04, 0x1e
        /*078a*/ 	.short	(.L_99 - .L_98)
.L_98:
        /*078c*/ 	.word	0x00000000


	//----- nvinfo : EIATTR_CBANK_PARAM_SIZE
	.align		4
.L_99:
        /*0790*/ 	.byte	0x03, 0x19
        /*0792*/ 	.short	0x0a70


	//----- nvinfo : EIATTR_PARAM_CBANK
	.align		4
        /*0794*/ 	.byte	0x04, 0x0a
        /*0796*/ 	.short	(.L_101 - .L_100)
	.align		4
.L_100:
        /*0798*/ 	.word	index@(.nv.constant0._ZN7cutlass13device_kernelIN5flash11enable_sm90INS1_16FlashAttnFwdSm90INS1_25CollectiveMainloopFwdSm90ILi2EN4cute5tupleIJNS5_1CILi1EEES8_S8_EEENS6_IJNS7_ILi192EEENS7_ILi144EEENS7_ILi96EEEEEELi96ENS_6half_tEfNS_4arch4Sm90ELb0ELb0ELb1ELb0ELb0ELb0ELb0ELb0ELb1ELb1ELb0ELb0EEENS1_21CollectiveEpilogueFwdINS6_IJSA_SC_SB_EEES9_SE_SG_Li384ELb0ELb1ELb0ELb0EEENS1_29StaticPersistentTileSchedulerILb0EEEEEEEEEvNT_6ParamsE)
        /*079c*/ 	.short	0x0210
        /*079e*/ 	.short	0x0a70


	//----- nvinfo : EIATTR_SW_WAR
	.align		4
.L_101:
        /*07a0*/ 	.byte	0x04, 0x36
        /*07a2*/ 	.short	(.L_103 - .L_102)
.L_102:
        /*07a4*/ 	.word	0x00000008
.L_103:


//--------------------- .nv.info._ZN7cutlass13device_kernelIN5flash11enable_sm90INS1_16FlashAttnFwdSm90INS1_25CollectiveMainloopFwdSm90ILi2EN4cute5tupleIJNS5_1CILi1EEES8_S8_EEENS6_IJNS7_ILi192EEENS7_ILi144EEENS7_ILi96EEEEEELi96ENS_6half_tEfNS_4arch4Sm90ELb0ELb0ELb1ELb1ELb0ELb0ELb0ELb0ELb1ELb1ELb0ELb0EEENS1_21CollectiveEpilogueFwdINS6_IJSA_SC_SB_EEES9_SE_SG_Li384ELb1ELb1ELb0ELb0EEENS1_36VarlenDynamicPersistentTileSchedulerILi192ELi144ELi384ELi128ELb0ELb1ELb1ELb0ELb1ELb1EEEEEEEEEvNT_6ParamsE --------------------------
	.section	.nv.info._ZN7cutlass13device_kernelIN5flash11enable_sm90INS1_16FlashAttnFwdSm90INS1_25CollectiveMainloopFwdSm90ILi2EN4cute5tupleIJNS5_1CILi1EEES8_S8_EEENS6_IJNS7_ILi192EEENS7_ILi144EEENS7_ILi96EEEEEELi96ENS_6half_tEfNS_4arch4Sm90ELb0ELb0ELb1ELb1ELb0ELb0ELb0ELb0ELb1ELb1ELb0ELb0EEENS1_21CollectiveEpilogueFwdINS6_IJSA_SC_SB_EEES9_SE_SG_Li384ELb1ELb1ELb0ELb0EEENS1_36VarlenDynamicPersistentTileSchedulerILi192ELi144ELi384ELi128ELb0ELb1ELb1ELb0ELb1ELb1EEEEEEEEEvNT_6ParamsE,"",@"SHT_CUDA_INFO"
	.sectionflags	@""
	.align	4


	//----- nvinfo : EIATTR_CUDA_API_VERSION
	.align		4
        /*0000*/ 	.byte	0x04, 0x37
        /*0002*/ 	.short	(.L_105 - .L_104)
.L_104:
        /*0004*/ 	.word	0x00000082


	//----- nvinfo : EIATTR_KPARAM_INFO
	.align		4
.L_105:
        /*0008*/ 	.byte	0x04, 0x17
        /*000a*/ 	.short	(.L_107 - .L_106)
.L_106:
        /*000c*/ 	.word	0x00000000
        /*0010*/ 	.short	0x0000
        /*0012*/ 	.short	0x0070
        /*0014*/ 	.byte	0x00, 0xf0, 0x01, 0x2a


	//----- nvinfo : EIATTR_SPARSE_MMA_MASK
	.align		4
.L_107:
        /*0018*/ 	.byte	0x03, 0x50
        /*001a*/ 	.short	0x0000


	//----- nvinfo : EIATTR_MAXREG_COUNT
	.align		4
        /*001c*/ 	.byte	0x03, 0x1b
        /*001e*/ 	.short	0x0080


	//----- nvinfo : EIATTR_NUM_BARRIERS
	.align		4
        /*0020*/ 	.byte	0x02, 0x4c
        /*0022*/ 	.byte	0x10
	.zero		1


	//----- nvinfo : EIATTR_EXTERNS
	.align		4
        /*0024*/ 	.byte	0x04, 0x0f
        /*0026*/ 	.short	(.L_109 - .L_108)


	//   ....[0]....
	.align		4
.L_108:
        /*0028*/ 	.word	index@(__assertfail)


	//----- nvinfo : EIATTR_ANNOTATIONS
	.align		4
.L_109:
        /*002c*/ 	.byte	0x04, 0x55
        /*002e*/ 	.short	(.L_111 - .L_110)


	//   ....[0]....
.L_110:
        /* <DEDUP_REMOVED lines=23> */
        /*0194*/ 	.byte	0xa0, 0x18, 0x01, 0x00, 0x01, 0x00, 0x00, 0x00, 0x10, 0x1e, 0x01, 0x00


	//----- nvinfo : EIATTR_MERCURY_ISA_VERSION
	.align		4
.L_111:
        /*01a0*/ 	.byte	0x03, 0x5f
        /*01a2*/ 	.short	0x0101


	//----- nvinfo : EIATTR_UNUSED_LOAD_BYTE_OFFSET
	.align		4
        /*01a4*/ 	.byte	0x04, 0x44
        /*01a6*/ 	.short	(.L_113 - .L_112)


	//   ....[0]....
.L_112:
        /*01a8*/ 	.word	0x00000a40
        /*01ac*/ 	.word	0x0000fff0


	//   ....[1]....
        /*01b0*/ 	.word	0x0000a1b0
        /*01b4*/ 	.word	0x0000fff0


	//----- nvinfo : EIATTR_INT_WARP_WIDE_INSTR_OFFSETS
	.align		4
.L_113:
        /*01b8*/ 	.byte	0x04, 0x31
        /*01ba*/ 	.short	(.L_115 - .L_114)


	//   ....[0]....
.L_114:
        /*01bc*/ 	.word	0x00000120


	//   ....[1]....
        /*01c0*/ 	.word	0x000001c0


	//   ....[2]....
        /*01c4*/ 	.word	0x00000230


	//   ....[3]....
        /*01c8*/ 	.word	0x0000cc30


	//   ....[4]....
        /*01cc*/ 	.word	0x0000ccc0


	//   ....[5]....
        /*01d0*/ 	.word	0x00010760


	//   ....[6]....
        /*01d4*/ 	.word	0x000107f0


	//----- nvinfo : EIATTR_COOP_GROUP_MASK_REGIDS
	.align		4
.L_115:
        /*01d8*/ 	.byte	0x04, 0x29
        /*01da*/ 	.short	(.L_117 - .L_116)


	//   ....[0]....
.L_116:
        /*01dc*/ 	.word	0xffffffff


	//   ....[1]....
        /*01e0*/ 	.word	0xffffffff


	//   ....[2]....
        /*01e4*/ 	.word	0xffffffff


	//   ....[3]....
        /*01e8*/ 	.word	0xffffffff


	//   ....[4]....
        /*01ec*/ 	.word	0xffffffff


	//   ....[5]....
        /*01f0*/ 	.word	0xffffffff


	//   ....[6]....
        /*01f4*/ 	.word	0xffffffff


	//   ....[7]....
        /*01f8*/ 	.word	0xffffffff


	//   ....[8]....
        /*01fc*/ 	.word	0xffffffff


	//   ....[9]....
        /*0200*/ 	.word	0xffffffff


	//   ....[10]....
        /*0204*/ 	.word	0xffffffff


	//   ....[11]....
        /*0208*/ 	.word	0xffffffff


	//   ....[12]....
        /*020c*/ 	.word	0xffffffff


	//   ....[13]....
        /*0210*/ 	.word	0xffffffff


	//   ....[14]....
        /*0214*/ 	.word	0xffffffff


	//   ....[15]....
        /*0218*/ 	.word	0xffffffff


	//   ....[16]....
        /*021c*/ 	.word	0xffffffff


	//   ....[17]....
        /*0220*/ 	.word	0xffffffff


	//   ....[18]....
        /*0224*/ 	.word	0xffffffff


	//   ....[19]....
        /*0228*/ 	.word	0xffffffff


	//   ....[20]....
        /*022c*/ 	.word	0xffffffff


	//   ....[21]....
        /*0230*/ 	.word	0xffffffff


	//   ....[22]....
        /*0234*/ 	.word	0xffffffff


	//   ....[23]....
        /*0238*/ 	.word	0xffffffff


	//   ....[24]....
        /*023c*/ 	.word	0xffffffff


	//   ....[25]....
        /*0240*/ 	.word	0xffffffff


	//   ....[26]....
        /*0244*/ 	.word	0xffffffff


	//   ....[27]....
        /*0248*/ 	.word	0xffffffff


	//   ....[28]....
        /*024c*/ 	.word	0xffffffff


	//   ....[29]....
        /*0250*/ 	.word	0xffffffff


	//   ....[30]....
        /*0254*/ 	.word	0xffffffff


	//   ....[31]....
        /*0258*/ 	.word	0xffffffff


	//   ....[32]....
        /*025c*/ 	.word	0xffffffff


	//   ....[33]....
        /*0260*/ 	.word	0xffffffff


	//   ....[34]....
        /*0264*/ 	.word	0xffffffff


	//   ....[35]....
        /*0268*/ 	.word	0xffffffff


	//   ....[36]....
        /*026c*/ 	.word	0xffffffff


	//   ....[37]....
        /*0270*/ 	.word	0xffffffff


	//   ....[38]....
        /*0274*/ 	.word	0xffffffff


	//   ....[39]....
        /*0278*/ 	.word	0xffffffff


	//   ....[40]....
        /*027c*/ 	.word	0xffffffff


	//   ....[41]....
        /*0280*/ 	.word	0xffffffff


	//   ....[42]....
        /*0284*/ 	.word	0xffffffff


	//   ....[43]....
        /*0288*/ 	.word	0xffffffff


	//   ....[44]....
        /*028c*/ 	.word	0xffffffff


	//   ....[45]....
        /*0290*/ 	.word	0xffffffff


	//   ....[46]....
        /*0294*/ 	.word	0xffffffff


	//   ....[47]....
        /*0298*/ 	.word	0xffffffff


	//   ....[48]....
        /*029c*/ 	.word	0xffffffff


	//   ....[49]....
        /*02a0*/ 	.word	0xffffffff


	//   ....[50]....
        /*02a4*/ 	.word	0xffffffff


	//   ....[51]....
        /*02a8*/ 	.word	0xffffffff


	//   ....[52]....
        /*02ac*/ 	.word	0xffffffff


	//   ....[53]....
        /*02b0*/ 	.word	0xffffffff


	//   ....[54]....
        /*02b4*/ 	.word	0xffffffff


	//   ....[55]....
        /*02b8*/ 	.word	0xffffffff


	//   ....[56]....
        /*02bc*/ 	.word	0xffffffff


	//   ....[57]....
        /*02c0*/ 	.word	0xffffffff


	//   ....[58]....
        /*02c4*/ 	.word	0xffffffff


	//   ....[59]....
        /*02c8*/ 	.word	0xffffffff


	//   ....[60]....
        /*02cc*/ 	.word	0xffffffff


	//   ....[61]....
        /*02d0*/ 	.word	0xffffffff


	//   ....[62]....
        /*02d4*/ 	.word	0xffffffff


	//   ....[63]....
        /*02d8*/ 	.word	0xffffffff


	//   ....[64]....
        /*02dc*/ 	.word	0xffffffff


	//   ....[65]....
        /*02e0*/ 	.word	0xffffffff


	//   ....[66]....
        /*02e4*/ 	.word	0xffffffff


	//   ....[67]....
        /*02e8*/ 	.word	0xffffffff


	//   ....[68]....
        /*02ec*/ 	.word	0xffffffff


	//   ....[69]....
        /*02f0*/ 	.word	0xffffffff


	//   ....[70]....
        /*02f4*/ 	.word	0xffffffff


	//   ....[71]....
        /*02f8*/ 	.word	0xffffffff


	//   ....[72]....
        /*02fc*/ 	.word	0xffffffff


	//   ....[73]....
        /*0300*/ 	.word	0xffffffff


	//   ....[74]....
        /*0304*/ 	.word	0xffffffff


	//   ....[75]....
        /*0308*/ 	.word	0xffffffff


	//   ....[76]....
        /*030c*/ 	.word	0xffffffff


	//   ....[77]....
        /*0310*/ 	.word	0xffffffff


	//   ....[78]....
        /*0314*/ 	.word	0xffffffff


	//   ....[79]....
        /*0318*/ 	.word	0xffffffff


	//   ....[80]....
        /*031c*/ 	.word	0xffffffff


	//   ....[81]....
        /*0320*/ 	.word	0x0500000f


	//   ....[82]....
        /*0324*/ 	.word	0x0500000f


	//   ....[83]....
        /*0328*/ 	.word	0x0500000f


	//   ....[84]....
        /*032c*/ 	.word	0x0500000f


	//   ....[85]....
        /*0330*/ 	.word	0x0500000f


	//   ....[86]....
        /*0334*/ 	.word	0x0500000f


	//   ....[87]....
        /*0338*/ 	.word	0x0500000f


	//   ....[88]....
        /*033c*/ 	.word	0x0500000f


	//   ....[89]....
        /*0340*/ 	.word	0x0500000f


	//   ....[90]....
        /*0344*/ 	.word	0x0500000f


	//   ....[91]....
        /*0348*/ 	.word	0x0500000f


	//   ....[92]....
        /*034c*/ 	.word	0x0500000f


	//   ....[93]....
        /*0350*/ 	.word	0x0500000f


	//   ....[94]....
        /*0354*/ 	.word	0x0500000f


	//   ....[95]....
        /*0358*/ 	.word	0x0500000f


	//   ....[96]....
        /*035c*/ 	.word	0x0500000f


	//   ....[97]....
        /*0360*/ 	.word	0x0500000f


	//   ....[98]....
        /*0364*/ 	.word	0x0500000f


	//   ....[99]....
        /*0368*/ 	.word	0x0500000f


	//   ....[100]....
        /*036c*/ 	.word	0x0500000f


	//   ....[101]....
        /*0370*/ 	.word	0x0500000f


	//   ....[102]....
        /*0374*/ 	.word	0x0500000f


	//   ....[103]....
        /*0378*/ 	.word	0x0500000f


	//   ....[104]....
        /*037c*/ 	.word	0x0500000f


	//   ....[105]....
        /*0380*/ 	.word	0x0500000f


	//   ....[106]....
        /*0384*/ 	.word	0x0500000f


	//   ....[107]....
        /*0388*/ 	.word	0x0500000f


	//   ....[108]....
        /*038c*/ 	.word	0x0500000f


	//   ....[109]....
        /*0390*/ 	.word	0x0500000f


	//   ....[110]....
        /*0394*/ 	.word	0x0500000f


	//   ....[111]....
        /*0398*/ 	.word	0x0500000f


	//----- nvinfo : EIATTR_COOP_GROUP_INSTR_OFFSETS
	.align		4
.L_117:
        /*039c*/ 	.byte	0x04, 0x28
        /*039e*/ 	.short	(.L_119 - .L_118)


	//   ....[0]....
.L_118:
        /*03a0*/ 	.word	0x00000060


	//   ....[1]....
        /*03a4*/ 	.word	0x00000130


	//   ....[2]....
        /*03a8*/ 	.word	0x000001e0


	//   ....[3]....
        /*03ac*/ 	.word	0x000003a0


	//   ....[4]....
        /*03b0*/ 	.word	0x00000500


	//   ....[5]....
        /*03b4*/ 	.word	0x00000620


	//   ....[6]....
        /*03b8*/ 	.word	0x00000780


	//   ....[7]....
        /*03bc*/ 	.word	0x00001390


	//   ....[8]....
        /*03c0*/ 	.word	0x00003e50


	//   ....[9]....
        /*03c4*/ 	.word	0x00003e90


	//   ....[10]....
        /*03c8*/ 	.word	0x00004470


	//   ....[11]....
        /*03cc*/ 	.word	0x000044d0


	//   ....[12]....
        /*03d0*/ 	.word	0x00005550


	//   ....[13]....
        /*03d4*/ 	.word	0x00007ed0


	//   ....[14]....
        /*03d8*/ 	.word	0x00007fe0


	//   ....[15]....
        /*03dc*/ 	.word	0x00008070


	//   ....[16]....
        /*03e0*/ 	.word	0x00008110


	//   ....[17]....
        /*03e4*/ 	.word	0x00009710


	//   ....[18]....
        /*03e8*/ 	.word	0x00009810


	//   ....[19]....
        /*03ec*/ 	.word	0x00009870


	//   ....[20]....
        /*03f0*/ 	.word	0x00009980


	//   ....[21]....
        /*03f4*/ 	.word	0x000099a0


	//   ....[22]....
        /*03f8*/ 	.word	0x0000ab00


	//   ....[23]....
        /*03fc*/ 	.word	0x0000ab40


	//   ....[24]....
        /*0400*/ 	.word	0x0000ab80


	//   ....[25]....
        /*0404*/ 	.word	0x0000abb0


	//   ....[26]....
        /*0408*/ 	.word	0x0000b000


	//   ....[27]....
        /*040c*/ 	.word	0x0000b040


	//   ....[28]....
        /*0410*/ 	.word	0x0000b140


	//   ....[29]....
        /*0414*/ 	.word	0x0000b160


	//   ....[30]....
        /*0418*/ 	.word	0x0000b990


	//   ....[31]....
        /*041c*/ 	.word	0x0000b9a0


	//   ....[32]....
        /*0420*/ 	.word	0x0000baa0


	//   ....[33]....
        /*0424*/ 	.word	0x0000bac0


	//   ....[34]....
        /*0428*/ 	.word	0x0000bc20


	//   ....[35]....
        /*042c*/ 	.word	0x0000be00


	//   ....[36]....
        /*0430*/ 	.word	0x0000be30


	//   ....[37]....
        /*0434*/ 	.word	0x0000be60


	//   ....[38]....
        /*0438*/ 	.word	0x0000be90


	//   ....[39]....
        /*043c*/ 	.word	0x0000bec0


	//   ....[40]....
        /*0440*/ 	.word	0x0000bef0


	//   ....[41]....
        /*0444*/ 	.word	0x0000c060


	//   ....[42]....
        /*0448*/ 	.word	0x0000c090


	//   ....[43]....
        /*044c*/ 	.word	0x0000c0c0


	//   ....[44]....
        /*0450*/ 	.word	0x0000c0f0


	//   ....[45]....
        /*0454*/ 	.word	0x0000c120


	//   ....[46]....
        /*0458*/ 	.word	0x0000c150


	//   ....[47]....
        /*045c*/ 	.word	0x0000c1e0


	//   ....[48]....
        /*0460*/ 	.word	0x0000c210


	//   ....[49]....
        /*0464*/ 	.word	0x0000c290


	//   ....[50]....
        /*0468*/ 	.word	0x0000d1d0


	//   ....[51]....
        /*046c*/ 	.word	0x0000deb0


	//   ....[52]....
        /*0470*/ 	.word	0x0000ded0


	//   ....[53]....
        /*0474*/ 	.word	0x0000df90


	//   ....[54]....
        /*0478*/ 	.word	0x0000dfb0


	//   ....[55]....
        /*047c*/ 	.word	0x0000e050


	//   ....[56]....
        /*0480*/ 	.word	0x0000e070


	//   ....[57]....
        /*0484*/ 	.word	0x0000e080


	//   ....[58]....
        /*0488*/ 	.word	0x0000e110


	//   ....[59]....
        /*048c*/ 	.word	0x0000e160


	//   ....[60]....
        /*0490*/ 	.word	0x0000e170


	//   ....[61]....
        /*0494*/ 	.word	0x0000e1a0


	//   ....[62]....
        /*0498*/ 	.word	0x0000e250


	//   ....[63]....
        /*049c*/ 	.word	0x00010e90


	//   ....[64]....
        /*04a0*/ 	.word	0x00010ec0


	//   ....[65]....
        /*04a4*/ 	.word	0x00010f00


	//   ....[66]....
        /*04a8*/ 	.word	0x00010f30


	//   ....[67]....
        /*04ac*/ 	.word	0x00010f60


	//   ....[68]....
        /*04b0*/ 	.word	0x00010f90


	//   ....[69]....
        /*04b4*/ 	.word	0x00010fc0


	//   ....[70]....
        /*04b8*/ 	.word	0x00010ff0


	//   ....[71]....
        /*04bc*/ 	.word	0x00011170


	//   ....[72]....
        /*04c0*/ 	.word	0x000111a0


	//   ....[73]....
        /*04c4*/ 	.word	0x000111d0


	//   ....[74]....
        /*04c8*/ 	.word	0x00011200


	//   ....[75]....
        /*04cc*/ 	.word	0x00011230


	//   ....[76]....
        /*04d0*/ 	.word	0x00011260


	//   ....[77]....
        /*04d4*/ 	.word	0x00011320


	//   ....[78]....
        /*04d8*/ 	.word	0x00011340


	//   ....[79]....
        /*04dc*/ 	.word	0x000113b0


	//   ....[80]....
        /*04e0*/ 	.word	0x00011820


	//   ....[81]....
        /*04e4*/ 	.word	0x00011d00


	//   ....[82]....
        /*04e8*/ 	.word	0x00011eb0


	//   ....[83]....
        /*04ec*/ 	.word	0x00011f00


	//   ....[84]....
        /*04f0*/ 	.word	0x00011f60


	//   ....[85]....
        /*04f4*/ 	.word	0x00012070


	//   ....[86]....
        /*04f8*/ 	.word	0x000120d0


	//   ....[87]....
        /*04fc*/ 	.word	0x000121f0


	//   ....[88]....
        /*0500*/ 	.word	0x00012250


	//   ....[89]....
        /*0504*/ 	.word	0x00012300


	//   ....[90]....
        /*0508*/ 	.word	0x000123d0


	//   ....[91]....
        /*050c*/ 	.word	0x000124a0


	//   ....[92]....
        /*0510*/ 	.word	0x00012520


	//   ....[93]....
        /*0514*/ 	.word	0x00012610


	//   ....[94]....
        /*0518*/ 	.word	0x00012930


	//   ....[95]....
        /*051c*/ 	.word	0x000129d0


	//   ....[96]....
        /*0520*/ 	.word	0x00012af0


	//   ....[97]....
        /*0524*/ 	.word	0x00012b60


	//   ....[98]....
        /*0528*/ 	.word	0x00012bd0


	//   ....[99]....
        /*052c*/ 	.word	0x00012c40


	//   ....[100]....
        /*0530*/ 	.word	0x00012cb0


	//   ....[101]....
        /*0534*/ 	.word	0x00012d30


	//   ....[102]....
        /*0538*/ 	.word	0x00012dc0


	//   ....[103]....
        /*053c*/ 	.word	0x00012e50


	//   ....[104]....
        /*0540*/ 	.word	0x00012ec0


	//   ....[105]....
        /*0544*/ 	.word	0x00012f30


	//   ....[106]....
        /*0548*/ 	.word	0x00012fa0


	//   ....[107]....
        /*054c*/ 	.word	0x00013020


	//   ....[108]....
        /*0550*/ 	.word	0x00013090


	//   ....[109]....
        /*0554*/ 	.word	0x00013130


	//   ....[110]....
        /*0558*/ 	.word	0x000131c0


	//   ....[111]....
        /*055c*/ 	.word	0x000132e0


	//----- nvinfo : EIATTR_REG_RECONFIG
	.align		4
.L_119:
        /*0560*/ 	.byte	0x01, 0x54
	.zero		2


	//----- nvinfo : EIATTR_SYSCALL_OFFSETS
	.align		4
        /*0564*/ 	.byte	0x04, 0x46
        /*0566*/ 	.short	(.L_121 - .L_120)


	//   ....[0]....
.L_120:
        /*0568*/ 	.word	0x00001540


	//   ....[1]....
        /*056c*/ 	.word	0x0000ce20


	//   ....[2]....
        /*0570*/ 	.word	0x0000cf70


	//   ....[3]....
        /*0574*/ 	.word	0x0000d070


	//   ....[4]....
        /*0578*/ 	.word	0x0000d930


	//----- nvinfo : EIATTR_MBARRIER_INSTR_OFFSETS
	.align		4
.L_121:
        /*057c*/ 	.byte	0x04, 0x39
        /*057e*/ 	.short	(.L_123 - .L_122)


	//   ....[0]....
.L_122:
        /*0580*/ 	.word	0x00000250
        /*0584*/ 	.word	0x000000ff
        /*0588*/ 	.word	0x00031c00
        /*058c*/ 	.short	0x0100
        /*058e*/ 	.byte	0x08
	.zero		1


	//   ....[1]....
        /*0590*/ 	.word	0x00000260
        /*0594*/ 	.word	0x000000ff
        /*0598*/ 	.word	0x00031c20
        /*059c*/ 	.short	0x0100
        /*059e*/ 	.byte	0x08
	.zero		1


	//   ....[2]....
        /*05a0*/ 	.word	0x00000350
        /*05a4*/ 	.word	0x000000ff
        /*05a8*/ 	.word	0x00031c30
        /*05ac*/ 	.short	0x0100
        /*05ae*/ 	.byte	0x08
	.zero		1


	//   ....[3]....
        /*05b0*/ 	.word	0x00000360
        /*05b4*/ 	.word	0x000000ff
        /*05b8*/ 	.word	0x00031c40
        /*05bc*/ 	.short	0x0100
        /*05be*/ 	.byte	0x08
	.zero		1


	//   ....[4]....
        /*05c0*/ 	.word	0x00000370
        /*05c4*/ 	.word	0x000000ff
        /*05c8*/ 	.word	0x00031c38
        /*05cc*/ 	.short	0x0100
        /*05ce*/ 	.byte	0x08
	.zero		1


	//   ....[5]....
        /*05d0*/ 	.word	0x00000380
        /*05d4*/ 	.word	0x000000ff
        /*05d8*/ 	.word	0x00031c48
        /*05dc*/ 	.short	0x0100
        /*05de*/ 	.byte	0x08
	.zero		1


	//   ....[6]....
        /*05e0*/ 	.word	0x000004b0
        /*05e4*/ 	.word	0x000000ff
        /*05e8*/ 	.word	0x00031c50
        /*05ec*/ 	.short	0x0100
        /*05ee*/ 	.byte	0x08
	.zero		1


	//   ....[7]....
        /*05f0*/ 	.word	0x000004c0
        /*05f4*/ 	.word	0x000000ff
        /*05f8*/ 	.word	0x00031c60
        /*05fc*/ 	.short	0x0100
        /*05fe*/ 	.byte	0x08
	.zero		1


	//   ....[8]....
        /*0600*/ 	.word	0x000004d0
        /*0604*/ 	.word	0x000000ff
        /*0608*/ 	.word	0x00031c58
        /*060c*/ 	.short	0x0100
        /*060e*/ 	.byte	0x08
	.zero		1


	//   ....[9]....
        /*0610*/ 	.word	0x000004e0
        /*0614*/ 	.word	0x000000ff
        /*0618*/ 	.word	0x00031c68
        /*061c*/ 	.short	0x0100
        /*061e*/ 	.byte	0x08
	.zero		1


	//   ....[10]....
        /*0620*/ 	.word	0x000005d0
        /*0624*/ 	.word	0x000000ff
        /*0628*/ 	.word	0x00031c70
        /*062c*/ 	.short	0x0100
        /*062e*/ 	.byte	0x06
	.zero		1


	//   ....[11]....
        /*0630*/ 	.word	0x000005e0
        /*0634*/ 	.word	0x000000ff
        /*0638*/ 	.word	0x00031c80
        /*063c*/ 	.short	0x0100
        /*063e*/ 	.byte	0x06
	.zero		1


	//   ....[12]....
        /*0640*/ 	.word	0x000005f0
        /*0644*/ 	.word	0x000000ff
        /*0648*/ 	.word	0x00031c78
        /*064c*/ 	.short	0x0100
        /*064e*/ 	.byte	0x06
	.zero		1


	//   ....[13]....
        /*0650*/ 	.word	0x00000600
        /*0654*/ 	.word	0x000000ff
        /*0658*/ 	.word	0x00031c88
        /*065c*/ 	.short	0x0100
        /*065e*/ 	.byte	0x06
	.zero		1


	//   ....[14]....
        /*0660*/ 	.word	0x00000730
        /*0664*/ 	.word	0x000000ff
        /*0668*/ 	.word	0x00031c90
        /*066c*/ 	.short	0x0100
        /*066e*/ 	.byte	0x08
	.zero		1


	//   ....[15]....
        /*0670*/ 	.word	0x00000740
        /*0674*/ 	.word	0x000000ff
        /*0678*/ 	.word	0x00031ca0
        /*067c*/ 	.short	0x0100
        /*067e*/ 	.byte	0x08
	.zero		1


	//   ....[16]....
        /*0680*/ 	.word	0x00000750
        /*0684*/ 	.word	0x000000ff
        /*0688*/ 	.word	0x00031c98
        /*068c*/ 	.short	0x0100
        /*068e*/ 	.byte	0x08
	.zero		1


	//   ....[17]....
        /*0690*/ 	.word	0x00000760
        /*0694*/ 	.word	0x000000ff
        /*0698*/ 	.word	0x00031ca8
        /*069c*/ 	.short	0x0100
        /*069e*/ 	.byte	0x08
	.zero		1


	//   ....[18]....
        /*06a0*/ 	.word	0x00000890
        /*06a4*/ 	.word	0x000000ff
        /*06a8*/ 	.word	0x00031cb0
        /*06ac*/ 	.short	0x0100
        /*06ae*/ 	.byte	0x08
	.zero		1


	//   ....[19]....
        /*06b0*/ 	.word	0x000008a0
        /*06b4*/ 	.word	0x000000ff
        /*06b8*/ 	.word	0x00031cc0
        /*06bc*/ 	.short	0x0100
        /*06be*/ 	.byte	0x08
	.zero		1


	//   ....[20]....
        /*06c0*/ 	.word	0x000008b0
        /*06c4*/ 	.word	0x000000ff
        /*06c8*/ 	.word	0x00031cb8
        /*06cc*/ 	.short	0x0100
        /*06ce*/ 	.byte	0x08
	.zero		1


	//   ....[21]....
        /*06d0*/ 	.word	0x000008c0
        /*06d4*/ 	.word	0x000000ff
        /*06d8*/ 	.word	0x00031cc8
        /*06dc*/ 	.short	0x0100
        /*06de*/ 	.byte	0x08
	.zero		1


	//   ....[22]....
        /*06e0*/ 	.word	0x000015a0
        /*06e4*/ 	.word	0x000000ff
        /*06e8*/ 	.word	0x00031c00
        /*06ec*/ 	.short	0x010a
        /*06ee*/ 	.byte	0x24
	.zero		1


	//   ....[23]....
        /*06f0*/ 	.word	0x00001610
        /*06f4*/ 	.word	0x00000000
        /*06f8*/ 	.word	0x00031c30
        /*06fc*/ 	.short	0x010a
        /*06fe*/ 	.byte	0x3f
	.zero		1


	//   ....[24]....
        /*0700*/ 	.word	0x00001680
        /*0704*/ 	.word	0x00000000
        /*0708*/ 	.word	0x00031c30
        /*070c*/ 	.short	0x010a
        /*070e*/ 	.byte	0x3f
	.zero		1


	//   ....[25]....
        /*0710*/ 	.word	0x000046a0
        /*0714*/ 	.word	0x00000004
        /*0718*/ 	.word	0x00000000
        /*071c*/ 	.short	0x0101
        /*071e*/ 	.byte	0x3f
	.zero		1


	//   ....[26]....
        /*0720*/ 	.word	0x00005800
        /*0724*/ 	.word	0x000000ff
        /*0728*/ 	.word	0x00031c30
        /*072c*/ 	.short	0x010a
        /*072e*/ 	.byte	0x06
	.zero		1


	//   ....[27]....
        /*0730*/ 	.word	0x00005840
        /*0734*/ 	.word	0x000000ff
        /*0738*/ 	.word	0x00031c30
        /*073c*/ 	.short	0x010a
        /*073e*/ 	.byte	0x06
	.zero		1


	//   ....[28]....
        /*0740*/ 	.word	0x00006ec0
        /*0744*/ 	.word	0x000000ff
        /*0748*/ 	.word	0x00031c50
        /*074c*/ 	.short	0x010a
        /*074e*/ 	.byte	0x06
	.zero		1


	//   ....[29]....
        /*0750*/ 	.word	0x00006f00
        /*0754*/ 	.word	0x000000ff
        /*0758*/ 	.word	0x00031c50
        /*075c*/ 	.short	0x010a
        /*075e*/ 	.byte	0x06
	.zero		1


	//   ....[30]....
        /*0760*/ 	.word	0x000086b0
        /*0764*/ 	.word	0x00000007
        /*0768*/ 	.word	0x00000000
        /*076c*/ 	.short	0x0101
        /*076e*/ 	.byte	0x3f
	.zero		1


	//   ....[31]....
        /*0770*/ 	.word	0x00008860
        /*0774*/ 	.word	0x00000007
        /*0778*/ 	.word	0x00000000
        /*077c*/ 	.short	0x0101
        /*077e*/ 	.byte	0x3f
	.zero		1


	//   ....[32]....
        /*0780*/ 	.word	0x00009780
        /*0784*/ 	.word	0x000000ff
        /*0788*/ 	.word	0x00031c50
        /*078c*/ 	.short	0x010a
        /*078e*/ 	.byte	0x09
	.zero		1


	//   ....[33]....
        /*0790*/ 	.word	0x000097c0
        /*0794*/ 	.word	0x000000ff
        /*0798*/ 	.word	0x00031c50
        /*079c*/ 	.short	0x010a
        /*079e*/ 	.byte	0x09
	.zero		1


	//   ....[34]....
        /*07a0*/ 	.word	0x00009e50
        /*07a4*/ 	.word	0x00000004
        /*07a8*/ 	.word	0x00000000
        /*07ac*/ 	.short	0x0101
        /*07ae*/ 	.byte	0x3f
	.zero		1


	//   ....[35]....
        /*07b0*/ 	.word	0x0000b030
        /*07b4*/ 	.word	0x000000ff
        /*07b8*/ 	.word	0x00000000
        /*07bc*/ 	.short	0x0101
        /*07be*/ 	.byte	0x04
	.zero		1


	//   ....[36]....
        /*07c0*/ 	.word	0x0000d3e0
        /*07c4*/ 	.word	0x00000000
        /*07c8*/ 	.word	0x00031c40
        /*07cc*/ 	.short	0x010a
        /*07ce*/ 	.byte	0x3f
	.zero		1


	//   ....[37]....
        /*07d0*/ 	.word	0x0000e320
        /*07d4*/ 	.word	0x00000016
        /*07d8*/ 	.word	0x00031c00
        /*07dc*/ 	.short	0x0107
        /*07de*/ 	.byte	0x3f
	.zero		1


	//   ....[38]....
        /*07e0*/ 	.word	0x0000e420
        /*07e4*/ 	.word	0x00000016
        /*07e8*/ 	.word	0x00031c00
        /*07ec*/ 	.short	0x0101
        /*07ee*/ 	.byte	0x3f
	.zero		1


	//   ....[39]....
        /*07f0*/ 	.word	0x0000e440
        /*07f4*/ 	.word	0x00000016
        /*07f8*/ 	.word	0x00031c20
        /*07fc*/ 	.short	0x010a
        /*07fe*/ 	.byte	0x3f
	.zero		1


	//   ....[40]....
        /*0800*/ 	.word	0x0000e760
        /*0804*/ 	.word	0x00000003
        /*0808*/ 	.word	0x00031c40
        /*080c*/ 	.short	0x010a
        /*080e*/ 	.byte	0x3f
	.zero		1


	//   ....[41]....
        /*0810*/ 	.word	0x0000ebe0
        /*0814*/ 	.word	0x00000003
        /*0818*/ 	.word	0x00000060
        /*081c*/ 	.short	0x010a
        /*081e*/ 	.byte	0x3f
	.zero		1


	//   ....[42]....
        /*0820*/ 	.word	0x0000f310
        /*0824*/ 	.word	0x00000003
        /*0828*/ 	.word	0x00031c40
        /*082c*/ 	.short	0x010a
        /*082e*/ 	.byte	0x3f
	.zero		1


	//   ....[43]....
        /*0830*/ 	.word	0x0000f790
        /*0834*/ 	.word	0x0000000c
        /*0838*/ 	.word	0x00000060
        /*083c*/ 	.short	0x010a
        /*083e*/ 	.byte	0x3f
	.zero		1


	//   ....[44]....
        /*0840*/ 	.word	0x0000fdf0
        /*0844*/ 	.word	0x00000002
        /*0848*/ 	.word	0x00031c40
        /*084c*/ 	.short	0x010a
        /*084e*/ 	.byte	0x3f
	.zero		1


	//   ....[45]....
        /*0850*/ 	.word	0x00010280
        /*0854*/ 	.word	0x00000008
        /*0858*/ 	.word	0x00000060
        /*085c*/ 	.short	0x010a
        /*085e*/ 	.byte	0x3f
	.zero		1


	//   ....[46]....
        /*0860*/ 	.word	0x000108a0
        /*0864*/ 	.word	0x00000003
        /*0868*/ 	.word	0x00031c60
        /*086c*/ 	.short	0x010a
        /*086e*/ 	.byte	0x3f
	.zero		1


	//   ....[47]....
        /*0870*/ 	.word	0x000117a0
        /*0874*/ 	.word	0x00000009
        /*0878*/ 	.word	0x00031c20
        /*087c*/ 	.short	0x010a
        /*087e*/ 	.byte	0x3f
	.zero		1


	//   ....[48]....
        /*0880*/ 	.word	0x00011940
        /*0884*/ 	.word	0x00000005
        /*0888*/ 	.word	0x00000000
        /*088c*/ 	.short	0x010a
        /*088e*/ 	.byte	0x3f
	.zero		1


	//   ....[49]....
        /*0890*/ 	.word	0x000119b0
        /*0894*/ 	.word	0x00000003
        /*0898*/ 	.word	0x00000000
        /*089c*/ 	.short	0x010a
        /*089e*/ 	.byte	0x3f
	.zero		1


	//   ....[50]....
        /*08a0*/ 	.word	0x00011a10
        /*08a4*/ 	.word	0x00000017
        /*08a8*/ 	.word	0x00000000
        /*08ac*/ 	.short	0x010a
        /*08ae*/ 	.byte	0x3f
	.zero		1


	//   ....[51]....
        /*08b0*/ 	.word	0x00011a40
        /*08b4*/ 	.word	0x00000007
        /*08b8*/ 	.word	0x00000000
        /*08bc*/ 	.short	0x010a
        /*08be*/ 	.byte	0x3f
	.zero		1


	//   ....[52]....
        /*08c0*/ 	.word	0x00011ab0
        /*08c4*/ 	.word	0x00000003
        /*08c8*/ 	.word	0x00031c00
        /*08cc*/ 	.short	0x010a
        /*08ce*/ 	.byte	0x3f
	.zero		1


	//   ....[53]....
        /*08d0*/ 	.word	0x00011b00
        /*08d4*/ 	.word	0x00000000
        /*08d8*/ 	.word	0x00031c30
        /*08dc*/ 	.short	0x010a
        /*08de*/ 	.byte	0x3f
	.zero		1


	//   ....[54]....
        /*08e0*/ 	.word	0x00011b60
        /*08e4*/ 	.word	0x00000009
        /*08e8*/ 	.word	0x00031c30
        /*08ec*/ 	.short	0x010a
        /*08ee*/ 	.byte	0x3f
	.zero		1


	//   ....[55]....
        /*08f0*/ 	.word	0x00011bc0
        /*08f4*/ 	.word	0x00000008
        /*08f8*/ 	.word	0x00031c50
        /*08fc*/ 	.short	0x010a
        /*08fe*/ 	.byte	0x3f
	.zero		1


	//   ....[56]....
        /*0900*/ 	.word	0x00011c20
        /*0904*/ 	.word	0x00000005
        /*0908*/ 	.word	0x00031c50
        /*090c*/ 	.short	0x010a
        /*090e*/ 	.byte	0x3f
	.zero		1


	//   ....[57]....
        /*0910*/ 	.word	0x00011dc0
        /*0914*/ 	.word	0x00000000
        /*0918*/ 	.word	0x00031c40
        /*091c*/ 	.short	0x010a
        /*091e*/ 	.byte	0x3f
	.zero		1


	//   ....[58]....
        /*0920*/ 	.word	0x00012650
        /*0924*/ 	.word	0x00000016
        /*0928*/ 	.word	0x00031c20
        /*092c*/ 	.short	0x010a
        /*092e*/ 	.byte	0x3f
	.zero		1


	//   ....[59]....
        /*0930*/ 	.word	0x000126a0
        /*0934*/ 	.word	0x00000003
        /*0938*/ 	.word	0x00031c40
        /*093c*/ 	.short	0x010a
        /*093e*/ 	.byte	0x3f
	.zero		1


	//   ....[60]....
        /*0940*/ 	.word	0x000126f0
        /*0944*/ 	.word	0x00000003
        /*0948*/ 	.word	0x00000060
        /*094c*/ 	.short	0x010a
        /*094e*/ 	.byte	0x3f
	.zero		1


	//   ....[61]....
        /*0950*/ 	.word	0x00012740
        /*0954*/ 	.word	0x00000003
        /*0958*/ 	.word	0x00031c40
        /*095c*/ 	.short	0x010a
        /*095e*/ 	.byte	0x3f
	.zero		1


	//   ....[62]....
        /*0960*/ 	.word	0x00012790
        /*0964*/ 	.word	0x0000000c
        /*0968*/ 	.word	0x00000060
        /*096c*/ 	.short	0x010a
        /*096e*/ 	.byte	0x3f
	.zero		1


	//   ....[63]....
        /*0970*/ 	.word	0x000127e0
        /*0974*/ 	.word	0x00000002
        /*0978*/ 	.word	0x00031c40
        /*097c*/ 	.short	0x010a
        /*097e*/ 	.byte	0x3f
	.zero		1


	//   ....[64]....
        /*0980*/ 	.word	0x00012830
        /*0984*/ 	.word	0x00000008
        /*0988*/ 	.word	0x00000060
        /*098c*/ 	.short	0x010a
        /*098e*/ 	.byte	0x3f
	.zero		1


	//   ....[65]....
        /*0990*/ 	.word	0x00012880
        /*0994*/ 	.word	0x00000003
        /*0998*/ 	.word	0x00031c60
        /*099c*/ 	.short	0x010a
        /*099e*/ 	.byte	0x3f
	.zero		1


	//   ....[66]....
        /*09a0*/ 	.word	0x00013200
        /*09a4*/ 	.word	0x00000009
        /*09a8*/ 	.word	0x00031c20
        /*09ac*/ 	.short	0x010a
        /*09ae*/ 	.byte	0x3f
	.zero		1


	//   ....[67]....
        /*09b0*/ 	.word	0x000133a0
        /*09b4*/ 	.word	0x00000005
        /*09b8*/ 	.word	0x00000000
        /*09bc*/ 	.short	0x010a
        /*09be*/ 	.byte	0x3f
	.zero		1


	//   ....[68]....
        /*09c0*/ 	.word	0x000133f0
        /*09c4*/ 	.word	0x00000003
        /*09c8*/ 	.word	0x00000000
        /*09cc*/ 	.short	0x010a
        /*09ce*/ 	.byte	0x3f
	.zero		1


	//   ....[69]....
        /*09d0*/ 	.word	0x00013440
        /*09d4*/ 	.word	0x00000017
        /*09d8*/ 	.word	0x00000000
        /*09dc*/ 	.short	0x010a
        /*09de*/ 	.byte	0x3f
	.zero		1


	//----- nvinfo : EIATTR_NUM_MBARRIERS
	.align		4
.L_123:
        /*09e0*/ 	.byte	0x03, 0x38
        /*09e2*/ 	.short	0x0016


	//----- nvinfo : EIATTR_EXIT_INSTR_OFFSETS
	.align		4
        /*09e4*/ 	.byte	0x04, 0x1c
        /*09e6*/ 	.short	(.L_125 - .L_124)


	//   ....[0]....
.L_124:
        /*09e8*/ 	.word	0x00000a70


	//   ....[1]....
        /*09ec*/ 	.word	0x0000bbe0


	//   ....[2]....
        /*09f0*/ 	.word	0x00011a90


	//----- nvinfo : EIATTR_MAX_THREADS
	.align		4
.L_125:
        /*09f4*/ 	.byte	0x04, 0x05
        /*09f6*/ 	.short	(.L_127 - .L_126)
.L_126:
        /*09f8*/ 	.word	0x00000200
        /*09fc*/ 	.word	0x00000001
        /*0a00*/ 	.word	0x00000001


	//----- nvinfo : EIATTR_CRS_STACK_SIZE
	.align		4
.L_127:
        /*0a04*/ 	.byte	0x04, 0x1e
        /*0a06*/ 	.short	(.L_129 - .L_128)
.L_128:
        /*0a08*/ 	.word	0x00000000


	//----- nvinfo : EIATTR_CBANK_PARAM_SIZE
	.align		4
.L_129:
        /*0a0c*/ 	.byte	0x03, 0x19
        /*0a0e*/ 	.short	0x0af0


	//----- nvinfo : EIATTR_PARAM_CBANK
	.align		4
        /*0a10*/ 	.byte	0x04, 0x0a
        /*0a12*/ 	.short	(.L_131 - .L_130)
	.align		4
.L_130:
        /*0a14*/ 	.word	index@(.nv.constant0._ZN7cutlass13device_kernelIN5flash11enable_sm90INS1_16FlashAttnFwdSm90INS1_25CollectiveMainloopFwdSm90ILi2EN4cute5tupleIJNS5_1CILi1EEES8_S8_EEENS6_IJNS7_ILi192EEENS7_ILi144EEENS7_ILi96EEEEEELi96ENS_6half_tEfNS_4arch4Sm90ELb0ELb0ELb1ELb1ELb0ELb0ELb0ELb0ELb1ELb1ELb0ELb0EEENS1_21CollectiveEpilogueFwdINS6_IJSA_SC_SB_EEES9_SE_SG_Li384ELb1ELb1ELb0ELb0EEENS1_36VarlenDynamicPersistentTileSchedulerILi192ELi144ELi384ELi128ELb0ELb1ELb1ELb0ELb1ELb1EEEEEEEEEvNT_6ParamsE)
        /*0a18*/ 	.short	0x0210
        /*0a1a*/ 	.short	0x0af0


	//----- nvinfo : EIATTR_SW_WAR
	.align		4
.L_131:
        /*0a1c*/ 	.byte	0x04, 0x36
        /*0a1e*/ 	.short	(.L_133 - .L_132)
.L_132:
        /*0a20*/ 	.word	0x00000008
.L_133:


//--------------------- .nv.info._ZN7cutlass13device_kernelIN5flash11enable_sm90INS1_16FlashAttnFwdSm90INS1_25CollectiveMainloopFwdSm90ILi2EN4cute5tupleIJNS5_1CILi1EEES8_S8_EEENS6_IJNS7_ILi192EEENS7_ILi144EEENS7_ILi96EEEEEELi96ENS_6half_tEfNS_4arch4Sm90ELb0ELb0ELb1ELb1ELb0ELb1ELb0ELb0ELb1ELb1ELb0ELb0EEENS1_21CollectiveEpilogueFwdINS6_IJSA_SC_SB_EEES9_SE_SG_Li384ELb1ELb1ELb0ELb0EEENS1_36VarlenDynamicPersistentTileSchedulerILi192ELi144ELi384ELi128ELb0ELb1ELb1ELb0ELb1ELb1EEEEEEEEEvNT_6ParamsE --------------------------
	.section	.nv.info._ZN7cutlass13device_kernelIN5flash11enable_sm90INS1_16FlashAttnFwdSm90INS1_25CollectiveMainloopFwdSm90ILi2EN4cute5tupleIJNS5_1CILi1EEES8_S8_EEENS6_IJNS7_ILi192EEENS7_ILi144EEENS7_ILi96EEEEEELi96ENS_6half_tEfNS_4arch4Sm90ELb0ELb0ELb1ELb1ELb0ELb1ELb0ELb0ELb1ELb1ELb0ELb0EEENS1_21CollectiveEpilogueFwdINS6_IJSA_SC_SB_EEES9_SE_SG_Li384ELb1ELb1ELb0ELb0EEENS1_36VarlenDynamicPersistentTileSchedulerILi192ELi144ELi384ELi128ELb0ELb1ELb1ELb0ELb1ELb1EEEEEEEEEvNT_6ParamsE,"",@"SHT_CUDA_INFO"
	.sectionflags	@""
	.align	4


	//----- nvinfo : EIATTR_CUDA_API_VERSION
	.align		4
        /*0000*/ 	.byte	0x04, 0x37
        /*0002*/ 	.short	(.L_135 - .L_134)
.L_134:
        /*0004*/ 	.word	0x00000082


	//----- nvinfo : EIATTR_KPARAM_INFO
	.align		4
.L_135:
        /*0008*/ 	.byte	0x04, 0x17
        /*000a*/ 	.short	(.L_137 - .L_136)
.L_136:
        /*000c*/ 	.word	0x00000000
        /*0010*/ 	.short	0x0000
        /*0012*/ 	.short	0x0070
        /*0014*/ 	.byte	0x00, 0xf0, 0x01, 0x2a


	//----- nvinfo : EIATTR_SPARSE_MMA_MASK
	.align		4
.L_137:
        /*0018*/ 	.byte	0x03, 0x50
        /*001a*/ 	.short	0x0000


	//----- nvinfo : EIATTR_MAXREG_COUNT
	.align		4
        /*001c*/ 	.byte	0x03, 0x1b
        /*001e*/ 	.short	0x0080


	//----- nvinfo : EIATTR_NUM_BARRIERS
	.align		4
        /*0020*/ 	.byte	0x02, 0x4c
        /*0022*/ 	.byte	0x10
	.zero		1


	//----- nvinfo : EIATTR_EXTERNS
	.align		4
        /*0024*/ 	.byte	0x04, 0x0f
        /*0026*/ 	.short	(.L_139 - .L_138)


	//   ....[0]....
	.align		4
.L_138:
        /*0028*/ 	.word	index@(__assertfail)


	//----- nvinfo : EIATTR_ANNOTATIONS
	.align		4
.L_139:
        /*002c*/ 	.byte	0x04, 0x55
        /*002e*/ 	.short	(.L_141 - .L_140)


	//   ....[0]....
.L_140:
        /* <DEDUP_REMOVED lines=115> */


	//----- nvinfo : EIATTR_MERCURY_ISA_VERSION
	.align		4
.L_141:
        /*0750*/ 	.byte	0x03, 0x5f
        /*0752*/ 	.short	0x0101


	//----- nvinfo : EIATTR_UNUSED_LOAD_BYTE_OFFSET
	.align		4
        /*0754*/ 	.byte	0x04, 0x44
        /*0756*/ 	.short	(.L_143 - .L_142)


	//   ....[0]....
.L_142:
        /*0758*/ 	.word	0x00000ad0
        /*075c*/ 	.word	0x0000fff0


	//   ....[1]....
        /*0760*/ 	.word	0x000157f0
        /*0764*/ 	.word	0x0000fff0


	//----- nvinfo : EIATTR_INT_WARP_WIDE_INSTR_OFFSETS
	.align		4
.L_143:
        /*0768*/ 	.byte	0x04, 0x31
        /*076a*/ 	.short	(.L_145 - .L_144)


	//   ....[0]....
.L_144:
        /*076c*/ 	.word	0x00000180


	//   ....[1]....
        /*0770*/ 	.word	0x00000220


	//   ....[2]....
        /*0774*/ 	.word	0x00000290


	//   ....[3]....
        /*0778*/ 	.word	0x00019aa0


	//   ....[4]....
        /*077c*/ 	.word	0x00019b30


	//   ....[5]....
        /*0780*/ 	.word	0x0001d670


	//   ....[6]....
        /*0784*/ 	.word	0x0001d700


	//----- nvinfo : EIATTR_COOP_GROUP_MASK_REGIDS
	.align		4
.L_145:
        /*0788*/ 	.byte	0x04, 0x29
        /*078a*/ 	.short	(.L_147 - .L_146)


	//   ....[0]....
.L_146:
        /*078c*/ 	.word	0xffffffff


	//   ....[1]....
        /*0790*/ 	.word	0xffffffff


	//   ....[2]....
        /*0794*/ 	.word	0xffffffff


	//   ....[3]....
        /*0798*/ 	.word	0xffffffff


	//   ....[4]....
        /*079c*/ 	.word	0xffffffff


	//   ....[5]....
        /*07a0*/ 	.word	0xffffffff


	//   ....[6]....
        /*07a4*/ 	.word	0xffffffff


	//   ....[7]....
        /*07a8*/ 	.word	0xffffffff


	//   ....[8]....
        /*07ac*/ 	.word	0xffffffff


	//   ....[9]....
        /*07b0*/ 	.word	0xffffffff


	//   ....[10]....
        /*07b4*/ 	.word	0xffffffff


	//   ....[11]....
        /*07b8*/ 	.word	0xffffffff


	//   ....[12]....
        /*07bc*/ 	.word	0xffffffff


	//   ....[13]....
        /*07c0*/ 	.word	0xffffffff


	//   ....[14]....
        /*07c4*/ 	.word	0xffffffff


	//   ....[15]....
        /*07c8*/ 	.word	0xffffffff


	//   ....[16]....
        /*07cc*/ 	.word	0xffffffff


	//   ....[17]....
        /*07d0*/ 	.word	0xffffffff


	//   ....[18]....
        /*07d4*/ 	.word	0xffffffff


	//   ....[19]....
        /*07d8*/ 	.word	0xffffffff


	//   ....[20]....
        /*07dc*/ 	.word	0xffffffff


	//   ....[21]....
        /*07e0*/ 	.word	0xffffffff


	//   ....[22]....
        /*07e4*/ 	.word	0xffffffff


	//   ....[23]....
        /*07e8*/ 	.word	0xffffffff


	//   ....[24]....
        /*07ec*/ 	.word	0xffffffff


	//   ....[25]....
        /*07f0*/ 	.word	0xffffffff


	//   ....[26]....
        /*07f4*/ 	.word	0xffffffff


	//   ....[27]....
        /*07f8*/ 	.word	0xffffffff


	//   ....[28]....
        /*07fc*/ 	.word	0xffffffff


	//   ....[29]....
        /*0800*/ 	.word	0xffffffff


	//   ....[30]....
        /*0804*/ 	.word	0xffffffff


	//   ....[31]....
        /*0808*/ 	.word	0xffffffff


	//   ....[32]....
        /*080c*/ 	.word	0xffffffff


	//   ....[33]....
        /*0810*/ 	.word	0xffffffff


	//   ....[34]....
        /*0814*/ 	.word	0xffffffff


	//   ....[35]....
        /*0818*/ 	.word	0xffffffff


	//   ....[36]....
        /*081c*/ 	.word	0xffffffff


	//   ....[37]....
        /*0820*/ 	.word	0xffffffff


	//   ....[38]....
        /*0824*/ 	.word	0xffffffff


	//   ....[39]....
        /*0828*/ 	.word	0xffffffff


	//   ....[40]....
        /*082c*/ 	.word	0xffffffff


	//   ....[41]....
        /*0830*/ 	.word	0xffffffff


	//   ....[42]....
        /*0834*/ 	.word	0xffffffff


	//   ....[43]....
        /*0838*/ 	.word	0xffffffff


	//   ....[44]....
        /*083c*/ 	.word	0xffffffff


	//   ....[45]....
        /*0840*/ 	.word	0xffffffff


	//   ....[46]....
        /*0844*/ 	.word	0xffffffff


	//   ....[47]....
        /*0848*/ 	.word	0xffffffff


	//   ....[48]....
        /*084c*/ 	.word	0xffffffff


	//   ....[49]....
        /*0850*/ 	.word	0xffffffff


	//   ....[50]....
        /*0854*/ 	.word	0xffffffff


	//   ....[51]....
        /*0858*/ 	.word	0xffffffff


	//   ....[52]....
        /*085c*/ 	.word	0xffffffff


	//   ....[53]....
        /*0860*/ 	.word	0xffffffff


	//   ....[54]....
        /*0864*/ 	.word	0xffffffff


	//   ....[55]....
        /*0868*/ 	.word	0xffffffff


	//   ....[56]....
        /*086c*/ 	.word	0xffffffff


	//   ....[57]....
        /*0870*/ 	.word	0xffffffff


	//   ....[58]....
        /*0874*/ 	.word	0xffffffff


	//   ....[59]....
        /*0878*/ 	.word	0xffffffff


	//   ....[60]....
        /*087c*/ 	.word	0xffffffff


	//   ....[61]....
        /*0880*/ 	.word	0xffffffff


	//   ....[62]....
        /*0884*/ 	.word	0xffffffff


	//   ....[63]....
        /*0888*/ 	.word	0xffffffff


	//   ....[64]....
        /*088c*/ 	.word	0xffffffff


	//   ....[65]....
        /*0890*/ 	.word	0xffffffff


	//   ....[66]....
        /*0894*/ 	.word	0xffffffff


	//   ....[67]....
        /*0898*/ 	.word	0xffffffff


	//   ....[68]....
        /*089c*/ 	.word	0xffffffff


	//   ....[69]....
        /*08a0*/ 	.word	0xffffffff


	//   ....[70]....
        /*08a4*/ 	.word	0xffffffff


	//   ....[71]....
        /*08a8*/ 	.word	0xffffffff


	//   ....[72]....
        /*08ac*/ 	.word	0xffffffff


	//   ....[73]....
        /*08b0*/ 	.word	0xffffffff


	//   ....[74]....
        /*08b4*/ 	.word	0xffffffff


	//   ....[75]....
        /*08b8*/ 	.word	0xffffffff


	//   ....[76]....
        /*08bc*/ 	.word	0xffffffff


	//   ....[77]....
        /*08c0*/ 	.word	0xffffffff


	//   ....[78]....
        /*08c4*/ 	.word	0xffffffff


	//   ....[79]....
        /*08c8*/ 	.word	0xffffffff


	//   ....[80]....
        /*08cc*/ 	.word	0xffffffff


	//   ....[81]....
        /*08d0*/ 	.word	0xffffffff


	//   ....[82]....
        /*08d4*/ 	.word	0xffffffff


	//   ....[83]....
        /*08d8*/ 	.word	0xffffffff


	//   ....[84]....
        /*08dc*/ 	.word	0xffffffff


	//   ....[85]....
        /*08e0*/ 	.word	0xffffffff


	//   ....[86]....
        /*08e4*/ 	.word	0xffffffff


	//   ....[87]....
        /*08e8*/ 	.word	0xffffffff


	//   ....[88]....
        /*08ec*/ 	.word	0xffffffff


	//   ....[89]....
        /*08f0*/ 	.word	0xffffffff


	//   ....[90]....
        /*08f4*/ 	.word	0x0500000f


	//   ....[91]....
        /*08f8*/ 	.word	0x0500000f


	//   ....[92]....
        /*08fc*/ 	.word	0x0500000f


	//   ....[93]....
        /*0900*/ 	.word	0x0500000f


	//   ....[94]....
        /*0904*/ 	.word	0x0500000f


	//   ....[95]....
        /*0908*/ 	.word	0x0500000f


	//   ....[96]....
        /*090c*/ 	.word	0x0500000f


	//   ....[97]....
        /*0910*/ 	.word	0x0500000f


	//   ....[98]....
        /*0914*/ 	.word	0x0500000f


	//   ....[99]....
        /*0918*/ 	.word	0x0500000f


	//   ....[100]....
        /*091c*/ 	.word	0x0500000f


	//   ....[101]....
        /*0920*/ 	.word	0x0500000f


	//   ....[102]....
        /*0924*/ 	.word	0x0500000f


	//   ....[103]....
        /*0928*/ 	.word	0x0500000f


	//   ....[104]....
        /*092c*/ 	.word	0x0500000f


	//   ....[105]....
        /*0930*/ 	.word	0x0500000f


	//   ....[106]....
        /*0934*/ 	.word	0x0500000f


	//   ....[107]....
        /*0938*/ 	.word	0x0500000f


	//   ....[108]....
        /*093c*/ 	.word	0x0500000f


	//   ....[109]....
        /*0940*/ 	.word	0x0500000f


	//   ....[110]....
        /*0944*/ 	.word	0x0500000f


	//   ....[111]....
        /*0948*/ 	.word	0x0500000f


	//   ....[112]....
        /*094c*/ 	.word	0x0500000f


	//   ....[113]....
        /*0950*/ 	.word	0x0500000f


	//   ....[114]....
        /*0954*/ 	.word	0x0500000f


	//   ....[115]....
        /*0958*/ 	.word	0x0500000f


	//   ....[116]....
        /*095c*/ 	.word	0x0500000f


	//   ....[117]....
        /*0960*/ 	.word	0x0500000f


	//   ....[118]....
        /*0964*/ 	.word	0x0500000f


	//   ....[119]....
        /*0968*/ 	.word	0x0500000f


	//   ....[120]....
        /*096c*/ 	.word	0x0500000f


	//   ....[121]....
        /*0970*/ 	.word	0x0500000f


	//   ....[122]....
        /*0974*/ 	.word	0x0500000f


	//   ....[123]....
        /*0978*/ 	.word	0x0500000f


	//   ....[124]....
        /*097c*/ 	.word	0x0500000f


	//   ....[125]....
        /*0980*/ 	.word	0x0500000f


	//   ....[126]....
        /*0984*/ 	.word	0x0500000f


	//   ....[127]....
        /*0988*/ 	.word	0x0500000f


	//   ....[128]....
        /*098c*/ 	.word	0x0500000f


	//   ....[129]....
        /*0990*/ 	.word	0x0500000f


	//   ....[130]....
        /*0994*/ 	.word	0x0500000f


	//   ....[131]....
        /*0998*/ 	.word	0x0500000f


	//   ....[132]....
        /*099c*/ 	.word	0x0500000f


	//   ....[133]....
        /*09a0*/ 	.word	0x0500000f


	//   ....[134]....
        /*09a4*/ 	.word	0x0500000f


	//----- nvinfo : EIATTR_COOP_GROUP_INSTR_OFFSETS
	.align		4
.L_147:
        /*09a8*/ 	.byte	0x04, 0x28
        /*09aa*/ 	.short	(.L_149 - .L_148)


	//   ....[0]....
.L_148:
        /*09ac*/ 	.word	0x00000060


	//   ....[1]....
        /*09b0*/ 	.word	0x00000190


	//   ....[2]....
        /*09b4*/ 	.word	0x00000240


	//   ....[3]....
        /*09b8*/ 	.word	0x00000400


	//   ....[4]....
        /*09bc*/ 	.word	0x00000560


	//   ....[5]....
        /*09c0*/ 	.word	0x00000680


	//   ....[6]....
        /*09c4*/ 	.word	0x000007e0


	//   ....[7]....
        /*09c8*/ 	.word	0x00006e60


	//   ....[8]....
        /*09cc*/ 	.word	0x00007430


	//   ....[9]....
        /*09d0*/ 	.word	0x00007440


	//   ....[10]....
        /*09d4*/ 	.word	0x00007450


	//   ....[11]....
        /*09d8*/ 	.word	0x00007460


	//   ....[12]....
        /*09dc*/ 	.word	0x00008fe0


	//   ....[13]....
        /*09e0*/ 	.word	0x00008ff0


	//   ....[14]....
        /*09e4*/ 	.word	0x00009000


	//   ....[15]....
        /*09e8*/ 	.word	0x00009010


	//   ....[16]....
        /*09ec*/ 	.word	0x0000dcf0


	//   ....[17]....
        /*09f0*/ 	.word	0x0000dd10


	//   ....[18]....
        /*09f4*/ 	.word	0x0000e170


	//   ....[19]....
        /*09f8*/ 	.word	0x0000e1b0


	//   ....[20]....
        /*09fc*/ 	.word	0x0000f4e0


	//   ....[21]....
        /*0a00*/ 	.word	0x00012660


	//   ....[22]....
        /*0a04*/ 	.word	0x000126c0


	//   ....[23]....
        /*0a08*/ 	.word	0x000130a0


	//   ....[24]....
        /*0a0c*/ 	.word	0x000130c0


	//   ....[25]....
        /*0a10*/ 	.word	0x000149c0


	//   ....[26]....
        /*0a14*/ 	.word	0x00014e40


	//   ....[27]....
        /*0a18*/ 	.word	0x00015140


	//   ....[28]....
        /*0a1c*/ 	.word	0x00015170


	//   ....[29]....
        /*0a20*/ 	.word	0x000151c0


	//   ....[30]....
        /*0a24*/ 	.word	0x000161f0


	//   ....[31]....
        /*0a28*/ 	.word	0x00016220


	//   ....[32]....
        /*0a2c*/ 	.word	0x00016270


	//   ....[33]....
        /*0a30*/ 	.word	0x00016290


	//   ....[34]....
        /*0a34*/ 	.word	0x00016730


	//   ....[35]....
        /*0a38*/ 	.word	0x00016750


	//   ....[36]....
        /*0a3c*/ 	.word	0x00016850


	//   ....[37]....
        /*0a40*/ 	.word	0x00016870


	//   ....[38]....
        /*0a44*/ 	.word	0x000170c0


	//   ....[39]....
        /*0a48*/ 	.word	0x000170d0


	//   ....[40]....
        /*0a4c*/ 	.word	0x00017230


	//   ....[41]....
        /*0a50*/ 	.word	0x00017240


	//   ....[42]....
        /*0a54*/ 	.word	0x000173e0


	//   ....[43]....
        /*0a58*/ 	.word	0x000175d0


	//   ....[44]....
        /*0a5c*/ 	.word	0x00017600


	//   ....[45]....
        /*0a60*/ 	.word	0x00017630


	//   ....[46]....
        /*0a64*/ 	.word	0x00017660


	//   ....[47]....
        /*0a68*/ 	.word	0x00017690


	//   ....[48]....
        /*0a6c*/ 	.word	0x000176c0


	//   ....[49]....
        /*0a70*/ 	.word	0x00017830


	//   ....[50]....
        /*0a74*/ 	.word	0x00017860


	//   ....[51]....
        /*0a78*/ 	.word	0x00017890


	//   ....[52]....
        /*0a7c*/ 	.word	0x000178c0


	//   ....[53]....
        /*0a80*/ 	.word	0x000178f0


	//   ....[54]....
        /*0a84*/ 	.word	0x00017920


	//   ....[55]....
        /*0a88*/ 	.word	0x000179b0


	//   ....[56]....
        /*0a8c*/ 	.word	0x000179e0


	//   ....[57]....
        /*0a90*/ 	.word	0x00017a60


	//   ....[58]....
        /*0a94*/ 	.word	0x000185e0


	//   ....[59]....
        /*0a98*/ 	.word	0x0001a060


	//   ....[60]....
        /*0a9c*/ 	.word	0x0001ad90


	//   ....[61]....
        /*0aa0*/ 	.word	0x0001adb0


	//   ....[62]....
        /*0aa4*/ 	.word	0x0001ae70


	//   ....[63]....
        /*0aa8*/ 	.word	0x0001ae90


	//   ....[64]....
        /*0aac*/ 	.word	0x0001af30


	//   ....[65]....
        /*0ab0*/ 	.word	0x0001af50


	//   ....[66]....
        /*0ab4*/ 	.word	0x0001af60


	//   ....[67]....
        /*0ab8*/ 	.word	0x0001aff0


	//   ....[68]....
        /*0abc*/ 	.word	0x0001b010


	//   ....[69]....
        /*0ac0*/ 	.word	0x0001b080


	//   ....[70]....
        /*0ac4*/ 	.word	0x0001b0c0


	//   ....[71]....
        /*0ac8*/ 	.word	0x0001b130


	//   ....[72]....
        /*0acc*/ 	.word	0x0001dda0


	//   ....[73]....
        /*0ad0*/ 	.word	0x0001ddd0


	//   ....[74]....
        /*0ad4*/ 	.word	0x0001de10


	//   ....[75]....
        /*0ad8*/ 	.word	0x0001de40


	//   ....[76]....
        /*0adc*/ 	.word	0x0001de70


	//   ....[77]....
        /*0ae0*/ 	.word	0x0001dea0


	//   ....[78]....
        /*0ae4*/ 	.word	0x0001ded0


	//   ....[79]....
        /*0ae8*/ 	.word	0x0001df00


	//   ....[80]....
        /*0aec*/ 	.word	0x0001e080


	//   ....[81]....
        /*0af0*/ 	.word	0x0001e0b0


	//   ....[82]....
        /*0af4*/ 	.word	0x0001e0e0


	//   ....[83]....
        /*0af8*/ 	.word	0x0001e110


	//   ....[84]....
        /*0afc*/ 	.word	0x0001e140


	//   ....[85]....
        /*0b00*/ 	.word	0x0001e170


	//   ....[86]....
        /*0b04*/ 	.word	0x0001e230


	//   ....[87]....
        /*0b08*/ 	.word	0x0001e250


	//   ....[88]....
        /*0b0c*/ 	.word	0x0001e2c0


	//   ....[89]....
        /*0b10*/ 	.word	0x0001e730


	//   ....[90]....
        /*0b14*/ 	.word	0x0001eb90


	//   ....[91]....
        /*0b18*/ 	.word	0x0001ec40


	//   ....[92]....
        /*0b1c*/ 	.word	0x0001ecd0


	//   ....[93]....
        /*0b20*/ 	.word	0x0001ed20


	//   ....[94]....
        /*0b24*/ 	.word	0x0001ed70


	//   ....[95]....
        /*0b28*/ 	.word	0x0001ee50


	//   ....[96]....
        /*0b2c*/ 	.word	0x0001eee0


	//   ....[97]....
        /*0b30*/ 	.word	0x0001ef40


	//   ....[98]....
        /*0b34*/ 	.word	0x0001efa0


	//   ....[99]....
        /*0b38*/ 	.word	0x0001f1b0


	//   ....[100]....
        /*0b3c*/ 	.word	0x0001f200


	//   ....[101]....
        /*0b40*/ 	.word	0x0001f290


	//   ....[102]....
        /*0b44*/ 	.word	0x0001f320


	//   ....[103]....
        /*0b48*/ 	.word	0x0001f3e0


	//   ....[104]....
        /*0b4c*/ 	.word	0x0001f6c0


	//   ....[105]....
        /*0b50*/ 	.word	0x0001f870


	//   ....[106]....
        /*0b54*/ 	.word	0x0001f8c0


	//   ....[107]....
        /*0b58*/ 	.word	0x0001f920


	//   ....[108]....
        /*0b5c*/ 	.word	0x0001fa30


	//   ....[109]....
        /*0b60*/ 	.word	0x0001fa90


	//   ....[110]....
        /*0b64*/ 	.word	0x0001fbb0


	//   ....[111]....
        /*0b68*/ 	.word	0x0001fc10


	//   ....[112]....
        /*0b6c*/ 	.word	0x0001fcf0


	//   ....[113]....
        /*0b70*/ 	.word	0x0001fdc0


	//   ....[114]....
        /*0b74*/ 	.word	0x0001fe70


	//   ....[115]....
        /*0b78*/ 	.word	0x0001ff40


	//   ....[116]....
        /*0b7c*/ 	.word	0x0001ffd0


	//   ....[117]....
        /*0b80*/ 	.word	0x00020350


	//   ....[118]....
        /*0b84*/ 	.word	0x000203f0


	//   ....[119]....
        /*0b88*/ 	.word	0x00020510


	//   ....[120]....
        /*0b8c*/ 	.word	0x00020580


	//   ....[121]....
        /*0b90*/ 	.word	0x000205f0


	//   ....[122]....
        /*0b94*/ 	.word	0x00020660


	//   ....[123]....
        /*0b98*/ 	.word	0x000206d0


	//   ....[124]....
        /*0b9c*/ 	.word	0x00020750


	//   ....[125]....
        /*0ba0*/ 	.word	0x000207e0


	//   ....[126]....
        /*0ba4*/ 	.word	0x00020870


	//   ....[127]....
        /*0ba8*/ 	.word	0x000208e0


	//   ....[128]....
        /*0bac*/ 	.word	0x00020950


	//   ....[129]....
        /*0bb0*/ 	.word	0x000209c0


	//   ....[130]....
        /*0bb4*/ 	.word	0x00020a40


	//   ....[131]....
        /*0bb8*/ 	.word	0x00020ab0


	//   ....[132]....
        /*0bbc*/ 	.word	0x00020b50


	//   ....[133]....
        /*0bc0*/ 	.word	0x00020be0


	//   ....[134]....
        /*0bc4*/ 	.word	0x00020d00


	//----- nvinfo : EIATTR_REG_RECONFIG
	.align		4
.L_149:
        /*0bc8*/ 	.byte	0x01, 0x54
	.zero		2


	//----- nvinfo : EIATTR_SYSCALL_OFFSETS
	.align		4
        /*0bcc*/ 	.byte	0x04, 0x46
        /*0bce*/ 	.short	(.L_151 - .L_150)


	//   ....[0]....
.L_150:
        /*0bd0*/ 	.word	0x00001bc0


	//   ....[1]....
        /*0bd4*/ 	.word	0x00001d10


	//   ....[2]....
        /*0bd8*/ 	.word	0x00007030


	//   ....[3]....
        /*0bdc*/ 	.word	0x000073b0


	//   ....[4]....
        /*0be0*/ 	.word	0x00019c90


	//   ....[5]....
        /*0be4*/ 	.word	0x00019de0


	//   ....[6]....
        /*0be8*/ 	.word	0x00019ee0


	//   ....[7]....
        /*0bec*/ 	.word	0x0001a810


	//----- nvinfo : EIATTR_MBARRIER_INSTR_OFFSETS
	.align		4
.L_151:
        /*0bf0*/ 	.byte	0x04, 0x39
        /*0bf2*/ 	.short	(.L_153 - .L_152)


	//   ....[0]....
.L_152:
        /*0bf4*/ 	.word	0x000002b0
        /*0bf8*/ 	.word	0x000000ff
        /*0bfc*/ 	.word	0x00031c00
        /*0c00*/ 	.short	0x0100
        /*0c02*/ 	.byte	0x08
	.zero		1


	//   ....[1]....
        /*0c04*/ 	.word	0x000002c0
        /*0c08*/ 	.word	0x000000ff
        /*0c0c*/ 	.word	0x00031c20
        /*0c10*/ 	.short	0x0100
        /*0c12*/ 	.byte	0x08
	.zero		1


	//   ....[2]....
        /*0c14*/ 	.word	0x000003b0
        /*0c18*/ 	.word	0x000000ff
        /*0c1c*/ 	.word	0x00031c30
        /*0c20*/ 	.short	0x0100
        /*0c22*/ 	.byte	0x08
	.zero		1


	//   ....[3]....
        /*0c24*/ 	.word	0x000003c0
        /*0c28*/ 	.word	0x000000ff
        /*0c2c*/ 	.word	0x00031c40
        /*0c30*/ 	.short	0x0100
        /*0c32*/ 	.byte	0x08
	.zero		1


	//   ....[4]....
        /*0c34*/ 	.word	0x000003d0
        /*0c38*/ 	.word	0x000000ff
        /*0c3c*/ 	.word	0x00031c38
        /*0c40*/ 	.short	0x0100
        /*0c42*/ 	.byte	0x08
	.zero		1


	//   ....[5]....
        /*0c44*/ 	.word	0x000003e0
        /*0c48*/ 	.word	0x000000ff
        /*0c4c*/ 	.word	0x00031c48
        /*0c50*/ 	.short	0x0100
        /*0c52*/ 	.byte	0x08
	.zero		1


	//   ....[6]....
        /*0c54*/ 	.word	0x00000510
        /*0c58*/ 	.word	0x000000ff
        /*0c5c*/ 	.word	0x00031c50
        /*0c60*/ 	.short	0x0100
        /*0c62*/ 	.byte	0x08
	.zero		1


	//   ....[7]....
        /*0c64*/ 	.word	0x00000520
        /*0c68*/ 	.word	0x000000ff
        /*0c6c*/ 	.word	0x00031c60
        /*0c70*/ 	.short	0x0100
        /*0c72*/ 	.byte	0x08
	.zero		1


	//   ....[8]....
        /*0c74*/ 	.word	0x00000530
        /*0c78*/ 	.word	0x000000ff
        /*0c7c*/ 	.word	0x00031c58
        /*0c80*/ 	.short	0x0100
        /*0c82*/ 	.byte	0x08
	.zero		1


	//   ....[9]....
        /*0c84*/ 	.word	0x00000540
        /*0c88*/ 	.word	0x000000ff
        /*0c8c*/ 	.word	0x00031c68
        /*0c90*/ 	.short	0x0100
        /*0c92*/ 	.byte	0x08
	.zero		1


	//   ....[10]....
        /*0c94*/ 	.word	0x00000630
        /*0c98*/ 	.word	0x000000ff
        /*0c9c*/ 	.word	0x00031c70
        /*0ca0*/ 	.short	0x0100
        /*0ca2*/ 	.byte	0x06
	.zero		1


	//   ....[11]....
        /*0ca4*/ 	.word	0x00000640
        /*0ca8*/ 	.word	0x000000ff
        /*0cac*/ 	.word	0x00031c80
        /*0cb0*/ 	.short	0x0100
        /*0cb2*/ 	.byte	0x06
	.zero		1


	//   ....[12]....
        /*0cb4*/ 	.word	0x00000650
        /*0cb8*/ 	.word	0x000000ff
        /*0cbc*/ 	.word	0x00031c78
        /*0cc0*/ 	.short	0x0100
        /*0cc2*/ 	.byte	0x06
	.zero		1


	//   ....[13]....
        /*0cc4*/ 	.word	0x00000660
        /*0cc8*/ 	.word	0x000000ff
        /*0ccc*/ 	.word	0x00031c88
        /*0cd0*/ 	.short	0x0100
        /*0cd2*/ 	.byte	0x06
	.zero		1


	//   ....[14]....
        /*0cd4*/ 	.word	0x00000790
        /*0cd8*/ 	.word	0x000000ff
        /*0cdc*/ 	.word	0x00031c90
        /*0ce0*/ 	.short	0x0100
        /*0ce2*/ 	.byte	0x08
	.zero		1


	//   ....[15]....
        /*0ce4*/ 	.word	0x000007a0
        /*0ce8*/ 	.word	0x000000ff
        /*0cec*/ 	.word	0x00031ca0
        /*0cf0*/ 	.short	0x0100
        /*0cf2*/ 	.byte	0x08
	.zero		1


	//   ....[16]....
        /*0cf4*/ 	.word	0x000007b0
        /*0cf8*/ 	.word	0x000000ff
        /*0cfc*/ 	.word	0x00031c98
        /*0d00*/ 	.short	0x0100
        /*0d02*/ 	.byte	0x08
	.zero		1


	//   ....[17]....
        /*0d04*/ 	.word	0x000007c0
        /*0d08*/ 	.word	0x000000ff
        /*0d0c*/ 	.word	0x00031ca8
        /*0d10*/ 	.short	0x0100
        /*0d12*/ 	.byte	0x08
	.zero		1


	//   ....[18]....
        /*0d14*/ 	.word	0x000008f0
        /*0d18*/ 	.word	0x000000ff
        /*0d1c*/ 	.word	0x00031cb0
        /*0d20*/ 	.short	0x0100
        /*0d22*/ 	.byte	0x08
	.zero		1


	//   ....[19]....
        /*0d24*/ 	.word	0x00000900
        /*0d28*/ 	.word	0x000000ff
        /*0d2c*/ 	.word	0x00031cc0
        /*0d30*/ 	.short	0x0100
        /*0d32*/ 	.byte	0x08
	.zero		1


	//   ....[20]....
        /*0d34*/ 	.word	0x00000910
        /*0d38*/ 	.word	0x000000ff
        /*0d3c*/ 	.word	0x00031cb8
        /*0d40*/ 	.short	0x0100
        /*0d42*/ 	.byte	0x08
	.zero		1


	//   ....[21]....
        /*0d44*/ 	.word	0x00000920
        /*0d48*/ 	.word	0x000000ff
        /*0d4c*/ 	.word	0x00031cc8
        /*0d50*/ 	.short	0x0100
        /*0d52*/ 	.byte	0x08
	.zero		1


	//   ....[22]....
        /*0d54*/ 	.word	0x00003140
        /*0d58*/ 	.word	0x00000015
        /*0d5c*/ 	.word	0x00031c90
        /*0d60*/ 	.short	0x010a
        /*0d62*/ 	.byte	0x3f
	.zero		1


	//   ....[23]....
        /*0d64*/ 	.word	0x00004b40
        /*0d68*/ 	.word	0x00000015
        /*0d6c*/ 	.word	0x00031c90
        /*0d70*/ 	.short	0x010a
        /*0d72*/ 	.byte	0x3f
	.zero		1


	//   ....[24]....
        /*0d74*/ 	.word	0x00006540
        /*0d78*/ 	.word	0x00000015
        /*0d7c*/ 	.word	0x00031c90
        /*0d80*/ 	.short	0x010a
        /*0d82*/ 	.byte	0x3f
	.zero		1


	//   ....[25]....
        /*0d84*/ 	.word	0x000067b0
        /*0d88*/ 	.word	0x00000024
        /*0d8c*/ 	.word	0x00000000
        /*0d90*/ 	.short	0x0101
        /*0d92*/ 	.byte	0x3f
	.zero		1


	//   ....[26]....
        /*0d94*/ 	.word	0x000067f0
        /*0d98*/ 	.word	0x00000015
        /*0d9c*/ 	.word	0x00031cb0
        /*0da0*/ 	.short	0x010a
        /*0da2*/ 	.byte	0x3f
	.zero		1


	//   ....[27]....
        /*0da4*/ 	.word	0x00006b30
        /*0da8*/ 	.word	0x00000015
        /*0dac*/ 	.word	0x00000000
        /*0db0*/ 	.short	0x0101
        /*0db2*/ 	.byte	0x3f
	.zero		1


	//   ....[28]....
        /*0db4*/ 	.word	0x000070d0
        /*0db8*/ 	.word	0x00000010
        /*0dbc*/ 	.word	0x00031c00
        /*0dc0*/ 	.short	0x010a
        /*0dc2*/ 	.byte	0x3f
	.zero		1


	//   ....[29]....
        /*0dc4*/ 	.word	0x00007120
        /*0dc8*/ 	.word	0x00000010
        /*0dcc*/ 	.word	0x00031c00
        /*0dd0*/ 	.short	0x010a
        /*0dd2*/ 	.byte	0x3f
	.zero		1


	//   ....[30]....
        /*0dd4*/ 	.word	0x00007ba0
        /*0dd8*/ 	.word	0x00000010
        /*0ddc*/ 	.word	0x00031c00
        /*0de0*/ 	.short	0x010a
        /*0de2*/ 	.byte	0x3f
	.zero		1


	//   ....[31]....
        /*0de4*/ 	.word	0x000094c0
        /*0de8*/ 	.word	0x00000010
        /*0dec*/ 	.word	0x00031c00
        /*0df0*/ 	.short	0x010a
        /*0df2*/ 	.byte	0x3f
	.zero		1


	//   ....[32]....
        /*0df4*/ 	.word	0x0000ab70
        /*0df8*/ 	.word	0x00000000
        /*0dfc*/ 	.word	0x00031c30
        /*0e00*/ 	.short	0x010a
        /*0e02*/ 	.byte	0x3f
	.zero		1


	//   ....[33]....
        /*0e04*/ 	.word	0x0000ac40
        /*0e08*/ 	.word	0x00000000
        /*0e0c*/ 	.word	0x00031c30
        /*0e10*/ 	.short	0x010a
        /*0e12*/ 	.byte	0x3f
	.zero		1


	//   ....[34]....
        /*0e14*/ 	.word	0x0000e6b0
        /*0e18*/ 	.word	0x00000000
        /*0e1c*/ 	.word	0x00000000
        /*0e20*/ 	.short	0x0101
        /*0e22*/ 	.byte	0x3f
	.zero		1


	//   ....[35]....
        /*0e24*/ 	.word	0x0000f7c0
        /*0e28*/ 	.word	0x0000000e
        /*0e2c*/ 	.word	0x00031c30
        /*0e30*/ 	.short	0x010a
        /*0e32*/ 	.byte	0x3f
	.zero		1


	//   ....[36]....
        /*0e34*/ 	.word	0x0000f810
        /*0e38*/ 	.word	0x0000000e
        /*0e3c*/ 	.word	0x00031c30
        /*0e40*/ 	.short	0x010a
        /*0e42*/ 	.byte	0x3f
	.zero		1


	//   ....[37]....
        /*0e44*/ 	.word	0x00011db0
        /*0e48*/ 	.word	0x0000000f
        /*0e4c*/ 	.word	0x00031c50
        /*0e50*/ 	.short	0x010a
        /*0e52*/ 	.byte	0x3f
	.zero		1


	//   ....[38]....
        /*0e54*/ 	.word	0x00011df0
        /*0e58*/ 	.word	0x0000000f
        /*0e5c*/ 	.word	0x00031c50
        /*0e60*/ 	.short	0x010a
        /*0e62*/ 	.byte	0x3f
	.zero		1


	//   ....[39]....
        /*0e64*/ 	.word	0x00013a80
        /*0e68*/ 	.word	0x0000006f
        /*0e6c*/ 	.word	0x00000000
        /*0e70*/ 	.short	0x0101
        /*0e72*/ 	.byte	0x3f
	.zero		1


	//   ....[40]....
        /*0e74*/ 	.word	0x00013a90
        /*0e78*/ 	.word	0x0000006c
        /*0e7c*/ 	.word	0x00000000
        /*0e80*/ 	.short	0x0101
        /*0e82*/ 	.byte	0x3f
	.zero		1


	//   ....[41]....
        /*0e84*/ 	.word	0x00014a50
        /*0e88*/ 	.word	0x00000009
        /*0e8c*/ 	.word	0x00031c50
        /*0e90*/ 	.short	0x010a
        /*0e92*/ 	.byte	0x3f
	.zero		1


	//   ....[42]....
        /*0e94*/ 	.word	0x00014b00
        /*0e98*/ 	.word	0x00000009
        /*0e9c*/ 	.word	0x00031c50
        /*0ea0*/ 	.short	0x010a
        /*0ea2*/ 	.byte	0x3f
	.zero		1


	//   ....[43]....
        /*0ea4*/ 	.word	0x000154a0
        /*0ea8*/ 	.word	0x00000009
        /*0eac*/ 	.word	0x00000000
        /*0eb0*/ 	.short	0x0101
        /*0eb2*/ 	.byte	0x3f
	.zero		1


	//   ....[44]....
        /*0eb4*/ 	.word	0x00016740
        /*0eb8*/ 	.word	0x00000000
        /*0ebc*/ 	.word	0x00000000
        /*0ec0*/ 	.short	0x0101
        /*0ec2*/ 	.byte	0x3f
	.zero		1


	//   ....[45]....
        /*0ec4*/ 	.word	0x000186c0
        /*0ec8*/ 	.word	0x00000016
        /*0ecc*/ 	.word	0x00031c20
        /*0ed0*/ 	.short	0x010a
        /*0ed2*/ 	.byte	0x3f
	.zero		1


	//   ....[46]....
        /*0ed4*/ 	.word	0x00018780
        /*0ed8*/ 	.word	0x00000008
        /*0edc*/ 	.word	0x00031ca0
        /*0ee0*/ 	.short	0x010a
        /*0ee2*/ 	.byte	0x3f
	.zero		1


	//   ....[47]....
        /*0ee4*/ 	.word	0x00018bb0
        /*0ee8*/ 	.word	0x00000008
        /*0eec*/ 	.word	0x00031cc0
        /*0ef0*/ 	.short	0x010a
        /*0ef2*/ 	.byte	0x3f
	.zero		1


	//   ....[48]....
        /*0ef4*/ 	.word	0x00019110
        /*0ef8*/ 	.word	0x00000008
        /*0efc*/ 	.word	0x00031ca0
        /*0f00*/ 	.short	0x010a
        /*0f02*/ 	.byte	0x3f
	.zero		1


	//   ....[49]....
        /*0f04*/ 	.word	0x00019530
        /*0f08*/ 	.word	0x00000008
        /*0f0c*/ 	.word	0x00031cc0
        /*0f10*/ 	.short	0x010a
        /*0f12*/ 	.byte	0x3f
	.zero		1


	//   ....[50]....
        /*0f14*/ 	.word	0x0001a2a0
        /*0f18*/ 	.word	0x00000000
        /*0f1c*/ 	.word	0x00031c40
        /*0f20*/ 	.short	0x010a
        /*0f22*/ 	.byte	0x3f
	.zero		1


	//   ....[51]....
        /*0f24*/ 	.word	0x0001b200
        /*0f28*/ 	.word	0x00000016
        /*0f2c*/ 	.word	0x00031c00
        /*0f30*/ 	.short	0x0107
        /*0f32*/ 	.byte	0x3f
	.zero		1


	//   ....[52]....
        /*0f34*/ 	.word	0x0001b2f0
        /*0f38*/ 	.word	0x00000016
        /*0f3c*/ 	.word	0x00031c00
        /*0f40*/ 	.short	0x0101
        /*0f42*/ 	.byte	0x3f
	.zero		1


	//   ....[53]....
        /*0f44*/ 	.word	0x0001b310
        /*0f48*/ 	.word	0x00000016
        /*0f4c*/ 	.word	0x00031c20
        /*0f50*/ 	.short	0x010a
        /*0f52*/ 	.byte	0x3f
	.zero		1


	//   ....[54]....
        /*0f54*/ 	.word	0x0001b650
        /*0f58*/ 	.word	0x00000003
        /*0f5c*/ 	.word	0x00031c40
        /*0f60*/ 	.short	0x010a
        /*0f62*/ 	.byte	0x3f
	.zero		1


	//   ....[55]....
        /*0f64*/ 	.word	0x0001bad0
        /*0f68*/ 	.word	0x00000003
        /*0f6c*/ 	.word	0x00000060
        /*0f70*/ 	.short	0x010a
        /*0f72*/ 	.byte	0x3f
	.zero		1


	//   ....[56]....
        /*0f74*/ 	.word	0x0001c210
        /*0f78*/ 	.word	0x00000003
        /*0f7c*/ 	.word	0x00031c40
        /*0f80*/ 	.short	0x010a
        /*0f82*/ 	.byte	0x3f
	.zero		1


	//   ....[57]....
        /*0f84*/ 	.word	0x0001c690
        /*0f88*/ 	.word	0x0000000c
        /*0f8c*/ 	.word	0x00000060
        /*0f90*/ 	.short	0x010a
        /*0f92*/ 	.byte	0x3f
	.zero		1


	//   ....[58]....
        /*0f94*/ 	.word	0x0001cd00
        /*0f98*/ 	.word	0x00000002
        /*0f9c*/ 	.word	0x00031c40
        /*0fa0*/ 	.short	0x010a
        /*0fa2*/ 	.byte	0x3f
	.zero		1


	//   ....[59]....
        /*0fa4*/ 	.word	0x0001d190
        /*0fa8*/ 	.word	0x00000007
        /*0fac*/ 	.word	0x00000060
        /*0fb0*/ 	.short	0x010a
        /*0fb2*/ 	.byte	0x3f
	.zero		1


	//   ....[60]....
        /*0fb4*/ 	.word	0x0001d7b0
        /*0fb8*/ 	.word	0x00000003
        /*0fbc*/ 	.word	0x00031c60
        /*0fc0*/ 	.short	0x010a
        /*0fc2*/ 	.byte	0x3f
	.zero		1


	//   ....[61]....
        /*0fc4*/ 	.word	0x0001e6b0
        /*0fc8*/ 	.word	0x00000009
        /*0fcc*/ 	.word	0x00031c20
        /*0fd0*/ 	.short	0x010a
        /*0fd2*/ 	.byte	0x3f
	.zero		1


	//   ....[62]....
        /*0fd4*/ 	.word	0x0001e840
        /*0fd8*/ 	.word	0x00000005
        /*0fdc*/ 	.word	0x00000000
        /*0fe0*/ 	.short	0x010a
        /*0fe2*/ 	.byte	0x3f
	.zero		1


	//   ....[63]....
        /*0fe4*/ 	.word	0x0001e8b0
        /*0fe8*/ 	.word	0x00000003
        /*0fec*/ 	.word	0x00000000
        /*0ff0*/ 	.short	0x010a
        /*0ff2*/ 	.byte	0x3f
	.zero		1


	//   ....[64]....
        /*0ff4*/ 	.word	0x0001e910
        /*0ff8*/ 	.word	0x00000017
        /*0ffc*/ 	.word	0x00000000
        /*1000*/ 	.short	0x010a
        /*1002*/ 	.byte	0x3f
	.zero		1


	//   ....[65]....
        /*1004*/ 	.word	0x0001e940
        /*1008*/ 	.word	0x00000007
        /*100c*/ 	.word	0x00000000
        /*1010*/ 	.short	0x010a
        /*1012*/ 	.byte	0x3f
	.zero		1


	//   ....[66]....
        /*1014*/ 	.word	0x0001e9a0
        /*1018*/ 	.word	0x00000015
        /*101c*/ 	.word	0x00031c90
        /*1020*/ 	.short	0x010a
        /*1022*/ 	.byte	0x3f
	.zero		1


	//   ....[67]....
        /*1024*/ 	.word	0x0001e9f0
        /*1028*/ 	.word	0x00000015
        /*102c*/ 	.word	0x00031c90
        /*1030*/ 	.short	0x010a
        /*1032*/ 	.byte	0x3f
	.zero		1


	//   ....[68]....
        /*1034*/ 	.word	0x0001ea40
        /*1038*/ 	.word	0x00000015
        /*103c*/ 	.word	0x00031c90
        /*1040*/ 	.short	0x010a
        /*1042*/ 	.byte	0x3f
	.zero		1


	//   ....[69]....
        /*1044*/ 	.word	0x0001ea90
        /*1048*/ 	.word	0x00000015
        /*104c*/ 	.word	0x00031cb0
        /*1050*/ 	.short	0x010a
        /*1052*/ 	.byte	0x3f
	.zero		1


	//   ....[70]....
        /*1054*/ 	.word	0x0001eda0
        /*1058*/ 	.word	0x00000010
        /*105c*/ 	.word	0x00031c00
        /*1060*/ 	.short	0x010a
        /*1062*/ 	.byte	0x3f
	.zero		1


	//   ....[71]....
        /*1064*/ 	.word	0x0001efd0
        /*1068*/ 	.word	0x00000010
        /*106c*/ 	.word	0x00031c00
        /*1070*/ 	.short	0x010a
        /*1072*/ 	.byte	0x3f
	.zero		1


	//   ....[72]....
        /*1074*/ 	.word	0x0001f020
        /*1078*/ 	.word	0x00000000
        /*107c*/ 	.word	0x00031c30
        /*1080*/ 	.short	0x010a
        /*1082*/ 	.byte	0x3f
	.zero		1


	//   ....[73]....
        /*1084*/ 	.word	0x0001f070
        /*1088*/ 	.word	0x0000000e
        /*108c*/ 	.word	0x00031c30
        /*1090*/ 	.short	0x010a
        /*1092*/ 	.byte	0x3f
	.zero		1


	//   ....[74]....
        /*1094*/ 	.word	0x0001f0c0
        /*1098*/ 	.word	0x0000000f
        /*109c*/ 	.word	0x00031c50
        /*10a0*/ 	.short	0x010a
        /*10a2*/ 	.byte	0x3f
	.zero		1


	//   ....[75]....
        /*10a4*/ 	.word	0x0001f110
        /*10a8*/ 	.word	0x00000009
        /*10ac*/ 	.word	0x00031c50
        /*10b0*/ 	.short	0x010a
        /*10b2*/ 	.byte	0x3f
	.zero		1


	//   ....[76]....
        /*10b4*/ 	.word	0x0001f4a0
        /*10b8*/ 	.word	0x00000016
        /*10bc*/ 	.word	0x00031c20
        /*10c0*/ 	.short	0x010a
        /*10c2*/ 	.byte	0x3f
	.zero		1


	//   ....[77]....
        /*10c4*/ 	.word	0x0001f4f0
        /*10c8*/ 	.word	0x00000008
        /*10cc*/ 	.word	0x00031ca0
        /*10d0*/ 	.short	0x010a
        /*10d2*/ 	.byte	0x3f
	.zero		1


	//   ....[78]....
        /*10d4*/ 	.word	0x0001f540
        /*10d8*/ 	.word	0x00000008
        /*10dc*/ 	.word	0x00031cc0
        /*10e0*/ 	.short	0x010a
        /*10e2*/ 	.byte	0x3f
	.zero		1


	//   ....[79]....
        /*10e4*/ 	.word	0x0001f590
        /*10e8*/ 	.word	0x00000008
        /*10ec*/ 	.word	0x00031ca0
        /*10f0*/ 	.short	0x010a
        /*10f2*/ 	.byte	0x3f
	.zero		1


	//   ....[80]....
        /*10f4*/ 	.word	0x0001f5e0
        /*10f8*/ 	.word	0x00000008
        /*10fc*/ 	.word	0x00031cc0
        /*1100*/ 	.short	0x010a
        /*1102*/ 	.byte	0x3f
	.zero		1


	//   ....[81]....
        /*1104*/ 	.word	0x0001f780
        /*1108*/ 	.word	0x00000000
        /*110c*/ 	.word	0x00031c40
        /*1110*/ 	.short	0x010a
        /*1112*/ 	.byte	0x3f
	.zero		1


	//   ....[82]....
        /*1114*/ 	.word	0x00020070
        /*1118*/ 	.word	0x00000016
        /*111c*/ 	.word	0x00031c20
        /*1120*/ 	.short	0x010a
        /*1122*/ 	.byte	0x3f
	.zero		1


	//   ....[83]....
        /*1124*/ 	.word	0x000200c0
        /*1128*/ 	.word	0x00000003
        /*112c*/ 	.word	0x00031c40
        /*1130*/ 	.short	0x010a
        /*1132*/ 	.byte	0x3f
	.zero		1


	//   ....[84]....
        /*1134*/ 	.word	0x00020110
        /*1138*/ 	.word	0x00000003
        /*113c*/ 	.word	0x00000060
        /*1140*/ 	.short	0x010a
        /*1142*/ 	.byte	0x3f
	.zero		1


	//   ....[85]....
        /*1144*/ 	.word	0x00020160
        /*1148*/ 	.word	0x00000003
        /*114c*/ 	.word	0x00031c40
        /*1150*/ 	.short	0x010a
        /*1152*/ 	.byte	0x3f
	.zero		1


	//   ....[86]....
        /*1154*/ 	.word	0x000201b0
        /*1158*/ 	.word	0x0000000c
        /*115c*/ 	.word	0x00000060
        /*1160*/ 	.short	0x010a
        /*1162*/ 	.byte	0x3f
	.zero		1


	//   ....[87]....
        /*1164*/ 	.word	0x00020200
        /*1168*/ 	.word	0x00000002
        /*116c*/ 	.word	0x00031c40
        /*1170*/ 	.short	0x010a
        /*1172*/ 	.byte	0x3f
	.zero		1


	//   ....[88]....
        /*1174*/ 	.word	0x00020250
        /*1178*/ 	.word	0x00000007
        /*117c*/ 	.word	0x00000060
        /*1180*/ 	.short	0x010a
        /*1182*/ 	.byte	0x3f
	.zero		1


	//   ....[89]....
        /*1184*/ 	.word	0x000202a0
        /*1188*/ 	.word	0x00000003
        /*118c*/ 	.word	0x00031c60
        /*1190*/ 	.short	0x010a
        /*1192*/ 	.byte	0x3f
	.zero		1


	//   ....[90]....
        /*1194*/ 	.word	0x00020c20
        /*1198*/ 	.word	0x00000009
        /*119c*/ 	.word	0x00031c20
        /*11a0*/ 	.short	0x010a
        /*11a2*/ 	.byte	0x3f
	.zero		1


	//   ....[91]....
        /*11a4*/ 	.word	0x00020dc0
        /*11a8*/ 	.word	0x00000005
        /*11ac*/ 	.word	0x00000000
        /*11b0*/ 	.short	0x010a
        /*11b2*/ 	.byte	0x3f
	.zero		1


	//   ....[92]....
        /*11b4*/ 	.word	0x00020e10
        /*11b8*/ 	.word	0x00000003
        /*11bc*/ 	.word	0x00000000
        /*11c0*/ 	.short	0x010a
        /*11c2*/ 	.byte	0x3f
	.zero		1


	//   ....[93]....
        /*11c4*/ 	.word	0x00020e60
        /*11c8*/ 	.word	0x00000017
        /*11cc*/ 	.word	0x00000000
        /*11d0*/ 	.short	0x010a
        /*11d2*/ 	.byte	0x3f
	.zero		1


	//----- nvinfo : EIATTR_NUM_MBARRIERS
	.align		4
.L_153:
        /*11d4*/ 	.byte	0x03, 0x38
        /*11d6*/ 	.short	0x0016


	//----- nvinfo : EIATTR_EXIT_INSTR_OFFSETS
	.align		4
        /*11d8*/ 	.byte	0x04, 0x1c
        /*11da*/ 	.short	(.L_155 - .L_154)


	//   ....[0]....
.L_154:
        /*11dc*/ 	.word	0x0001e990


	//----- nvinfo : EIATTR_MAX_THREADS
	.align		4
.L_155:
        /*11e0*/ 	.byte	0x04, 0x05
        /*11e2*/ 	.short	(.L_157 - .L_156)
.L_156:
        /*11e4*/ 	.word	0x00000200
        /*11e8*/ 	.word	0x00000001
        /*11ec*/ 	.word	0x00000001


	//----- nvinfo : EIATTR_CRS_STACK_SIZE
	.align		4
.L_157:
        /*11f0*/ 	.byte	0x04, 0x1e
        /*11f2*/ 	.short	(.L_159 - .L_158)
.L_158:
        /*11f4*/ 	.word	0x00000000


	//----- nvinfo : EIATTR_CBANK_PARAM_SIZE
	.align		4
.L_159:
        /*11f8*/ 	.byte	0x03, 0x19
        /*11fa*/ 	.short	0x0af0


	//----- nvinfo : EIATTR_PARAM_CBANK
	.align		4
        /*11fc*/ 	.byte	0x04, 0x0a
        /*11fe*/ 	.short	(.L_161 - .L_160)
	.align		4
.L_160:
        /*1200*/ 	.word	index@(.nv.constant0._ZN7cutlass13device_kernelIN5flash11enable_sm90INS1_16FlashAttnFwdSm90INS1_25CollectiveMainloopFwdSm90ILi2EN4cute5tupleIJNS5_1CILi1EEES8_S8_EEENS6_IJNS7_ILi192EEENS7_ILi144EEENS7_ILi96EEEEEELi96ENS_6half_tEfNS_4arch4Sm90ELb0ELb0ELb1ELb1ELb0ELb1ELb0ELb0ELb1ELb1ELb0ELb0EEENS1_21CollectiveEpilogueFwdINS6_IJSA_SC_SB_EEES9_SE_SG_Li384ELb1ELb1ELb0ELb0EEENS1_36VarlenDynamicPersistentTileSchedulerILi192ELi144ELi384ELi128ELb0ELb1ELb1ELb0ELb1ELb1EEEEEEEEEvNT_6ParamsE)
        /*1204*/ 	.short	0x0210
        /*1206*/ 	.short	0x0af0


	//----- nvinfo : EIATTR_SW_WAR
	.align		4
.L_161:
        /*1208*/ 	.byte	0x04, 0x36
        /*120a*/ 	.short	(.L_163 - .L_162)
.L_162:
        /*120c*/ 	.word	0x00000008
.L_163:


//--------------------- .nv.info._ZN7cutlass13device_kernelIN5flash11enable_sm90INS1_16FlashAttnFwdSm90INS1_25CollectiveMainloopFwdSm90ILi2EN4cute5tupleIJNS5_1CILi1EEES8_S8_EEENS6_IJNS7_ILi192EEENS7_ILi128EEENS7_ILi96EEEEEELi96ENS_6half_tEfNS_4arch4Sm90ELb0ELb1ELb1ELb0ELb0ELb0ELb0ELb0ELb1ELb1ELb0ELb0EEENS1_21CollectiveEpilogueFwdINS6_IJSA_SC_SB_EEES9_SE_SG_Li384ELb0ELb1ELb0ELb0EEENS1_30DynamicPersistentTileSchedulerILi384ELi128ELb0ELb1ELb1EEEEEEEEEvNT_6ParamsE --------------------------
	.section	.nv.info._ZN7cutlass13device_kernelIN5flash11enable_sm90INS1_16FlashAttnFwdSm90INS1_25CollectiveMainloopFwdSm90ILi2EN4cute5tupleIJNS5_1CILi1EEES8_S8_EEENS6_IJNS7_ILi192EEENS7_ILi128EEENS7_ILi96EEEEEELi96ENS_6half_tEfNS_4arch4Sm90ELb0ELb1ELb1ELb0ELb0ELb0ELb0ELb0ELb1ELb1ELb0ELb0EEENS1_21CollectiveEpilogueFwdINS6_IJSA_SC_SB_EEES9_SE_SG_Li384ELb0ELb1ELb0ELb0EEENS1_30DynamicPersistentTileSchedulerILi384ELi128ELb0ELb1ELb1EEEEEEEEEvNT_6ParamsE,"",@"SHT_CUDA_INFO"
	.sectionflags	@""
	.align	4


	//----- nvinfo : EIATTR_CUDA_API_VERSION
	.align		4
        /*0000*/ 	.byte	0x04, 0x37
        /*0002*/ 	.short	(.L_165 - .L_164)
.L_164:
        /*0004*/ 	.word	0x00000082


	//----- nvinfo : EIATTR_KPARAM_INFO
	.align		4
.L_165:
        /*0008*/ 	.byte	0x04, 0x17
        /*000a*/ 	.short	(.L_167 - .L_166)
.L_166:
        /*000c*/ 	.word	0x00000000
        /*0010*/ 	.short	0x0000
        /*0012*/ 	.short	0x0070
        /*0014*/ 	.byte	0x00, 0xf0, 0x01, 0x2a


	//----- nvinfo : EIATTR_SPARSE_MMA_MASK
	.align		4
.L_167:
        /*0018*/ 	.byte	0x03, 0x50
        /*001a*/ 	.short	0x0000


	//----- nvinfo : EIATTR_MAXREG_COUNT
	.align		4
        /*001c*/ 	.byte	0x03, 0x1b
        /*001e*/ 	.short	0x0080


	//----- nvinfo : EIATTR_NUM_BARRIERS
	.align		4
        /*0020*/ 	.byte	0x02, 0x4c
        /*0022*/ 	.byte	0x10
	.zero		1


	//----- nvinfo : EIATTR_EXTERNS
	.align		4
        /*0024*/ 	.byte	0x04, 0x0f
        /*0026*/ 	.short	(.L_169 - .L_168)


	//   ....[0]....
	.align		4
.L_168:
        /*0028*/ 	.word	index@(__assertfail)


	//----- nvinfo : EIATTR_MERCURY_ISA_VERSION
	.align		4
.L_169:
        /*002c*/ 	.byte	0x03, 0x5f
        /*002e*/ 	.short	0x0101


	//----- nvinfo : EIATTR_INT_WARP_WIDE_INSTR_OFFSETS
	.align		4
        /*0030*/ 	.byte	0x04, 0x31
        /*0032*/ 	.short	(.L_171 - .L_170)


	//   ....[0]....
.L_170:
        /*0034*/ 	.word	0x00000120


	//   ....[1]....
        /*0038*/ 	.word	0x00000160


	//   ....[2]....
        /*003c*/ 	.word	0x000001d0


	//   ....[3]....
        /*0040*/ 	.word	0x000121b0


	//   ....[4]....
        /*0044*/ 	.word	0x00012240


	//   ....[5]....
        /*0048*/ 	.word	0x00015a20


	//   ....[6]....
        /*004c*/ 	.word	0x00015ab0


	//----- nvinfo : EIATTR_COOP_GROUP_MASK_REGIDS
	.align		4
.L_171:
        /*0050*/ 	.byte	0x04, 0x29
        /*0052*/ 	.short	(.L_173 - .L_172)


	//   ....[0]....
.L_172:
        /*0054*/ 	.word	0xffffffff


	//   ....[1]....
        /*0058*/ 	.word	0xffffffff


	//   ....[2]....
        /*005c*/ 	.word	0xffffffff


	//   ....[3]....
        /*0060*/ 	.word	0xffffffff


	//   ....[4]....
        /*0064*/ 	.word	0xffffffff


	//   ....[5]....
        /*0068*/ 	.word	0xffffffff


	//   ....[6]....
        /*006c*/ 	.word	0xffffffff


	//   ....[7]....
        /*0070*/ 	.word	0xffffffff


	//   ....[8]....
        /*0074*/ 	.word	0xffffffff


	//   ....[9]....
        /*0078*/ 	.word	0xffffffff


	//   ....[10]....
        /*007c*/ 	.word	0xffffffff


	//   ....[11]....
        /*0080*/ 	.word	0xffffffff


	//   ....[12]....
        /*0084*/ 	.word	0xffffffff


	//   ....[13]....
        /*0088*/ 	.word	0xffffffff


	//   ....[14]....
        /*008c*/ 	.word	0xffffffff


	//   ....[15]....
        /*0090*/ 	.word	0xffffffff


	//   ....[16]....
        /*0094*/ 	.word	0xffffffff


	//   ....[17]....
        /*0098*/ 	.word	0xffffffff


	//   ....[18]....
        /*009c*/ 	.word	0xffffffff


	//   ....[19]....
        /*00a0*/ 	.word	0xffffffff


	//   ....[20]....
        /*00a4*/ 	.word	0xffffffff


	//   ....[21]....
        /*00a8*/ 	.word	0xffffffff


	//   ....[22]....
        /*00ac*/ 	.word	0xffffffff


	//   ....[23]....
        /*00b0*/ 	.word	0xffffffff


	//   ....[24]....
        /*00b4*/ 	.word	0xffffffff


	//   ....[25]....
        /*00b8*/ 	.word	0xffffffff


	//   ....[26]....
        /*00bc*/ 	.word	0xffffffff


	//   ....[27]....
        /*00c0*/ 	.word	0xffffffff


	//   ....[28]....
        /*00c4*/ 	.word	0xffffffff


	//   ....[29]....
        /*00c8*/ 	.word	0xffffffff


	//   ....[30]....
        /*00cc*/ 	.word	0xffffffff


	//   ....[31]....
        /*00d0*/ 	.word	0xffffffff


	//   ....[32]....
        /*00d4*/ 	.word	0xffffffff


	//   ....[33]....
        /*00d8*/ 	.word	0xffffffff


	//   ....[34]....
        /*00dc*/ 	.word	0xffffffff


	//   ....[35]....
        /*00e0*/ 	.word	0xffffffff


	//   ....[36]....
        /*00e4*/ 	.word	0xffffffff


	//   ....[37]....
        /*00e8*/ 	.word	0xffffffff


	//   ....[38]....
        /*00ec*/ 	.word	0xffffffff


	//   ....[39]....
        /*00f0*/ 	.word	0xffffffff


	//   ....[40]....
        /*00f4*/ 	.word	0xffffffff


	//   ....[41]....
        /*00f8*/ 	.word	0xffffffff


	//   ....[42]....
        /*00fc*/ 	.word	0xffffffff


	//   ....[43]....
        /*0100*/ 	.word	0xffffffff


	//   ....[44]....
        /*0104*/ 	.word	0xffffffff


	//   ....[45]....
        /*0108*/ 	.word	0xffffffff


	//   ....[46]....
        /*010c*/ 	.word	0xffffffff


	//   ....[47]....
        /*0110*/ 	.word	0xffffffff


	//   ....[48]....
        /*0114*/ 	.word	0xffffffff


	//   ....[49]....
        /*0118*/ 	.word	0xffffffff


	//   ....[50]....
        /*011c*/ 	.word	0xffffffff


	//   ....[51]....
        /*0120*/ 	.word	0xffffffff


	//   ....[52]....
        /*0124*/ 	.word	0xffffffff


	//   ....[53]....
        /*0128*/ 	.word	0xffffffff


	//   ....[54]....
        /*012c*/ 	.word	0xffffffff


	//   ....[55]....
        /*0130*/ 	.word	0xffffffff


	//   ....[56]....
        /*0134*/ 	.word	0xffffffff


	//   ....[57]....
        /*0138*/ 	.word	0xffffffff


	//   ....[58]....
        /*013c*/ 	.word	0xffffffff


	//   ....[59]....
        /*0140*/ 	.word	0xffffffff


	//   ....[60]....
        /*0144*/ 	.word	0xffffffff


	//   ....[61]....
        /*0148*/ 	.word	0xffffffff


	//   ....[62]....
        /*014c*/ 	.word	0xffffffff


	//   ....[63]....
        /*0150*/ 	.word	0xffffffff


	//   ....[64]....
        /*0154*/ 	.word	0xffffffff


	//   ....[65]....
        /*0158*/ 	.word	0xffffffff


	//   ....[66]....
        /*015c*/ 	.word	0x0500000f


	//   ....[67]....
        /*0160*/ 	.word	0x0500000f


	//   ....[68]....
        /*0164*/ 	.word	0x0500000f


	//   ....[69]....
        /*0168*/ 	.word	0x0500000f


	//   ....[70]....
        /*016c*/ 	.word	0x0500000f


	//   ....[71]....
        /*0170*/ 	.word	0x0500000f


	//   ....[72]....
        /*0174*/ 	.word	0x0500000f


	//   ....[73]....
        /*0178*/ 	.word	0x0500000f


	//   ....[74]....
        /*017c*/ 	.word	0x0500000f


	//   ....[75]....
        /*0180*/ 	.word	0x0500000f


	//   ....[76]....
        /*0184*/ 	.word	0x0500000f


	//   ....[77]....
        /*0188*/ 	.word	0x0500000f


	//   ....[78]....
        /*018c*/ 	.word	0x0500000f


	//   ....[79]....
        /*0190*/ 	.word	0x0500000f


	//   ....[80]....
        /*0194*/ 	.word	0x0500000f


	//----- nvinfo : EIATTR_COOP_GROUP_INSTR_OFFSETS
	.align		4
.L_173:
        /*0198*/ 	.byte	0x04, 0x28
        /*019a*/ 	.short	(.L_175 - .L_174)


	//   ....[0]....
.L_174:
        /*019c*/ 	.word	0x00000060


	//   ....[1]....
        /*01a0*/ 	.word	0x00000130


	//   ....[2]....
        /*01a4*/ 	.word	0x00000180


	//   ....[3]....
        /*01a8*/ 	.word	0x000003b0


	//   ....[4]....
        /*01ac*/ 	.word	0x00000510


	//   ....[5]....
        /*01b0*/ 	.word	0x00000630


	//   ....[6]....
        /*01b4*/ 	.word	0x00000790


	//   ....[7]....
        /*01b8*/ 	.word	0x000018e0


	//   ....[8]....
        /*01bc*/ 	.word	0x00002180


	//   ....[9]....
        /*01c0*/ 	.word	0x00003630


	//   ....[10]....
        /*01c4*/ 	.word	0x000041d0


	//   ....[11]....
        /*01c8*/ 	.word	0x000041f0


	//   ....[12]....
        /*01cc*/ 	.word	0x000047d0


	//   ....[13]....
        /*01d0*/ 	.word	0x00004830


	//   ....[14]....
        /*01d4*/ 	.word	0x000053f0


	//   ....[15]....
        /*01d8*/ 	.word	0x00006890


	//   ....[16]....
        /*01dc*/ 	.word	0x00006b00


	//   ....[17]....
        /*01e0*/ 	.word	0x000076e0


	//   ....[18]....
        /*01e4*/ 	.word	0x000077e0


	//   ....[19]....
        /*01e8*/ 	.word	0x00007fd0


	//   ....[20]....
        /*01ec*/ 	.word	0x00008060


	//   ....[21]....
        /*01f0*/ 	.word	0x00009070


	//   ....[22]....
        /*01f4*/ 	.word	0x0000a1b0


	//   ....[23]....
        /*01f8*/ 	.word	0x0000a220


	//   ....[24]....
        /*01fc*/ 	.word	0x0000a910


	//   ....[25]....
        /*0200*/ 	.word	0x0000a9f0


	//   ....[26]....
        /*0204*/ 	.word	0x0000bbb0


	//   ....[27]....
        /*0208*/ 	.word	0x0000c410


	//   ....[28]....
        /*020c*/ 	.word	0x0000cfa0


	//   ....[29]....
        /*0210*/ 	.word	0x0000db70


	//   ....[30]....
        /*0214*/ 	.word	0x0000dc70


	//   ....[31]....
        /*0218*/ 	.word	0x0000e4a0


	//   ....[32]....
        /*021c*/ 	.word	0x0000e530


	//   ....[33]....
        /*0220*/ 	.word	0x0000f500


	//   ....[34]....
        /*0224*/ 	.word	0x0000f610


	//   ....[35]....
        /*0228*/ 	.word	0x0000f670


	//   ....[36]....
        /*022c*/ 	.word	0x0000f7b0


	//   ....[37]....
        /*0230*/ 	.word	0x0000f7d0


	//   ....[38]....
        /*0234*/ 	.word	0x000106a0


	//   ....[39]....
        /*0238*/ 	.word	0x000106d0


	//   ....[40]....
        /*023c*/ 	.word	0x00010700


	//   ....[41]....
        /*0240*/ 	.word	0x00010730


	//   ....[42]....
        /*0244*/ 	.word	0x00010c40


	//   ....[43]....
        /*0248*/ 	.word	0x00010c60


	//   ....[44]....
        /*024c*/ 	.word	0x00010d70


	//   ....[45]....
        /*0250*/ 	.word	0x00010d90


	//   ....[46]....
        /*0254*/ 	.word	0x00011430


	//   ....[47]....
        /*0258*/ 	.word	0x00011440


	//   ....[48]....
        /*025c*/ 	.word	0x00011540


	//   ....[49]....
        /*0260*/ 	.word	0x00011560


	//   ....[50]....
        /*0264*/ 	.word	0x00011700


	//   ....[51]....
        /*0268*/ 	.word	0x00012780


	//   ....[52]....
        /*026c*/ 	.word	0x000132d0


	//   ....[53]....
        /*0270*/ 	.word	0x00013300


	//   ....[54]....
        /*0274*/ 	.word	0x00013370


	//   ....[55]....
        /*0278*/ 	.word	0x000133d0


	//   ....[56]....
        /*027c*/ 	.word	0x00013420


	//   ....[57]....
        /*0280*/ 	.word	0x00013480


	//   ....[58]....
        /*0284*/ 	.word	0x000134a0


	//   ....[59]....
        /*0288*/ 	.word	0x000134d0


	//   ....[60]....
        /*028c*/ 	.word	0x000134f0


	//   ....[61]....
        /*0290*/ 	.word	0x00013550


	//   ....[62]....
        /*0294*/ 	.word	0x00013590


	//   ....[63]....
        /*0298*/ 	.word	0x00013630


	//   ....[64]....
        /*029c*/ 	.word	0x00016060


	//   ....[65]....
        /*02a0*/ 	.word	0x00016230


	//   ....[66]....
        /*02a4*/ 	.word	0x00016850


	//   ....[67]....
        /*02a8*/ 	.word	0x000169b0


	//   ....[68]....
        /*02ac*/ 	.word	0x00016a10


	//   ....[69]....
        /*02b0*/ 	.word	0x00016ac0


	//   ....[70]....
        /*02b4*/ 	.word	0x00016b90


	//   ....[71]....
        /*02b8*/ 	.word	0x00016c10


	//   ....[72]....
        /*02bc*/ 	.word	0x00016ce0


	//   ....[73]....
        /*02c0*/ 	.word	0x00016d60


	//   ....[74]....
        /*02c4*/ 	.word	0x00016e50


	//   ....[75]....
        /*02c8*/ 	.word	0x00016ec0


	//   ....[76]....
        /*02cc*/ 	.word	0x00016fa0


	//   ....[77]....
        /*02d0*/ 	.word	0x00017010


	//   ....[78]....
        /*02d4*/ 	.word	0x000170e0


	//   ....[79]....
        /*02d8*/ 	.word	0x000173f0


	//   ....[80]....
        /*02dc*/ 	.word	0x00017510


	//----- nvinfo : EIATTR_REG_RECONFIG
	.align		4
.L_175:
        /*02e0*/ 	.byte	0x01, 0x54
	.zero		2


	//----- nvinfo : EIATTR_SYSCALL_OFFSETS
	.align		4
        /*02e4*/ 	.byte	0x04, 0x46
        /*02e6*/ 	.short	(.L_177 - .L_176)


	//   ....[0]....
.L_176:
        /*02e8*/ 	.word	0x00001ad0


	//   ....[1]....
        /*02ec*/ 	.word	0x000123a0


	//   ....[2]....
        /*02f0*/ 	.word	0x000124f0


	//   ....[3]....
        /*02f4*/ 	.word	0x000125e0


	//   ....[4]....
        /*02f8*/ 	.word	0x00012df0


	//----- nvinfo : EIATTR_MBARRIER_INSTR_OFFSETS
	.align		4
.L_177:
        /*02fc*/ 	.byte	0x04, 0x39
        /*02fe*/ 	.short	(.L_179 - .L_178)


	//   ....[0]....
.L_178:
        /*0300*/ 	.word	0x00000260
        /*0304*/ 	.word	0x000000ff
        /*0308*/ 	.word	0x0002d800
        /*030c*/ 	.short	0x0100
        /*030e*/ 	.byte	0x08
	.zero		1


	//   ....[1]....
        /*0310*/ 	.word	0x00000270
        /*0314*/ 	.word	0x000000ff
        /*0318*/ 	.word	0x0002d820
        /*031c*/ 	.short	0x0100
        /*031e*/ 	.byte	0x08
	.zero		1


	//   ....[2]....
        /*0320*/ 	.word	0x00000360
        /*0324*/ 	.word	0x000000ff
        /*0328*/ 	.word	0x0002d830
        /*032c*/ 	.short	0x0100
        /*032e*/ 	.byte	0x08
	.zero		1


	//   ....[3]....
        /*0330*/ 	.word	0x00000370
        /*0334*/ 	.word	0x000000ff
        /*0338*/ 	.word	0x0002d840
        /*033c*/ 	.short	0x0100
        /*033e*/ 	.byte	0x08
	.zero		1


	//   ....[4]....
        /*0340*/ 	.word	0x00000380
        /*0344*/ 	.word	0x000000ff
        /*0348*/ 	.word	0x0002d838
        /*034c*/ 	.short	0x0100
        /*034e*/ 	.byte	0x08
	.zero		1


	//   ....[5]....
        /*0350*/ 	.word	0x00000390
        /*0354*/ 	.word	0x000000ff
        /*0358*/ 	.word	0x0002d848
        /*035c*/ 	.short	0x0100
        /*035e*/ 	.byte	0x08
	.zero		1


	//   ....[6]....
        /*0360*/ 	.word	0x000004c0
        /*0364*/ 	.word	0x000000ff
        /*0368*/ 	.word	0x0002d850
        /*036c*/ 	.short	0x0100
        /*036e*/ 	.byte	0x08
	.zero		1


	//   ....[7]....
        /*0370*/ 	.word	0x000004d0
        /*0374*/ 	.word	0x000000ff
        /*0378*/ 	.word	0x0002d860
        /*037c*/ 	.short	0x0100
        /*037e*/ 	.byte	0x08
	.zero		1


	//   ....[8]....
        /*0380*/ 	.word	0x000004e0
        /*0384*/ 	.word	0x000000ff
        /*0388*/ 	.word	0x0002d858
        /*038c*/ 	.short	0x0100
        /*038e*/ 	.byte	0x08
	.zero		1


	//   ....[9]....
        /*0390*/ 	.word	0x000004f0
        /*0394*/ 	.word	0x000000ff
        /*0398*/ 	.word	0x0002d868
        /*039c*/ 	.short	0x0100
        /*039e*/ 	.byte	0x08
	.zero		1


	//   ....[10]....
        /*03a0*/ 	.word	0x000005e0
        /*03a4*/ 	.word	0x000000ff
        /*03a8*/ 	.word	0x0002d870
        /*03ac*/ 	.short	0x0100
        /*03ae*/ 	.byte	0x06
	.zero		1


	//   ....[11]....
        /*03b0*/ 	.word	0x000005f0
        /*03b4*/ 	.word	0x000000ff
        /*03b8*/ 	.word	0x0002d880
        /*03bc*/ 	.short	0x0100
        /*03be*/ 	.byte	0x06
	.zero		1


	//   ....[12]....
        /*03c0*/ 	.word	0x00000600
        /*03c4*/ 	.word	0x000000ff
        /*03c8*/ 	.word	0x0002d878
        /*03cc*/ 	.short	0x0100
        /*03ce*/ 	.byte	0x06
	.zero		1


	//   ....[13]....
        /*03d0*/ 	.word	0x00000610
        /*03d4*/ 	.word	0x000000ff
        /*03d8*/ 	.word	0x0002d888
        /*03dc*/ 	.short	0x0100
        /*03de*/ 	.byte	0x06
	.zero		1


	//   ....[14]....
        /*03e0*/ 	.word	0x00000740
        /*03e4*/ 	.word	0x000000ff
        /*03e8*/ 	.word	0x0002d890
        /*03ec*/ 	.short	0x0100
        /*03ee*/ 	.byte	0x08
	.zero		1


	//   ....[15]....
        /*03f0*/ 	.word	0x00000750
        /*03f4*/ 	.word	0x000000ff
        /*03f8*/ 	.word	0x0002d8a0
        /*03fc*/ 	.short	0x0100
        /*03fe*/ 	.byte	0x08
	.zero		1


	//   ....[16]....
        /*0400*/ 	.word	0x00000760
        /*0404*/ 	.word	0x000000ff
        /*0408*/ 	.word	0x0002d898
        /*040c*/ 	.short	0x0100
        /*040e*/ 	.byte	0x08
	.zero		1


	//   ....[17]....
        /*0410*/ 	.word	0x00000770
        /*0414*/ 	.word	0x000000ff
        /*0418*/ 	.word	0x0002d8a8
        /*041c*/ 	.short	0x0100
        /*041e*/ 	.byte	0x08
	.zero		1


	//   ....[18]....
        /*0420*/ 	.word	0x000008a0
        /*0424*/ 	.word	0x000000ff
        /*0428*/ 	.word	0x0002d8b0
        /*042c*/ 	.short	0x0100
        /*042e*/ 	.byte	0x08
	.zero		1


	//   ....[19]....
        /*0430*/ 	.word	0x000008b0
        /*0434*/ 	.word	0x000000ff
        /*0438*/ 	.word	0x0002d8c0
        /*043c*/ 	.short	0x0100
        /*043e*/ 	.byte	0x08
	.zero		1


	//   ....[20]....
        /*0440*/ 	.word	0x000008c0
        /*0444*/ 	.word	0x000000ff
        /*0448*/ 	.word	0x0002d8b8
        /*044c*/ 	.short	0x0100
        /*044e*/ 	.byte	0x08
	.zero		1


	//   ....[21]....
        /*0450*/ 	.word	0x000008d0
        /*0454*/ 	.word	0x000000ff
        /*0458*/ 	.word	0x0002d8c8
        /*045c*/ 	.short	0x0100
        /*045e*/ 	.byte	0x08
	.zero		1


	//   ....[22]....
        /*0460*/ 	.word	0x00001b50
        /*0464*/ 	.word	0x000000ff
        /*0468*/ 	.word	0x0002d800
        /*046c*/ 	.short	0x010a
        /*046e*/ 	.byte	0x2a
	.zero		1


	//   ....[23]....
        /*0470*/ 	.word	0x00001bd0
        /*0474*/ 	.word	0x0000005a
        /*0478*/ 	.word	0x0002d830
        /*047c*/ 	.short	0x010a
        /*047e*/ 	.byte	0x3f
	.zero		1


	//   ....[24]....
        /*0480*/ 	.word	0x00001c30
        /*0484*/ 	.word	0x0000005a
        /*0488*/ 	.word	0x0002d830
        /*048c*/ 	.short	0x010a
        /*048e*/ 	.byte	0x3f
	.zero		1


	//   ....[25]....
        /*0490*/ 	.word	0x000024f0
        /*0494*/ 	.word	0x0000005a
        /*0498*/ 	.word	0x00000000
        /*049c*/ 	.short	0x0101
        /*049e*/ 	.byte	0x3f
	.zero		1


	//   ....[26]....
        /*04a0*/ 	.word	0x00005820
        /*04a4*/ 	.word	0x000000ff
        /*04a8*/ 	.word	0x0002d830
        /*04ac*/ 	.short	0x010a
        /*04ae*/ 	.byte	0x06
	.zero		1


	//   ....[27]....
        /*04b0*/ 	.word	0x00005860
        /*04b4*/ 	.word	0x000000ff
        /*04b8*/ 	.word	0x0002d830
        /*04bc*/ 	.short	0x010a
        /*04be*/ 	.byte	0x06
	.zero		1


	//   ....[28]....
        /*04c0*/ 	.word	0x00005b00
        /*04c4*/ 	.word	0x000000ff
        /*04c8*/ 	.word	0x0002d850
        /*04cc*/ 	.short	0x010a
        /*04ce*/ 	.byte	0x06
	.zero		1


	//   ....[29]....
        /*04d0*/ 	.word	0x00005b40
        /*04d4*/ 	.word	0x000000ff
        /*04d8*/ 	.word	0x0002d850
        /*04dc*/ 	.short	0x010a
        /*04de*/ 	.byte	0x06
	.zero		1


	//   ....[30]....
        /*04e0*/ 	.word	0x00006960
        /*04e4*/ 	.word	0x0000002f
        /*04e8*/ 	.word	0x00000000
        /*04ec*/ 	.short	0x0101
        /*04ee*/ 	.byte	0x3f
	.zero		1


	//   ....[31]....
        /*04f0*/ 	.word	0x00008360
        /*04f4*/ 	.word	0x00000026
        /*04f8*/ 	.word	0x00000000
        /*04fc*/ 	.short	0x0101
        /*04fe*/ 	.byte	0x3f
	.zero		1


	//   ....[32]....
        /*0500*/ 	.word	0x00009450
        /*0504*/ 	.word	0x000000ff
        /*0508*/ 	.word	0x0002d830
        /*050c*/ 	.short	0x010a
        /*050e*/ 	.byte	0x06
	.zero		1


	//   ....[33]....
        /*0510*/ 	.word	0x00009490
        /*0514*/ 	.word	0x000000ff
        /*0518*/ 	.word	0x0002d830
        /*051c*/ 	.short	0x010a
        /*051e*/ 	.byte	0x06
	.zero		1


	//   ....[34]....
        /*0520*/ 	.word	0x00009730
        /*0524*/ 	.word	0x000000ff
        /*0528*/ 	.word	0x0002d850
        /*052c*/ 	.short	0x010a
        /*052e*/ 	.byte	0x06
	.zero		1


	//   ....[35]....
        /*0530*/ 	.word	0x00009770
        /*0534*/ 	.word	0x000000ff
        /*0538*/ 	.word	0x0002d850
        /*053c*/ 	.short	0x010a
        /*053e*/ 	.byte	0x06
	.zero		1


	//   ....[36]....
        /*0540*/ 	.word	0x0000b020
        /*0544*/ 	.word	0x00000025
        /*0548*/ 	.word	0x00000000
        /*054c*/ 	.short	0x0101
        /*054e*/ 	.byte	0x3f
	.zero		1


	//   ....[37]....
        /*0550*/ 	.word	0x0000b0e0
        /*0554*/ 	.word	0x00000026
        /*0558*/ 	.word	0x00000000
        /*055c*/ 	.short	0x0101
        /*055e*/ 	.byte	0x3f
	.zero		1


	//   ....[38]....
        /*0560*/ 	.word	0x0000bd40
        /*0564*/ 	.word	0x000000ff
        /*0568*/ 	.word	0x0002d830
        /*056c*/ 	.short	0x010a
        /*056e*/ 	.byte	0x06
	.zero		1


	//   ....[39]....
        /*0570*/ 	.word	0x0000bd80
        /*0574*/ 	.word	0x000000ff
        /*0578*/ 	.word	0x0002d830
        /*057c*/ 	.short	0x010a
        /*057e*/ 	.byte	0x06
	.zero		1


	//   ....[40]....
        /*0580*/ 	.word	0x0000c020
        /*0584*/ 	.word	0x000000ff
        /*0588*/ 	.word	0x0002d850
        /*058c*/ 	.short	0x010a
        /*058e*/ 	.byte	0x06
	.zero		1


	//   ....[41]....
        /*0590*/ 	.word	0x0000c060
        /*0594*/ 	.word	0x000000ff
        /*0598*/ 	.word	0x0002d850
        /*059c*/ 	.short	0x010a
        /*059e*/ 	.byte	0x06
	.zero		1


	//   ....[42]....
        /*05a0*/ 	.word	0x0000cdd0
        /*05a4*/ 	.word	0x00000051
        /*05a8*/ 	.word	0x00000000
        /*05ac*/ 	.short	0x0101
        /*05ae*/ 	.byte	0x3f
	.zero		1


	//   ....[43]....
        /*05b0*/ 	.word	0x0000e850
        /*05b4*/ 	.word	0x00000026
        /*05b8*/ 	.word	0x00000000
        /*05bc*/ 	.short	0x0101
        /*05be*/ 	.byte	0x3f
	.zero		1


	//   ....[44]....
        /*05c0*/ 	.word	0x0000f580
        /*05c4*/ 	.word	0x000000ff
        /*05c8*/ 	.word	0x0002d850
        /*05cc*/ 	.short	0x010a
        /*05ce*/ 	.byte	0x09
	.zero		1


	//   ....[45]....
        /*05d0*/ 	.word	0x0000f5c0
        /*05d4*/ 	.word	0x000000ff
        /*05d8*/ 	.word	0x0002d850
        /*05dc*/ 	.short	0x010a
        /*05de*/ 	.byte	0x09
	.zero		1


	//   ....[46]....
        /*05e0*/ 	.word	0x0000fc00
        /*05e4*/ 	.word	0x00000005
        /*05e8*/ 	.word	0x00000000
        /*05ec*/ 	.short	0x0101
        /*05ee*/ 	.byte	0x3f
	.zero		1


	//   ....[47]....
        /*05f0*/ 	.word	0x00010c70
        /*05f4*/ 	.word	0x000000ff
        /*05f8*/ 	.word	0x00000000
        /*05fc*/ 	.short	0x0101
        /*05fe*/ 	.byte	0x05
	.zero		1


	//   ....[48]....
        /*0600*/ 	.word	0x000129b0
        /*0604*/ 	.word	0x00000003
        /*0608*/ 	.word	0x0002d840
        /*060c*/ 	.short	0x010a
        /*060e*/ 	.byte	0x3f
	.zero		1


	//   ....[49]....
        /*0610*/ 	.word	0x00013730
        /*0614*/ 	.word	0x00000011
        /*0618*/ 	.word	0x0002d800
        /*061c*/ 	.short	0x0107
        /*061e*/ 	.byte	0x3f
	.zero		1


	//   ....[50]....
        /*0620*/ 	.word	0x00013800
        /*0624*/ 	.word	0x00000011
        /*0628*/ 	.word	0x0002d800
        /*062c*/ 	.short	0x0101
        /*062e*/ 	.byte	0x3f
	.zero		1


	//   ....[51]....
        /*0630*/ 	.word	0x00013820
        /*0634*/ 	.word	0x00000011
        /*0638*/ 	.word	0x0002d820
        /*063c*/ 	.short	0x010a
        /*063e*/ 	.byte	0x3f
	.zero		1


	//   ....[52]....
        /*0640*/ 	.word	0x00013b40
        /*0644*/ 	.word	0x00000003
        /*0648*/ 	.word	0x0002d840
        /*064c*/ 	.short	0x010a
        /*064e*/ 	.byte	0x3f
	.zero		1


	//   ....[53]....
        /*0650*/ 	.word	0x00013f70
        /*0654*/ 	.word	0x00000002
        /*0658*/ 	.word	0x00000060
        /*065c*/ 	.short	0x010a
        /*065e*/ 	.byte	0x3f
	.zero		1


	//   ....[54]....
        /*0660*/ 	.word	0x00014690
        /*0664*/ 	.word	0x00000003
        /*0668*/ 	.word	0x0002d840
        /*066c*/ 	.short	0x010a
        /*066e*/ 	.byte	0x3f
	.zero		1


	//   ....[55]....
        /*0670*/ 	.word	0x00014ac0
        /*0674*/ 	.word	0x0000000c
        /*0678*/ 	.word	0x00000060
        /*067c*/ 	.short	0x010a
        /*067e*/ 	.byte	0x3f
	.zero		1


	//   ....[56]....
        /*0680*/ 	.word	0x000150f0
        /*0684*/ 	.word	0x00000002
        /*0688*/ 	.word	0x0002d840
        /*068c*/ 	.short	0x010a
        /*068e*/ 	.byte	0x3f
	.zero		1


	//   ....[57]....
        /*0690*/ 	.word	0x00015560
        /*0694*/ 	.word	0x00000008
        /*0698*/ 	.word	0x00000060
        /*069c*/ 	.short	0x010a
        /*069e*/ 	.byte	0x3f
	.zero		1


	//   ....[58]....
        /*06a0*/ 	.word	0x00015b50
        /*06a4*/ 	.word	0x00000003
        /*06a8*/ 	.word	0x0002d860
        /*06ac*/ 	.short	0x010a
        /*06ae*/ 	.byte	0x3f
	.zero		1


	//   ....[59]....
        /*06b0*/ 	.word	0x000161b0
        /*06b4*/ 	.word	0x00000009
        /*06b8*/ 	.word	0x0002d820
        /*06bc*/ 	.short	0x010a
        /*06be*/ 	.byte	0x3f
	.zero		1


	//   ....[60]....
        /*06c0*/ 	.word	0x00016350
        /*06c4*/ 	.word	0x00000007
        /*06c8*/ 	.word	0x00000000
        /*06cc*/ 	.short	0x010a
        /*06ce*/ 	.byte	0x3f
	.zero		1


	//   ....[61]....
        /*06d0*/ 	.word	0x000163c0
        /*06d4*/ 	.word	0x00000003
        /*06d8*/ 	.word	0x00000000
        /*06dc*/ 	.short	0x010a
        /*06de*/ 	.byte	0x3f
	.zero		1


	//   ....[62]....
        /*06e0*/ 	.word	0x00016420
        /*06e4*/ 	.word	0x00000005
        /*06e8*/ 	.word	0x00000000
        /*06ec*/ 	.short	0x010a
        /*06ee*/ 	.byte	0x3f
	.zero		1


	//   ....[63]....
        /*06f0*/ 	.word	0x00016450
        /*06f4*/ 	.word	0x00000003
        /*06f8*/ 	.word	0x00000000
        /*06fc*/ 	.short	0x010a
        /*06fe*/ 	.byte	0x3f
	.zero		1


	//   ....[64]....
        /*0700*/ 	.word	0x000164c0
        /*0704*/ 	.word	0x00000003
        /*0708*/ 	.word	0x0002d800
        /*070c*/ 	.short	0x010a
        /*070e*/ 	.byte	0x3f
	.zero		1


	//   ....[65]....
        /*0710*/ 	.word	0x00016510
        /*0714*/ 	.word	0x0000005a
        /*0718*/ 	.word	0x0002d830
        /*071c*/ 	.short	0x010a
        /*071e*/ 	.byte	0x3f
	.zero		1


	//   ....[66]....
        /*0720*/ 	.word	0x00016570
        /*0724*/ 	.word	0x00000006
        /*0728*/ 	.word	0x0002d830
        /*072c*/ 	.short	0x010a
        /*072e*/ 	.byte	0x3f
	.zero		1


	//   ....[67]....
        /*0730*/ 	.word	0x000165d0
        /*0734*/ 	.word	0x00000006
        /*0738*/ 	.word	0x0002d850
        /*073c*/ 	.short	0x010a
        /*073e*/ 	.byte	0x3f
	.zero		1


	//   ....[68]....
        /*0740*/ 	.word	0x00016630
        /*0744*/ 	.word	0x00000009
        /*0748*/ 	.word	0x0002d830
        /*074c*/ 	.short	0x010a
        /*074e*/ 	.byte	0x3f
	.zero		1


	//   ....[69]....
        /*0750*/ 	.word	0x00016690
        /*0754*/ 	.word	0x00000009
        /*0758*/ 	.word	0x0002d850
        /*075c*/ 	.short	0x010a
        /*075e*/ 	.byte	0x3f
	.zero		1


	//   ....[70]....
        /*0760*/ 	.word	0x000166f0
        /*0764*/ 	.word	0x00000007
        /*0768*/ 	.word	0x0002d830
        /*076c*/ 	.short	0x010a
        /*076e*/ 	.byte	0x3f
	.zero		1


	//   ....[71]....
        /*0770*/ 	.word	0x00016750
        /*0774*/ 	.word	0x00000007
        /*0778*/ 	.word	0x0002d850
        /*077c*/ 	.short	0x010a
        /*077e*/ 	.byte	0x3f
	.zero		1


	//   ....[72]....
        /*0780*/ 	.word	0x000167b0
        /*0784*/ 	.word	0x00000005
        /*0788*/ 	.word	0x0002d850
        /*078c*/ 	.short	0x010a
        /*078e*/ 	.byte	0x3f
	.zero		1


	//   ....[73]....
        /*0790*/ 	.word	0x00016900
        /*0794*/ 	.word	0x00000003
        /*0798*/ 	.word	0x0002d840
        /*079c*/ 	.short	0x010a
        /*079e*/ 	.byte	0x3f
	.zero		1


	//   ....[74]....
        /*07a0*/ 	.word	0x00017110
        /*07a4*/ 	.word	0x00000011
        /*07a8*/ 	.word	0x0002d820
        /*07ac*/ 	.short	0x010a
        /*07ae*/ 	.byte	0x3f
	.zero		1


	//   ....[75]....
        /*07b0*/ 	.word	0x00017160
        /*07b4*/ 	.word	0x00000003
        /*07b8*/ 	.word	0x0002d840
        /*07bc*/ 	.short	0x010a
        /*07be*/ 	.byte	0x3f
	.zero		1


	//   ....[76]....
        /*07c0*/ 	.word	0x000171b0
        /*07c4*/ 	.word	0x00000002
        /*07c8*/ 	.word	0x00000060
        /*07cc*/ 	.short	0x010a
        /*07ce*/ 	.byte	0x3f
	.zero		1


	//   ....[77]....
        /*07d0*/ 	.word	0x00017200
        /*07d4*/ 	.word	0x00000003
        /*07d8*/ 	.word	0x0002d840
        /*07dc*/ 	.short	0x010a
        /*07de*/ 	.byte	0x3f
	.zero		1


	//   ....[78]....
        /*07e0*/ 	.word	0x00017250
        /*07e4*/ 	.word	0x0000000c
        /*07e8*/ 	.word	0x00000060
        /*07ec*/ 	.short	0x010a
        /*07ee*/ 	.byte	0x3f
	.zero		1


	//   ....[79]....
        /*07f0*/ 	.word	0x000172a0
        /*07f4*/ 	.word	0x00000002
        /*07f8*/ 	.word	0x0002d840
        /*07fc*/ 	.short	0x010a
        /*07fe*/ 	.byte	0x3f
	.zero		1


	//   ....[80]....
        /*0800*/ 	.word	0x000172f0
        /*0804*/ 	.word	0x00000008
        /*0808*/ 	.word	0x00000060
        /*080c*/ 	.short	0x010a
        /*080e*/ 	.byte	0x3f
	.zero		1


	//   ....[81]....
        /*0810*/ 	.word	0x00017340
        /*0814*/ 	.word	0x00000003
        /*0818*/ 	.word	0x0002d860
        /*081c*/ 	.short	0x010a
        /*081e*/ 	.byte	0x3f
	.zero		1


	//   ....[82]....
        /*0820*/ 	.word	0x00017430
        /*0824*/ 	.word	0x00000009
        /*0828*/ 	.word	0x0002d820
        /*082c*/ 	.short	0x010a
        /*082e*/ 	.byte	0x3f
	.zero		1


	//   ....[83]....
        /*0830*/ 	.word	0x000175d0
        /*0834*/ 	.word	0x00000007
        /*0838*/ 	.word	0x00000000
        /*083c*/ 	.short	0x010a
        /*083e*/ 	.byte	0x3f
	.zero		1


	//   ....[84]....
        /*0840*/ 	.word	0x00017620
        /*0844*/ 	.word	0x00000003
        /*0848*/ 	.word	0x00000000
        /*084c*/ 	.short	0x010a
        /*084e*/ 	.byte	0x3f
	.zero		1


	//   ....[85]....
        /*0850*/ 	.word	0x00017670
        /*0854*/ 	.word	0x00000005
        /*0858*/ 	.word	0x00000000
        /*085c*/ 	.short	0x010a
        /*085e*/ 	.byte	0x3f
	.zero		1


	//----- nvinfo : EIATTR_NUM_MBARRIERS
	.align		4
.L_179:
        /*0860*/ 	.byte	0x03, 0x38
        /*0862*/ 	.short	0x0016


	//----- nvinfo : EIATTR_EXIT_INSTR_OFFSETS
	.align		4
        /*0864*/ 	.byte	0x04, 0x1c
        /*0866*/ 	.short	(.L_181 - .L_180)


	//   ....[0]....
.L_180:
        /*0868*/ 	.word	0x00000a30


	//   ....[1]....
        /*086c*/ 	.word	0x00011690


	//   ....[2]....
        /*0870*/ 	.word	0x000164a0


	//----- nvinfo : EIATTR_MAX_THREADS
	.align		4
.L_181:
        /*0874*/ 	.byte	0x04, 0x05
        /*0876*/ 	.short	(.L_183 - .L_182)
.L_182:
        /*0878*/ 	.word	0x00000200
        /*087c*/ 	.word	0x00000001
        /*0880*/ 	.word	0x00000001


	//----- nvinfo : EIATTR_CRS_STACK_SIZE
	.align		4
.L_183:
        /*0884*/ 	.byte	0x04, 0x1e
        /*0886*/ 	.short	(.L_185 - .L_184)
.L_184:
        /*0888*/ 	.word	0x00000000


	//----- nvinfo : EIATTR_CBANK_PARAM_SIZE
	.align		4
.L_185:
        /*088c*/ 	.byte	0x03, 0x19
        /*088e*/ 	.short	0x0af0


	//----- nvinfo : EIATTR_PARAM_CBANK
	.align		4
        /*0890*/ 	.byte	0x04, 0x0a
        /*0892*/ 	.short	(.L_187 - .L_186)
	.align		4
.L_186:
        /*0894*/ 	.word	index@(.nv.constant0._ZN7cutlass13device_kernelIN5flash11enable_sm90INS1_16FlashAttnFwdSm90INS1_25CollectiveMainloopFwdSm90ILi2EN4cute5tupleIJNS5_1CILi1EEES8_S8_EEENS6_IJNS7_ILi192EEENS7_ILi128EEENS7_ILi96EEEEEELi96ENS_6half_tEfNS_4arch4Sm90ELb0ELb1ELb1ELb0ELb0ELb0ELb0ELb0ELb1ELb1ELb0ELb0EEENS1_21CollectiveEpilogueFwdINS6_IJSA_SC_SB_EEES9_SE_SG_Li384ELb0ELb1ELb0ELb0EEENS1_30DynamicPersistentTileSchedulerILi384ELi128ELb0ELb1ELb1EEEEEEEEEvNT_6ParamsE)
        /*0898*/ 	.short	0x0210
        /*089a*/ 	.short	0x0af0


	//----- nvinfo : EIATTR_SW_WAR
	.align		4
.L_187:
        /*089c*/ 	.byte	0x04, 0x36
        /*089e*/ 	.short	(.L_189 - .L_188)
.L_188:
        /*08a0*/ 	.word	0x00000008
.L_189:


//--------------------- .nv.info._ZN7cutlass13device_kernelIN5flash11enable_sm90INS1_16FlashAttnFwdSm90INS1_25CollectiveMainloopFwdSm90ILi2EN4cute5tupleIJNS5_1CILi1EEES8_S8_EEENS6_IJNS7_ILi192EEENS7_ILi128EEENS7_ILi96EEEEEELi96ENS_6half_tEfNS_4arch4Sm90ELb0ELb1ELb1ELb1ELb0ELb0ELb0ELb0ELb1ELb1ELb0ELb0EEENS1_21CollectiveEpilogueFwdINS6_IJSA_SC_SB_EEES9_SE_SG_Li384ELb1ELb1ELb0ELb0EEENS1_36VarlenDynamicPersistentTileSchedulerILi192ELi128ELi384ELi128ELb0ELb1ELb1ELb1ELb0ELb1EEEEEEEEEvNT_6ParamsE --------------------------
	.section	.nv.info._ZN7cutlass13device_kernelIN5flash11enable_sm90INS1_16FlashAttnFwdSm90INS1_25CollectiveMainloopFwdSm90ILi2EN4cute5tupleIJNS5_1CILi1EEES8_S8_EEENS6_IJNS7_ILi192EEENS7_ILi128EEENS7_ILi96EEEEEELi96ENS_6half_tEfNS_4arch4Sm90ELb0ELb1ELb1ELb1ELb0ELb0ELb0ELb0ELb1ELb1ELb0ELb0EEENS1_21CollectiveEpilogueFwdINS6_IJSA_SC_SB_EEES9_SE_SG_Li384ELb1ELb1ELb0ELb0EEENS1_36VarlenDynamicPersistentTileSchedulerILi192ELi128ELi384ELi128ELb0ELb1ELb1ELb1ELb0ELb1EEEEEEEEEvNT_6ParamsE,"",@"SHT_CUDA_INFO"
	.sectionflags	@""
	.align	4


	//----- nvinfo : EIATTR_CUDA_API_VERSION
	.align		4
        /*0000*/ 	.byte	0x04, 0x37
        /*0002*/ 	.short	(.L_191 - .L_190)
.L_190:
        /*0004*/ 	.word	0x00000082


	//----- nvinfo : EIATTR_KPARAM_INFO
	.align		4
.L_191:
        /*0008*/ 	.byte	0x04, 0x17
        /*000a*/ 	.short	(.L_193 - .L_192)
.L_192:
        /*000c*/ 	.word	0x00000000
        /*0010*/ 	.short	0x0000
        /*0012*/ 	.short	0x0070
        /*0014*/ 	.byte	0x00, 0xf0, 0x01, 0x2a


	//----- nvinfo : EIATTR_SPARSE_MMA_MASK
	.align		4
.L_193:
        /*0018*/ 	.byte	0x03, 0x50
        /*001a*/ 	.short	0x0000


	//----- nvinfo : EIATTR_MAXREG_COUNT
	.align		4
        /*001c*/ 	.byte	0x03, 0x1b
        /*001e*/ 	.short	0x0080


	//----- nvinfo : EIATTR_NUM_BARRIERS
	.align		4
        /*0020*/ 	.byte	0x02, 0x4c
        /*0022*/ 	.byte	0x10
	.zero		1


	//----- nvinfo : EIATTR_EXTERNS
	.align		4
        /*0024*/ 	.byte	0x04, 0x0f
        /*0026*/ 	.short	(.L_195 - .L_194)


	//   ....[0]....
	.align		4
.L_194:
        /*0028*/ 	.word	index@(__assertfail)


	//----- nvinfo : EIATTR_ANNOTATIONS
	.align		4
.L_195:
        /*002c*/ 	.byte	0x04, 0x55
        /*002e*/ 	.short	(.L_197 - .L_196)


	//   ....[0]....
.L_196:
        /* <DEDUP_REMOVED lines=23> */


	//----- nvinfo : EIATTR_MERCURY_ISA_VERSION
	.align		4
.L_197:
        /*0190*/ 	.byte	0x03, 0x5f
        /*0192*/ 	.short	0x0101


	//----- nvinfo : EIATTR_UNUSED_LOAD_BYTE_OFFSET
	.align		4
        /*0194*/ 	.byte	0x04, 0x44
        /*0196*/ 	.short	(.L_199 - .L_198)


	//   ....[0]....
.L_198:
        /*0198*/ 	.word	0x00000a50
        /*019c*/ 	.word	0x0000fff0


	//   ....[1]....
        /*01a0*/ 	.word	0x000100c0
        /*01a4*/ 	.word	0x0000fff0


	//----- nvinfo : EIATTR_INT_WARP_WIDE_INSTR_OFFSETS
	.align		4
.L_199:
        /*01a8*/ 	.byte	0x04, 0x31
        /*01aa*/ 	.short	(.L_201 - .L_200)


	//   ....[0]....
.L_200:
        /*01ac*/ 	.word	0x00000130


	//   ....[1]....
        /*01b0*/ 	.word	0x00000170


	//   ....[2]....
        /*01b4*/ 	.word	0x000001e0


	//   ....[3]....
        /*01b8*/ 	.word	0x000132e0


	//   ....[4]....
        /*01bc*/ 	.word	0x00013370


	//   ....[5]....
        /*01c0*/ 	.word	0x00016e60


	//   ....[6]....
        /*01c4*/ 	.word	0x00016ef0


	//----- nvinfo : EIATTR_COOP_GROUP_MASK_REGIDS
	.align		4
.L_201:
        /*01c8*/ 	.byte	0x04, 0x29
        /*01ca*/ 	.short	(.L_203 - .L_202)


	//   ....[0]....
.L_202:
        /*01cc*/ 	.word	0xffffffff


	//   ....[1]....
        /*01d0*/ 	.word	0xffffffff


	//   ....[2]....
        /*01d4*/ 	.word	0xffffffff


	//   ....[3]....
        /*01d8*/ 	.word	0xffffffff


	//   ....[4]....
        /*01dc*/ 	.word	0xffffffff


	//   ....[5]....
        /*01e0*/ 	.word	0xffffffff


	//   ....[6]....
        /*01e4*/ 	.word	0xffffffff


	//   ....[7]....
        /*01e8*/ 	.word	0xffffffff


	//   ....[8]....
        /*01ec*/ 	.word	0xffffffff


	//   ....[9]....
        /*01f0*/ 	.word	0xffffffff


	//   ....[10]....
        /*01f4*/ 	.word	0xffffffff


	//   ....[11]....
        /*01f8*/ 	.word	0xffffffff


	//   ....[12]....
        /*01fc*/ 	.word	0xffffffff


	//   ....[13]....
        /*0200*/ 	.word	0xffffffff


	//   ....[14]....
        /*0204*/ 	.word	0xffffffff


	//   ....[15]....
        /*0208*/ 	.word	0xffffffff


	//   ....[16]....
        /*020c*/ 	.word	0xffffffff


	//   ....[17]....
        /*0210*/ 	.word	0xffffffff


	//   ....[18]....
        /*0214*/ 	.word	0xffffffff


	//   ....[19]....
        /*0218*/ 	.word	0xffffffff


	//   ....[20]....
        /*021c*/ 	.word	0xffffffff


	//   ....[21]....
        /*0220*/ 	.word	0xffffffff


	//   ....[22]....
        /*0224*/ 	.word	0xffffffff


	//   ....[23]....
        /*0228*/ 	.word	0xffffffff


	//   ....[24]....
        /*022c*/ 	.word	0xffffffff


	//   ....[25]....
        /*0230*/ 	.word	0xffffffff


	//   ....[26]....
        /*0234*/ 	.word	0xffffffff


	//   ....[27]....
        /*0238*/ 	.word	0xffffffff


	//   ....[28]....
        /*023c*/ 	.word	0xffffffff


	//   ....[29]....
        /*0240*/ 	.word	0xffffffff


	//   ....[30]....
        /*0244*/ 	.word	0xffffffff


	//   ....[31]....
        /*0248*/ 	.word	0xffffffff


	//   ....[32]....
        /*024c*/ 	.word	0xffffffff


	//   ....[33]....
        /*0250*/ 	.word	0xffffffff


	//   ....[34]....
        /*0254*/ 	.word	0xffffffff


	//   ....[35]....
        /*0258*/ 	.word	0xffffffff


	//   ....[36]....
        /*025c*/ 	.word	0xffffffff


	//   ....[37]....
        /*0260*/ 	.word	0xffffffff


	//   ....[38]....
        /*0264*/ 	.word	0xffffffff


	//   ....[39]....
        /*0268*/ 	.word	0xffffffff


	//   ....[40]....
        /*026c*/ 	.word	0xffffffff


	//   ....[41]....
        /*0270*/ 	.word	0xffffffff


	//   ....[42]....
        /*0274*/ 	.word	0xffffffff


	//   ....[43]....
        /*0278*/ 	.word	0xffffffff


	//   ....[44]....
        /*027c*/ 	.word	0xffffffff


	//   ....[45]....
        /*0280*/ 	.word	0xffffffff


	//   ....[46]....
        /*0284*/ 	.word	0xffffffff


	//   ....[47]....
        /*0288*/ 	.word	0xffffffff


	//   ....[48]....
        /*028c*/ 	.word	0xffffffff


	//   ....[49]....
        /*0290*/ 	.word	0xffffffff


	//   ....[50]....
        /*0294*/ 	.word	0xffffffff


	//   ....[51]....
        /*0298*/ 	.word	0xffffffff


	//   ....[52]....
        /*029c*/ 	.word	0xffffffff


	//   ....[53]....
        /*02a0*/ 	.word	0xffffffff


	//   ....[54]....
        /*02a4*/ 	.word	0xffffffff


	//   ....[55]....
        /*02a8*/ 	.word	0xffffffff


	//   ....[56]....
        /*02ac*/ 	.word	0xffffffff


	//   ....[57]....
        /*02b0*/ 	.word	0xffffffff


	//   ....[58]....
        /*02b4*/ 	.word	0xffffffff


	//   ....[59]....
        /*02b8*/ 	.word	0xffffffff


	//   ....[60]....
        /*02bc*/ 	.word	0xffffffff


	//   ....[61]....
        /*02c0*/ 	.word	0xffffffff


	//   ....[62]....
        /*02c4*/ 	.word	0xffffffff


	//   ....[63]....
        /*02c8*/ 	.word	0xffffffff


	//   ....[64]....
        /*02cc*/ 	.word	0xffffffff


	//   ....[65]....
        /*02d0*/ 	.word	0xffffffff


	//   ....[66]....
        /*02d4*/ 	.word	0xffffffff


	//   ....[67]....
        /*02d8*/ 	.word	0xffffffff


	//   ....[68]....
        /*02dc*/ 	.word	0xffffffff


	//   ....[69]....
        /*02e0*/ 	.word	0xffffffff


	//   ....[70]....
        /*02e4*/ 	.word	0xffffffff


	//   ....[71]....
        /*02e8*/ 	.word	0xffffffff


	//   ....[72]....
        /*02ec*/ 	.word	0xffffffff


	//   ....[73]....
        /*02f0*/ 	.word	0xffffffff


	//   ....[74]....
        /*02f4*/ 	.word	0xffffffff


	//   ....[75]....
        /*02f8*/ 	.word	0xffffffff


	//   ....[76]....
        /*02fc*/ 	.word	0xffffffff


	//   ....[77]....
        /*0300*/ 	.word	0xffffffff


	//   ....[78]....
        /*0304*/ 	.word	0xffffffff


	//   ....[79]....
        /*0308*/ 	.word	0xffffffff


	//   ....[80]....
        /*030c*/ 	.word	0xffffffff


	//   ....[81]....
        /*0310*/ 	.word	0xffffffff


	//   ....[82]....
        /*0314*/ 	.word	0xffffffff


	//   ....[83]....
        /*0318*/ 	.word	0xffffffff


	//   ....[84]....
        /*031c*/ 	.word	0xffffffff


	//   ....[85]....
        /*0320*/ 	.word	0xffffffff


	//   ....[86]....
        /*0324*/ 	.word	0xffffffff


	//   ....[87]....
        /*0328*/ 	.word	0xffffffff


	//   ....[88]....
        /*032c*/ 	.word	0xffffffff


	//   ....[89]....
        /*0330*/ 	.word	0xffffffff


	//   ....[90]....
        /*0334*/ 	.word	0xffffffff


	//   ....[91]....
        /*0338*/ 	.word	0xffffffff


	//   ....[92]....
        /*033c*/ 	.word	0xffffffff


	//   ....[93]....
        /*0340*/ 	.word	0xffffffff


	//   ....[94]....
        /*0344*/ 	.word	0xffffffff


	//   ....[95]....
        /*0348*/ 	.word	0xffffffff


	//   ....[96]....
        /*034c*/ 	.word	0xffffffff


	//   ....[97]....
        /*0350*/ 	.word	0x0500000f


	//   ....[98]....
        /*0354*/ 	.word	0x0500000f


	//   ....[99]....
        /*0358*/ 	.word	0x0500000f


	//   ....[100]....
        /*035c*/ 	.word	0x0500000f


	//   ....[101]....
        /*0360*/ 	.word	0x0500000f


	//   ....[102]....
        /*0364*/ 	.word	0x0500000f


	//   ....[103]....
        /*0368*/ 	.word	0x0500000f


	//   ....[104]....
        /*036c*/ 	.word	0x0500000f


	//   ....[105]....
        /*0370*/ 	.word	0x0500000f


	//   ....[106]....
        /*0374*/ 	.word	0x0500000f


	//   ....[107]....
        /*0378*/ 	.word	0x0500000f


	//   ....[108]....
        /*037c*/ 	.word	0x0500000f


	//   ....[109]....
        /*0380*/ 	.word	0x0500000f


	//   ....[110]....
        /*0384*/ 	.word	0x0500000f


	//   ....[111]....
        /*0388*/ 	.word	0x0500000f


	//   ....[112]....
        /*038c*/ 	.word	0x0500000f


	//   ....[113]....
        /*0390*/ 	.word	0x0500000f


	//   ....[114]....
        /*0394*/ 	.word	0x0500000f


	//   ....[115]....
        /*0398*/ 	.word	0x0500000f


	//   ....[116]....
        /*039c*/ 	.word	0x0500000f


	//   ....[117]....
        /*03a0*/ 	.word	0x0500000f


	//   ....[118]....
        /*03a4*/ 	.word	0x0500000f


	//   ....[119]....
        /*03a8*/ 	.word	0x0500000f


	//   ....[120]....
        /*03ac*/ 	.word	0x0500000f


	//   ....[121]....
        /*03b0*/ 	.word	0x0500000f


	//   ....[122]....
        /*03b4*/ 	.word	0x0500000f


	//   ....[123]....
        /*03b8*/ 	.word	0x0500000f


	//   ....[124]....
        /*03bc*/ 	.word	0x0500000f


	//   ....[125]....
        /*03c0*/ 	.word	0x0500000f


	//   ....[126]....
        /*03c4*/ 	.word	0x0500000f


	//   ....[127]....
        /*03c8*/ 	.word	0x0500000f


	//----- nvinfo : EIATTR_COOP_GROUP_INSTR_OFFSETS
	.align		4
.L_203:
        /*03cc*/ 	.byte	0x04, 0x28
        /*03ce*/ 	.short	(.L_205 - .L_204)


	//   ....[0]....
.L_204:
        /*03d0*/ 	.word	0x00000070


	//   ....[1]....
        /*03d4*/ 	.word	0x00000140


	//   ....[2]....
        /*03d8*/ 	.word	0x00000190


	//   ....[3]....
        /*03dc*/ 	.word	0x000003c0


	//   ....[4]....
        /*03e0*/ 	.word	0x00000520


	//   ....[5]....
        /*03e4*/ 	.word	0x00000640


	//   ....[6]....
        /*03e8*/ 	.word	0x000007a0


	//   ....[7]....
        /*03ec*/ 	.word	0x00001a40


	//   ....[8]....
        /*03f0*/ 	.word	0x00002240


	//   ....[9]....
        /*03f4*/ 	.word	0x000031f0


	//   ....[10]....
        /*03f8*/ 	.word	0x00004020


	//   ....[11]....
        /*03fc*/ 	.word	0x000040f0


	//   ....[12]....
        /*0400*/ 	.word	0x00004920


	//   ....[13]....
        /*0404*/ 	.word	0x00004980


	//   ....[14]....
        /*0408*/ 	.word	0x00005550


	//   ....[15]....
        /*040c*/ 	.word	0x00006a00


	//   ....[16]....
        /*0410*/ 	.word	0x00006c40


	//   ....[17]....
        /*0414*/ 	.word	0x000077c0


	//   ....[18]....
        /*0418*/ 	.word	0x000077e0


	//   ....[19]....
        /*041c*/ 	.word	0x000081e0


	//   ....[20]....
        /*0420*/ 	.word	0x00008250


	//   ....[21]....
        /*0424*/ 	.word	0x000091b0


	//   ....[22]....
        /*0428*/ 	.word	0x0000a320


	//   ....[23]....
        /*042c*/ 	.word	0x0000a390


	//   ....[24]....
        /*0430*/ 	.word	0x0000aa80


	//   ....[25]....
        /*0434*/ 	.word	0x0000ab20


	//   ....[26]....
        /*0438*/ 	.word	0x0000bd20


	//   ....[27]....
        /*043c*/ 	.word	0x0000ceb0


	//   ....[28]....
        /*0440*/ 	.word	0x0000d100


	//   ....[29]....
        /*0444*/ 	.word	0x0000dcd0


	//   ....[30]....
        /*0448*/ 	.word	0x0000dd80


	//   ....[31]....
        /*044c*/ 	.word	0x0000e600


	//   ....[32]....
        /*0450*/ 	.word	0x0000e6a0


	//   ....[33]....
        /*0454*/ 	.word	0x0000f660


	//   ....[34]....
        /*0458*/ 	.word	0x0000f770


	//   ....[35]....
        /*045c*/ 	.word	0x0000f7d0


	//   ....[36]....
        /*0460*/ 	.word	0x0000f8e0


	//   ....[37]....
        /*0464*/ 	.word	0x0000f900


	//   ....[38]....
        /*0468*/ 	.word	0x00010a90


	//   ....[39]....
        /*046c*/ 	.word	0x00010ad0


	//   ....[40]....
        /*0470*/ 	.word	0x00010b00


	//   ....[41]....
        /*0474*/ 	.word	0x00010b40


	//   ....[42]....
        /*0478*/ 	.word	0x00010ff0


	//   ....[43]....
        /*047c*/ 	.word	0x00011010


	//   ....[44]....
        /*0480*/ 	.word	0x00011120


	//   ....[45]....
        /*0484*/ 	.word	0x00011140


	//   ....[46]....
        /*0488*/ 	.word	0x00011a10


	//   ....[47]....
        /*048c*/ 	.word	0x00011a20


	//   ....[48]....
        /*0490*/ 	.word	0x00011b20


	//   ....[49]....
        /*0494*/ 	.word	0x00011b40


	//   ....[50]....
        /*0498*/ 	.word	0x00011cc0


	//   ....[51]....
        /*049c*/ 	.word	0x00011eb0


	//   ....[52]....
        /*04a0*/ 	.word	0x00011ee0


	//   ....[53]....
        /*04a4*/ 	.word	0x00011f10


	//   ....[54]....
        /*04a8*/ 	.word	0x00011f40


	//   ....[55]....
        /*04ac*/ 	.word	0x00011f70


	//   ....[56]....
        /*04b0*/ 	.word	0x00011fa0


	//   ....[57]....
        /*04b4*/ 	.word	0x00012110


	//   ....[58]....
        /*04b8*/ 	.word	0x00012140


	//   ....[59]....
        /*04bc*/ 	.word	0x00012170


	//   ....[60]....
        /*04c0*/ 	.word	0x000121a0


	//   ....[61]....
        /*04c4*/ 	.word	0x000121d0


	//   ....[62]....
        /*04c8*/ 	.word	0x00012200


	//   ....[63]....
        /*04cc*/ 	.word	0x000122a0


	//   ....[64]....
        /*04d0*/ 	.word	0x00012300


	//   ....[65]....
        /*04d4*/ 	.word	0x000123a0


	//   ....[66]....
        /*04d8*/ 	.word	0x00013860


	//   ....[67]....
        /*04dc*/ 	.word	0x00014570


	//   ....[68]....
        /*04e0*/ 	.word	0x00014580


	//   ....[69]....
        /*04e4*/ 	.word	0x000145a0


	//   ....[70]....
        /*04e8*/ 	.word	0x00014660


	//   ....[71]....
        /*04ec*/ 	.word	0x00014680


	//   ....[72]....
        /*04f0*/ 	.word	0x00014720


	//   ....[73]....
        /*04f4*/ 	.word	0x00014740


	//   ....[74]....
        /*04f8*/ 	.word	0x00014750


	//   ....[75]....
        /*04fc*/ 	.word	0x000147e0


	//   ....[76]....
        /*0500*/ 	.word	0x00014830


	//   ....[77]....
        /*0504*/ 	.word	0x00014840


	//   ....[78]....
        /*0508*/ 	.word	0x00014870


	//   ....[79]....
        /*050c*/ 	.word	0x000175a0


	//   ....[80]....
        /*0510*/ 	.word	0x000175f0


	//   ....[81]....
        /*0514*/ 	.word	0x00017620


	//   ....[82]....
        /*0518*/ 	.word	0x00017650


	//   ....[83]....
        /*051c*/ 	.word	0x00017660


	//   ....[84]....
        /*0520*/ 	.word	0x00017690


	//   ....[85]....
        /*0524*/ 	.word	0x000176c0


	//   ....[86]....
        /*0528*/ 	.word	0x000176f0


	//   ....[87]....
        /*052c*/ 	.word	0x00017870


	//   ....[88]....
        /*0530*/ 	.word	0x000178a0


	//   ....[89]....
        /*0534*/ 	.word	0x000178d0


	//   ....[90]....
        /*0538*/ 	.word	0x00017900


	//   ....[91]....
        /*053c*/ 	.word	0x00017930


	//   ....[92]....
        /*0540*/ 	.word	0x00017960


	//   ....[93]....
        /*0544*/ 	.word	0x00017a20


	//   ....[94]....
        /*0548*/ 	.word	0x00017a40


	//   ....[95]....
        /*054c*/ 	.word	0x00017ab0


	//   ....[96]....
        /*0550*/ 	.word	0x00018150


	//   ....[97]....
        /*0554*/ 	.word	0x000187b0


	//   ....[98]....
        /*0558*/ 	.word	0x00018970


	//   ....[99]....
        /*055c*/ 	.word	0x000189c0


	//   ....[100]....
        /*0560*/ 	.word	0x00018a20


	//   ....[101]....
        /*0564*/ 	.word	0x00018b30


	//   ....[102]....
        /*0568*/ 	.word	0x00018b90


	//   ....[103]....
        /*056c*/ 	.word	0x00018cb0


	//   ....[104]....
        /*0570*/ 	.word	0x00018d10


	//   ....[105]....
        /*0574*/ 	.word	0x00018db0


	//   ....[106]....
        /*0578*/ 	.word	0x00018e80


	//   ....[107]....
        /*057c*/ 	.word	0x00018f80


	//   ....[108]....
        /*0580*/ 	.word	0x00019000


	//   ....[109]....
        /*0584*/ 	.word	0x000190f0


	//   ....[110]....
        /*0588*/ 	.word	0x00019400


	//   ....[111]....
        /*058c*/ 	.word	0x000194a0


	//   ....[112]....
        /*0590*/ 	.word	0x000195c0


	//   ....[113]....
        /*0594*/ 	.word	0x00019630


	//   ....[114]....
        /*0598*/ 	.word	0x000196a0


	//   ....[115]....
        /*059c*/ 	.word	0x00019710


	//   ....[116]....
        /*05a0*/ 	.word	0x00019780


	//   ....[117]....
        /*05a4*/ 	.word	0x00019800


	//   ....[118]....
        /*05a8*/ 	.word	0x00019890


	//   ....[119]....
        /*05ac*/ 	.word	0x00019920


	//   ....[120]....
        /*05b0*/ 	.word	0x00019990


	//   ....[121]....
        /*05b4*/ 	.word	0x00019a00


	//   ....[122]....
        /*05b8*/ 	.word	0x00019a70


	//   ....[123]....
        /*05bc*/ 	.word	0x00019af0


	//   ....[124]....
        /*05c0*/ 	.word	0x00019b60


	//   ....[125]....
        /*05c4*/ 	.word	0x00019c00


	//   ....[126]....
        /*05c8*/ 	.word	0x00019c90


	//   ....[127]....
        /*05cc*/ 	.word	0x00019db0


	//----- nvinfo : EIATTR_REG_RECONFIG
	.align		4
.L_205:
        /*05d0*/ 	.byte	0x01, 0x54
	.zero		2


	//----- nvinfo : EIATTR_SYSCALL_OFFSETS
	.align		4
        /*05d4*/ 	.byte	0x04, 0x46
        /*05d6*/ 	.short	(.L_207 - .L_206)


	//   ....[0]....
.L_206:
        /*05d8*/ 	.word	0x00001c30


	//   ....[1]....
        /*05dc*/ 	.word	0x000134d0


	//   ....[2]....
        /*05e0*/ 	.word	0x00013620


	//   ....[3]....
        /*05e4*/ 	.word	0x00013710


	//   ....[4]....
        /*05e8*/ 	.word	0x00013fe0


	//----- nvinfo : EIATTR_MBARRIER_INSTR_OFFSETS
	.align		4
.L_207:
        /*05ec*/ 	.byte	0x04, 0x39
        /*05ee*/ 	.short	(.L_209 - .L_208)


	//   ....[0]....
.L_208:
        /*05f0*/ 	.word	0x00000270
        /*05f4*/ 	.word	0x000000ff
        /*05f8*/ 	.word	0x0002d800
        /*05fc*/ 	.short	0x0100
        /*05fe*/ 	.byte	0x08
	.zero		1


	//   ....[1]....
        /*0600*/ 	.word	0x00000280
        /*0604*/ 	.word	0x000000ff
        /*0608*/ 	.word	0x0002d820
        /*060c*/ 	.short	0x0100
        /*060e*/ 	.byte	0x08
	.zero		1


	//   ....[2]....
        /*0610*/ 	.word	0x00000370
        /*0614*/ 	.word	0x000000ff
        /*0618*/ 	.word	0x0002d830
        /*061c*/ 	.short	0x0100
        /*061e*/ 	.byte	0x08
	.zero		1


	//   ....[3]....
        /*0620*/ 	.word	0x00000380
        /*0624*/ 	.word	0x000000ff
        /*0628*/ 	.word	0x0002d840
        /*062c*/ 	.short	0x0100
        /*062e*/ 	.byte	0x08
	.zero		1


	//   ....[4]....
        /*0630*/ 	.word	0x00000390
        /*0634*/ 	.word	0x000000ff
        /*0638*/ 	.word	0x0002d838
        /*063c*/ 	.short	0x0100
        /*063e*/ 	.byte	0x08
	.zero		1


	//   ....[5]....
        /*0640*/ 	.word	0x000003a0
        /*0644*/ 	.word	0x000000ff
        /*0648*/ 	.word	0x0002d848
        /*064c*/ 	.short	0x0100
        /*064e*/ 	.byte	0x08
	.zero		1


	//   ....[6]....
        /*0650*/ 	.word	0x000004d0
        /*0654*/ 	.word	0x000000ff
        /*0658*/ 	.word	0x0002d850
        /*065c*/ 	.short	0x0100
        /*065e*/ 	.byte	0x08
	.zero		1


	//   ....[7]....
        /*0660*/ 	.word	0x000004e0
        /*0664*/ 	.word	0x000000ff
        /*0668*/ 	.word	0x0002d860
        /*066c*/ 	.short	0x0100
        /*066e*/ 	.byte	0x08
	.zero		1


	//   ....[8]....
        /*0670*/ 	.word	0x000004f0
        /*0674*/ 	.word	0x000000ff
        /*0678*/ 	.word	0x0002d858
        /*067c*/ 	.short	0x0100
        /*067e*/ 	.byte	0x08
	.zero		1


	//   ....[9]....
        /*0680*/ 	.word	0x00000500
        /*0684*/ 	.word	0x000000ff
        /*0688*/ 	.word	0x0002d868
        /*068c*/ 	.short	0x0100
        /*068e*/ 	.byte	0x08
	.zero		1


	//   ....[10]....
        /*0690*/ 	.word	0x000005f0
        /*0694*/ 	.word	0x000000ff
        /*0698*/ 	.word	0x0002d870
        /*069c*/ 	.short	0x0100
        /*069e*/ 	.byte	0x06
	.zero		1


	//   ....[11]....
        /*06a0*/ 	.word	0x00000600
        /*06a4*/ 	.word	0x000000ff
        /*06a8*/ 	.word	0x0002d880
        /*06ac*/ 	.short	0x0100
        /*06ae*/ 	.byte	0x06
	.zero		1


	//   ....[12]....
        /*06b0*/ 	.word	0x00000610
        /*06b4*/ 	.word	0x000000ff
        /*06b8*/ 	.word	0x0002d878
        /*06bc*/ 	.short	0x0100
        /*06be*/ 	.byte	0x06
	.zero		1


	//   ....[13]....
        /*06c0*/ 	.word	0x00000620
        /*06c4*/ 	.word	0x000000ff
        /*06c8*/ 	.word	0x0002d888
        /*06cc*/ 	.short	0x0100
        /*06ce*/ 	.byte	0x06
	.zero		1


	//   ....[14]....
        /*06d0*/ 	.word	0x00000750
        /*06d4*/ 	.word	0x000000ff
        /*06d8*/ 	.word	0x0002d890
        /*06dc*/ 	.short	0x0100
        /*06de*/ 	.byte	0x08
	.zero		1


	//   ....[15]....
        /*06e0*/ 	.word	0x00000760
        /*06e4*/ 	.word	0x000000ff
        /*06e8*/ 	.word	0x0002d8a0
        /*06ec*/ 	.short	0x0100
        /*06ee*/ 	.byte	0x08
	.zero		1


	//   ....[16]....
        /*06f0*/ 	.word	0x00000770
        /*06f4*/ 	.word	0x000000ff
        /*06f8*/ 	.word	0x0002d898
        /*06fc*/ 	.short	0x0100
        /*06fe*/ 	.byte	0x08
	.zero		1


	//   ....[17]....
        /*0700*/ 	.word	0x00000780
        /*0704*/ 	.word	0x000000ff
        /*0708*/ 	.word	0x0002d8a8
        /*070c*/ 	.short	0x0100
        /*070e*/ 	.byte	0x08
	.zero		1


	//   ....[18]....
        /*0710*/ 	.word	0x000008b0
        /*0714*/ 	.word	0x000000ff
        /*0718*/ 	.word	0x0002d8b0
        /*071c*/ 	.short	0x0100
        /*071e*/ 	.byte	0x08
	.zero		1


	//   ....[19]....
        /*0720*/ 	.word	0x000008c0
        /*0724*/ 	.word	0x000000ff
        /*0728*/ 	.word	0x0002d8c0
        /*072c*/ 	.short	0x0100
        /*072e*/ 	.byte	0x08
	.zero		1


	//   ....[20]....
        /*0730*/ 	.word	0x000008d0
        /*0734*/ 	.word	0x000000ff
        /*0738*/ 	.word	0x0002d8b8
        /*073c*/ 	.short	0x0100
        /*073e*/ 	.byte	0x08
	.zero		1


	//   ....[21]....
        /*0740*/ 	.word	0x000008e0
        /*0744*/ 	.word	0x000000ff
        /*0748*/ 	.word	0x0002d8c8
        /*074c*/ 	.short	0x0100
        /*074e*/ 	.byte	0x08
	.zero		1


	//   ....[22]....
        /*0750*/ 	.word	0x00001cb0
        /*0754*/ 	.word	0x000000ff
        /*0758*/ 	.word	0x0002d800
        /*075c*/ 	.short	0x010a
        /*075e*/ 	.byte	0x2a
	.zero		1


	//   ....[23]....
        /*0760*/ 	.word	0x00001d30
        /*0764*/ 	.word	0x0000005a
        /*0768*/ 	.word	0x0002d830
        /*076c*/ 	.short	0x010a
        /*076e*/ 	.byte	0x3f
	.zero		1


	//   ....[24]....
        /*0770*/ 	.word	0x00001d90
        /*0774*/ 	.word	0x0000005a
        /*0778*/ 	.word	0x0002d830
        /*077c*/ 	.short	0x010a
        /*077e*/ 	.byte	0x3f
	.zero		1


	//   ....[25]....
        /*0780*/ 	.word	0x00002640
        /*0784*/ 	.word	0x0000005a
        /*0788*/ 	.word	0x00000000
        /*078c*/ 	.short	0x0101
        /*078e*/ 	.byte	0x3f
	.zero		1


	//   ....[26]....
        /*0790*/ 	.word	0x00005980
        /*0794*/ 	.word	0x000000ff
        /*0798*/ 	.word	0x0002d830
        /*079c*/ 	.short	0x010a
        /*079e*/ 	.byte	0x06
	.zero		1


	//   ....[27]....
        /*07a0*/ 	.word	0x000059c0
        /*07a4*/ 	.word	0x000000ff
        /*07a8*/ 	.word	0x0002d830
        /*07ac*/ 	.short	0x010a
        /*07ae*/ 	.byte	0x06
	.zero		1


	//   ....[28]....
        /*07b0*/ 	.word	0x00005c60
        /*07b4*/ 	.word	0x000000ff
        /*07b8*/ 	.word	0x0002d850
        /*07bc*/ 	.short	0x010a
        /*07be*/ 	.byte	0x06
	.zero		1


	//   ....[29]....
        /*07c0*/ 	.word	0x00005ca0
        /*07c4*/ 	.word	0x000000ff
        /*07c8*/ 	.word	0x0002d850
        /*07cc*/ 	.short	0x010a
        /*07ce*/ 	.byte	0x06
	.zero		1


	//   ....[30]....
        /*07d0*/ 	.word	0x00006aa0
        /*07d4*/ 	.word	0x0000002f
        /*07d8*/ 	.word	0x00000000
        /*07dc*/ 	.short	0x0101
        /*07de*/ 	.byte	0x3f
	.zero		1


	//   ....[31]....
        /*07e0*/ 	.word	0x00008500
        /*07e4*/ 	.word	0x0000001e
        /*07e8*/ 	.word	0x00000000
        /*07ec*/ 	.short	0x0101
        /*07ee*/ 	.byte	0x3f
	.zero		1


	//   ....[32]....
        /*07f0*/ 	.word	0x000095c0
        /*07f4*/ 	.word	0x000000ff
        /*07f8*/ 	.word	0x0002d830
        /*07fc*/ 	.short	0x010a
        /*07fe*/ 	.byte	0x06
	.zero		1


	//   ....[33]....
        /*0800*/ 	.word	0x00009600
        /*0804*/ 	.word	0x000000ff
        /*0808*/ 	.word	0x0002d830
        /*080c*/ 	.short	0x010a
        /*080e*/ 	.byte	0x06
	.zero		1


	//   ....[34]....
        /*0810*/ 	.word	0x000098a0
        /*0814*/ 	.word	0x000000ff
        /*0818*/ 	.word	0x0002d850
        /*081c*/ 	.short	0x010a
        /*081e*/ 	.byte	0x06
	.zero		1


	//   ....[35]....
        /*0820*/ 	.word	0x000098e0
        /*0824*/ 	.word	0x000000ff
        /*0828*/ 	.word	0x0002d850
        /*082c*/ 	.short	0x010a
        /*082e*/ 	.byte	0x06
	.zero		1


	//   ....[36]....
        /*0830*/ 	.word	0x0000b1b0
        /*0834*/ 	.word	0x00000008
        /*0838*/ 	.word	0x00000000
        /*083c*/ 	.short	0x0101
        /*083e*/ 	.byte	0x3f
	.zero		1


	//   ....[37]....
        /*0840*/ 	.word	0x0000b240
        /*0844*/ 	.word	0x0000000a
        /*0848*/ 	.word	0x00000000
        /*084c*/ 	.short	0x0101
        /*084e*/ 	.byte	0x3f
	.zero		1


	//   ....[38]....
        /*0850*/ 	.word	0x0000bea0
        /*0854*/ 	.word	0x000000ff
        /*0858*/ 	.word	0x0002d830
        /*085c*/ 	.short	0x010a
        /*085e*/ 	.byte	0x06
	.zero		1


	//   ....[39]....
        /*0860*/ 	.word	0x0000bee0
        /*0864*/ 	.word	0x000000ff
        /*0868*/ 	.word	0x0002d830
        /*086c*/ 	.short	0x010a
        /*086e*/ 	.byte	0x06
	.zero		1


	//   ....[40]....
        /*0870*/ 	.word	0x0000c180
        /*0874*/ 	.word	0x000000ff
        /*0878*/ 	.word	0x0002d850
        /*087c*/ 	.short	0x010a
        /*087e*/ 	.byte	0x06
	.zero		1


	//   ....[41]....
        /*0880*/ 	.word	0x0000c1c0
        /*0884*/ 	.word	0x000000ff
        /*0888*/ 	.word	0x0002d850
        /*088c*/ 	.short	0x010a
        /*088e*/ 	.byte	0x06
	.zero		1


	//   ....[42]....
        /*0890*/ 	.word	0x0000cf40
        /*0894*/ 	.word	0x0000004d
        /*0898*/ 	.word	0x00000000
        /*089c*/ 	.short	0x0101
        /*089e*/ 	.byte	0x3f
	.zero		1


	//   ....[43]....
        /*08a0*/ 	.word	0x0000eae0
        /*08a4*/ 	.word	0x0000002d
        /*08a8*/ 	.word	0x00000000
        /*08ac*/ 	.short	0x0101
        /*08ae*/ 	.byte	0x3f
	.zero		1


	//   ....[44]....
        /*08b0*/ 	.word	0x0000f6e0
        /*08b4*/ 	.word	0x000000ff
        /*08b8*/ 	.word	0x0002d850
        /*08bc*/ 	.short	0x010a
        /*08be*/ 	.byte	0x09
	.zero		1


	//   ....[45]....
        /*08c0*/ 	.word	0x0000f720
        /*08c4*/ 	.word	0x000000ff
        /*08c8*/ 	.word	0x0002d850
        /*08cc*/ 	.short	0x010a
        /*08ce*/ 	.byte	0x09
	.zero		1


	//   ....[46]....
        /*08d0*/ 	.word	0x0000fd60
        /*08d4*/ 	.word	0x00000006
        /*08d8*/ 	.word	0x00000000
        /*08dc*/ 	.short	0x0101
        /*08de*/ 	.byte	0x3f
	.zero		1


	//   ....[47]....
        /*08e0*/ 	.word	0x00011020
        /*08e4*/ 	.word	0x000000ff
        /*08e8*/ 	.word	0x00000000
        /*08ec*/ 	.short	0x0101
        /*08ee*/ 	.byte	0x04
	.zero		1


	//   ....[48]....
        /*08f0*/ 	.word	0x00013a80
        /*08f4*/ 	.word	0x00000000
        /*08f8*/ 	.word	0x0002d840
        /*08fc*/ 	.short	0x010a
        /*08fe*/ 	.byte	0x3f
	.zero		1


	//   ....[49]....
        /*0900*/ 	.word	0x00014a00
        /*0904*/ 	.word	0x00000016
        /*0908*/ 	.word	0x0002d800
        /*090c*/ 	.short	0x0107
        /*090e*/ 	.byte	0x3f
	.zero		1


	//   ....[50]....
        /*0910*/ 	.word	0x00014b00
        /*0914*/ 	.word	0x00000016
        /*0918*/ 	.word	0x0002d800
        /*091c*/ 	.short	0x0101
        /*091e*/ 	.byte	0x3f
	.zero		1


	//   ....[51]....
        /*0920*/ 	.word	0x00014b20
        /*0924*/ 	.word	0x00000016
        /*0928*/ 	.word	0x0002d820
        /*092c*/ 	.short	0x010a
        /*092e*/ 	.byte	0x3f
	.zero		1


	//   ....[52]....
        /*0930*/ 	.word	0x00014e40
        /*0934*/ 	.word	0x00000003
        /*0938*/ 	.word	0x0002d840
        /*093c*/ 	.short	0x010a
        /*093e*/ 	.byte	0x3f
	.zero		1


	//   ....[53]....
        /*0940*/ 	.word	0x000152c0
        /*0944*/ 	.word	0x00000003
        /*0948*/ 	.word	0x00000060
        /*094c*/ 	.short	0x010a
        /*094e*/ 	.byte	0x3f
	.zero		1


	//   ....[54]....
        /*0950*/ 	.word	0x00015a00
        /*0954*/ 	.word	0x00000003
        /*0958*/ 	.word	0x0002d840
        /*095c*/ 	.short	0x010a
        /*095e*/ 	.byte	0x3f
	.zero		1


	//   ....[55]....
        /*0960*/ 	.word	0x00015e80
        /*0964*/ 	.word	0x0000000c
        /*0968*/ 	.word	0x00000060
        /*096c*/ 	.short	0x010a
        /*096e*/ 	.byte	0x3f
	.zero		1


	//   ....[56]....
        /*0970*/ 	.word	0x000164f0
        /*0974*/ 	.word	0x00000002
        /*0978*/ 	.word	0x0002d840
        /*097c*/ 	.short	0x010a
        /*097e*/ 	.byte	0x3f
	.zero		1


	//   ....[57]....
        /*0980*/ 	.word	0x00016980
        /*0984*/ 	.word	0x00000007
        /*0988*/ 	.word	0x00000060
        /*098c*/ 	.short	0x010a
        /*098e*/ 	.byte	0x3f
	.zero		1


	//   ....[58]....
        /*0990*/ 	.word	0x00016fa0
        /*0994*/ 	.word	0x00000003
        /*0998*/ 	.word	0x0002d860
        /*099c*/ 	.short	0x010a
        /*099e*/ 	.byte	0x3f
	.zero		1


	//   ....[59]....
        /*09a0*/ 	.word	0x000180d0
        /*09a4*/ 	.word	0x00000009
        /*09a8*/ 	.word	0x0002d820
        /*09ac*/ 	.short	0x010a
        /*09ae*/ 	.byte	0x3f
	.zero		1


	//   ....[60]....
        /*09b0*/ 	.word	0x00018270
        /*09b4*/ 	.word	0x00000005
        /*09b8*/ 	.word	0x00000000
        /*09bc*/ 	.short	0x010a
        /*09be*/ 	.byte	0x3f
	.zero		1


	//   ....[61]....
        /*09c0*/ 	.word	0x000182e0
        /*09c4*/ 	.word	0x00000003
        /*09c8*/ 	.word	0x00000000
        /*09cc*/ 	.short	0x010a
        /*09ce*/ 	.byte	0x3f
	.zero		1


	//   ....[62]....
        /*09d0*/ 	.word	0x00018340
        /*09d4*/ 	.word	0x00000017
        /*09d8*/ 	.word	0x00000000
        /*09dc*/ 	.short	0x010a
        /*09de*/ 	.byte	0x3f
	.zero		1


	//   ....[63]....
        /*09e0*/ 	.word	0x00018370
        /*09e4*/ 	.word	0x00000007
        /*09e8*/ 	.word	0x00000000
        /*09ec*/ 	.short	0x010a
        /*09ee*/ 	.byte	0x3f
	.zero		1


	//   ....[64]....
        /*09f0*/ 	.word	0x000183e0
        /*09f4*/ 	.word	0x00000003
        /*09f8*/ 	.word	0x0002d800
        /*09fc*/ 	.short	0x010a
        /*09fe*/ 	.byte	0x3f
	.zero		1


	//   ....[65]....
        /*0a00*/ 	.word	0x00018430
        /*0a04*/ 	.word	0x0000005a
        /*0a08*/ 	.word	0x0002d830
        /*0a0c*/ 	.short	0x010a
        /*0a0e*/ 	.byte	0x3f
	.zero		1


	//   ....[66]....
        /*0a10*/ 	.word	0x00018490
        /*0a14*/ 	.word	0x00000006
        /*0a18*/ 	.word	0x0002d830
        /*0a1c*/ 	.short	0x010a
        /*0a1e*/ 	.byte	0x3f
	.zero		1


	//   ....[67]....
        /*0a20*/ 	.word	0x000184f0
        /*0a24*/ 	.word	0x00000006
        /*0a28*/ 	.word	0x0002d850
        /*0a2c*/ 	.short	0x010a
        /*0a2e*/ 	.byte	0x3f
	.zero		1


	//   ....[68]....
        /*0a30*/ 	.word	0x00018550
        /*0a34*/ 	.word	0x00000007
        /*0a38*/ 	.word	0x0002d830
        /*0a3c*/ 	.short	0x010a
        /*0a3e*/ 	.byte	0x3f
	.zero		1


	//   ....[69]....
        /*0a40*/ 	.word	0x000185b0
        /*0a44*/ 	.word	0x00000007
        /*0a48*/ 	.word	0x0002d850
        /*0a4c*/ 	.short	0x010a
        /*0a4e*/ 	.byte	0x3f
	.zero		1


	//   ....[70]....
        /*0a50*/ 	.word	0x00018610
        /*0a54*/ 	.word	0x00000007
        /*0a58*/ 	.word	0x0002d830
        /*0a5c*/ 	.short	0x010a
        /*0a5e*/ 	.byte	0x3f
	.zero		1


	//   ....[71]....
        /*0a60*/ 	.word	0x00018670
        /*0a64*/ 	.word	0x00000007
        /*0a68*/ 	.word	0x0002d850
        /*0a6c*/ 	.short	0x010a
        /*0a6e*/ 	.byte	0x3f
	.zero		1


	//   ....[72]....
        /*0a70*/ 	.word	0x000186d0
        /*0a74*/ 	.word	0x00000005
        /*0a78*/ 	.word	0x0002d850
        /*0a7c*/ 	.short	0x010a
        /*0a7e*/ 	.byte	0x3f
	.zero		1


	//   ....[73]....
        /*0a80*/ 	.word	0x00018870
        /*0a84*/ 	.word	0x00000000
        /*0a88*/ 	.word	0x0002d840
        /*0a8c*/ 	.short	0x010a
        /*0a8e*/ 	.byte	0x3f
	.zero		1


	//   ....[74]....
        /*0a90*/ 	.word	0x00019120
        /*0a94*/ 	.word	0x00000016
        /*0a98*/ 	.word	0x0002d820
        /*0a9c*/ 	.short	0x010a
        /*0a9e*/ 	.byte	0x3f
	.zero		1


	//   ....[75]....
        /*0aa0*/ 	.word	0x00019170
        /*0aa4*/ 	.word	0x00000003
        /*0aa8*/ 	.word	0x0002d840
        /*0aac*/ 	.short	0x010a
        /*0aae*/ 	.byte	0x3f
	.zero		1


	//   ....[76]....
        /*0ab0*/ 	.word	0x000191c0
        /*0ab4*/ 	.word	0x00000003
        /*0ab8*/ 	.word	0x00000060
        /*0abc*/ 	.short	0x010a
        /*0abe*/ 	.byte	0x3f
	.zero		1


	//   ....[77]....
        /*0ac0*/ 	.word	0x00019210
        /*0ac4*/ 	.word	0x00000003
        /*0ac8*/ 	.word	0x0002d840
        /*0acc*/ 	.short	0x010a
        /*0ace*/ 	.byte	0x3f
	.zero		1


	//   ....[78]....
        /*0ad0*/ 	.word	0x00019260
        /*0ad4*/ 	.word	0x0000000c
        /*0ad8*/ 	.word	0x00000060
        /*0adc*/ 	.short	0x010a
        /*0ade*/ 	.byte	0x3f
	.zero		1


	//   ....[79]....
        /*0ae0*/ 	.word	0x000192b0
        /*0ae4*/ 	.word	0x00000002
        /*0ae8*/ 	.word	0x0002d840
        /*0aec*/ 	.short	0x010a
        /*0aee*/ 	.byte	0x3f
	.zero		1


	//   ....[80]....
        /*0af0*/ 	.word	0x00019300
        /*0af4*/ 	.word	0x00000007
        /*0af8*/ 	.word	0x00000060
        /*0afc*/ 	.short	0x010a
        /*0afe*/ 	.byte	0x3f
	.zero		1


	//   ....[81]....
        /*0b00*/ 	.word	0x00019350
        /*0b04*/ 	.word	0x00000003
        /*0b08*/ 	.word	0x0002d860
        /*0b0c*/ 	.short	0x010a
        /*0b0e*/ 	.byte	0x3f
	.zero		1


	//   ....[82]....
        /*0b10*/ 	.word	0x00019cd0
        /*0b14*/ 	.word	0x00000009
        /*0b18*/ 	.word	0x0002d820
        /*0b1c*/ 	.short	0x010a
        /*0b1e*/ 	.byte	0x3f
	.zero		1


	//   ....[83]....
        /*0b20*/ 	.word	0x00019e70
        /*0b24*/ 	.word	0x00000005
        /*0b28*/ 	.word	0x00000000
        /*0b2c*/ 	.short	0x010a
        /*0b2e*/ 	.byte	0x3f
	.zero		1


	//   ....[84]....
        /*0b30*/ 	.word	0x00019ec0
        /*0b34*/ 	.word	0x00000003
        /*0b38*/ 	.word	0x00000000
        /*0b3c*/ 	.short	0x010a
        /*0b3e*/ 	.byte	0x3f
	.zero		1


	//   ....[85]....
        /*0b40*/ 	.word	0x00019f10
        /*0b44*/ 	.word	0x00000017
        /*0b48*/ 	.word	0x00000000
        /*0b4c*/ 	.short	0x010a
        /*0b4e*/ 	.byte	0x3f
	.zero		1


	//----- nvinfo : EIATTR_NUM_MBARRIERS
	.align		4
.L_209:
        /*0b50*/ 	.byte	0x03, 0x38
        /*0b52*/ 	.short	0x0016


	//----- nvinfo : EIATTR_EXIT_INSTR_OFFSETS
	.align		4
        /*0b54*/ 	.byte	0x04, 0x1c
        /*0b56*/ 	.short	(.L_211 - .L_210)


	//   ....[0]....
.L_210:
        /*0b58*/ 	.word	0x00000a80


	//   ....[1]....
        /*0b5c*/ 	.word	0x00011c70


	//   ....[2]....
        /*0b60*/ 	.word	0x000183c0


	//----- nvinfo : EIATTR_MAX_THREADS
	.align		4
.L_211:
        /*0b64*/ 	.byte	0x04, 0x05
        /*0b66*/ 	.short	(.L_213 - .L_212)
.L_212:
        /*0b68*/ 	.word	0x00000200
        /*0b6c*/ 	.word	0x00000001
        /*0b70*/ 	.word	0x00000001


	//----- nvinfo : EIATTR_CRS_STACK_SIZE
	.align		4
.L_213:
        /*0b74*/ 	.byte	0x04, 0x1e
        /*0b76*/ 	.short	(.L_215 - .L_214)
.L_214:
        /*0b78*/ 	.word	0x00000000


	//----- nvinfo : EIATTR_CBANK_PARAM_SIZE
	.align		4
.L_215:
        /*0b7c*/ 	.byte	0x03, 0x19
        /*0b7e*/ 	.short	0x0af0


	//----- nvinfo : EIATTR_PARAM_CBANK
	.align		4
        /*0b80*/ 	.byte	0x04, 0x0a
        /*0b82*/ 	.short	(.L_217 - .L_216)
	.align		4
.L_216:
        /*0b84*/ 	.word	index@(.nv.constant0._ZN7cutlass13device_kernelIN5flash11enable_sm90INS1_16FlashAttnFwdSm90INS1_25CollectiveMainloopFwdSm90ILi2EN4cute5tupleIJNS5_1CILi1EEES8_S8_EEENS6_IJNS7_ILi192EEENS7_ILi128EEENS7_ILi96EEEEEELi96ENS_6half_tEfNS_4arch4Sm90ELb0ELb1ELb1ELb1ELb0ELb0ELb0ELb0ELb1ELb1ELb0ELb0EEENS1_21CollectiveEpilogueFwdINS6_IJSA_SC_SB_EEES9_SE_SG_Li384ELb1ELb1ELb0ELb0EEENS1_36VarlenDynamicPersistentTileSchedulerILi192ELi128ELi384ELi128ELb0ELb1ELb1ELb1ELb0ELb1EEEEEEEEEvNT_6ParamsE)
        /*0b88*/ 	.short	0x0210
        /*0b8a*/ 	.short	0x0af0


	//----- nvinfo : EIATTR_SW_WAR
	.align		4
.L_217:
        /*0b8c*/ 	.byte	0x04, 0x36
        /*0b8e*/ 	.short	(.L_219 - .L_218)
.L_218:
        /*0b90*/ 	.word	0x00000008
.L_219:


//--------------------- .nv.info._ZN7cutlass13device_kernelIN5flash11enable_sm90INS1_16FlashAttnFwdSm90INS1_25CollectiveMainloopFwdSm90ILi2EN4cute5tupleIJNS5_1CILi1EEES8_S8_EEENS6_IJNS7_ILi192EEENS7_ILi128EEENS7_ILi96EEEEEELi96ENS_6half_tEfNS_4arch4Sm90ELb0ELb1ELb1ELb1ELb0ELb1ELb0ELb0ELb1ELb1ELb0ELb0EEENS1_21CollectiveEpilogueFwdINS6_IJSA_SC_SB_EEES9_SE_SG_Li384ELb1ELb1ELb0ELb0EEENS1_36VarlenDynamicPersistentTileSchedulerILi192ELi128ELi384ELi128ELb0ELb1ELb1ELb1ELb0ELb1EEEEEEEEEvNT_6ParamsE --------------------------
	.section	.nv.info._ZN7cutlass13device_kernelIN5flash11enable_sm90INS1_16FlashAttnFwdSm90INS1_25CollectiveMainloopFwdSm90ILi2EN4cute5tupleIJNS5_1CILi1EEES8_S8_EEENS6_IJNS7_ILi192EEENS7_ILi128EEENS7_ILi96EEEEEELi96ENS_6half_tEfNS_4arch4Sm90ELb0ELb1ELb1ELb1ELb0ELb1ELb0ELb0ELb1ELb1ELb0ELb0EEENS1_21CollectiveEpilogueFwdINS6_IJSA_SC_SB_EEES9_SE_SG_Li384ELb1ELb1ELb0ELb0EEENS1_36VarlenDynamicPersistentTileSchedulerILi192ELi128ELi384ELi128ELb0ELb1ELb1ELb1ELb0ELb1EEEEEEEEEvNT_6ParamsE,"",@"SHT_CUDA_INFO"
	.sectionflags	@""
	.align	4


	//----- nvinfo : EIATTR_CUDA_API_VERSION
	.align		4
        /*0000*/ 	.byte	0x04, 0x37
        /*0002*/ 	.short	(.L_221 - .L_220)
.L_220:
        /*0004*/ 	.word	0x00000082


	//----- nvinfo : EIATTR_KPARAM_INFO
	.align		4
.L_221:
        /*0008*/ 	.byte	0x04, 0x17
        /*000a*/ 	.short	(.L_223 - .L_222)
.L_222:
        /*000c*/ 	.word	0x00000000
        /*0010*/ 	.short	0x0000
        /*0012*/ 	.short	0x0070
        /*0014*/ 	.byte	0x00, 0xf0, 0x01, 0x2a


	//----- nvinfo : EIATTR_SPARSE_MMA_MASK
	.align		4
.L_223:
        /*0018*/ 	.byte	0x03, 0x50
        /*001a*/ 	.short	0x0000


	//----- nvinfo : EIATTR_MAXREG_COUNT
	.align		4
        /*001c*/ 	.byte	0x03, 0x1b
        /*001e*/ 	.short	0x0080


	//----- nvinfo : EIATTR_NUM_BARRIERS
	.align		4
        /*0020*/ 	.byte	0x02, 0x4c
        /*0022*/ 	.byte	0x10
	.zero		1


	//----- nvinfo : EIATTR_EXTERNS
	.align		4
        /*0024*/ 	.byte	0x04, 0x0f
        /*0026*/ 	.short	(.L_225 - .L_224)


	//   ....[0]....
	.align		4
.L_224:
        /*0028*/ 	.word	index@(__assertfail)


	//----- nvinfo : EIATTR_ANNOTATIONS
	.align		4
.L_225:
        /*002c*/ 	.byte	0x04, 0x55
        /*002e*/ 	.short	(.L_227 - .L_226)


	//   ....[0]....
.L_226:
        /* <DEDUP_REMOVED lines=78> */


	//----- nvinfo : EIATTR_MERCURY_ISA_VERSION
	.align		4
.L_227:
        /*04f8*/ 	.byte	0x03, 0x5f
        /*04fa*/ 	.short	0x0101


	//----- nvinfo : EIATTR_UNUSED_LOAD_BYTE_OFFSET
	.align		4
        /*04fc*/ 	.byte	0x04, 0x44
        /*04fe*/ 	.short	(.L_229 - .L_228)


	//   ....[0]....
.L_228:
        /*0500*/ 	.word	0x00000ae0
        /*0504*/ 	.word	0x0000fff0


	//   ....[1]....
        /*0508*/ 	.word	0x0001a670
        /*050c*/ 	.word	0x0000fff0


	//----- nvinfo : EIATTR_INT_WARP_WIDE_INSTR_OFFSETS
	.align		4
.L_229:
        /*0510*/ 	.byte	0x04, 0x31
        /*0512*/ 	.short	(.L_231 - .L_230)


	//   ....[0]....
.L_230:
        /*0514*/ 	.word	0x00000190


	//   ....[1]....
        /*0518*/ 	.word	0x000001d0


	//   ....[2]....
        /*051c*/ 	.word	0x00000240


	//   ....[3]....
        /*0520*/ 	.word	0x0001f3b0


	//   ....[4]....
        /*0524*/ 	.word	0x0001f440


	//   ....[5]....
        /*0528*/ 	.word	0x00022f70


	//   ....[6]....
        /*052c*/ 	.word	0x00023000


	//----- nvinfo : EIATTR_COOP_GROUP_MASK_REGIDS
	.align		4
.L_231:
        /*0530*/ 	.byte	0x04, 0x29
        /*0532*/ 	.short	(.L_233 - .L_232)


	//   ....[0]....
.L_232:
        /*0534*/ 	.word	0xffffffff


	//   ....[1]....
        /*0538*/ 	.word	0xffffffff


	//   ....[2]....
        /*053c*/ 	.word	0xffffffff


	//   ....[3]....
        /*0540*/ 	.word	0xffffffff


	//   ....[4]....
        /*0544*/ 	.word	0xffffffff


	//   ....[5]....
        /*0548*/ 	.word	0xffffffff


	//   ....[6]....
        /*054c*/ 	.word	0xffffffff


	//   ....[7]....
        /*0550*/ 	.word	0xffffffff


	//   ....[8]....
        /*0554*/ 	.word	0xffffffff


	//   ....[9]....
        /*0558*/ 	.word	0xffffffff


	//   ....[10]....
        /*055c*/ 	.word	0xffffffff


	//   ....[11]....
        /*0560*/ 	.word	0xffffffff


	//   ....[12]....
        /*0564*/ 	.word	0xffffffff


	//   ....[13]....
        /*0568*/ 	.word	0xffffffff


	//   ....[14]....
        /*056c*/ 	.word	0xffffffff


	//   ....[15]....
        /*0570*/ 	.word	0xffffffff


	//   ....[16]....
        /*0574*/ 	.word	0xffffffff


	//   ....[17]....
        /*0578*/ 	.word	0xffffffff


	//   ....[18]....
        /*057c*/ 	.word	0xffffffff


	//   ....[19]....
        /*0580*/ 	.word	0xffffffff


	//   ....[20]....
        /*0584*/ 	.word	0xffffffff


	//   ....[21]....
        /*0588*/ 	.word	0xffffffff


	//   ....[22]....
        /*058c*/ 	.word	0xffffffff


	//   ....[23]....
        /*0590*/ 	.word	0xffffffff


	//   ....[24]....
        /*0594*/ 	.word	0xffffffff


	//   ....[25]....
        /*0598*/ 	.word	0xffffffff


	//   ....[26]....
        /*059c*/ 	.word	0xffffffff


	//   ....[27]....
        /*05a0*/ 	.word	0xffffffff


	//   ....[28]....
        /*05a4*/ 	.word	0xffffffff


	//   ....[29]....
        /*05a8*/ 	.word	0xffffffff


	//   ....[30]....
        /*05ac*/ 	.word	0xffffffff


	//   ....[31]....
        /*05b0*/ 	.word	0xffffffff


	//   ....[32]....
        /*05b4*/ 	.word	0xffffffff


	//   ....[33]....
        /*05b8*/ 	.word	0xffffffff


	//   ....[34]....
        /*05bc*/ 	.word	0xffffffff


	//   ....[35]....
        /*05c0*/ 	.word	0xffffffff


	//   ....[36]....
        /*05c4*/ 	.word	0xffffffff


	//   ....[37]....
        /*05c8*/ 	.word	0xffffffff


	//   ....[38]....
        /*05cc*/ 	.word	0xffffffff


	//   ....[39]....
        /*05d0*/ 	.word	0xffffffff


	//   ....[40]....
        /*05d4*/ 	.word	0xffffffff


	//   ....[41]....
        /*05d8*/ 	.word	0xffffffff


	//   ....[42]....
        /*05dc*/ 	.word	0xffffffff


	//   ....[43]....
        /*05e0*/ 	.word	0xffffffff


	//   ....[44]....
        /*05e4*/ 	.word	0xffffffff


	//   ....[45]....
        /*05e8*/ 	.word	0xffffffff


	//   ....[46]....
        /*05ec*/ 	.word	0xffffffff


	//   ....[47]....
        /*05f0*/ 	.word	0xffffffff


	//   ....[48]....
        /*05f4*/ 	.word	0xffffffff


	//   ....[49]....
        /*05f8*/ 	.word	0xffffffff


	//   ....[50]....
        /*05fc*/ 	.word	0xffffffff


	//   ....[51]....
        /*0600*/ 	.word	0xffffffff


	//   ....[52]....
        /*0604*/ 	.word	0xffffffff


	//   ....[53]....
        /*0608*/ 	.word	0xffffffff


	//   ....[54]....
        /*060c*/ 	.word	0xffffffff


	//   ....[55]....
        /*0610*/ 	.word	0xffffffff


	//   ....[56]....
        /*0614*/ 	.word	0xffffffff


	//   ....[57]....
        /*0618*/ 	.word	0xffffffff


	//   ....[58]....
        /*061c*/ 	.word	0xffffffff


	//   ....[59]....
        /*0620*/ 	.word	0xffffffff


	//   ....[60]....
        /*0624*/ 	.word	0xffffffff


	//   ....[61]....
        /*0628*/ 	.word	0xffffffff


	//   ....[62]....
        /*062c*/ 	.word	0xffffffff


	//   ....[63]....
        /*0630*/ 	.word	0xffffffff


	//   ....[64]....
        /*0634*/ 	.word	0xffffffff


	//   ....[65]....
        /*0638*/ 	.word	0xffffffff


	//   ....[66]....
        /*063c*/ 	.word	0xffffffff


	//   ....[67]....
        /*0640*/ 	.word	0xffffffff


	//   ....[68]....
        /*0644*/ 	.word	0xffffffff


	//   ....[69]....
        /*0648*/ 	.word	0xffffffff


	//   ....[70]....
        /*064c*/ 	.word	0xffffffff


	//   ....[71]....
        /*0650*/ 	.word	0xffffffff


	//   ....[72]....
        /*0654*/ 	.word	0xffffffff


	//   ....[73]....
        /*0658*/ 	.word	0xffffffff


	//   ....[74]....
        /*065c*/ 	.word	0xffffffff


	//   ....[75]....
        /*0660*/ 	.word	0xffffffff


	//   ....[76]....
        /*0664*/ 	.word	0xffffffff


	//   ....[77]....
        /*0668*/ 	.word	0xffffffff


	//   ....[78]....
        /*066c*/ 	.word	0xffffffff


	//   ....[79]....
        /*0670*/ 	.word	0xffffffff


	//   ....[80]....
        /*0674*/ 	.word	0xffffffff


	//   ....[81]....
        /*0678*/ 	.word	0xffffffff


	//   ....[82]....
        /*067c*/ 	.word	0xffffffff


	//   ....[83]....
        /*0680*/ 	.word	0xffffffff


	//   ....[84]....
        /*0684*/ 	.word	0xffffffff


	//   ....[85]....
        /*0688*/ 	.word	0xffffffff


	//   ....[86]....
        /*068c*/ 	.word	0xffffffff


	//   ....[87]....
        /*0690*/ 	.word	0xffffffff


	//   ....[88]....
        /*0694*/ 	.word	0xffffffff


	//   ....[89]....
        /*0698*/ 	.word	0xffffffff


	//   ....[90]....
        /*069c*/ 	.word	0xffffffff


	//   ....[91]....
        /*06a0*/ 	.word	0xffffffff


	//   ....[92]....
        /*06a4*/ 	.word	0xffffffff


	//   ....[93]....
        /*06a8*/ 	.word	0xffffffff


	//   ....[94]....
        /*06ac*/ 	.word	0xffffffff


	//   ....[95]....
        /*06b0*/ 	.word	0xffffffff


	//   ....[96]....
        /*06b4*/ 	.word	0xffffffff


	//   ....[97]....
        /*06b8*/ 	.word	0xffffffff


	//   ....[98]....
        /*06bc*/ 	.word	0xffffffff


	//   ....[99]....
        /*06c0*/ 	.word	0xffffffff


	//   ....[100]....
        /*06c4*/ 	.word	0xffffffff


	//   ....[101]....
        /*06c8*/ 	.word	0xffffffff


	//   ....[102]....
        /*06cc*/ 	.word	0xffffffff


	//   ....[103]....
        /*06d0*/ 	.word	0xffffffff


	//   ....[104]....
        /*06d4*/ 	.word	0xffffffff


	//   ....[105]....
        /*06d8*/ 	.word	0xffffffff


	//   ....[106]....
        /*06dc*/ 	.word	0x0500000f


	//   ....[107]....
        /*06e0*/ 	.word	0x0500000f


	//   ....[108]....
        /*06e4*/ 	.word	0x0500000f


	//   ....[109]....
        /*06e8*/ 	.word	0x0500000f


	//   ....[110]....
        /*06ec*/ 	.word	0x0500000f


	//   ....[111]....
        /*06f0*/ 	.word	0x0500000f


	//   ....[112]....
        /*06f4*/ 	.word	0x0500000f


	//   ....[113]....
        /*06f8*/ 	.word	0x0500000f


	//   ....[114]....
        /*06fc*/ 	.word	0x0500000f


	//   ....[115]....
        /*0700*/ 	.word	0x0500000f


	//   ....[116]....
        /*0704*/ 	.word	0x0500000f


	//   ....[117]....
        /*0708*/ 	.word	0x0500000f


	//   ....[118]....
        /*070c*/ 	.word	0x0500000f


	//   ....[119]....
        /*0710*/ 	.word	0x0500000f


	//   ....[120]....
        /*0714*/ 	.word	0x0500000f


	//   ....[121]....
        /*0718*/ 	.word	0x0500000f


	//   ....[122]....
        /*071c*/ 	.word	0x0500000f


	//   ....[123]....
        /*0720*/ 	.word	0x0500000f


	//   ....[124]....
        /*0724*/ 	.word	0x0500000f


	//   ....[125]....
        /*0728*/ 	.word	0x0500000f


	//   ....[126]....
        /*072c*/ 	.word	0x0500000f


	//   ....[127]....
        /*0730*/ 	.word	0x0500000f


	//   ....[128]....
        /*0734*/ 	.word	0x0500000f


	//   ....[129]....
        /*0738*/ 	.word	0x0500000f


	//   ....[130]....
        /*073c*/ 	.word	0x0500000f


	//   ....[131]....
        /*0740*/ 	.word	0x0500000f


	//   ....[132]....
        /*0744*/ 	.word	0x0500000f


	//   ....[133]....
        /*0748*/ 	.word	0x0500000f


	//   ....[134]....
        /*074c*/ 	.word	0x0500000f


	//   ....[135]....
        /*0750*/ 	.word	0x0500000f


	//   ....[136]....
        /*0754*/ 	.word	0x0500000f


	//   ....[137]....
        /*0758*/ 	.word	0x0500000f


	//   ....[138]....
        /*075c*/ 	.word	0x0500000f


	//   ....[139]....
        /*0760*/ 	.word	0x0500000f


	//   ....[140]....
        /*0764*/ 	.word	0x0500000f


	//   ....[141]....
        /*0768*/ 	.word	0x0500000f


	//   ....[142]....
        /*076c*/ 	.word	0x0500000f


	//   ....[143]....
        /*0770*/ 	.word	0x0500000f


	//   ....[144]....
        /*0774*/ 	.word	0x0500000f


	//   ....[145]....
        /*0778*/ 	.word	0x0500000f


	//   ....[146]....
        /*077c*/ 	.word	0x0500000f


	//   ....[147]....
        /*0780*/ 	.word	0x0500000f


	//   ....[148]....
        /*0784*/ 	.word	0x0500000f


	//   ....[149]....
        /*0788*/ 	.word	0x0500000f


	//   ....[150]....
        /*078c*/ 	.word	0x0500000f


	//----- nvinfo : EIATTR_COOP_GROUP_INSTR_OFFSETS
	.align		4
.L_233:
        /*0790*/ 	.byte	0x04, 0x28
        /*0792*/ 	.short	(.L_235 - .L_234)


	//   ....[0]....
.L_234:
        /*0794*/ 	.word	0x00000070


	//   ....[1]....
        /*0798*/ 	.word	0x000001a0


	//   ....[2]....
        /*079c*/ 	.word	0x000001f0


	//   ....[3]....
        /*07a0*/ 	.word	0x00000420


	//   ....[4]....
        /*07a4*/ 	.word	0x00000580


	//   ....[5]....
        /*07a8*/ 	.word	0x000006a0


	//   ....[6]....
        /*07ac*/ 	.word	0x00000800


	//   ....[7]....
        /*07b0*/ 	.word	0x00007440


	//   ....[8]....
        /*07b4*/ 	.word	0x00007bb0


	//   ....[9]....
        /*07b8*/ 	.word	0x00007bc0


	//   ....[10]....
        /*07bc*/ 	.word	0x00007bd0


	//   ....[11]....
        /*07c0*/ 	.word	0x00007be0


	//   ....[12]....
        /*07c4*/ 	.word	0x00009a40


	//   ....[13]....
        /*07c8*/ 	.word	0x00009a50


	//   ....[14]....
        /*07cc*/ 	.word	0x00009a60


	//   ....[15]....
        /*07d0*/ 	.word	0x00009a70


	//   ....[16]....
        /*07d4*/ 	.word	0x0000c070


	//   ....[17]....
        /*07d8*/ 	.word	0x0000c690


	//   ....[18]....
        /*07dc*/ 	.word	0x0000d930


	//   ....[19]....
        /*07e0*/ 	.word	0x0000d9d0


	//   ....[20]....
        /*07e4*/ 	.word	0x0000e0a0


	//   ....[21]....
        /*07e8*/ 	.word	0x0000e0f0


	//   ....[22]....
        /*07ec*/ 	.word	0x0000efc0


	//   ....[23]....
        /*07f0*/ 	.word	0x0000fd90


	//   ....[24]....
        /*07f4*/ 	.word	0x00010970


	//   ....[25]....
        /*07f8*/ 	.word	0x00011380


	//   ....[26]....
        /*07fc*/ 	.word	0x000113a0


	//   ....[27]....
        /*0800*/ 	.word	0x00012050


	//   ....[28]....
        /*0804*/ 	.word	0x00012080


	//   ....[29]....
        /*0808*/ 	.word	0x00012f00


	//   ....[30]....
        /*080c*/ 	.word	0x00014160


	//   ....[31]....
        /*0810*/ 	.word	0x000141c0


	//   ....[32]....
        /*0814*/ 	.word	0x000148d0


	//   ....[33]....
        /*0818*/ 	.word	0x000148f0


	//   ....[34]....
        /*081c*/ 	.word	0x00015d70


	//   ....[35]....
        /*0820*/ 	.word	0x000167c0


	//   ....[36]....
        /*0824*/ 	.word	0x00017420


	//   ....[37]....
        /*0828*/ 	.word	0x00017e20


	//   ....[38]....
        /*082c*/ 	.word	0x00017e40


	//   ....[39]....
        /*0830*/ 	.word	0x00018b50


	//   ....[40]....
        /*0834*/ 	.word	0x00018b70


	//   ....[41]....
        /*0838*/ 	.word	0x000199a0


	//   ....[42]....
        /*083c*/ 	.word	0x00019bb0


	//   ....[43]....
        /*0840*/ 	.word	0x00019be0


	//   ....[44]....
        /*0844*/ 	.word	0x00019d00


	//   ....[45]....
        /*0848*/ 	.word	0x0001a100


	//   ....[46]....
        /*084c*/ 	.word	0x0001b0c0


	//   ....[47]....
        /*0850*/ 	.word	0x0001b100


	//   ....[48]....
        /*0854*/ 	.word	0x0001b130


	//   ....[49]....
        /*0858*/ 	.word	0x0001b140


	//   ....[50]....
        /*085c*/ 	.word	0x0001b690


	//   ....[51]....
        /*0860*/ 	.word	0x0001b6b0


	//   ....[52]....
        /*0864*/ 	.word	0x0001b7d0


	//   ....[53]....
        /*0868*/ 	.word	0x0001b7f0


	//   ....[54]....
        /*086c*/ 	.word	0x0001c040


	//   ....[55]....
        /*0870*/ 	.word	0x0001c050


	//   ....[56]....
        /*0874*/ 	.word	0x0001c1b0


	//   ....[57]....
        /*0878*/ 	.word	0x0001c1c0


	//   ....[58]....
        /*087c*/ 	.word	0x0001c360


	//   ....[59]....
        /*0880*/ 	.word	0x0001c550


	//   ....[60]....
        /*0884*/ 	.word	0x0001c580


	//   ....[61]....
        /*0888*/ 	.word	0x0001c5b0


	//   ....[62]....
        /*088c*/ 	.word	0x0001c5e0


	//   ....[63]....
        /*0890*/ 	.word	0x0001c610


	//   ....[64]....
        /*0894*/ 	.word	0x0001c640


	//   ....[65]....
        /*0898*/ 	.word	0x0001c7b0


	//   ....[66]....
        /*089c*/ 	.word	0x0001c7e0


	//   ....[67]....
        /*08a0*/ 	.word	0x0001c810


	//   ....[68]....
        /*08a4*/ 	.word	0x0001c840


	//   ....[69]....
        /*08a8*/ 	.word	0x0001c870


	//   ....[70]....
        /*08ac*/ 	.word	0x0001c8a0


	//   ....[71]....
        /*08b0*/ 	.word	0x0001c940


	//   ....[72]....
        /*08b4*/ 	.word	0x0001c9a0


	//   ....[73]....
        /*08b8*/ 	.word	0x0001ca40


	//   ....[74]....
        /*08bc*/ 	.word	0x0001db20


	//   ....[75]....
        /*08c0*/ 	.word	0x0001f940


	//   ....[76]....
        /*08c4*/ 	.word	0x00020650


	//   ....[77]....
        /*08c8*/ 	.word	0x00020670


	//   ....[78]....
        /*08cc*/ 	.word	0x00020740


	//   ....[79]....
        /*08d0*/ 	.word	0x00020760


	//   ....[80]....
        /*08d4*/ 	.word	0x00020800


	//   ....[81]....
        /*08d8*/ 	.word	0x00020820


	//   ....[82]....
        /*08dc*/ 	.word	0x00020830


	//   ....[83]....
        /*08e0*/ 	.word	0x000208c0


	//   ....[84]....
        /*08e4*/ 	.word	0x000208e0


	//   ....[85]....
        /*08e8*/ 	.word	0x00020950


	//   ....[86]....
        /*08ec*/ 	.word	0x00020990


	//   ....[87]....
        /*08f0*/ 	.word	0x00020a00


	//   ....[88]....
        /*08f4*/ 	.word	0x000236a0


	//   ....[89]....
        /*08f8*/ 	.word	0x000236d0


	//   ....[90]....
        /*08fc*/ 	.word	0x00023710


	//   ....[91]....
        /*0900*/ 	.word	0x00023740


	//   ....[92]....
        /*0904*/ 	.word	0x00023770


	//   ....[93]....
        /*0908*/ 	.word	0x000237a0


	//   ....[94]....
        /*090c*/ 	.word	0x000237d0


	//   ....[95]....
        /*0910*/ 	.word	0x00023800


	//   ....[96]....
        /*0914*/ 	.word	0x00023980


	//   ....[97]....
        /*0918*/ 	.word	0x000239b0


	//   ....[98]....
        /*091c*/ 	.word	0x000239e0


	//   ....[99]....
        /*0920*/ 	.word	0x00023a10


	//   ....[100]....
        /*0924*/ 	.word	0x00023a40


	//   ....[101]....
        /*0928*/ 	.word	0x00023a70


	//   ....[102]....
        /*092c*/ 	.word	0x00023b30


	//   ....[103]....
        /*0930*/ 	.word	0x00023b50


	//   ....[104]....
        /*0934*/ 	.word	0x00023bc0


	//   ....[105]....
        /*0938*/ 	.word	0x00024260


	//   ....[106]....
        /*093c*/ 	.word	0x000246c0


	//   ....[107]....
        /*0940*/ 	.word	0x00024760


	//   ....[108]....
        /*0944*/ 	.word	0x000247f0


	//   ....[109]....
        /*0948*/ 	.word	0x00024840


	//   ....[110]....
        /*094c*/ 	.word	0x00024890


	//   ....[111]....
        /*0950*/ 	.word	0x00024960


	//   ....[112]....
        /*0954*/ 	.word	0x000249f0


	//   ....[113]....
        /*0958*/ 	.word	0x00024a50


	//   ....[114]....
        /*095c*/ 	.word	0x00024ab0


	//   ....[115]....
        /*0960*/ 	.word	0x00024e00


	//   ....[116]....
        /*0964*/ 	.word	0x00024e50


	//   ....[117]....
        /*0968*/ 	.word	0x00024ee0


	//   ....[118]....
        /*096c*/ 	.word	0x00024f70


	//   ....[119]....
        /*0970*/ 	.word	0x00025030


	//   ....[120]....
        /*0974*/ 	.word	0x00025310


	//   ....[121]....
        /*0978*/ 	.word	0x000254d0


	//   ....[122]....
        /*097c*/ 	.word	0x00025520


	//   ....[123]....
        /*0980*/ 	.word	0x00025580


	//   ....[124]....
        /*0984*/ 	.word	0x00025690


	//   ....[125]....
        /*0988*/ 	.word	0x000256f0


	//   ....[126]....
        /*098c*/ 	.word	0x00025810


	//   ....[127]....
        /*0990*/ 	.word	0x00025870


	//   ....[128]....
        /*0994*/ 	.word	0x00025910


	//   ....[129]....
        /*0998*/ 	.word	0x000259e0


	//   ....[130]....
        /*099c*/ 	.word	0x00025a60


	//   ....[131]....
        /*09a0*/ 	.word	0x00025b20


	//   ....[132]....
        /*09a4*/ 	.word	0x00025ba0


	//   ....[133]....
        /*09a8*/ 	.word	0x00025f50


	//   ....[134]....
        /*09ac*/ 	.word	0x00025ff0


	//   ....[135]....
        /*09b0*/ 	.word	0x00026110


	//   ....[136]....
        /*09b4*/ 	.word	0x00026180


	//   ....[137]....
        /*09b8*/ 	.word	0x000261f0


	//   ....[138]....
        /*09bc*/ 	.word	0x00026260


	//   ....[139]....
        /*09c0*/ 	.word	0x000262d0


	//   ....[140]....
        /*09c4*/ 	.word	0x00026350


	//   ....[141]....
        /*09c8*/ 	.word	0x000263e0


	//   ....[142]....
        /*09cc*/ 	.word	0x00026470


	//   ....[143]....
        /*09d0*/ 	.word	0x000264e0


	//   ....[144]....
        /*09d4*/ 	.word	0x00026550


	//   ....[145]....
        /*09d8*/ 	.word	0x000265c0


	//   ....[146]....
        /*09dc*/ 	.word	0x00026640


	//   ....[147]....
        /*09e0*/ 	.word	0x000266b0


	//   ....[148]....
        /*09e4*/ 	.word	0x00026750


	//   ....[149]....
        /*09e8*/ 	.word	0x000267e0


	//   ....[150]....
        /*09ec*/ 	.word	0x00026910


	//----- nvinfo : EIATTR_REG_RECONFIG
	.align		4
.L_235:
        /*09f0*/ 	.byte	0x01, 0x54
	.zero		2


	//----- nvinfo : EIATTR_SYSCALL_OFFSETS
	.align		4
        /*09f4*/ 	.byte	0x04, 0x46
        /*09f6*/ 	.short	(.L_237 - .L_236)


	//   ....[0]....
.L_236:
        /*09f8*/ 	.word	0x00001d80


	//   ....[1]....
        /*09fc*/ 	.word	0x00001ed0


	//   ....[2]....
        /*0a00*/ 	.word	0x00007640


	//   ....[3]....
        /*0a04*/ 	.word	0x00007960


	//   ....[4]....
        /*0a08*/ 	.word	0x0001f5a0


	//   ....[5]....
        /*0a0c*/ 	.word	0x0001f6f0


	//   ....[6]....
        /*0a10*/ 	.word	0x0001f7e0


	//   ....[7]....
        /*0a14*/ 	.word	0x000200c0


	//----- nvinfo : EIATTR_MBARRIER_INSTR_OFFSETS
	.align		4
.L_237:
        /*0a18*/ 	.byte	0x04, 0x39
        /*0a1a*/ 	.short	(.L_239 - .L_238)


	//   ....[0]....
.L_238:
        /*0a1c*/ 	.word	0x000002d0
        /*0a20*/ 	.word	0x000000ff
        /*0a24*/ 	.word	0x0002d800
        /*0a28*/ 	.short	0x0100
        /*0a2a*/ 	.byte	0x08
	.zero		1


	//   ....[1]....
        /*0a2c*/ 	.word	0x000002e0
        /*0a30*/ 	.word	0x000000ff
        /*0a34*/ 	.word	0x0002d820
        /*0a38*/ 	.short	0x0100
        /*0a3a*/ 	.byte	0x08
	.zero		1


	//   ....[2]....
        /*0a3c*/ 	.word	0x000003d0
        /*0a40*/ 	.word	0x000000ff
        /*0a44*/ 	.word	0x0002d830
        /*0a48*/ 	.short	0x0100
        /*0a4a*/ 	.byte	0x08
	.zero		1


	//   ....[3]....
        /*0a4c*/ 	.word	0x000003e0
        /*0a50*/ 	.word	0x000000ff
        /*0a54*/ 	.word	0x0002d840
        /*0a58*/ 	.short	0x0100
        /*0a5a*/ 	.byte	0x08
	.zero		1


	//   ....[4]....
        /*0a5c*/ 	.word	0x000003f0
        /*0a60*/ 	.word	0x000000ff
        /*0a64*/ 	.word	0x0002d838
        /*0a68*/ 	.short	0x0100
        /*0a6a*/ 	.byte	0x08
	.zero		1


	//   ....[5]....
        /*0a6c*/ 	.word	0x00000400
        /*0a70*/ 	.word	0x000000ff
        /*0a74*/ 	.word	0x0002d848
        /*0a78*/ 	.short	0x0100
        /*0a7a*/ 	.byte	0x08
	.zero		1


	//   ....[6]....
        /*0a7c*/ 	.word	0x00000530
        /*0a80*/ 	.word	0x000000ff
        /*0a84*/ 	.word	0x0002d850
        /*0a88*/ 	.short	0x0100
        /*0a8a*/ 	.byte	0x08
	.zero		1


	//   ....[7]....
        /*0a8c*/ 	.word	0x00000540
        /*0a90*/ 	.word	0x000000ff
        /*0a94*/ 	.word	0x0002d860
        /*0a98*/ 	.short	0x0100
        /*0a9a*/ 	.byte	0x08
	.zero		1


	//   ....[8]....
        /*0a9c*/ 	.word	0x00000550
        /*0aa0*/ 	.word	0x000000ff
        /*0aa4*/ 	.word	0x0002d858
        /*0aa8*/ 	.short	0x0100
        /*0aaa*/ 	.byte	0x08
	.zero		1


	//   ....[9]....
        /*0aac*/ 	.word	0x00000560
        /*0ab0*/ 	.word	0x000000ff
        /*0ab4*/ 	.word	0x0002d868
        /*0ab8*/ 	.short	0x0100
        /*0aba*/ 	.byte	0x08
	.zero		1


	//   ....[10]....
        /*0abc*/ 	.word	0x00000650
        /*0ac0*/ 	.word	0x000000ff
        /*0ac4*/ 	.word	0x0002d870
        /*0ac8*/ 	.short	0x0100
        /*0aca*/ 	.byte	0x06
	.zero		1


	//   ....[11]....
        /*0acc*/ 	.word	0x00000660
        /*0ad0*/ 	.word	0x000000ff
        /*0ad4*/ 	.word	0x0002d880
        /*0ad8*/ 	.short	0x0100
        /*0ada*/ 	.byte	0x06
	.zero		1


	//   ....[12]....
        /*0adc*/ 	.word	0x00000670
        /*0ae0*/ 	.word	0x000000ff
        /*0ae4*/ 	.word	0x0002d878
        /*0ae8*/ 	.short	0x0100
        /*0aea*/ 	.byte	0x06
	.zero		1


	//   ....[13]....
        /*0aec*/ 	.word	0x00000680
        /*0af0*/ 	.word	0x000000ff
        /*0af4*/ 	.word	0x0002d888
        /*0af8*/ 	.short	0x0100
        /*0afa*/ 	.byte	0x06
	.zero		1


	//   ....[14]....
        /*0afc*/ 	.word	0x000007b0
        /*0b00*/ 	.word	0x000000ff
        /*0b04*/ 	.word	0x0002d890
        /*0b08*/ 	.short	0x0100
        /*0b0a*/ 	.byte	0x08
	.zero		1


	//   ....[15]....
        /*0b0c*/ 	.word	0x000007c0
        /*0b10*/ 	.word	0x000000ff
        /*0b14*/ 	.word	0x0002d8a0
        /*0b18*/ 	.short	0x0100
        /*0b1a*/ 	.byte	0x08
	.zero		1


	//   ....[16]....
        /*0b1c*/ 	.word	0x000007d0
        /*0b20*/ 	.word	0x000000ff
        /*0b24*/ 	.word	0x0002d898
        /*0b28*/ 	.short	0x0100
        /*0b2a*/ 	.byte	0x08
	.zero		1


	//   ....[17]....
        /*0b2c*/ 	.word	0x000007e0
        /*0b30*/ 	.word	0x000000ff
        /*0b34*/ 	.word	0x0002d8a8
        /*0b38*/ 	.short	0x0100
        /*0b3a*/ 	.byte	0x08
	.zero		1


	//   ....[18]....
        /*0b3c*/ 	.word	0x00000910
        /*0b40*/ 	.word	0x000000ff
        /*0b44*/ 	.word	0x0002d8b0
        /*0b48*/ 	.short	0x0100
        /*0b4a*/ 	.byte	0x08
	.zero		1


	//   ....[19]....
        /*0b4c*/ 	.word	0x00000920
        /*0b50*/ 	.word	0x000000ff
        /*0b54*/ 	.word	0x0002d8c0
        /*0b58*/ 	.short	0x0100
        /*0b5a*/ 	.byte	0x08
	.zero		1


	//   ....[20]....
        /*0b5c*/ 	.word	0x00000930
        /*0b60*/ 	.word	0x000000ff
        /*0b64*/ 	.word	0x0002d8b8
        /*0b68*/ 	.short	0x0100
        /*0b6a*/ 	.byte	0x08
	.zero		1


	//   ....[21]....
        /*0b6c*/ 	.word	0x00000940
        /*0b70*/ 	.word	0x000000ff
        /*0b74*/ 	.word	0x0002d8c8
        /*0b78*/ 	.short	0x0100
        /*0b7a*/ 	.byte	0x08
	.zero		1


	//   ....[22]....
        /*0b7c*/ 	.word	0x00003360
        /*0b80*/ 	.word	0x0000000e
        /*0b84*/ 	.word	0x0002d890
        /*0b88*/ 	.short	0x010a
        /*0b8a*/ 	.byte	0x3f
	.zero		1


	//   ....[23]....
        /*0b8c*/ 	.word	0x00004d70
        /*0b90*/ 	.word	0x0000000e
        /*0b94*/ 	.word	0x0002d890
        /*0b98*/ 	.short	0x010a
        /*0b9a*/ 	.byte	0x3f
	.zero		1


	//   ....[24]....
        /*0b9c*/ 	.word	0x00006700
        /*0ba0*/ 	.word	0x0000000e
        /*0ba4*/ 	.word	0x0002d890
        /*0ba8*/ 	.short	0x010a
        /*0baa*/ 	.byte	0x3f
	.zero		1


	//   ....[25]....
        /*0bac*/ 	.word	0x00006970
        /*0bb0*/ 	.word	0x0000001c
        /*0bb4*/ 	.word	0x00000000
        /*0bb8*/ 	.short	0x0101
        /*0bba*/ 	.byte	0x3f
	.zero		1


	//   ....[26]....
        /*0bbc*/ 	.word	0x000069b0
        /*0bc0*/ 	.word	0x0000000e
        /*0bc4*/ 	.word	0x0002d8b0
        /*0bc8*/ 	.short	0x010a
        /*0bca*/ 	.byte	0x3f
	.zero		1


	//   ....[27]....
        /*0bcc*/ 	.word	0x00006cd0
        /*0bd0*/ 	.word	0x0000000e
        /*0bd4*/ 	.word	0x00000000
        /*0bd8*/ 	.short	0x0101
        /*0bda*/ 	.byte	0x3f
	.zero		1


	//   ....[28]....
        /*0bdc*/ 	.word	0x000076e0
        /*0be0*/ 	.word	0x00000002
        /*0be4*/ 	.word	0x0002d800
        /*0be8*/ 	.short	0x010a
        /*0bea*/ 	.byte	0x3f
	.zero		1


	//   ....[29]....
        /*0bec*/ 	.word	0x00007730
        /*0bf0*/ 	.word	0x00000002
        /*0bf4*/ 	.word	0x0002d800
        /*0bf8*/ 	.short	0x010a
        /*0bfa*/ 	.byte	0x3f
	.zero		1


	//   ....[30]....
        /*0bfc*/ 	.word	0x00008310
        /*0c00*/ 	.word	0x00000002
        /*0c04*/ 	.word	0x0002d800
        /*0c08*/ 	.short	0x010a
        /*0c0a*/ 	.byte	0x3f
	.zero		1


	//   ....[31]....
        /*0c0c*/ 	.word	0x00009ef0
        /*0c10*/ 	.word	0x00000002
        /*0c14*/ 	.word	0x0002d800
        /*0c18*/ 	.short	0x010a
        /*0c1a*/ 	.byte	0x3f
	.zero		1


	//   ....[32]....
        /*0c1c*/ 	.word	0x0000b600
        /*0c20*/ 	.word	0x00000000
        /*0c24*/ 	.word	0x0002d830
        /*0c28*/ 	.short	0x010a
        /*0c2a*/ 	.byte	0x3f
	.zero		1


	//   ....[33]....
        /*0c2c*/ 	.word	0x0000b670
        /*0c30*/ 	.word	0x00000000
        /*0c34*/ 	.word	0x0002d830
        /*0c38*/ 	.short	0x010a
        /*0c3a*/ 	.byte	0x3f
	.zero		1


	//   ....[34]....
        /*0c3c*/ 	.word	0x0000bff0
        /*0c40*/ 	.word	0x00000000
        /*0c44*/ 	.word	0x00000000
        /*0c48*/ 	.short	0x0101
        /*0c4a*/ 	.byte	0x3f
	.zero		1


	//   ....[35]....
        /*0c4c*/ 	.word	0x0000f4a0
        /*0c50*/ 	.word	0x0000000b
        /*0c54*/ 	.word	0x0002d830
        /*0c58*/ 	.short	0x010a
        /*0c5a*/ 	.byte	0x3f
	.zero		1


	//   ....[36]....
        /*0c5c*/ 	.word	0x0000f4f0
        /*0c60*/ 	.word	0x0000000b
        /*0c64*/ 	.word	0x0002d830
        /*0c68*/ 	.short	0x010a
        /*0c6a*/ 	.byte	0x3f
	.zero		1


	//   ....[37]....
        /*0c6c*/ 	.word	0x0000f900
        /*0c70*/ 	.word	0x0000000b
        /*0c74*/ 	.word	0x0002d850
        /*0c78*/ 	.short	0x010a
        /*0c7a*/ 	.byte	0x3f
	.zero		1


	//   ....[38]....
        /*0c7c*/ 	.word	0x0000f940
        /*0c80*/ 	.word	0x0000000b
        /*0c84*/ 	.word	0x0002d850
        /*0c88*/ 	.short	0x010a
        /*0c8a*/ 	.byte	0x3f
	.zero		1


	//   ....[39]....
        /*0c8c*/ 	.word	0x00010770
        /*0c90*/ 	.word	0x00000032
        /*0c94*/ 	.word	0x00000000
        /*0c98*/ 	.short	0x0101
        /*0c9a*/ 	.byte	0x3f
	.zero		1


	//   ....[40]....
        /*0c9c*/ 	.word	0x00011170
        /*0ca0*/ 	.word	0x0000000a
        /*0ca4*/ 	.word	0x00000000
        /*0ca8*/ 	.short	0x0101
        /*0caa*/ 	.byte	0x3f
	.zero		1


	//   ....[41]....
        /*0cac*/ 	.word	0x000132e0
        /*0cb0*/ 	.word	0x0000000c
        /*0cb4*/ 	.word	0x0002d830
        /*0cb8*/ 	.short	0x010a
        /*0cba*/ 	.byte	0x3f
	.zero		1


	//   ....[42]....
        /*0cbc*/ 	.word	0x00013330
        /*0cc0*/ 	.word	0x0000000c
        /*0cc4*/ 	.word	0x0002d830
        /*0cc8*/ 	.short	0x010a
        /*0cca*/ 	.byte	0x3f
	.zero		1


	//   ....[43]....
        /*0ccc*/ 	.word	0x00013740
        /*0cd0*/ 	.word	0x0000000d
        /*0cd4*/ 	.word	0x0002d850
        /*0cd8*/ 	.short	0x010a
        /*0cda*/ 	.byte	0x3f
	.zero		1


	//   ....[44]....
        /*0cdc*/ 	.word	0x00013780
        /*0ce0*/ 	.word	0x0000000d
        /*0ce4*/ 	.word	0x0002d850
        /*0ce8*/ 	.short	0x010a
        /*0cea*/ 	.byte	0x3f
	.zero		1


	//   ....[45]....
        /*0cec*/ 	.word	0x00015030
        /*0cf0*/ 	.word	0x0000001b
        /*0cf4*/ 	.word	0x00000000
        /*0cf8*/ 	.short	0x0101
        /*0cfa*/ 	.byte	0x3f
	.zero		1


	//   ....[46]....
        /*0cfc*/ 	.word	0x00015050
        /*0d00*/ 	.word	0x0000000a
        /*0d04*/ 	.word	0x00000000
        /*0d08*/ 	.short	0x0101
        /*0d0a*/ 	.byte	0x3f
	.zero		1


	//   ....[47]....
        /*0d0c*/ 	.word	0x00015ec0
        /*0d10*/ 	.word	0x0000000c
        /*0d14*/ 	.word	0x0002d830
        /*0d18*/ 	.short	0x010a
        /*0d1a*/ 	.byte	0x3f
	.zero		1


	//   ....[48]....
        /*0d1c*/ 	.word	0x00015f10
        /*0d20*/ 	.word	0x0000000c
        /*0d24*/ 	.word	0x0002d830
        /*0d28*/ 	.short	0x010a
        /*0d2a*/ 	.byte	0x3f
	.zero		1


	//   ....[49]....
        /*0d2c*/ 	.word	0x00016320
        /*0d30*/ 	.word	0x0000000d
        /*0d34*/ 	.word	0x0002d850
        /*0d38*/ 	.short	0x010a
        /*0d3a*/ 	.byte	0x3f
	.zero		1


	//   ....[50]....
        /*0d3c*/ 	.word	0x00016360
        /*0d40*/ 	.word	0x0000000d
        /*0d44*/ 	.word	0x0002d850
        /*0d48*/ 	.short	0x010a
        /*0d4a*/ 	.byte	0x3f
	.zero		1


	//   ....[51]....
        /*0d4c*/ 	.word	0x00017220
        /*0d50*/ 	.word	0x00000032
        /*0d54*/ 	.word	0x00000000
        /*0d58*/ 	.short	0x0101
        /*0d5a*/ 	.byte	0x3f
	.zero		1


	//   ....[52]....
        /*0d5c*/ 	.word	0x00017c10
        /*0d60*/ 	.word	0x0000000b
        /*0d64*/ 	.word	0x00000000
        /*0d68*/ 	.short	0x0101
        /*0d6a*/ 	.byte	0x3f
	.zero		1


	//   ....[53]....
        /*0d6c*/ 	.word	0x00019a20
        /*0d70*/ 	.word	0x0000000b
        /*0d74*/ 	.word	0x0002d850
        /*0d78*/ 	.short	0x010a
        /*0d7a*/ 	.byte	0x3f
	.zero		1


	//   ....[54]....
        /*0d7c*/ 	.word	0x00019ad0
        /*0d80*/ 	.word	0x0000000b
        /*0d84*/ 	.word	0x0002d850
        /*0d88*/ 	.short	0x010a
        /*0d8a*/ 	.byte	0x3f
	.zero		1


	//   ....[55]....
        /*0d8c*/ 	.word	0x0001a2b0
        /*0d90*/ 	.word	0x00000009
        /*0d94*/ 	.word	0x00000000
        /*0d98*/ 	.short	0x0101
        /*0d9a*/ 	.byte	0x3f
	.zero		1


	//   ....[56]....
        /*0d9c*/ 	.word	0x0001b6a0
        /*0da0*/ 	.word	0x00000000
        /*0da4*/ 	.word	0x00000000
        /*0da8*/ 	.short	0x0101
        /*0daa*/ 	.byte	0x3f
	.zero		1


	//   ....[57]....
        /*0dac*/ 	.word	0x0001dc00
        /*0db0*/ 	.word	0x00000016
        /*0db4*/ 	.word	0x0002d820
        /*0db8*/ 	.short	0x010a
        /*0dba*/ 	.byte	0x3f
	.zero		1


	//   ....[58]....
        /*0dbc*/ 	.word	0x0001dc90
        /*0dc0*/ 	.word	0x0000000b
        /*0dc4*/ 	.word	0x0002d8a0
        /*0dc8*/ 	.short	0x010a
        /*0dca*/ 	.byte	0x3f
	.zero		1


	//   ....[59]....
        /*0dcc*/ 	.word	0x0001e0e0
        /*0dd0*/ 	.word	0x0000000b
        /*0dd4*/ 	.word	0x0002d8c0
        /*0dd8*/ 	.short	0x010a
        /*0dda*/ 	.byte	0x3f
	.zero		1


	//   ....[60]....
        /*0ddc*/ 	.word	0x0001e5f0
        /*0de0*/ 	.word	0x00000006
        /*0de4*/ 	.word	0x0002d8a0
        /*0de8*/ 	.short	0x010a
        /*0dea*/ 	.byte	0x3f
	.zero		1


	//   ....[61]....
        /*0dec*/ 	.word	0x0001ea30
        /*0df0*/ 	.word	0x00000006
        /*0df4*/ 	.word	0x0002d8c0
        /*0df8*/ 	.short	0x010a
        /*0dfa*/ 	.byte	0x3f
	.zero		1


	//   ....[62]....
        /*0dfc*/ 	.word	0x0001fb60
        /*0e00*/ 	.word	0x00000000
        /*0e04*/ 	.word	0x0002d840
        /*0e08*/ 	.short	0x010a
        /*0e0a*/ 	.byte	0x3f
	.zero		1


	//   ....[63]....
        /*0e0c*/ 	.word	0x00020ad0
        /*0e10*/ 	.word	0x00000016
        /*0e14*/ 	.word	0x0002d800
        /*0e18*/ 	.short	0x0107
        /*0e1a*/ 	.byte	0x3f
	.zero		1


	//   ....[64]....
        /*0e1c*/ 	.word	0x00020bc0
        /*0e20*/ 	.word	0x00000016
        /*0e24*/ 	.word	0x0002d800
        /*0e28*/ 	.short	0x0101
        /*0e2a*/ 	.byte	0x3f
	.zero		1


	//   ....[65]....
        /*0e2c*/ 	.word	0x00020be0
        /*0e30*/ 	.word	0x00000016
        /*0e34*/ 	.word	0x0002d820
        /*0e38*/ 	.short	0x010a
        /*0e3a*/ 	.byte	0x3f
	.zero		1


	//   ....[66]....
        /*0e3c*/ 	.word	0x00020f20
        /*0e40*/ 	.word	0x00000003
        /*0e44*/ 	.word	0x0002d840
        /*0e48*/ 	.short	0x010a
        /*0e4a*/ 	.byte	0x3f
	.zero		1


	//   ....[67]....
        /*0e4c*/ 	.word	0x000213a0
        /*0e50*/ 	.word	0x00000003
        /*0e54*/ 	.word	0x00000060
        /*0e58*/ 	.short	0x010a
        /*0e5a*/ 	.byte	0x3f
	.zero		1


	//   ....[68]....
        /*0e5c*/ 	.word	0x00021af0
        /*0e60*/ 	.word	0x00000003
        /*0e64*/ 	.word	0x0002d840
        /*0e68*/ 	.short	0x010a
        /*0e6a*/ 	.byte	0x3f
	.zero		1


	//   ....[69]....
        /*0e6c*/ 	.word	0x00021f70
        /*0e70*/ 	.word	0x0000000b
        /*0e74*/ 	.word	0x00000060
        /*0e78*/ 	.short	0x010a
        /*0e7a*/ 	.byte	0x3f
	.zero		1


	//   ....[70]....
        /*0e7c*/ 	.word	0x000225f0
        /*0e80*/ 	.word	0x00000002
        /*0e84*/ 	.word	0x0002d840
        /*0e88*/ 	.short	0x010a
        /*0e8a*/ 	.byte	0x3f
	.zero		1


	//   ....[71]....
        /*0e8c*/ 	.word	0x00022a80
        /*0e90*/ 	.word	0x00000007
        /*0e94*/ 	.word	0x00000060
        /*0e98*/ 	.short	0x010a
        /*0e9a*/ 	.byte	0x3f
	.zero		1


	//   ....[72]....
        /*0e9c*/ 	.word	0x000230b0
        /*0ea0*/ 	.word	0x00000003
        /*0ea4*/ 	.word	0x0002d860
        /*0ea8*/ 	.short	0x010a
        /*0eaa*/ 	.byte	0x3f
	.zero		1


	//   ....[73]....
        /*0eac*/ 	.word	0x000241e0
        /*0eb0*/ 	.word	0x00000009
        /*0eb4*/ 	.word	0x0002d820
        /*0eb8*/ 	.short	0x010a
        /*0eba*/ 	.byte	0x3f
	.zero		1


	//   ....[74]....
        /*0ebc*/ 	.word	0x00024370
        /*0ec0*/ 	.word	0x00000005
        /*0ec4*/ 	.word	0x00000000
        /*0ec8*/ 	.short	0x010a
        /*0eca*/ 	.byte	0x3f
	.zero		1


	//   ....[75]....
        /*0ecc*/ 	.word	0x000243e0
        /*0ed0*/ 	.word	0x00000003
        /*0ed4*/ 	.word	0x00000000
        /*0ed8*/ 	.short	0x010a
        /*0eda*/ 	.byte	0x3f
	.zero		1


	//   ....[76]....
        /*0edc*/ 	.word	0x00024440
        /*0ee0*/ 	.word	0x00000017
        /*0ee4*/ 	.word	0x00000000
        /*0ee8*/ 	.short	0x010a
        /*0eea*/ 	.byte	0x3f
	.zero		1


	//   ....[77]....
        /*0eec*/ 	.word	0x00024470
        /*0ef0*/ 	.word	0x00000007
        /*0ef4*/ 	.word	0x00000000
        /*0ef8*/ 	.short	0x010a
        /*0efa*/ 	.byte	0x3f
	.zero		1


	//   ....[78]....
        /*0efc*/ 	.word	0x000244d0
        /*0f00*/ 	.word	0x0000000e
        /*0f04*/ 	.word	0x0002d890
        /*0f08*/ 	.short	0x010a
        /*0f0a*/ 	.byte	0x3f
	.zero		1


	//   ....[79]....
        /*0f0c*/ 	.word	0x00024520
        /*0f10*/ 	.word	0x0000000e
        /*0f14*/ 	.word	0x0002d890
        /*0f18*/ 	.short	0x010a
        /*0f1a*/ 	.byte	0x3f
	.zero		1


	//   ....[80]....
        /*0f1c*/ 	.word	0x00024570
        /*0f20*/ 	.word	0x0000000e
        /*0f24*/ 	.word	0x0002d890
        /*0f28*/ 	.short	0x010a
        /*0f2a*/ 	.byte	0x3f
	.zero		1


	//   ....[81]....
        /*0f2c*/ 	.word	0x000245c0
        /*0f30*/ 	.word	0x0000000e
        /*0f34*/ 	.word	0x0002d8b0
        /*0f38*/ 	.short	0x010a
        /*0f3a*/ 	.byte	0x3f
	.zero		1


	//   ....[82]....
        /*0f3c*/ 	.word	0x000248c0
        /*0f40*/ 	.word	0x00000002
        /*0f44*/ 	.word	0x0002d800
        /*0f48*/ 	.short	0x010a
        /*0f4a*/ 	.byte	0x3f
	.zero		1


	//   ....[83]....
        /*0f4c*/ 	.word	0x00024ae0
        /*0f50*/ 	.word	0x00000002
        /*0f54*/ 	.word	0x0002d800
        /*0f58*/ 	.short	0x010a
        /*0f5a*/ 	.byte	0x3f
	.zero		1


	//   ....[84]....
        /*0f5c*/ 	.word	0x00024b30
        /*0f60*/ 	.word	0x00000000
        /*0f64*/ 	.word	0x0002d830
        /*0f68*/ 	.short	0x010a
        /*0f6a*/ 	.byte	0x3f
	.zero		1


	//   ....[85]....
        /*0f6c*/ 	.word	0x00024b80
        /*0f70*/ 	.word	0x0000000b
        /*0f74*/ 	.word	0x0002d830
        /*0f78*/ 	.short	0x010a
        /*0f7a*/ 	.byte	0x3f
	.zero		1


	//   ....[86]....
        /*0f7c*/ 	.word	0x00024bd0
        /*0f80*/ 	.word	0x0000000b
        /*0f84*/ 	.word	0x0002d850
        /*0f88*/ 	.short	0x010a
        /*0f8a*/ 	.byte	0x3f
	.zero		1


	//   ....[87]....
        /*0f8c*/ 	.word	0x00024c20
        /*0f90*/ 	.word	0x0000000c
        /*0f94*/ 	.word	0x0002d830
        /*0f98*/ 	.short	0x010a
        /*0f9a*/ 	.byte	0x3f
	.zero		1


	//   ....[88]....
        /*0f9c*/ 	.word	0x00024c70
        /*0fa0*/ 	.word	0x0000000d
        /*0fa4*/ 	.word	0x0002d850
        /*0fa8*/ 	.short	0x010a
        /*0faa*/ 	.byte	0x3f
	.zero		1


	//   ....[89]....
        /*0fac*/ 	.word	0x00024cc0
        /*0fb0*/ 	.word	0x0000000c
        /*0fb4*/ 	.word	0x0002d830
        /*0fb8*/ 	.short	0x010a
        /*0fba*/ 	.byte	0x3f
	.zero		1


	//   ....[90]....
        /*0fbc*/ 	.word	0x00024d10
        /*0fc0*/ 	.word	0x0000000d
        /*0fc4*/ 	.word	0x0002d850
        /*0fc8*/ 	.short	0x010a
        /*0fca*/ 	.byte	0x3f
	.zero		1


	//   ....[91]....
        /*0fcc*/ 	.word	0x00024d60
        /*0fd0*/ 	.word	0x0000000b
        /*0fd4*/ 	.word	0x0002d850
        /*0fd8*/ 	.short	0x010a
        /*0fda*/ 	.byte	0x3f
	.zero		1


	//   ....[92]....
        /*0fdc*/ 	.word	0x000250f0
        /*0fe0*/ 	.word	0x00000016
        /*0fe4*/ 	.word	0x0002d820
        /*0fe8*/ 	.short	0x010a
        /*0fea*/ 	.byte	0x3f
	.zero		1


	//   ....[93]....
        /*0fec*/ 	.word	0x00025140
        /*0ff0*/ 	.word	0x0000000b
        /*0ff4*/ 	.word	0x0002d8a0
        /*0ff8*/ 	.short	0x010a
        /*0ffa*/ 	.byte	0x3f
	.zero		1


	//   ....[94]....
        /*0ffc*/ 	.word	0x00025190
        /*1000*/ 	.word	0x0000000b
        /*1004*/ 	.word	0x0002d8c0
        /*1008*/ 	.short	0x010a
        /*100a*/ 	.byte	0x3f
	.zero		1


	//   ....[95]....
        /*100c*/ 	.word	0x000251e0
        /*1010*/ 	.word	0x00000006
        /*1014*/ 	.word	0x0002d8a0
        /*1018*/ 	.short	0x010a
        /*101a*/ 	.byte	0x3f
	.zero		1


	//   ....[96]....
        /*101c*/ 	.word	0x00025230
        /*1020*/ 	.word	0x00000006
        /*1024*/ 	.word	0x0002d8c0
        /*1028*/ 	.short	0x010a
        /*102a*/ 	.byte	0x3f
	.zero		1


	//   ....[97]....
        /*102c*/ 	.word	0x000253d0
        /*1030*/ 	.word	0x00000000
        /*1034*/ 	.word	0x0002d840
        /*1038*/ 	.short	0x010a
        /*103a*/ 	.byte	0x3f
	.zero		1


	//   ....[98]....
        /*103c*/ 	.word	0x00025c70
        /*1040*/ 	.word	0x00000016
        /*1044*/ 	.word	0x0002d820
        /*1048*/ 	.short	0x010a
        /*104a*/ 	.byte	0x3f
	.zero		1


	//   ....[99]....
        /*104c*/ 	.word	0x00025cc0
        /*1050*/ 	.word	0x00000003
        /*1054*/ 	.word	0x0002d840
        /*1058*/ 	.short	0x010a
        /*105a*/ 	.byte	0x3f
	.zero		1


	//   ....[100]....
        /*105c*/ 	.word	0x00025d10
        /*1060*/ 	.word	0x00000003
        /*1064*/ 	.word	0x00000060
        /*1068*/ 	.short	0x010a
        /*106a*/ 	.byte	0x3f
	.zero		1


	//   ....[101]....
        /*106c*/ 	.word	0x00025d60
        /*1070*/ 	.word	0x00000003
        /*1074*/ 	.word	0x0002d840
        /*1078*/ 	.short	0x010a
        /*107a*/ 	.byte	0x3f
	.zero		1


	//   ....[102]....
        /*107c*/ 	.word	0x00025db0
        /*1080*/ 	.word	0x0000000b
        /*1084*/ 	.word	0x00000060
        /*1088*/ 	.short	0x010a
        /*108a*/ 	.byte	0x3f
	.zero		1


	//   ....[103]....
        /*108c*/ 	.word	0x00025e00
        /*1090*/ 	.word	0x00000002
        /*1094*/ 	.word	0x0002d840
        /*1098*/ 	.short	0x010a
        /*109a*/ 	.byte	0x3f
	.zero		1


	//   ....[104]....
        /*109c*/ 	.word	0x00025e50
        /*10a0*/ 	.word	0x00000007
        /*10a4*/ 	.word	0x00000060
        /*10a8*/ 	.short	0x010a
        /*10aa*/ 	.byte	0x3f
	.zero		1


	//   ....[105]....
        /*10ac*/ 	.word	0x00025ea0
        /*10b0*/ 	.word	0x00000003
        /*10b4*/ 	.word	0x0002d860
        /*10b8*/ 	.short	0x010a
        /*10ba*/ 	.byte	0x3f
	.zero		1


	//   ....[106]....
        /*10bc*/ 	.word	0x00026830
        /*10c0*/ 	.word	0x00000009
        /*10c4*/ 	.word	0x0002d820
        /*10c8*/ 	.short	0x010a
        /*10ca*/ 	.byte	0x3f
	.zero		1


	//   ....[107]....
        /*10cc*/ 	.word	0x000269d0
        /*10d0*/ 	.word	0x00000005
        /*10d4*/ 	.word	0x00000000
        /*10d8*/ 	.short	0x010a
        /*10da*/ 	.byte	0x3f
	.zero		1


	//   ....[108]....
        /*10dc*/ 	.word	0x00026a20
        /*10e0*/ 	.word	0x00000003
        /*10e4*/ 	.word	0x00000000
        /*10e8*/ 	.short	0x010a
        /*10ea*/ 	.byte	0x3f
	.zero		1


	//   ....[109]....
        /*10ec*/ 	.word	0x00026a70
        /*10f0*/ 	.word	0x00000017
        /*10f4*/ 	.word	0x00000000
        /*10f8*/ 	.short	0x010a
        /*10fa*/ 	.byte	0x3f
	.zero		1


	//----- nvinfo : EIATTR_NUM_MBARRIERS
	.align		4
.L_239:
        /*10fc*/ 	.byte	0x03, 0x38
        /*10fe*/ 	.short	0x0016


	//----- nvinfo : EIATTR_EXIT_INSTR_OFFSETS
	.align		4
        /*1100*/ 	.byte	0x04, 0x1c
        /*1102*/ 	.short	(.L_241 - .L_240)


	//   ....[0]....
.L_240:
        /*1104*/ 	.word	0x000244c0


	//----- nvinfo : EIATTR_MAX_THREADS
	.align		4
.L_241:
        /*1108*/ 	.byte	0x04, 0x05
        /*110a*/ 	.short	(.L_243 - .L_242)
.L_242:
        /*110c*/ 	.word	0x00000200
        /*1110*/ 	.word	0x00000001
        /*1114*/ 	.word	0x00000001


	//----- nvinfo : EIATTR_CRS_STACK_SIZE
	.align		4
.L_243:
        /*1118*/ 	.byte	0x04, 0x1e
        /*111a*/ 	.short	(.L_245 - .L_244)
.L_244:
        /*111c*/ 	.word	0x00000000


	//----- nvinfo : EIATTR_CBANK_PARAM_SIZE
	.align		4
.L_245:
        /*1120*/ 	.byte	0x03, 0x19
        /*1122*/ 	.short	0x0af0


	//----- nvinfo : EIATTR_PARAM_CBANK
	.align		4
        /*1124*/ 	.byte	0x04, 0x0a
        /*1126*/ 	.short	(.L_247 - .L_246)
	.align		4
.L_246:
        /*1128*/ 	.word	index@(.nv.constant0._ZN7cutlass13device_kernelIN5flash11enable_sm90INS1_16FlashAttnFwdSm90INS1_25CollectiveMainloopFwdSm90ILi2EN4cute5tupleIJNS5_1CILi1EEES8_S8_EEENS6_IJNS7_ILi192EEENS7_ILi128EEENS7_ILi96EEEEEELi96ENS_6half_tEfNS_4arch4Sm90ELb0ELb1ELb1ELb1ELb0ELb1ELb0ELb0ELb1ELb1ELb0ELb0EEENS1_21CollectiveEpilogueFwdINS6_IJSA_SC_SB_EEES9_SE_SG_Li384ELb1ELb1ELb0ELb0EEENS1_36VarlenDynamicPersistentTileSchedulerILi192ELi128ELi384ELi128ELb0ELb1ELb1ELb1ELb0ELb1EEEEEEEEEvNT_6ParamsE)
        /*112c*/ 	.short	0x0210
        /*112e*/ 	.short	0x0af0


	//----- nvinfo : EIATTR_SW_WAR
	.align		4
.L_247:
        /*1130*/ 	.byte	0x04, 0x36
        /*1132*/ 	.short	(.L_249 - .L_248)
.L_248:
        /*1134*/ 	.word	0x00000008
.L_249:


//--------------------- .nv.info._ZN7cutlass13device_kernelIN5flash11enable_sm90INS1_16FlashAttnFwdSm90INS1_25CollectiveMainloopFwdSm90ILi2EN4cute5tupleIJNS5_1CILi1EEES8_S8_EEENS6_IJNS7_ILi192EEENS7_ILi144EEENS7_ILi96EEEEEELi96ENS_6half_tEfNS_4arch4Sm90ELb1ELb0ELb1ELb0ELb0ELb0ELb0ELb0ELb1ELb1ELb0ELb0EEENS1_21CollectiveEpilogueFwdINS6_IJSA_SC_SB_EEES9_SE_SG_Li384ELb0ELb1ELb0ELb0EEENS1_30DynamicPersistentTileSchedulerILi384ELi128ELb0ELb1ELb1EEEEEEEEEvNT_6ParamsE --------------------------
	.section	.nv.info._ZN7cutlass13device_kernelIN5flash11enable_sm90INS1_16FlashAttnFwdSm90INS1_25CollectiveMainloopFwdSm90ILi2EN4cute5tupleIJNS5_1CILi1EEES8_S8_EEENS6_IJNS7_ILi192EEENS7_ILi144EEENS7_ILi96EEEEEELi96ENS_6half_tEfNS_4arch4Sm90ELb1ELb0ELb1ELb0ELb0ELb0ELb0ELb0ELb1ELb1ELb0ELb0EEENS1_21CollectiveEpilogueFwdINS6_IJSA_SC_SB_EEES9_SE_SG_Li384ELb0ELb1ELb0ELb0EEENS1_30DynamicPersistentTileSchedulerILi384ELi128ELb0ELb1ELb1EEEEEEEEEvNT_6ParamsE,"",@"SHT_CUDA_INFO"
	.sectionflags	@""
	.align	4


	//----- nvinfo : EIATTR_CUDA_API_VERSION
	.align		4
        /*0000*/ 	.byte	0x04, 0x37
        /*0002*/ 	.short	(.L_251 - .L_250)
.L_250:
        /*0004*/ 	.word	0x00000082


	//----- nvinfo : EIATTR_KPARAM_INFO
	.align		4
.L_251:
        /*0008*/ 	.byte	0x04, 0x17
        /*000a*/ 	.short	(.L_253 - .L_252)
.L_252:
        /*000c*/ 	.word	0x00000000
        /*0010*/ 	.short	0x0000
        /*0012*/ 	.short	0x0070
        /*0014*/ 	.byte	0x00, 0xf0, 0x01, 0x2a


	//----- nvinfo : EIATTR_SPARSE_MMA_MASK
	.align		4
.L_253:
        /*0018*/ 	.byte	0x03, 0x50
        /*001a*/ 	.short	0x0000


	//----- nvinfo : EIATTR_MAXREG_COUNT
	.align		4
        /*001c*/ 	.byte	0x03, 0x1b
        /*001e*/ 	.short	0x0080


	//----- nvinfo : EIATTR_NUM_BARRIERS
	.align		4
        /*0020*/ 	.byte	0x02, 0x4c
        /*0022*/ 	.byte	0x10
	.zero		1


	//----- nvinfo : EIATTR_EXTERNS
	.align		4
        /*0024*/ 	.byte	0x04, 0x0f
        /*0026*/ 	.short	(.L_255 - .L_254)


	//   ....[0]....
	.align		4
.L_254:
        /*0028*/ 	.word	index@(__assertfail)


	//----- nvinfo : EIATTR_ANNOTATIONS
	.align		4
.L_255:
        /*002c*/ 	.byte	0x04, 0x55
        /*002e*/ 	.short	(.L_257 - .L_256)


	//   ....[0]....
.L_256:
        /*0030*/ 	.word	0x00000001
        /*0034*/ 	.byte	0x50, 0x09, 0x00, 0x00, 0x01, 0x00, 0x00, 0x00, 0x60, 0x0a, 0x00, 0x00, 0x01, 0x00, 0x00, 0x00
        /*0044*/ 	.byte	0xc0, 0x0b, 0x01, 0x00, 0x01, 0x00, 0x00, 0x00, 0xd0, 0x0b, 0x01, 0x00, 0x01, 0x00, 0x00, 0x00
        /*0054*/ 	.byte	0x50, 0x0c, 0x01, 0x00, 0x01, 0x00, 0x00, 0x00, 0x30, 0x29, 0x01, 0x00, 0x01, 0x00, 0x00, 0x00
        /*0064*/ 	.byte	0x50, 0x29, 0x01, 0x00, 0x01, 0x00, 0x00, 0x00, 0x20, 0x51, 0x01, 0x00, 0x01, 0x00, 0x00, 0x00
        /*0074*/ 	.byte	0xc0, 0x52, 0x01, 0x00, 0x01, 0x00, 0x00, 0x00, 0x60, 0x54, 0x01, 0x00


	//----- nvinfo : EIATTR_MERCURY_ISA_VERSION
	.align		4
.L_257:
        /*0080*/ 	.byte	0x03, 0x5f
        /*0082*/ 	.short	0x0101


	//----- nvinfo : EIATTR_INT_WARP_WIDE_INSTR_OFFSETS
	.align		4
        /*0084*/ 	.byte	0x04, 0x31
        /*0086*/ 	.short	(.L_259 - .L_258)


	//   ....[0]....
.L_258:
        /*0088*/ 	.word	0x00000130


	//   ....[1]....
        /*008c*/ 	.word	0x00000170


	//   ....[2]....
        /*0090*/ 	.word	0x000001e0


	//   ....[3]....
        /*0094*/ 	.word	0x000112b0


	//   ....[4]....
        /*0098*/ 	.word	0x00011350


	//   ....[5]....
        /*009c*/ 	.word	0x00014ba0


	//   ....[6]....
        /*00a0*/ 	.word	0x00014c40


	//----- nvinfo : EIATTR_COOP_GROUP_MASK_REGIDS
	.align		4
.L_259:
        /*00a4*/ 	.byte	0x04, 0x29
        /*00a6*/ 	.short	(.L_261 - .L_260)


	//   ....[0]....
.L_260:
        /*00a8*/ 	.word	0xffffffff


	//   ....[1]....
        /*00ac*/ 	.word	0xffffffff


	//   ....[2]....
        /*00b0*/ 	.word	0xffffffff


	//   ....[3]....
        /*00b4*/ 	.word	0xffffffff


	//   ....[4]....
        /*00b8*/ 	.word	0xffffffff


	//   ....[5]....
        /*00bc*/ 	.word	0xffffffff


	//   ....[6]....
        /*00c0*/ 	.word	0xffffffff


	//   ....[7]....
        /*00c4*/ 	.word	0xffffffff


	//   ....[8]....
        /*00c8*/ 	.word	0xffffffff


	//   ....[9]....
        /*00cc*/ 	.word	0xffffffff


	//   ....[10]....
        /*00d0*/ 	.word	0xffffffff


	//   ....[11]....
        /*00d4*/ 	.word	0xffffffff


	//   ....[12]....
        /*00d8*/ 	.word	0xffffffff


	//   ....[13]....
        /*00dc*/ 	.word	0xffffffff


	//   ....[14]....
        /*00e0*/ 	.word	0xffffffff


	//   ....[15]....
        /*00e4*/ 	.word	0xffffffff


	//   ....[16]....
        /*00e8*/ 	.word	0xffffffff


	//   ....[17]....
        /*00ec*/ 	.word	0xffffffff


	//   ....[18]....
        /*00f0*/ 	.word	0xffffffff


	//   ....[19]....
        /*00f4*/ 	.word	0xffffffff


	//   ....[20]....
        /*00f8*/ 	.word	0xffffffff


	//   ....[21]....
        /*00fc*/ 	.word	0xffffffff


	//   ....[22]....
        /*0100*/ 	.word	0xffffffff


	//   ....[23]....
        /*0104*/ 	.word	0xffffffff


	//   ....[24]....
        /*0108*/ 	.word	0xffffffff


	//   ....[25]....
        /*010c*/ 	.word	0xffffffff


	//   ....[26]....
        /*0110*/ 	.word	0xffffffff


	//   ....[27]....
        /*0114*/ 	.word	0xffffffff


	//   ....[28]....
        /*0118*/ 	.word	0xffffffff


	//   ....[29]....
        /*011c*/ 	.word	0xffffffff


	//   ....[30]....
        /*0120*/ 	.word	0xffffffff


	//   ....[31]....
        /*0124*/ 	.word	0xffffffff


	//   ....[32]....
        /*0128*/ 	.word	0xffffffff


	//   ....[33]....
        /*012c*/ 	.word	0xffffffff


	//   ....[34]....
        /*0130*/ 	.word	0xffffffff


	//   ....[35]....
        /*0134*/ 	.word	0xffffffff


	//   ....[36]....
        /*0138*/ 	.word	0xffffffff


	//   ....[37]....
        /*013c*/ 	.word	0xffffffff


	//   ....[38]....
        /*0140*/ 	.word	0xffffffff


	//   ....[39]....
        /*0144*/ 	.word	0xffffffff


	//   ....[40]....
        /*0148*/ 	.word	0xffffffff


	//   ....[41]....
        /*014c*/ 	.word	0xffffffff


	//   ....[42]....
        /*0150*/ 	.word	0xffffffff


	//   ....[43]....
        /*0154*/ 	.word	0xffffffff


	//   ....[44]....
        /*0158*/ 	.word	0xffffffff


	//   ....[45]....
        /*015c*/ 	.word	0xffffffff


	//   ....[46]....
        /*0160*/ 	.word	0xffffffff


	//   ....[47]....
        /*0164*/ 	.word	0xffffffff


	//   ....[48]....
        /*0168*/ 	.word	0xffffffff


	//   ....[49]....
        /*016c*/ 	.word	0xffffffff


	//   ....[50]....
        /*0170*/ 	.word	0xffffffff


	//   ....[51]....
        /*0174*/ 	.word	0xffffffff


	//   ....[52]....
        /*0178*/ 	.word	0xffffffff


	//   ....[53]....
        /*017c*/ 	.word	0xffffffff


	//   ....[54]....
        /*0180*/ 	.word	0xffffffff


	//   ....[55]....
        /*0184*/ 	.word	0xffffffff


	//   ....[56]....
        /*0188*/ 	.word	0xffffffff


	//   ....[57]....
        /*018c*/ 	.word	0xffffffff


	//   ....[58]....
        /*0190*/ 	.word	0xffffffff


	//   ....[59]....
        /*0194*/ 	.word	0x0500000f


	//   ....[60]....
        /*0198*/ 	.word	0x0500000f


	//   ....[61]....
        /*019c*/ 	.word	0x0500000f


	//   ....[62]....
        /*01a0*/ 	.word	0x0500000f


	//   ....[63]....
        /*01a4*/ 	.word	0x0500000f


	//   ....[64]....
        /*01a8*/ 	.word	0x0500000f


	//   ....[65]....
        /*01ac*/ 	.word	0x0500000f


	//   ....[66]....
        /*01b0*/ 	.word	0x0500000f


	//   ....[67]....
        /*01b4*/ 	.word	0x0500000f


	//   ....[68]....
        /*01b8*/ 	.word	0x0500000f


	//   ....[69]....
        /*01bc*/ 	.word	0x0500000f


	//   ....[70]....
        /*01c0*/ 	.word	0x0500000f


	//   ....[71]....
        /*01c4*/ 	.word	0x0500000f


	//   ....[72]....
        /*01c8*/ 	.word	0x0500000f


	//   ....[73]....
        /*01cc*/ 	.word	0x0500000f


	//----- nvinfo : EIATTR_COOP_GROUP_INSTR_OFFSETS
	.align		4
.L_261:
        /*01d0*/ 	.byte	0x04, 0x28
        /*01d2*/ 	.short	(.L_263 - .L_262)


	//   ....[0]....
.L_262:
        /*01d4*/ 	.word	0x00000070


	//   ....[1]....
        /*01d8*/ 	.word	0x00000140


	//   ....[2]....
        /*01dc*/ 	.word	0x00000190


	//   ....[3]....
        /*01e0*/ 	.word	0x000003c0


	//   ....[4]....
        /*01e4*/ 	.word	0x00000520


	//   ....[5]....
        /*01e8*/ 	.word	0x00000640


	//   ....[6]....
        /*01ec*/ 	.word	0x000007a0


	//   ....[7]....
        /*01f0*/ 	.word	0x000015a0


	//   ....[8]....
        /*01f4*/ 	.word	0x000033b0


	//   ....[9]....
        /*01f8*/ 	.word	0x00004030


	//   ....[10]....
        /*01fc*/ 	.word	0x000040b0


	//   ....[11]....
        /*0200*/ 	.word	0x00004110


	//   ....[12]....
        /*0204*/ 	.word	0x00004cd0


	//   ....[13]....
        /*0208*/ 	.word	0x00004d20


	//   ....[14]....
        /*020c*/ 	.word	0x00005bd0


	//   ....[15]....
        /*0210*/ 	.word	0x00007730


	//   ....[16]....
        /*0214*/ 	.word	0x000085f0


	//   ....[17]....
        /*0218*/ 	.word	0x00008650


	//   ....[18]....
        /*021c*/ 	.word	0x000086b0


	//   ....[19]....
        /*0220*/ 	.word	0x00009360


	//   ....[20]....
        /*0224*/ 	.word	0x000093c0


	//   ....[21]....
        /*0228*/ 	.word	0x0000a700


	//   ....[22]....
        /*022c*/ 	.word	0x0000caf0


	//   ....[23]....
        /*0230*/ 	.word	0x0000cb60


	//   ....[24]....
        /*0234*/ 	.word	0x0000d380


	//   ....[25]....
        /*0238*/ 	.word	0x0000d3e0


	//   ....[26]....
        /*023c*/ 	.word	0x0000e7b0


	//   ....[27]....
        /*0240*/ 	.word	0x0000e8c0


	//   ....[28]....
        /*0244*/ 	.word	0x0000e920


	//   ....[29]....
        /*0248*/ 	.word	0x0000ea30


	//   ....[30]....
        /*024c*/ 	.word	0x0000ea70


	//   ....[31]....
        /*0250*/ 	.word	0x0000f9f0


	//   ....[32]....
        /*0254*/ 	.word	0x0000fa20


	//   ....[33]....
        /*0258*/ 	.word	0x0000fa60


	//   ....[34]....
        /*025c*/ 	.word	0x0000fa90


	//   ....[35]....
        /*0260*/ 	.word	0x0000ffd0


	//   ....[36]....
        /*0264*/ 	.word	0x0000fff0


	//   ....[37]....
        /*0268*/ 	.word	0x00010100


	//   ....[38]....
        /*026c*/ 	.word	0x00010120


	//   ....[39]....
        /*0270*/ 	.word	0x00010890


	//   ....[40]....
        /*0274*/ 	.word	0x000108a0


	//   ....[41]....
        /*0278*/ 	.word	0x000109b0


	//   ....[42]....
        /*027c*/ 	.word	0x000109d0


	//   ....[43]....
        /*0280*/ 	.word	0x00010b80


	//   ....[44]....
        /*0284*/ 	.word	0x00011890


	//   ....[45]....
        /*0288*/ 	.word	0x000123f0


	//   ....[46]....
        /*028c*/ 	.word	0x00012430


	//   ....[47]....
        /*0290*/ 	.word	0x00012460


	//   ....[48]....
        /*0294*/ 	.word	0x00012530


	//   ....[49]....
        /*0298*/ 	.word	0x00012540


	//   ....[50]....
        /*029c*/ 	.word	0x000125f0


	//   ....[51]....
        /*02a0*/ 	.word	0x00012600


	//   ....[52]....
        /*02a4*/ 	.word	0x00012610


	//   ....[53]....
        /*02a8*/ 	.word	0x00012620


	//   ....[54]....
        /*02ac*/ 	.word	0x00012630


	//   ....[55]....
        /*02b0*/ 	.word	0x00012710


	//   ....[56]....
        /*02b4*/ 	.word	0x000127b0


	//   ....[57]....
        /*02b8*/ 	.word	0x00015200


	//   ....[58]....
        /*02bc*/ 	.word	0x000153e0


	//   ....[59]....
        /*02c0*/ 	.word	0x00015960


	//   ....[60]....
        /*02c4*/ 	.word	0x00015ac0


	//   ....[61]....
        /*02c8*/ 	.word	0x00015b30


	//   ....[62]....
        /*02cc*/ 	.word	0x00015ca0


	//   ....[63]....
        /*02d0*/ 	.word	0x00015cf0


	//   ....[64]....
        /*02d4*/ 	.word	0x00015e20


	//   ....[65]....
        /*02d8*/ 	.word	0x00015e70


	//   ....[66]....
        /*02dc*/ 	.word	0x00015f90


	//   ....[67]....
        /*02e0*/ 	.word	0x00016010


	//   ....[68]....
        /*02e4*/ 	.word	0x00016120


	//   ....[69]....
        /*02e8*/ 	.word	0x00016170


	//   ....[70]....
        /*02ec*/ 	.word	0x00016270


	//   ....[71]....
        /*02f0*/ 	.word	0x000162c0


	//   ....[72]....
        /*02f4*/ 	.word	0x000165d0


	//   ....[73]....
        /*02f8*/ 	.word	0x000166f0


	//----- nvinfo : EIATTR_REG_RECONFIG
	.align		4
.L_263:
        /*02fc*/ 	.byte	0x01, 0x54
	.zero		2


	//----- nvinfo : EIATTR_SYSCALL_OFFSETS
	.align		4
        /*0300*/ 	.byte	0x04, 0x46
        /*0302*/ 	.short	(.L_265 - .L_264)


	//   ....[0]....
.L_264:
        /*0304*/ 	.word	0x000017a0


	//   ....[1]....
        /*0308*/ 	.word	0x000114b0


	//   ....[2]....
        /*030c*/ 	.word	0x00011600


	//   ....[3]....
        /*0310*/ 	.word	0x000116f0


	//   ....[4]....
        /*0314*/ 	.word	0x00011ef0


	//----- nvinfo : EIATTR_MBARRIER_INSTR_OFFSETS
	.align		4
.L_265:
        /*0318*/ 	.byte	0x04, 0x39
        /*031a*/ 	.short	(.L_267 - .L_266)


	//   ....[0]....
.L_266:
        /*031c*/ 	.word	0x00000270
        /*0320*/ 	.word	0x000000ff
        /*0324*/ 	.word	0x00031c00
        /*0328*/ 	.short	0x0100
        /*032a*/ 	.byte	0x08
	.zero		1


	//   ....[1]....
        /*032c*/ 	.word	0x00000280
        /*0330*/ 	.word	0x000000ff
        /*0334*/ 	.word	0x00031c20
        /*0338*/ 	.short	0x0100
        /*033a*/ 	.byte	0x08
	.zero		1


	//   ....[2]....
        /*033c*/ 	.word	0x00000370
        /*0340*/ 	.word	0x000000ff
        /*0344*/ 	.word	0x00031c30
        /*0348*/ 	.short	0x0100
        /*034a*/ 	.byte	0x08
	.zero		1


	//   ....[3]....
        /*034c*/ 	.word	0x00000380
        /*0350*/ 	.word	0x000000ff
        /*0354*/ 	.word	0x00031c40
        /*0358*/ 	.short	0x0100
        /*035a*/ 	.byte	0x08
	.zero		1


	//   ....[4]....
        /*035c*/ 	.word	0x00000390
        /*0360*/ 	.word	0x000000ff
        /*0364*/ 	.word	0x00031c38
        /*0368*/ 	.short	0x0100
        /*036a*/ 	.byte	0x08
	.zero		1


	//   ....[5]....
        /*036c*/ 	.word	0x000003a0
        /*0370*/ 	.word	0x000000ff
        /*0374*/ 	.word	0x00031c48
        /*0378*/ 	.short	0x0100
        /*037a*/ 	.byte	0x08
	.zero		1


	//   ....[6]....
        /*037c*/ 	.word	0x000004d0
        /*0380*/ 	.word	0x000000ff
        /*0384*/ 	.word	0x00031c50
        /*0388*/ 	.short	0x0100
        /*038a*/ 	.byte	0x08
	.zero		1


	//   ....[7]....
        /*038c*/ 	.word	0x000004e0
        /*0390*/ 	.word	0x000000ff
        /*0394*/ 	.word	0x00031c60
        /*0398*/ 	.short	0x0100
        /*039a*/ 	.byte	0x08
	.zero		1


	//   ....[8]....
        /*039c*/ 	.word	0x000004f0
        /*03a0*/ 	.word	0x000000ff
        /*03a4*/ 	.word	0x00031c58
        /*03a8*/ 	.short	0x0100
        /*03aa*/ 	.byte	0x08
	.zero		1


	//   ....[9]....
        /*03ac*/ 	.word	0x00000500
        /*03b0*/ 	.word	0x000000ff
        /*03b4*/ 	.word	0x00031c68
        /*03b8*/ 	.short	0x0100
        /*03ba*/ 	.byte	0x08
	.zero		1


	//   ....[10]....
        /*03bc*/ 	.word	0x000005f0
        /*03c0*/ 	.word	0x000000ff
        /*03c4*/ 	.word	0x00031c70
        /*03c8*/ 	.short	0x0100
        /*03ca*/ 	.byte	0x06
	.zero		1


	//   ....[11]....
        /*03cc*/ 	.word	0x00000600
        /*03d0*/ 	.word	0x000000ff
        /*03d4*/ 	.word	0x00031c80
        /*03d8*/ 	.short	0x0100
        /*03da*/ 	.byte	0x06
	.zero		1


	//   ....[12]....
        /*03dc*/ 	.word	0x00000610
        /*03e0*/ 	.word	0x000000ff
        /*03e4*/ 	.word	0x00031c78
        /*03e8*/ 	.short	0x0100
        /*03ea*/ 	.byte	0x06
	.zero		1


	//   ....[13]....
        /*03ec*/ 	.word	0x00000620
        /*03f0*/ 	.word	0x000000ff
        /*03f4*/ 	.word	0x00031c88
        /*03f8*/ 	.short	0x0100
        /*03fa*/ 	.byte	0x06
	.zero		1


	//   ....[14]....
        /*03fc*/ 	.word	0x00000750
        /*0400*/ 	.word	0x000000ff
        /*0404*/ 	.word	0x00031c90
        /*0408*/ 	.short	0x0100
        /*040a*/ 	.byte	0x08
	.zero		1


	//   ....[15]....
        /*040c*/ 	.word	0x00000760
        /*0410*/ 	.word	0x000000ff
        /*0414*/ 	.word	0x00031ca0
        /*0418*/ 	.short	0x0100
        /*041a*/ 	.byte	0x08
	.zero		1


	//   ....[16]....
        /*041c*/ 	.word	0x00000770
        /*0420*/ 	.word	0x000000ff
        /*0424*/ 	.word	0x00031c98
        /*0428*/ 	.short	0x0100
        /*042a*/ 	.byte	0x08
	.zero		1


	//   ....[17]....
        /*042c*/ 	.word	0x00000780
        /*0430*/ 	.word	0x000000ff
        /*0434*/ 	.word	0x00031ca8
        /*0438*/ 	.short	0x0100
        /*043a*/ 	.byte	0x08
	.zero		1


	//   ....[18]....
        /*043c*/ 	.word	0x000008b0
        /*0440*/ 	.word	0x000000ff
        /*0444*/ 	.word	0x00031cb0
        /*0448*/ 	.short	0x0100
        /*044a*/ 	.byte	0x08
	.zero		1


	//   ....[19]....
        /*044c*/ 	.word	0x000008c0
        /*0450*/ 	.word	0x000000ff
        /*0454*/ 	.word	0x00031cc0
        /*0458*/ 	.short	0x0100
        /*045a*/ 	.byte	0x08
	.zero		1


	//   ....[20]....
        /*045c*/ 	.word	0x000008d0
        /*0460*/ 	.word	0x000000ff
        /*0464*/ 	.word	0x00031cb8
        /*0468*/ 	.short	0x0100
        /*046a*/ 	.byte	0x08
	.zero		1


	//   ....[21]....
        /*046c*/ 	.word	0x000008e0
        /*0470*/ 	.word	0x000000ff
        /*0474*/ 	.word	0x00031cc8
        /*0478*/ 	.short	0x0100
        /*047a*/ 	.byte	0x08
	.zero		1


	//   ....[22]....
        /*047c*/ 	.word	0x00001840
        /*0480*/ 	.word	0x000000ff
        /*0484*/ 	.word	0x00031c00
        /*0488*/ 	.short	0x010a
        /*048a*/ 	.byte	0x25
	.zero		1


	//   ....[23]....
        /*048c*/ 	.word	0x000018c0
        /*0490*/ 	.word	0x00000000
        /*0494*/ 	.word	0x00031c30
        /*0498*/ 	.short	0x010a
        /*049a*/ 	.byte	0x3f
	.zero		1


	//   ....[24]....
        /*049c*/ 	.word	0x00001920
        /*04a0*/ 	.word	0x00000000
        /*04a4*/ 	.word	0x00031c30
        /*04a8*/ 	.short	0x010a
        /*04aa*/ 	.byte	0x3f
	.zero		1


	//   ....[25]....
        /*04ac*/ 	.word	0x00004f30
        /*04b0*/ 	.word	0x00000004
        /*04b4*/ 	.word	0x00000000
        /*04b8*/ 	.short	0x0101
        /*04ba*/ 	.byte	0x3f
	.zero		1


	//   ....[26]....
        /*04bc*/ 	.word	0x00005d20
        /*04c0*/ 	.word	0x000000ff
        /*04c4*/ 	.word	0x00031c30
        /*04c8*/ 	.short	0x010a
        /*04ca*/ 	.byte	0x04
	.zero		1


	//   ....[27]....
        /*04cc*/ 	.word	0x00005d60
        /*04d0*/ 	.word	0x000000ff
        /*04d4*/ 	.word	0x00031c30
        /*04d8*/ 	.short	0x010a
        /*04da*/ 	.byte	0x04
	.zero		1


	//   ....[28]....
        /*04dc*/ 	.word	0x000073f0
        /*04e0*/ 	.word	0x000000ff
        /*04e4*/ 	.word	0x00031c50
        /*04e8*/ 	.short	0x010a
        /*04ea*/ 	.byte	0x04
	.zero		1


	//   ....[29]....
        /*04ec*/ 	.word	0x00007430
        /*04f0*/ 	.word	0x000000ff
        /*04f4*/ 	.word	0x00031c50
        /*04f8*/ 	.short	0x010a
        /*04fa*/ 	.byte	0x04
	.zero		1


	//   ....[30]....
        /*04fc*/ 	.word	0x00009970
        /*0500*/ 	.word	0x00000005
        /*0504*/ 	.word	0x00000000
        /*0508*/ 	.short	0x0101
        /*050a*/ 	.byte	0x3f
	.zero		1


	//   ....[31]....
        /*050c*/ 	.word	0x00009ac0
        /*0510*/ 	.word	0x0000004f
        /*0514*/ 	.word	0x00000000
        /*0518*/ 	.short	0x0101
        /*051a*/ 	.byte	0x3f
	.zero		1


	//   ....[32]....
        /*051c*/ 	.word	0x0000a870
        /*0520*/ 	.word	0x000000ff
        /*0524*/ 	.word	0x00031c30
        /*0528*/ 	.short	0x010a
        /*052a*/ 	.byte	0x04
	.zero		1


	//   ....[33]....
        /*052c*/ 	.word	0x0000a8b0
        /*0530*/ 	.word	0x000000ff
        /*0534*/ 	.word	0x00031c30
        /*0538*/ 	.short	0x010a
        /*053a*/ 	.byte	0x04
	.zero		1


	//   ....[34]....
        /*053c*/ 	.word	0x0000bf40
        /*0540*/ 	.word	0x000000ff
        /*0544*/ 	.word	0x00031c50
        /*0548*/ 	.short	0x010a
        /*054a*/ 	.byte	0x04
	.zero		1


	//   ....[35]....
        /*054c*/ 	.word	0x0000bf80
        /*0550*/ 	.word	0x000000ff
        /*0554*/ 	.word	0x00031c50
        /*0558*/ 	.short	0x010a
        /*055a*/ 	.byte	0x04
	.zero		1


	//   ....[36]....
        /*055c*/ 	.word	0x0000da60
        /*0560*/ 	.word	0x0000000d
        /*0564*/ 	.word	0x00000000
        /*0568*/ 	.short	0x0101
        /*056a*/ 	.byte	0x3f
	.zero		1


	//   ....[37]....
        /*056c*/ 	.word	0x0000dbb0
        /*0570*/ 	.word	0x0000000c
        /*0574*/ 	.word	0x00000000
        /*0578*/ 	.short	0x0101
        /*057a*/ 	.byte	0x3f
	.zero		1


	//   ....[38]....
        /*057c*/ 	.word	0x0000e830
        /*0580*/ 	.word	0x000000ff
        /*0584*/ 	.word	0x00031c50
        /*0588*/ 	.short	0x010a
        /*058a*/ 	.byte	0x05
	.zero		1


	//   ....[39]....
        /*058c*/ 	.word	0x0000e870
        /*0590*/ 	.word	0x000000ff
        /*0594*/ 	.word	0x00031c50
        /*0598*/ 	.short	0x010a
        /*059a*/ 	.byte	0x05
	.zero		1


	//   ....[40]....
        /*059c*/ 	.word	0x0000ef40
        /*05a0*/ 	.word	0x00000004
        /*05a4*/ 	.word	0x00000000
        /*05a8*/ 	.short	0x0101
        /*05aa*/ 	.byte	0x3f
	.zero		1


	//   ....[41]....
        /*05ac*/ 	.word	0x0000ffc0
        /*05b0*/ 	.word	0x000000ff
        /*05b4*/ 	.word	0x00000000
        /*05b8*/ 	.short	0x0101
        /*05ba*/ 	.byte	0x05
	.zero		1


	//   ....[42]....
        /*05bc*/ 	.word	0x00011ac0
        /*05c0*/ 	.word	0x00000003
        /*05c4*/ 	.word	0x00031c40
        /*05c8*/ 	.short	0x010a
        /*05ca*/ 	.byte	0x3f
	.zero		1


	//   ....[43]....
        /*05cc*/ 	.word	0x000128c0
        /*05d0*/ 	.word	0x00000011
        /*05d4*/ 	.word	0x00031c00
        /*05d8*/ 	.short	0x0107
        /*05da*/ 	.byte	0x3f
	.zero		1


	//   ....[44]....
        /*05dc*/ 	.word	0x000129b0
        /*05e0*/ 	.word	0x00000011
        /*05e4*/ 	.word	0x00031c00
        /*05e8*/ 	.short	0x0101
        /*05ea*/ 	.byte	0x3f
	.zero		1


	//   ....[45]....
        /*05ec*/ 	.word	0x000129d0
        /*05f0*/ 	.word	0x00000011
        /*05f4*/ 	.word	0x00031c20
        /*05f8*/ 	.short	0x010a
        /*05fa*/ 	.byte	0x3f
	.zero		1


	//   ....[46]....
        /*05fc*/ 	.word	0x00012cf0
        /*0600*/ 	.word	0x00000002
        /*0604*/ 	.word	0x00031c40
        /*0608*/ 	.short	0x010a
        /*060a*/ 	.byte	0x3f
	.zero		1


	//   ....[47]....
        /*060c*/ 	.word	0x00013100
        /*0610*/ 	.word	0x00000003
        /*0614*/ 	.word	0x00000060
        /*0618*/ 	.short	0x010a
        /*061a*/ 	.byte	0x3f
	.zero		1


	//   ....[48]....
        /*061c*/ 	.word	0x00013810
        /*0620*/ 	.word	0x00000003
        /*0624*/ 	.word	0x00031c40
        /*0628*/ 	.short	0x010a
        /*062a*/ 	.byte	0x3f
	.zero		1


	//   ....[49]....
        /*062c*/ 	.word	0x00013c40
        /*0630*/ 	.word	0x0000000c
        /*0634*/ 	.word	0x00000060
        /*0638*/ 	.short	0x010a
        /*063a*/ 	.byte	0x3f
	.zero		1


	//   ....[50]....
        /*063c*/ 	.word	0x000142a0
        /*0640*/ 	.word	0x00000002
        /*0644*/ 	.word	0x00031c40
        /*0648*/ 	.short	0x010a
        /*064a*/ 	.byte	0x3f
	.zero		1


	//   ....[51]....
        /*064c*/ 	.word	0x000146e0
        /*0650*/ 	.word	0x00000008
        /*0654*/ 	.word	0x00000060
        /*0658*/ 	.short	0x010a
        /*065a*/ 	.byte	0x3f
	.zero		1


	//   ....[52]....
        /*065c*/ 	.word	0x00014ce0
        /*0660*/ 	.word	0x00000003
        /*0664*/ 	.word	0x00031c60
        /*0668*/ 	.short	0x010a
        /*066a*/ 	.byte	0x3f
	.zero		1


	//   ....[53]....
        /*066c*/ 	.word	0x00015360
        /*0670*/ 	.word	0x00000007
        /*0674*/ 	.word	0x00031c20
        /*0678*/ 	.short	0x010a
        /*067a*/ 	.byte	0x3f
	.zero		1


	//   ....[54]....
        /*067c*/ 	.word	0x00015520
        /*0680*/ 	.word	0x00000005
        /*0684*/ 	.word	0x00000000
        /*0688*/ 	.short	0x010a
        /*068a*/ 	.byte	0x3f
	.zero		1


	//   ....[55]....
        /*068c*/ 	.word	0x00015590
        /*0690*/ 	.word	0x00000003
        /*0694*/ 	.word	0x00000000
        /*0698*/ 	.short	0x010a
        /*069a*/ 	.byte	0x3f
	.zero		1


	//   ....[56]....
        /*069c*/ 	.word	0x000155f0
        /*06a0*/ 	.word	0x00000005
        /*06a4*/ 	.word	0x00000000
        /*06a8*/ 	.short	0x010a
        /*06aa*/ 	.byte	0x3f
	.zero		1


	//   ....[57]....
        /*06ac*/ 	.word	0x00015620
        /*06b0*/ 	.word	0x00000003
        /*06b4*/ 	.word	0x00000000
        /*06b8*/ 	.short	0x010a
        /*06ba*/ 	.byte	0x3f
	.zero		1


	//   ....[58]....
        /*06bc*/ 	.word	0x00015690
        /*06c0*/ 	.word	0x00000003
        /*06c4*/ 	.word	0x00031c00
        /*06c8*/ 	.short	0x010a
        /*06ca*/ 	.byte	0x3f
	.zero		1


	//   ....[59]....
        /*06cc*/ 	.word	0x000156e0
        /*06d0*/ 	.word	0x00000000
        /*06d4*/ 	.word	0x00031c30
        /*06d8*/ 	.short	0x010a
        /*06da*/ 	.byte	0x3f
	.zero		1


	//   ....[60]....
        /*06dc*/ 	.word	0x00015740
        /*06e0*/ 	.word	0x00000008
        /*06e4*/ 	.word	0x00031c30
        /*06e8*/ 	.short	0x010a
        /*06ea*/ 	.byte	0x3f
	.zero		1


	//   ....[61]....
        /*06ec*/ 	.word	0x000157a0
        /*06f0*/ 	.word	0x00000008
        /*06f4*/ 	.word	0x00031c50
        /*06f8*/ 	.short	0x010a
        /*06fa*/ 	.byte	0x3f
	.zero		1


	//   ....[62]....
        /*06fc*/ 	.word	0x00015800
        /*0700*/ 	.word	0x00000007
        /*0704*/ 	.word	0x00031c30
        /*0708*/ 	.short	0x010a
        /*070a*/ 	.byte	0x3f
	.zero		1


	//   ....[63]....
        /*070c*/ 	.word	0x00015860
        /*0710*/ 	.word	0x00000007
        /*0714*/ 	.word	0x00031c50
        /*0718*/ 	.short	0x010a
        /*071a*/ 	.byte	0x3f
	.zero		1


	//   ....[64]....
        /*071c*/ 	.word	0x000158c0
        /*0720*/ 	.word	0x00000005
        /*0724*/ 	.word	0x00031c50
        /*0728*/ 	.short	0x010a
        /*072a*/ 	.byte	0x3f
	.zero		1


	//   ....[65]....
        /*072c*/ 	.word	0x00015a10
        /*0730*/ 	.word	0x00000003
        /*0734*/ 	.word	0x00031c40
        /*0738*/ 	.short	0x010a
        /*073a*/ 	.byte	0x3f
	.zero		1


	//   ....[66]....
        /*073c*/ 	.word	0x000162f0
        /*0740*/ 	.word	0x00000011
        /*0744*/ 	.word	0x00031c20
        /*0748*/ 	.short	0x010a
        /*074a*/ 	.byte	0x3f
	.zero		1


	//   ....[67]....
        /*074c*/ 	.word	0x00016340
        /*0750*/ 	.word	0x00000002
        /*0754*/ 	.word	0x00031c40
        /*0758*/ 	.short	0x010a
        /*075a*/ 	.byte	0x3f
	.zero		1


	//   ....[68]....
        /*075c*/ 	.word	0x00016390
        /*0760*/ 	.word	0x00000003
        /*0764*/ 	.word	0x00000060
        /*0768*/ 	.short	0x010a
        /*076a*/ 	.byte	0x3f
	.zero		1


	//   ....[69]....
        /*076c*/ 	.word	0x000163e0
        /*0770*/ 	.word	0x00000003
        /*0774*/ 	.word	0x00031c40
        /*0778*/ 	.short	0x010a
        /*077a*/ 	.byte	0x3f
	.zero		1


	//   ....[70]....
        /*077c*/ 	.word	0x00016430
        /*0780*/ 	.word	0x0000000c
        /*0784*/ 	.word	0x00000060
        /*0788*/ 	.short	0x010a
        /*078a*/ 	.byte	0x3f
	.zero		1


	//   ....[71]....
        /*078c*/ 	.word	0x00016480
        /*0790*/ 	.word	0x00000002
        /*0794*/ 	.word	0x00031c40
        /*0798*/ 	.short	0x010a
        /*079a*/ 	.byte	0x3f
	.zero		1


	//   ....[72]....
        /*079c*/ 	.word	0x000164d0
        /*07a0*/ 	.word	0x00000008
        /*07a4*/ 	.word	0x00000060
        /*07a8*/ 	.short	0x010a
        /*07aa*/ 	.byte	0x3f
	.zero		1


	//   ....[73]....
        /*07ac*/ 	.word	0x00016520
        /*07b0*/ 	.word	0x00000003
        /*07b4*/ 	.word	0x00031c60
        /*07b8*/ 	.short	0x010a
        /*07ba*/ 	.byte	0x3f
	.zero		1


	//   ....[74]....
        /*07bc*/ 	.word	0x00016610
        /*07c0*/ 	.word	0x00000007
        /*07c4*/ 	.word	0x00031c20
        /*07c8*/ 	.short	0x010a
        /*07ca*/ 	.byte	0x3f
	.zero		1


	//   ....[75]....
        /*07cc*/ 	.word	0x000167b0
        /*07d0*/ 	.word	0x00000005
        /*07d4*/ 	.word	0x00000000
        /*07d8*/ 	.short	0x010a
        /*07da*/ 	.byte	0x3f
	.zero		1


	//   ....[76]....
        /*07dc*/ 	.word	0x00016800
        /*07e0*/ 	.word	0x00000003
        /*07e4*/ 	.word	0x00000000
        /*07e8*/ 	.short	0x010a
        /*07ea*/ 	.byte	0x3f
	.zero		1


	//   ....[77]....
        /*07ec*/ 	.word	0x00016850
        /*07f0*/ 	.word	0x00000005
        /*07f4*/ 	.word	0x00000000
        /*07f8*/ 	.short	0x010a
        /*07fa*/ 	.byte	0x3f
	.zero		1


	//----- nvinfo : EIATTR_NUM_MBARRIERS
	.align		4
.L_267:
        /*07fc*/ 	.byte	0x03, 0x38
        /*07fe*/ 	.short	0x0016


	//----- nvinfo : EIATTR_EXIT_INSTR_OFFSETS
	.align		4
        /*0800*/ 	.byte	0x04, 0x1c
        /*0802*/ 	.short	(.L_269 - .L_268)


	//   ....[0]....
.L_268:
        /*0804*/ 	.word	0x00000a50


	//   ....[1]....
        /*0808*/ 	.word	0x00010b10


	//   ....[2]....
        /*080c*/ 	.word	0x00015670


	//----- nvinfo : EIATTR_MAX_THREADS
	.align		4
.L_269:
        /*0810*/ 	.byte	0x04, 0x05
        /*0812*/ 	.short	(.L_271 - .L_270)
.L_270:
        /*0814*/ 	.word	0x00000200
        /*0818*/ 	.word	0x00000001
        /*081c*/ 	.word	0x00000001


	//----- nvinfo : EIATTR_CRS_STACK_SIZE
	.align		4
.L_271:
        /*0820*/ 	.byte	0x04, 0x1e
        /*0822*/ 	.short	(.L_273 - .L_272)
.L_272:
        /*0824*/ 	.word	0x00000000


	//----- nvinfo : EIATTR_CBANK_PARAM_SIZE
	.align		4
.L_273:
        /*0828*/ 	.byte	0x03, 0x19
        /*082a*/ 	.short	0x0af0


	//----- nvinfo : EIATTR_PARAM_CBANK
	.align		4
        /*082c*/ 	.byte	0x04, 0x0a
        /*082e*/ 	.short	(.L_275 - .L_274)
	.align		4
.L_274:
        /*0830*/ 	.word	index@(.nv.constant0._ZN7cutlass13device_kernelIN5flash11enable_sm90INS1_16FlashAttnFwdSm90INS1_25CollectiveMainloopFwdSm90ILi2EN4cute5tupleIJNS5_1CILi1EEES8_S8_EEENS6_IJNS7_ILi192EEENS7_ILi144EEENS7_ILi96EEEEEELi96ENS_6half_tEfNS_4arch4Sm90ELb1ELb0ELb1ELb0ELb0ELb0ELb0ELb0ELb1ELb1ELb0ELb0EEENS1_21CollectiveEpilogueFwdINS6_IJSA_SC_SB_EEES9_SE_SG_Li384ELb0ELb1ELb0ELb0EEENS1_30DynamicPersistentTileSchedulerILi384ELi128ELb0ELb1ELb1EEEEEEEEEvNT_6ParamsE)
        /*0834*/ 	.short	0x0210
        /*0836*/ 	.short	0x0af0


	//----- nvinfo : EIATTR_SW_WAR
	.align		4
.L_275:
        /*0838*/ 	.byte	0x04, 0x36
        /*083a*/ 	.short	(.L_277 - .L_276)
.L_276:
        /*083c*/ 	.word	0x00000008
.L_277:


//--------------------- .nv.info._ZN7cutlass13device_kernelIN5flash11enable_sm90INS1_16FlashAttnFwdSm90INS1_25CollectiveMainloopFwdSm90ILi2EN4cute5tupleIJNS5_1CILi1EEES8_S8_EEENS6_IJNS7_ILi192EEENS7_ILi144EEENS7_ILi96EEEEEELi96ENS_6half_tEfNS_4arch4Sm90ELb1ELb0ELb1ELb1ELb0ELb0ELb0ELb0ELb1ELb1ELb0ELb0EEENS1_21CollectiveEpilogueFwdINS6_IJSA_SC_SB_EEES9_SE_SG_Li384ELb1ELb1ELb0ELb0EEENS1_36VarlenDynamicPersistentTileSchedulerILi192ELi144ELi384ELi128ELb0ELb1ELb1ELb1ELb1ELb1EEEEEEEEEvNT_6ParamsE --------------------------
	.section	.nv.info._ZN7cutlass13device_kernelIN5flash11enable_sm90INS1_16FlashAttnFwdSm90INS1_25CollectiveMainloopFwdSm90ILi2EN4cute5tupleIJNS5_1CILi1EEES8_S8_EEENS6_IJNS7_ILi192EEENS7_ILi144EEENS7_ILi96EEEEEELi96ENS_6half_tEfNS_4arch4Sm90ELb1ELb0ELb1ELb1ELb0ELb0ELb0ELb0ELb1ELb1ELb0ELb0EEENS1_21CollectiveEpilogueFwdINS6_IJSA_SC_SB_EEES9_SE_SG_Li384ELb1ELb1ELb0ELb0EEENS1_36VarlenDynamicPersistentTileSchedulerILi192ELi144ELi384ELi128ELb0ELb1ELb1ELb1ELb1ELb1EEEEEEEEEvNT_6ParamsE,"",@"SHT_CUDA_INFO"
	.sectionflags	@""
	.align	4


	//----- nvinfo : EIATTR_CUDA_API_VERSION
	.align		4
        /*0000*/ 	.byte	0x04, 0x37
        /*0002*/ 	.short	(.L_279 - .L_278)
.L_278:
        /*0004*/ 	.word	0x00000082


	//----- nvinfo : EIATTR_KPARAM_INFO
	.align		4
.L_279:
        /*0008*/ 	.byte	0x04, 0x17
        /*000a*/ 	.short	(.L_281 - .L_280)
.L_280:
        /*000c*/ 	.word	0x00000000
        /*0010*/ 	.short	0x0000
        /*0012*/ 	.short	0x0070
        /*0014*/ 	.byte	0x00, 0xf0, 0x01, 0x2a


	//----- nvinfo : EIATTR_SPARSE_MMA_MASK
	.align		4
.L_281:
        /*0018*/ 	.byte	0x03, 0x50
        /*001a*/ 	.short	0x0000


	//----- nvinfo : EIATTR_MAXREG_COUNT
	.align		4
        /*001c*/ 	.byte	0x03, 0x1b
        /*001e*/ 	.short	0x0080


	//----- nvinfo : EIATTR_NUM_BARRIERS
	.align		4
        /*0020*/ 	.byte	0x02, 0x4c
        /*0022*/ 	.byte	0x10
	.zero		1


	//----- nvinfo : EIATTR_EXTERNS
	.align		4
        /*0024*/ 	.byte	0x04, 0x0f
        /*0026*/ 	.short	(.L_283 - .L_282)


	//   ....[0]....
	.align		4
.L_282:
        /*0028*/ 	.word	index@(__assertfail)


	//----- nvinfo : EIATTR_ANNOTATIONS
	.align		4
.L_283:
        /*002c*/ 	.byte	0x04, 0x55
        /*002e*/ 	.short	(.L_285 - .L_284)


	//   ....[0]....
.L_284:
        /* <DEDUP_REMOVED lines=23> */


	//----- nvinfo : EIATTR_MERCURY_ISA_VERSION
	.align		4
.L_285:
        /*0188*/ 	.byte	0x03, 0x5f
        /*018a*/ 	.short	0x0101


	//----- nvinfo : EIATTR_UNUSED_LOAD_BYTE_OFFSET
	.align		4
        /*018c*/ 	.byte	0x04, 0x44
        /*018e*/ 	.short	(.L_287 - .L_286)


	//   ....[0]....
.L_286:
        /*0190*/ 	.word	0x00000a60
        /*0194*/ 	.word	0x0000fff0


	//   ....[1]....
        /*0198*/ 	.word	0x0000f4f0
        /*019c*/ 	.word	0x0000fff0


	//----- nvinfo : EIATTR_INT_WARP_WIDE_INSTR_OFFSETS
	.align		4
.L_287:
        /*01a0*/ 	.byte	0x04, 0x31
        /*01a2*/ 	.short	(.L_289 - .L_288)


	//   ....[0]....
.L_288:
        /*01a4*/ 	.word	0x00000130


	//   ....[1]....
        /*01a8*/ 	.word	0x00000170


	//   ....[2]....
        /*01ac*/ 	.word	0x000001e0


	//   ....[3]....
        /*01b0*/ 	.word	0x00012690


	//   ....[4]....
        /*01b4*/ 	.word	0x00012730


	//   ....[5]....
        /*01b8*/ 	.word	0x000161c0


	//   ....[6]....
        /*01bc*/ 	.word	0x00016260


	//----- nvinfo : EIATTR_COOP_GROUP_MASK_REGIDS
	.align		4
.L_289:
        /*01c0*/ 	.byte	0x04, 0x29
        /*01c2*/ 	.short	(.L_291 - .L_290)


	//   ....[0]....
.L_290:
        /*01c4*/ 	.word	0xffffffff


	//   ....[1]....
        /*01c8*/ 	.word	0xffffffff


	//   ....[2]....
        /*01cc*/ 	.word	0xffffffff


	//   ....[3]....
        /*01d0*/ 	.word	0xffffffff


	//   ....[4]....
        /*01d4*/ 	.word	0xffffffff


	//   ....[5]....
        /*01d8*/ 	.word	0xffffffff


	//   ....[6]....
        /*01dc*/ 	.word	0xffffffff


	//   ....[7]....
        /*01e0*/ 	.word	0xffffffff


	//   ....[8]....
        /*01e4*/ 	.word	0xffffffff


	//   ....[9]....
        /*01e8*/ 	.word	0xffffffff


	//   ....[10]....
        /*01ec*/ 	.word	0xffffffff


	//   ....[11]....
        /*01f0*/ 	.word	0xffffffff


	//   ....[12]....
        /*01f4*/ 	.word	0xffffffff


	//   ....[13]....
        /*01f8*/ 	.word	0xffffffff


	//   ....[14]....
        /*01fc*/ 	.word	0xffffffff


	//   ....[15]....
        /*0200*/ 	.word	0xffffffff


	//   ....[16]....
        /*0204*/ 	.word	0xffffffff


	//   ....[17]....
        /*0208*/ 	.word	0xffffffff


	//   ....[18]....
        /*020c*/ 	.word	0xffffffff


	//   ....[19]....
        /*0210*/ 	.word	0xffffffff


	//   ....[20]....
        /*0214*/ 	.word	0xffffffff


	//   ....[21]....
        /*0218*/ 	.word	0xffffffff


	//   ....[22]....
        /*021c*/ 	.word	0xffffffff


	//   ....[23]....
        /*0220*/ 	.word	0xffffffff


	//   ....[24]....
        /*0224*/ 	.word	0xffffffff


	//   ....[25]....
        /*0228*/ 	.word	0xffffffff


	//   ....[26]....
        /*022c*/ 	.word	0xffffffff


	//   ....[27]....
        /*0230*/ 	.word	0xffffffff


	//   ....[28]....
        /*0234*/ 	.word	0xffffffff


	//   ....[29]....
        /*0238*/ 	.word	0xffffffff


	//   ....[30]....
        /*023c*/ 	.word	0xffffffff


	//   ....[31]....
        /*0240*/ 	.word	0xffffffff


	//   ....[32]....
        /*0244*/ 	.word	0xffffffff


	//   ....[33]....
        /*0248*/ 	.word	0xffffffff


	//   ....[34]....
        /*024c*/ 	.word	0xffffffff


	//   ....[35]....
        /*0250*/ 	.word	0xffffffff


	//   ....[36]....
        /*0254*/ 	.word	0xffffffff


	//   ....[37]....
        /*0258*/ 	.word	0xffffffff


	//   ....[38]....
        /*025c*/ 	.word	0xffffffff


	//   ....[39]....
        /*0260*/ 	.word	0xffffffff


	//   ....[40]....
        /*0264*/ 	.word	0xffffffff


	//   ....[41]....
        /*0268*/ 	.word	0xffffffff


	//   ....[42]....
        /*026c*/ 	.word	0xffffffff


	//   ....[43]....
        /*0270*/ 	.word	0xffffffff


	//   ....[44]....
        /*0274*/ 	.word	0xffffffff


	//   ....[45]....
        /*0278*/ 	.word	0xffffffff


	//   ....[46]....
        /*027c*/ 	.word	0xffffffff


	//   ....[47]....
        /*0280*/ 	.word	0xffffffff


	//   ....[48]....
        /*0284*/ 	.word	0xffffffff


	//   ....[49]....
        /*0288*/ 	.word	0xffffffff


	//   ....[50]....
        /*028c*/ 	.word	0xffffffff


	//   ....[51]....
        /*0290*/ 	.word	0xffffffff


	//   ....[52]....
        /*0294*/ 	.word	0xffffffff


	//   ....[53]....
        /*0298*/ 	.word	0xffffffff


	//   ....[54]....
        /*029c*/ 	.word	0xffffffff


	//   ....[55]....
        /*02a0*/ 	.word	0xffffffff


	//   ....[56]....
        /*02a4*/ 	.word	0xffffffff


	//   ....[57]....
        /*02a8*/ 	.word	0xffffffff


	//   ....[58]....
        /*02ac*/ 	.word	0xffffffff


	//   ....[59]....
        /*02b0*/ 	.word	0xffffffff


	//   ....[60]....
        /*02b4*/ 	.word	0xffffffff


	//   ....[61]....
        /*02b8*/ 	.word	0xffffffff


	//   ....[62]....
        /*02bc*/ 	.word	0xffffffff


	//   ....[63]....
        /*02c0*/ 	.word	0xffffffff


	//   ....[64]....
        /*02c4*/ 	.word	0xffffffff


	//   ....[65]....
        /*02c8*/ 	.word	0xffffffff


	//   ....[66]....
        /*02cc*/ 	.word	0xffffffff


	//   ....[67]....
        /*02d0*/ 	.word	0xffffffff


	//   ....[68]....
        /*02d4*/ 	.word	0xffffffff


	//   ....[69]....
        /*02d8*/ 	.word	0xffffffff


	//   ....[70]....
        /*02dc*/ 	.word	0xffffffff


	//   ....[71]....
        /*02e0*/ 	.word	0xffffffff


	//   ....[72]....
        /*02e4*/ 	.word	0xffffffff


	//   ....[73]....
        /*02e8*/ 	.word	0xffffffff


	//   ....[74]....
        /*02ec*/ 	.word	0xffffffff


	//   ....[75]....
        /*02f0*/ 	.word	0xffffffff


	//   ....[76]....
        /*02f4*/ 	.word	0xffffffff


	//   ....[77]....
        /*02f8*/ 	.word	0xffffffff


	//   ....[78]....
        /*02fc*/ 	.word	0xffffffff


	//   ....[79]....
        /*0300*/ 	.word	0xffffffff


	//   ....[80]....
        /*0304*/ 	.word	0xffffffff


	//   ....[81]....
        /*0308*/ 	.word	0xffffffff


	//   ....[82]....
        /*030c*/ 	.word	0xffffffff


	//   ....[83]....
        /*0310*/ 	.word	0xffffffff


	//   ....[84]....
        /*0314*/ 	.word	0xffffffff


	//   ....[85]....
        /*0318*/ 	.word	0xffffffff


	//   ....[86]....
        /*031c*/ 	.word	0xffffffff


	//   ....[87]....
        /*0320*/ 	.word	0xffffffff


	//   ....[88]....
        /*0324*/ 	.word	0xffffffff


	//   ....[89]....
        /*0328*/ 	.word	0xffffffff


	//   ....[90]....
        /*032c*/ 	.word	0x0500000f


	//   ....[91]....
        /*0330*/ 	.word	0x0500000f


	//   ....[92]....
        /*0334*/ 	.word	0x0500000f


	//   ....[93]....
        /*0338*/ 	.word	0x0500000f


	//   ....[94]....
        /*033c*/ 	.word	0x0500000f


	//   ....[95]....
        /*0340*/ 	.word	0x0500000f


	//   ....[96]....
        /*0344*/ 	.word	0x0500000f


	//   ....[97]....
        /*0348*/ 	.word	0x0500000f


	//   ....[98]....
        /*034c*/ 	.word	0x0500000f


	//   ....[99]....
        /*0350*/ 	.word	0x0500000f


	//   ....[100]....
        /*0354*/ 	.word	0x0500000f


	//   ....[101]....
        /*0358*/ 	.word	0x0500000f


	//   ....[102]....
        /*035c*/ 	.word	0x0500000f


	//   ....[103]....
        /*0360*/ 	.word	0x0500000f


	//   ....[104]....
        /*0364*/ 	.word	0x0500000f


	//   ....[105]....
        /*0368*/ 	.word	0x0500000f


	//   ....[106]....
        /*036c*/ 	.word	0x0500000f


	//   ....[107]....
        /*0370*/ 	.word	0x0500000f


	//   ....[108]....
        /*0374*/ 	.word	0x0500000f


	//   ....[109]....
        /*0378*/ 	.word	0x0500000f


	//   ....[110]....
        /*037c*/ 	.word	0x0500000f


	//   ....[111]....
        /*0380*/ 	.word	0x0500000f


	//   ....[112]....
        /*0384*/ 	.word	0x0500000f


	//   ....[113]....
        /*0388*/ 	.word	0x0500000f


	//   ....[114]....
        /*038c*/ 	.word	0x0500000f


	//   ....[115]....
        /*0390*/ 	.word	0x0500000f


	//   ....[116]....
        /*0394*/ 	.word	0x0500000f


	//   ....[117]....
        /*0398*/ 	.word	0x0500000f


	//   ....[118]....
        /*039c*/ 	.word	0x0500000f


	//   ....[119]....
        /*03a0*/ 	.word	0x0500000f


	//   ....[120]....
        /*03a4*/ 	.word	0x0500000f


	//----- nvinfo : EIATTR_COOP_GROUP_INSTR_OFFSETS
	.align		4
.L_291:
        /*03a8*/ 	.byte	0x04, 0x28
        /*03aa*/ 	.short	(.L_293 - .L_292)


	//   ....[0]....
.L_292:
        /*03ac*/ 	.word	0x00000070


	//   ....[1]....
        /*03b0*/ 	.word	0x00000140


	//   ....[2]....
        /*03b4*/ 	.word	0x00000190


	//   ....[3]....
        /*03b8*/ 	.word	0x000003c0


	//   ....[4]....
        /*03bc*/ 	.word	0x00000520


	//   ....[5]....
        /*03c0*/ 	.word	0x00000640


	//   ....[6]....
        /*03c4*/ 	.word	0x000007a0


	//   ....[7]....
        /*03c8*/ 	.word	0x00001830


	//   ....[8]....
        /*03cc*/ 	.word	0x000036a0


	//   ....[9]....
        /*03d0*/ 	.word	0x00003730


	//   ....[10]....
        /*03d4*/ 	.word	0x000042d0


	//   ....[11]....
        /*03d8*/ 	.word	0x00004360


	//   ....[12]....
        /*03dc*/ 	.word	0x00004ec0


	//   ....[13]....
        /*03e0*/ 	.word	0x00004f50


	//   ....[14]....
        /*03e4*/ 	.word	0x00005e20


	//   ....[15]....
        /*03e8*/ 	.word	0x00007980


	//   ....[16]....
        /*03ec*/ 	.word	0x00007c70


	//   ....[17]....
        /*03f0*/ 	.word	0x000088b0


	//   ....[18]....
        /*03f4*/ 	.word	0x00008960


	//   ....[19]....
        /*03f8*/ 	.word	0x000095d0


	//   ....[20]....
        /*03fc*/ 	.word	0x00009650


	//   ....[21]....
        /*0400*/ 	.word	0x0000a950


	//   ....[22]....
        /*0404*/ 	.word	0x0000cd40


	//   ....[23]....
        /*0408*/ 	.word	0x0000cdb0


	//   ....[24]....
        /*040c*/ 	.word	0x0000d5d0


	//   ....[25]....
        /*0410*/ 	.word	0x0000d630


	//   ....[26]....
        /*0414*/ 	.word	0x0000ea00


	//   ....[27]....
        /*0418*/ 	.word	0x0000eb10


	//   ....[28]....
        /*041c*/ 	.word	0x0000eb70


	//   ....[29]....
        /*0420*/ 	.word	0x0000ec90


	//   ....[30]....
        /*0424*/ 	.word	0x0000ecc0


	//   ....[31]....
        /*0428*/ 	.word	0x0000ff90


	//   ....[32]....
        /*042c*/ 	.word	0x0000ffd0


	//   ....[33]....
        /*0430*/ 	.word	0x00010000


	//   ....[34]....
        /*0434*/ 	.word	0x00010030


	//   ....[35]....
        /*0438*/ 	.word	0x000104d0


	//   ....[36]....
        /*043c*/ 	.word	0x000104f0


	//   ....[37]....
        /*0440*/ 	.word	0x00010630


	//   ....[38]....
        /*0444*/ 	.word	0x00010650


	//   ....[39]....
        /*0448*/ 	.word	0x00011020


	//   ....[40]....
        /*044c*/ 	.word	0x00011030


	//   ....[41]....
        /*0450*/ 	.word	0x00011140


	//   ....[42]....
        /*0454*/ 	.word	0x00011160


	//   ....[43]....
        /*0458*/ 	.word	0x000112d0


	//   ....[44]....
        /*045c*/ 	.word	0x000114c0


	//   ....[45]....
        /*0460*/ 	.word	0x000114f0


	//   ....[46]....
        /*0464*/ 	.word	0x00011520


	//   ....[47]....
        /*0468*/ 	.word	0x00011550


	//   ....[48]....
        /*046c*/ 	.word	0x00011580


	//   ....[49]....
        /*0470*/ 	.word	0x000115b0


	//   ....[50]....
        /*0474*/ 	.word	0x00011730


	//   ....[51]....
        /*0478*/ 	.word	0x00011760


	//   ....[52]....
        /*047c*/ 	.word	0x00011790


	//   ....[53]....
        /*0480*/ 	.word	0x000117c0


	//   ....[54]....
        /*0484*/ 	.word	0x000117f0


	//   ....[55]....
        /*0488*/ 	.word	0x00011820


	//   ....[56]....
        /*048c*/ 	.word	0x000118e0


	//   ....[57]....
        /*0490*/ 	.word	0x00011940


	//   ....[58]....
        /*0494*/ 	.word	0x000119e0


	//   ....[59]....
        /*0498*/ 	.word	0x00012c30


	//   ....[60]....
        /*049c*/ 	.word	0x00013920


	//   ....[61]....
        /*04a0*/ 	.word	0x00013930


	//   ....[62]....
        /*04a4*/ 	.word	0x00013950


	//   ....[63]....
        /*04a8*/ 	.word	0x00013a00


	//   ....[64]....
        /*04ac*/ 	.word	0x00013a20


	//   ....[65]....
        /*04b0*/ 	.word	0x00013ac0


	//   ....[66]....
        /*04b4*/ 	.word	0x00013ae0


	//   ....[67]....
        /*04b8*/ 	.word	0x00013af0


	//   ....[68]....
        /*04bc*/ 	.word	0x00013b80


	//   ....[69]....
        /*04c0*/ 	.word	0x00013bd0


	//   ....[70]....
        /*04c4*/ 	.word	0x00013be0


	//   ....[71]....
        /*04c8*/ 	.word	0x00013c10


	//   ....[72]....
        /*04cc*/ 	.word	0x00016920


	//   ....[73]....
        /*04d0*/ 	.word	0x00016970


	//   ....[74]....
        /*04d4*/ 	.word	0x000169a0


	//   ....[75]....
        /*04d8*/ 	.word	0x000169d0


	//   ....[76]....
        /*04dc*/ 	.word	0x000169e0


	//   ....[77]....
        /*04e0*/ 	.word	0x00016a10


	//   ....[78]....
        /*04e4*/ 	.word	0x00016a40


	//   ....[79]....
        /*04e8*/ 	.word	0x00016a70


	//   ....[80]....
        /*04ec*/ 	.word	0x00016c00


	//   ....[81]....
        /*04f0*/ 	.word	0x00016c30


	//   ....[82]....
        /*04f4*/ 	.word	0x00016c60


	//   ....[83]....
        /*04f8*/ 	.word	0x00016c90


	//   ....[84]....
        /*04fc*/ 	.word	0x00016cc0


	//   ....[85]....
        /*0500*/ 	.word	0x00016cf0


	//   ....[86]....
        /*0504*/ 	.word	0x00016db0


	//   ....[87]....
        /*0508*/ 	.word	0x00016dd0


	//   ....[88]....
        /*050c*/ 	.word	0x00016e40


	//   ....[89]....
        /*0510*/ 	.word	0x000174f0


	//   ....[90]....
        /*0514*/ 	.word	0x00017ab0


	//   ....[91]....
        /*0518*/ 	.word	0x00017c60


	//   ....[92]....
        /*051c*/ 	.word	0x00017cb0


	//   ....[93]....
        /*0520*/ 	.word	0x00017de0


	//   ....[94]....
        /*0524*/ 	.word	0x00017e30


	//   ....[95]....
        /*0528*/ 	.word	0x00017f50


	//   ....[96]....
        /*052c*/ 	.word	0x00017fc0


	//   ....[97]....
        /*0530*/ 	.word	0x000180e0


	//   ....[98]....
        /*0534*/ 	.word	0x00018150


	//   ....[99]....
        /*0538*/ 	.word	0x00018240


	//   ....[100]....
        /*053c*/ 	.word	0x000182b0


	//   ....[101]....
        /*0540*/ 	.word	0x000183c0


	//   ....[102]....
        /*0544*/ 	.word	0x00018410


	//   ....[103]....
        /*0548*/ 	.word	0x00018720


	//   ....[104]....
        /*054c*/ 	.word	0x000187c0


	//   ....[105]....
        /*0550*/ 	.word	0x000188f0


	//   ....[106]....
        /*0554*/ 	.word	0x00018960


	//   ....[107]....
        /*0558*/ 	.word	0x000189d0


	//   ....[108]....
        /*055c*/ 	.word	0x00018a40


	//   ....[109]....
        /*0560*/ 	.word	0x00018ab0


	//   ....[110]....
        /*0564*/ 	.word	0x00018b30


	//   ....[111]....
        /*0568*/ 	.word	0x00018bc0


	//   ....[112]....
        /*056c*/ 	.word	0x00018c50


	//   ....[113]....
        /*0570*/ 	.word	0x00018cc0


	//   ....[114]....
        /*0574*/ 	.word	0x00018d30


	//   ....[115]....
        /*0578*/ 	.word	0x00018da0


	//   ....[116]....
        /*057c*/ 	.word	0x00018e20


	//   ....[117]....
        /*0580*/ 	.word	0x00018e90


	//   ....[118]....
        /*0584*/ 	.word	0x00018f30


	//   ....[119]....
        /*0588*/ 	.word	0x00018fc0


	//   ....[120]....
        /*058c*/ 	.word	0x000190e0


	//----- nvinfo : EIATTR_REG_RECONFIG
	.align		4
.L_293:
        /*0590*/ 	.byte	0x01, 0x54
	.zero		2


	//----- nvinfo : EIATTR_SYSCALL_OFFSETS
	.align		4
        /*0594*/ 	.byte	0x04, 0x46
        /*0596*/ 	.short	(.L_295 - .L_294)


	//   ....[0]....
.L_294:
        /*0598*/ 	.word	0x00001a30


	//   ....[1]....
        /*059c*/ 	.word	0x00012890


	//   ....[2]....
        /*05a0*/ 	.word	0x000129e0


	//   ....[3]....
        /*05a4*/ 	.word	0x00012ad0


	//   ....[4]....
        /*05a8*/ 	.word	0x00013390


	//----- nvinfo : EIATTR_MBARRIER_INSTR_OFFSETS
	.align		4
.L_295:
        /*05ac*/ 	.byte	0x04, 0x39
        /*05ae*/ 	.short	(.L_297 - .L_296)


	//   ....[0]....
.L_296:
        /*05b0*/ 	.word	0x00000270
        /*05b4*/ 	.word	0x000000ff
        /*05b8*/ 	.word	0x00031c00
        /*05bc*/ 	.short	0x0100
        /*05be*/ 	.byte	0x08
	.zero		1


	//   ....[1]....
        /*05c0*/ 	.word	0x00000280
        /*05c4*/ 	.word	0x000000ff
        /*05c8*/ 	.word	0x00031c20
        /*05cc*/ 	.short	0x0100
        /*05ce*/ 	.byte	0x08
	.zero		1


	//   ....[2]....
        /*05d0*/ 	.word	0x00000370
        /*05d4*/ 	.word	0x000000ff
        /*05d8*/ 	.word	0x00031c30
        /*05dc*/ 	.short	0x0100
        /*05de*/ 	.byte	0x08
	.zero		1


	//   ....[3]....
        /*05e0*/ 	.word	0x00000380
        /*05e4*/ 	.word	0x000000ff
        /*05e8*/ 	.word	0x00031c40
        /*05ec*/ 	.short	0x0100
        /*05ee*/ 	.byte	0x08
	.zero		1


	//   ....[4]....
        /*05f0*/ 	.word	0x00000390
        /*05f4*/ 	.word	0x000000ff
        /*05f8*/ 	.word	0x00031c38
        /*05fc*/ 	.short	0x0100
        /*05fe*/ 	.byte	0x08
	.zero		1


	//   ....[5]....
        /*0600*/ 	.word	0x000003a0
        /*0604*/ 	.word	0x000000ff
        /*0608*/ 	.word	0x00031c48
        /*060c*/ 	.short	0x0100
        /*060e*/ 	.byte	0x08
	.zero		1


	//   ....[6]....
        /*0610*/ 	.word	0x000004d0
        /*0614*/ 	.word	0x000000ff
        /*0618*/ 	.word	0x00031c50
        /*061c*/ 	.short	0x0100
        /*061e*/ 	.byte	0x08
	.zero		1


	//   ....[7]....
        /*0620*/ 	.word	0x000004e0
        /*0624*/ 	.word	0x000000ff
        /*0628*/ 	.word	0x00031c60
        /*062c*/ 	.short	0x0100
        /*062e*/ 	.byte	0x08
	.zero		1


	//   ....[8]....
        /*0630*/ 	.word	0x000004f0
        /*0634*/ 	.word	0x000000ff
        /*0638*/ 	.word	0x00031c58
        /*063c*/ 	.short	0x0100
        /*063e*/ 	.byte	0x08
	.zero		1


	//   ....[9]....
        /*0640*/ 	.word	0x00000500
        /*0644*/ 	.word	0x000000ff
        /*0648*/ 	.word	0x00031c68
        /*064c*/ 	.short	0x0100
        /*064e*/ 	.byte	0x08
	.zero		1


	//   ....[10]....
        /*0650*/ 	.word	0x000005f0
        /*0654*/ 	.word	0x000000ff
        /*0658*/ 	.word	0x00031c70
        /*065c*/ 	.short	0x0100
        /*065e*/ 	.byte	0x06
	.zero		1


	//   ....[11]....
        /*0660*/ 	.word	0x00000600
        /*0664*/ 	.word	0x000000ff
        /*0668*/ 	.word	0x00031c80
        /*066c*/ 	.short	0x0100
        /*066e*/ 	.byte	0x06
	.zero		1


	//   ....[12]....
        /*0670*/ 	.word	0x00000610
        /*0674*/ 	.word	0x000000ff
        /*0678*/ 	.word	0x00031c78
        /*067c*/ 	.short	0x0100
        /*067e*/ 	.byte	0x06
	.zero		1


	//   ....[13]....
        /*0680*/ 	.word	0x00000620
        /*0684*/ 	.word	0x000000ff
        /*0688*/ 	.word	0x00031c88
        /*068c*/ 	.short	0x0100
        /*068e*/ 	.byte	0x06
	.zero		1


	//   ....[14]....
        /*0690*/ 	.word	0x00000750
        /*0694*/ 	.word	0x000000ff
        /*0698*/ 	.word	0x00031c90
        /*069c*/ 	.short	0x0100
        /*069e*/ 	.byte	0x08
	.zero		1


	//   ....[15]....
        /*06a0*/ 	.word	0x00000760
        /*06a4*/ 	.word	0x000000ff
        /*06a8*/ 	.word	0x00031ca0
        /*06ac*/ 	.short	0x0100
        /*06ae*/ 	.byte	0x08
	.zero		1


	//   ....[16]....
        /*06b0*/ 	.word	0x00000770
        /*06b4*/ 	.word	0x000000ff
        /*06b8*/ 	.word	0x00031c98
        /*06bc*/ 	.short	0x0100
        /*06be*/ 	.byte	0x08
	.zero		1


	//   ....[17]....
        /*06c0*/ 	.word	0x00000780
        /*06c4*/ 	.word	0x000000ff
        /*06c8*/ 	.word	0x00031ca8
        /*06cc*/ 	.short	0x0100
        /*06ce*/ 	.byte	0x08
	.zero		1


	//   ....[18]....
        /*06d0*/ 	.word	0x000008b0
        /*06d4*/ 	.word	0x000000ff
        /*06d8*/ 	.word	0x00031cb0
        /*06dc*/ 	.short	0x0100
        /*06de*/ 	.byte	0x08
	.zero		1


	//   ....[19]....
        /*06e0*/ 	.word	0x000008c0
        /*06e4*/ 	.word	0x000000ff
        /*06e8*/ 	.word	0x00031cc0
        /*06ec*/ 	.short	0x0100
        /*06ee*/ 	.byte	0x08
	.zero		1


	//   ....[20]....
        /*06f0*/ 	.word	0x000008d0
        /*06f4*/ 	.word	0x000000ff
        /*06f8*/ 	.word	0x00031cb8
        /*06fc*/ 	.short	0x0100
        /*06fe*/ 	.byte	0x08
	.zero		1


	//   ....[21]....
        /*0700*/ 	.word	0x000008e0
        /*0704*/ 	.word	0x000000ff
        /*0708*/ 	.word	0x00031cc8
        /*070c*/ 	.short	0x0100
        /*070e*/ 	.byte	0x08
	.zero		1


	//   ....[22]....
        /*0710*/ 	.word	0x00001ad0
        /*0714*/ 	.word	0x000000ff
        /*0718*/ 	.word	0x00031c00
        /*071c*/ 	.short	0x010a
        /*071e*/ 	.byte	0x25
	.zero		1


	//   ....[23]....
        /*0720*/ 	.word	0x00001b50
        /*0724*/ 	.word	0x00000000
        /*0728*/ 	.word	0x00031c30
        /*072c*/ 	.short	0x010a
        /*072e*/ 	.byte	0x3f
	.zero		1


	//   ....[24]....
        /*0730*/ 	.word	0x00001bb0
        /*0734*/ 	.word	0x00000000
        /*0738*/ 	.word	0x00031c30
        /*073c*/ 	.short	0x010a
        /*073e*/ 	.byte	0x3f
	.zero		1


	//   ....[25]....
        /*0740*/ 	.word	0x00005110
        /*0744*/ 	.word	0x00000004
        /*0748*/ 	.word	0x00000000
        /*074c*/ 	.short	0x0101
        /*074e*/ 	.byte	0x3f
	.zero		1


	//   ....[26]....
        /*0750*/ 	.word	0x00005f70
        /*0754*/ 	.word	0x000000ff
        /*0758*/ 	.word	0x00031c30
        /*075c*/ 	.short	0x010a
        /*075e*/ 	.byte	0x04
	.zero		1


	//   ....[27]....
        /*0760*/ 	.word	0x00005fb0
        /*0764*/ 	.word	0x000000ff
        /*0768*/ 	.word	0x00031c30
        /*076c*/ 	.short	0x010a
        /*076e*/ 	.byte	0x04
	.zero		1


	//   ....[28]....
        /*0770*/ 	.word	0x00007640
        /*0774*/ 	.word	0x000000ff
        /*0778*/ 	.word	0x00031c50
        /*077c*/ 	.short	0x010a
        /*077e*/ 	.byte	0x04
	.zero		1


	//   ....[29]....
        /*0780*/ 	.word	0x00007680
        /*0784*/ 	.word	0x000000ff
        /*0788*/ 	.word	0x00031c50
        /*078c*/ 	.short	0x010a
        /*078e*/ 	.byte	0x04
	.zero		1


	//   ....[30]....
        /*0790*/ 	.word	0x00009bb0
        /*0794*/ 	.word	0x0000000b
        /*0798*/ 	.word	0x00000000
        /*079c*/ 	.short	0x0101
        /*079e*/ 	.byte	0x3f
	.zero		1


	//   ....[31]....
        /*07a0*/ 	.word	0x00009d60
        /*07a4*/ 	.word	0x0000000b
        /*07a8*/ 	.word	0x00000000
        /*07ac*/ 	.short	0x0101
        /*07ae*/ 	.byte	0x3f
	.zero		1


	//   ....[32]....
        /*07b0*/ 	.word	0x0000aac0
        /*07b4*/ 	.word	0x000000ff
        /*07b8*/ 	.word	0x00031c30
        /*07bc*/ 	.short	0x010a
        /*07be*/ 	.byte	0x04
	.zero		1


	//   ....[33]....
        /*07c0*/ 	.word	0x0000ab00
        /*07c4*/ 	.word	0x000000ff
        /*07c8*/ 	.word	0x00031c30
        /*07cc*/ 	.short	0x010a
        /*07ce*/ 	.byte	0x04
	.zero		1


	//   ....[34]....
        /*07d0*/ 	.word	0x0000c190
        /*07d4*/ 	.word	0x000000ff
        /*07d8*/ 	.word	0x00031c50
        /*07dc*/ 	.short	0x010a
        /*07de*/ 	.byte	0x04
	.zero		1


	//   ....[35]....
        /*07e0*/ 	.word	0x0000c1d0
        /*07e4*/ 	.word	0x000000ff
        /*07e8*/ 	.word	0x00031c50
        /*07ec*/ 	.short	0x010a
        /*07ee*/ 	.byte	0x04
	.zero		1


	//   ....[36]....
        /*07f0*/ 	.word	0x0000dd50
        /*07f4*/ 	.word	0x0000000d
        /*07f8*/ 	.word	0x00000000
        /*07fc*/ 	.short	0x0101
        /*07fe*/ 	.byte	0x3f
	.zero		1


	//   ....[37]....
        /*0800*/ 	.word	0x0000dea0
        /*0804*/ 	.word	0x0000000c
        /*0808*/ 	.word	0x00000000
        /*080c*/ 	.short	0x0101
        /*080e*/ 	.byte	0x3f
	.zero		1


	//   ....[38]....
        /*0810*/ 	.word	0x0000ea80
        /*0814*/ 	.word	0x000000ff
        /*0818*/ 	.word	0x00031c50
        /*081c*/ 	.short	0x010a
        /*081e*/ 	.byte	0x06
	.zero		1


	//   ....[39]....
        /*0820*/ 	.word	0x0000eac0
        /*0824*/ 	.word	0x000000ff
        /*0828*/ 	.word	0x00031c50
        /*082c*/ 	.short	0x010a
        /*082e*/ 	.byte	0x06
	.zero		1


	//   ....[40]....
        /*0830*/ 	.word	0x0000f190
        /*0834*/ 	.word	0x00000004
        /*0838*/ 	.word	0x00000000
        /*083c*/ 	.short	0x0101
        /*083e*/ 	.byte	0x3f
	.zero		1


	//   ....[41]....
        /*0840*/ 	.word	0x00010500
        /*0844*/ 	.word	0x000000ff
        /*0848*/ 	.word	0x00000000
        /*084c*/ 	.short	0x0101
        /*084e*/ 	.byte	0x04
	.zero		1


	//   ....[42]....
        /*0850*/ 	.word	0x00012e40
        /*0854*/ 	.word	0x00000000
        /*0858*/ 	.word	0x00031c40
        /*085c*/ 	.short	0x010a
        /*085e*/ 	.byte	0x3f
	.zero		1


	//   ....[43]....
        /*0860*/ 	.word	0x00013d90
        /*0864*/ 	.word	0x00000016
        /*0868*/ 	.word	0x00031c00
        /*086c*/ 	.short	0x0107
        /*086e*/ 	.byte	0x3f
	.zero		1


	//   ....[44]....
        /*0870*/ 	.word	0x00013e90
        /*0874*/ 	.word	0x00000016
        /*0878*/ 	.word	0x00031c00
        /*087c*/ 	.short	0x0101
        /*087e*/ 	.byte	0x3f
	.zero		1


	//   ....[45]....
        /*0880*/ 	.word	0x00013eb0
        /*0884*/ 	.word	0x00000016
        /*0888*/ 	.word	0x00031c20
        /*088c*/ 	.short	0x010a
        /*088e*/ 	.byte	0x3f
	.zero		1


	//   ....[46]....
        /*0890*/ 	.word	0x000141c0
        /*0894*/ 	.word	0x00000003
        /*0898*/ 	.word	0x00031c40
        /*089c*/ 	.short	0x010a
        /*089e*/ 	.byte	0x3f
	.zero		1


	//   ....[47]....
        /*08a0*/ 	.word	0x00014640
        /*08a4*/ 	.word	0x00000003
        /*08a8*/ 	.word	0x00000060
        /*08ac*/ 	.short	0x010a
        /*08ae*/ 	.byte	0x3f
	.zero		1


	//   ....[48]....
        /*08b0*/ 	.word	0x00014d60
        /*08b4*/ 	.word	0x00000003
        /*08b8*/ 	.word	0x00031c40
        /*08bc*/ 	.short	0x010a
        /*08be*/ 	.byte	0x3f
	.zero		1


	//   ....[49]....
        /*08c0*/ 	.word	0x000151e0
        /*08c4*/ 	.word	0x0000000c
        /*08c8*/ 	.word	0x00000060
        /*08cc*/ 	.short	0x010a
        /*08ce*/ 	.byte	0x3f
	.zero		1


	//   ....[50]....
        /*08d0*/ 	.word	0x00015850
        /*08d4*/ 	.word	0x00000002
        /*08d8*/ 	.word	0x00031c40
        /*08dc*/ 	.short	0x010a
        /*08de*/ 	.byte	0x3f
	.zero		1


	//   ....[51]....
        /*08e0*/ 	.word	0x00015ce0
        /*08e4*/ 	.word	0x00000008
        /*08e8*/ 	.word	0x00000060
        /*08ec*/ 	.short	0x010a
        /*08ee*/ 	.byte	0x3f
	.zero		1


	//   ....[52]....
        /*08f0*/ 	.word	0x00016310
        /*08f4*/ 	.word	0x00000003
        /*08f8*/ 	.word	0x00031c60
        /*08fc*/ 	.short	0x010a
        /*08fe*/ 	.byte	0x3f
	.zero		1


	//   ....[53]....
        /*0900*/ 	.word	0x00017470
        /*0904*/ 	.word	0x00000009
        /*0908*/ 	.word	0x00031c20
        /*090c*/ 	.short	0x010a
        /*090e*/ 	.byte	0x3f
	.zero		1


	//   ....[54]....
        /*0910*/ 	.word	0x00017630
        /*0914*/ 	.word	0x00000006
        /*0918*/ 	.word	0x00000000
        /*091c*/ 	.short	0x010a
        /*091e*/ 	.byte	0x3f
	.zero		1


	//   ....[55]....
        /*0920*/ 	.word	0x000176a0
        /*0924*/ 	.word	0x00000007
        /*0928*/ 	.word	0x00000000
        /*092c*/ 	.short	0x010a
        /*092e*/ 	.byte	0x3f
	.zero		1


	//   ....[56]....
        /*0930*/ 	.word	0x00017700
        /*0934*/ 	.word	0x00000004
        /*0938*/ 	.word	0x00000000
        /*093c*/ 	.short	0x010a
        /*093e*/ 	.byte	0x3f
	.zero		1


	//   ....[57]....
        /*0940*/ 	.word	0x00017730
        /*0944*/ 	.word	0x00000005
        /*0948*/ 	.word	0x00000000
        /*094c*/ 	.short	0x010a
        /*094e*/ 	.byte	0x3f
	.zero		1


	//   ....[58]....
        /*0950*/ 	.word	0x000177a0
        /*0954*/ 	.word	0x00000003
        /*0958*/ 	.word	0x00031c00
        /*095c*/ 	.short	0x010a
        /*095e*/ 	.byte	0x3f
	.zero		1


	//   ....[59]....
        /*0960*/ 	.word	0x000177f0
        /*0964*/ 	.word	0x00000000
        /*0968*/ 	.word	0x00031c30
        /*096c*/ 	.short	0x010a
        /*096e*/ 	.byte	0x3f
	.zero		1


	//   ....[60]....
        /*0970*/ 	.word	0x00017850
        /*0974*/ 	.word	0x00000008
        /*0978*/ 	.word	0x00031c30
        /*097c*/ 	.short	0x010a
        /*097e*/ 	.byte	0x3f
	.zero		1


	//   ....[61]....
        /*0980*/ 	.word	0x000178b0
        /*0984*/ 	.word	0x00000008
        /*0988*/ 	.word	0x00031c50
        /*098c*/ 	.short	0x010a
        /*098e*/ 	.byte	0x3f
	.zero		1


	//   ....[62]....
        /*0990*/ 	.word	0x00017910
        /*0994*/ 	.word	0x00000007
        /*0998*/ 	.word	0x00031c30
        /*099c*/ 	.short	0x010a
        /*099e*/ 	.byte	0x3f
	.zero		1


	//   ....[63]....
        /*09a0*/ 	.word	0x00017970
        /*09a4*/ 	.word	0x00000007
        /*09a8*/ 	.word	0x00031c50
        /*09ac*/ 	.short	0x010a
        /*09ae*/ 	.byte	0x3f
	.zero		1


	//   ....[64]....
        /*09b0*/ 	.word	0x000179d0
        /*09b4*/ 	.word	0x00000005
        /*09b8*/ 	.word	0x00031c50
        /*09bc*/ 	.short	0x010a
        /*09be*/ 	.byte	0x3f
	.zero		1


	//   ....[65]....
        /*09c0*/ 	.word	0x00017b70
        /*09c4*/ 	.word	0x00000000
        /*09c8*/ 	.word	0x00031c40
        /*09cc*/ 	.short	0x010a
        /*09ce*/ 	.byte	0x3f
	.zero		1


	//   ....[66]....
        /*09d0*/ 	.word	0x00018440
        /*09d4*/ 	.word	0x00000016
        /*09d8*/ 	.word	0x00031c20
        /*09dc*/ 	.short	0x010a
        /*09de*/ 	.byte	0x3f
	.zero		1


	//   ....[67]....
        /*09e0*/ 	.word	0x00018490
        /*09e4*/ 	.word	0x00000003
        /*09e8*/ 	.word	0x00031c40
        /*09ec*/ 	.short	0x010a
        /*09ee*/ 	.byte	0x3f
	.zero		1


	//   ....[68]....
        /*09f0*/ 	.word	0x000184e0
        /*09f4*/ 	.word	0x00000003
        /*09f8*/ 	.word	0x00000060
        /*09fc*/ 	.short	0x010a
        /*09fe*/ 	.byte	0x3f
	.zero		1


	//   ....[69]....
        /*0a00*/ 	.word	0x00018530
        /*0a04*/ 	.word	0x00000003
        /*0a08*/ 	.word	0x00031c40
        /*0a0c*/ 	.short	0x010a
        /*0a0e*/ 	.byte	0x3f
	.zero		1


	//   ....[70]....
        /*0a10*/ 	.word	0x00018580
        /*0a14*/ 	.word	0x0000000c
        /*0a18*/ 	.word	0x00000060
        /*0a1c*/ 	.short	0x010a
        /*0a1e*/ 	.byte	0x3f
	.zero		1


	//   ....[71]....
        /*0a20*/ 	.word	0x000185d0
        /*0a24*/ 	.word	0x00000002
        /*0a28*/ 	.word	0x00031c40
        /*0a2c*/ 	.short	0x010a
        /*0a2e*/ 	.byte	0x3f
	.zero		1


	//   ....[72]....
        /*0a30*/ 	.word	0x00018620
        /*0a34*/ 	.word	0x00000008
        /*0a38*/ 	.word	0x00000060
        /*0a3c*/ 	.short	0x010a
        /*0a3e*/ 	.byte	0x3f
	.zero		1


	//   ....[73]....
        /*0a40*/ 	.word	0x00018670
        /*0a44*/ 	.word	0x00000003
        /*0a48*/ 	.word	0x00031c60
        /*0a4c*/ 	.short	0x010a
        /*0a4e*/ 	.byte	0x3f
	.zero		1


	//   ....[74]....
        /*0a50*/ 	.word	0x00019000
        /*0a54*/ 	.word	0x00000009
        /*0a58*/ 	.word	0x00031c20
        /*0a5c*/ 	.short	0x010a
        /*0a5e*/ 	.byte	0x3f
	.zero		1


	//   ....[75]....
        /*0a60*/ 	.word	0x000191a0
        /*0a64*/ 	.word	0x00000006
        /*0a68*/ 	.word	0x00000000
        /*0a6c*/ 	.short	0x010a
        /*0a6e*/ 	.byte	0x3f
	.zero		1


	//   ....[76]....
        /*0a70*/ 	.word	0x000191f0
        /*0a74*/ 	.word	0x00000007
        /*0a78*/ 	.word	0x00000000
        /*0a7c*/ 	.short	0x010a
        /*0a7e*/ 	.byte	0x3f
	.zero		1


	//   ....[77]....
        /*0a80*/ 	.word	0x00019240
        /*0a84*/ 	.word	0x00000004
        /*0a88*/ 	.word	0x00000000
        /*0a8c*/ 	.short	0x010a
        /*0a8e*/ 	.byte	0x3f
	.zero		1


	//----- nvinfo : EIATTR_NUM_MBARRIERS
	.align		4
.L_297:
        /*0a90*/ 	.byte	0x03, 0x38
        /*0a92*/ 	.short	0x0016


	//----- nvinfo : EIATTR_EXIT_INSTR_OFFSETS
	.align		4
        /*0a94*/ 	.byte	0x04, 0x1c
        /*0a96*/ 	.short	(.L_299 - .L_298)


	//   ....[0]....
.L_298:
        /*0a98*/ 	.word	0x00000a90


	//   ....[1]....
        /*0a9c*/ 	.word	0x00011290


	//   ....[2]....
        /*0aa0*/ 	.word	0x00017780


	//----- nvinfo : EIATTR_MAX_THREADS
	.align		4
.L_299:
        /*0aa4*/ 	.byte	0x04, 0x05
        /*0aa6*/ 	.short	(.L_301 - .L_300)
.L_300:
        /*0aa8*/ 	.word	0x00000200
        /*0aac*/ 	.word	0x00000001
        /*0ab0*/ 	.word	0x00000001


	//----- nvinfo : EIATTR_CRS_STACK_SIZE
	.align		4
.L_301:
        /*0ab4*/ 	.byte	0x04, 0x1e
        /*0ab6*/ 	.short	(.L_303 - .L_302)
.L_302:
        /*0ab8*/ 	.word	0x00000000


	//----- nvinfo : EIATTR_CBANK_PARAM_SIZE
	.align		4
.L_303:
        /*0abc*/ 	.byte	0x03, 0x19
        /*0abe*/ 	.short	0x0af0


	//----- nvinfo : EIATTR_PARAM_CBANK
	.align		4
        /*0ac0*/ 	.byte	0x04, 0x0a
        /*0ac2*/ 	.short	(.L_305 - .L_304)
	.align		4
.L_304:
        /*0ac4*/ 	.word	index@(.nv.constant0._ZN7cutlass13device_kernelIN5flash11enable_sm90INS1_16FlashAttnFwdSm90INS1_25CollectiveMainloopFwdSm90ILi2EN4cute5tupleIJNS5_1CILi1EEES8_S8_EEENS6_IJNS7_ILi192EEENS7_ILi144EEENS7_ILi96EEEEEELi96ENS_6half_tEfNS_4arch4Sm90ELb1ELb0ELb1ELb1ELb0ELb0ELb0ELb0ELb1ELb1ELb0ELb0EEENS1_21CollectiveEpilogueFwdINS6_IJSA_SC_SB_EEES9_SE_SG_Li384ELb1ELb1ELb0ELb0EEENS1_36VarlenDynamicPersistentTileSchedulerILi192ELi144ELi384ELi128ELb0ELb1ELb1ELb1ELb1ELb1EEEEEEEEEvNT_6ParamsE)
        /*0ac8*/ 	.short	0x0210
        /*0aca*/ 	.short	0x0af0


	//----- nvinfo : EIATTR_SW_WAR
	.align		4
.L_305:
        /*0acc*/ 	.byte	0x04, 0x36
        /*0ace*/ 	.short	(.L_307 - .L_306)
.L_306:
        /*0ad0*/ 	.word	0x00000008
.L_307:


//--------------------- .nv.info._ZN7cutlass13device_kernelIN5flash11enable_sm90INS1_16FlashAttnFwdSm90INS1_25CollectiveMainloopFwdSm90ILi2EN4cute5tupleIJNS5_1CILi1EEES8_S8_EEENS6_IJNS7_ILi192EEENS7_ILi144EEENS7_ILi96EEEEEELi96ENS_6half_tEfNS_4arch4Sm90ELb1ELb0ELb1ELb1ELb0ELb1ELb0ELb0ELb1ELb1ELb0ELb0EEENS1_21CollectiveEpilogueFwdINS6_IJSA_SC_SB_EEES9_SE_SG_Li384ELb1ELb1ELb0ELb0EEENS1_36VarlenDynamicPersistentTileSchedulerILi192ELi144ELi384ELi128ELb0ELb1ELb1ELb1ELb1ELb1EEEEEEEEEvNT_6ParamsE --------------------------
	.section	.nv.info._ZN7cutlass13device_kernelIN5flash11enable_sm90INS1_16FlashAttnFwdSm90INS1_25CollectiveMainloopFwdSm90ILi2EN4cute5tupleIJNS5_1CILi1EEES8_S8_EEENS6_IJNS7_ILi192EEENS7_ILi144EEENS7_ILi96EEEEEELi96ENS_6half_tEfNS_4arch4Sm90ELb1ELb0ELb1ELb1ELb0ELb1ELb0ELb0ELb1ELb1ELb0ELb0EEENS1_21CollectiveEpilogueFwdINS6_IJSA_SC_SB_EEES9_SE_SG_Li384ELb1ELb1ELb0ELb0EEENS1_36VarlenDynamicPersistentTileSchedulerILi192ELi144ELi384ELi128ELb0ELb1ELb1ELb1ELb1ELb1EEEEEEEEEvNT_6ParamsE,"",@"SHT_CUDA_INFO"
	.sectionflags	@""
	.align	4


	//----- nvinfo : EIATTR_CUDA_API_VERSION
	.align		4
        /*0000*/ 	.byte	0x04, 0x37
        /*0002*/ 	.short	(.L_309 - .L_308)
.L_308:
        /*0004*/ 	.word	0x00000082


	//----- nvinfo : EIATTR_KPARAM_INFO
	.align		4
.L_309:
        /*0008*/ 	.byte	0x04, 0x17
        /*000a*/ 	.short	(.L_311 - .L_310)
.L_310:
        /*000c*/ 	.word	0x00000000
        /*0010*/ 	.short	0x0000
        /*0012*/ 	.short	0x0070
        /*0014*/ 	.byte	0x00, 0xf0, 0x01, 0x2a


	//----- nvinfo : EIATTR_SPARSE_MMA_MASK
	.align		4
.L_311:
        /*0018*/ 	.byte	0x03, 0x50
        /*001a*/ 	.short	0x0000


	//----- nvinfo : EIATTR_MAXREG_COUNT
	.align		4
        /*001c*/ 	.byte	0x03, 0x1b
        /*001e*/ 	.short	0x0080


	//----- nvinfo : EIATTR_NUM_BARRIERS
	.align		4
        /*0020*/ 	.byte	0x02, 0x4c
        /*0022*/ 	.byte	0x10
	.zero		1


	//----- nvinfo : EIATTR_EXTERNS
	.align		4
        /*0024*/ 	.byte	0x04, 0x0f
        /*0026*/ 	.short	(.L_313 - .L_312)


	//   ....[0]....
	.align		4
.L_312:
        /*0028*/ 	.word	index@(__assertfail)


	//----- nvinfo : EIATTR_ANNOTATIONS
	.align		4
.L_313:
        /*002c*/ 	.byte	0x04, 0x55
        /*002e*/ 	.short	(.L_315 - .L_314)


	//   ....[0]....
.L_314:
        /* <DEDUP_REMOVED lines=116> */


	//----- nvinfo : EIATTR_MERCURY_ISA_VERSION
	.align		4
.L_315:
        /*0760*/ 	.byte	0x03, 0x5f
        /*0762*/ 	.short	0x0101


	//----- nvinfo : EIATTR_UNUSED_LOAD_BYTE_OFFSET
	.align		4
        /*0764*/ 	.byte	0x04, 0x44
        /*0766*/ 	.short	(.L_317 - .L_316)


	//   ....[0]....
.L_316:
        /*0768*/ 	.word	0x00000af0
        /*076c*/ 	.word	0x0000fff0


	//   ....[1]....
        /*0770*/ 	.word	0x0001b860
        /*0774*/ 	.word	0x0000fff0


	//----- nvinfo : EIATTR_INT_WARP_WIDE_INSTR_OFFSETS
	.align		4
.L_317:
        /*0778*/ 	.byte	0x04, 0x31
        /*077a*/ 	.short	(.L_319 - .L_318)


	//   ....[0]....
.L_318:
        /*077c*/ 	.word	0x00000190


	//   ....[1]....
        /*0780*/ 	.word	0x000001d0


	//   ....[2]....
        /*0784*/ 	.word	0x00000240


	//   ....[3]....
        /*0788*/ 	.word	0x00020080


	//   ....[4]....
        /*078c*/ 	.word	0x00020120


	//   ....[5]....
        /*0790*/ 	.word	0x00023c80


	//   ....[6]....
        /*0794*/ 	.word	0x00023d20


	//----- nvinfo : EIATTR_COOP_GROUP_MASK_REGIDS
	.align		4
.L_319:
        /*0798*/ 	.byte	0x04, 0x29
        /*079a*/ 	.short	(.L_321 - .L_320)


	//   ....[0]....
.L_320:
        /*079c*/ 	.word	0xffffffff


	//   ....[1]....
        /*07a0*/ 	.word	0xffffffff


	//   ....[2]....
        /*07a4*/ 	.word	0xffffffff


	//   ....[3]....
        /*07a8*/ 	.word	0xffffffff


	//   ....[4]....
        /*07ac*/ 	.word	0xffffffff


	//   ....[5]....
        /*07b0*/ 	.word	0xffffffff


	//   ....[6]....
        /*07b4*/ 	.word	0xffffffff


	//   ....[7]....
        /*07b8*/ 	.word	0xffffffff


	//   ....[8]....
        /*07bc*/ 	.word	0xffffffff


	//   ....[9]....
        /*07c0*/ 	.word	0xffffffff


	//   ....[10]....
        /*07c4*/ 	.word	0xffffffff


	//   ....[11]....
        /*07c8*/ 	.word	0xffffffff


	//   ....[12]....
        /*07cc*/ 	.word	0xffffffff


	//   ....[13]....
        /*07d0*/ 	.word	0xffffffff


	//   ....[14]....
        /*07d4*/ 	.word	0xffffffff


	//   ....[15]....
        /*07d8*/ 	.word	0xffffffff


	//   ....[16]....
        /*07dc*/ 	.word	0xffffffff


	//   ....[17]....
        /*07e0*/ 	.word	0xffffffff


	//   ....[18]....
        /*07e4*/ 	.word	0xffffffff


	//   ....[19]....
        /*07e8*/ 	.word	0xffffffff


	//   ....[20]....
        /*07ec*/ 	.word	0xffffffff


	//   ....[21]....
        /*07f0*/ 	.word	0xffffffff


	//   ....[22]....
        /*07f4*/ 	.word	0xffffffff


	//   ....[23]....
        /*07f8*/ 	.word	0xffffffff


	//   ....[24]....
        /*07fc*/ 	.word	0xffffffff


	//   ....[25]....
        /*0800*/ 	.word	0xffffffff


	//   ....[26]....
        /*0804*/ 	.word	0xffffffff


	//   ....[27]....
        /*0808*/ 	.word	0xffffffff


	//   ....[28]....
        /*080c*/ 	.word	0xffffffff


	//   ....[29]....
        /*0810*/ 	.word	0xffffffff


	//   ....[30]....
        /*0814*/ 	.word	0xffffffff


	//   ....[31]....
        /*0818*/ 	.word	0xffffffff


	//   ....[32]....
        /*081c*/ 	.word	0xffffffff


	//   ....[33]....
        /*0820*/ 	.word	0xffffffff


	//   ....[34]....
        /*0824*/ 	.word	0xffffffff


	//   ....[35]....
        /*0828*/ 	.word	0xffffffff


	//   ....[36]....
        /*082c*/ 	.word	0xffffffff


	//   ....[37]....
        /*0830*/ 	.word	0xffffffff


	//   ....[38]....
        /*0834*/ 	.word	0xffffffff


	//   ....[39]....
        /*0838*/ 	.word	0xffffffff


	//   ....[40]....
        /*083c*/ 	.word	0xffffffff


	//   ....[41]....
        /*0840*/ 	.word	0xffffffff


	//   ....[42]....
        /*0844*/ 	.word	0xffffffff


	//   ....[43]....
        /*0848*/ 	.word	0xffffffff


	//   ....[44]....
        /*084c*/ 	.word	0xffffffff


	//   ....[45]....
        /*0850*/ 	.word	0xffffffff


	//   ....[46]....
        /*0854*/ 	.word	0xffffffff


	//   ....[47]....
        /*0858*/ 	.word	0xffffffff


	//   ....[48]....
        /*085c*/ 	.word	0xffffffff


	//   ....[49]....
        /*0860*/ 	.word	0xffffffff


	//   ....[50]....
        /*0864*/ 	.word	0xffffffff


	//   ....[51]....
        /*0868*/ 	.word	0xffffffff


	//   ....[52]....
        /*086c*/ 	.word	0xffffffff


	//   ....[53]....
        /*0870*/ 	.word	0xffffffff


	//   ....[54]....
        /*0874*/ 	.word	0xffffffff


	//   ....[55]....
        /*0878*/ 	.word	0xffffffff


	//   ....[56]....
        /*087c*/ 	.word	0xffffffff


	//   ....[57]....
        /*0880*/ 	.word	0xffffffff


	//   ....[58]....
        /*0884*/ 	.word	0xffffffff


	//   ....[59]....
        /*0888*/ 	.word	0xffffffff


	//   ....[60]....
        /*088c*/ 	.word	0xffffffff


	//   ....[61]....
        /*0890*/ 	.word	0xffffffff


	//   ....[62]....
        /*0894*/ 	.word	0xffffffff


	//   ....[63]....
        /*0898*/ 	.word	0xffffffff


	//   ....[64]....
        /*089c*/ 	.word	0xffffffff


	//   ....[65]....
        /*08a0*/ 	.word	0xffffffff


	//   ....[66]....
        /*08a4*/ 	.word	0xffffffff


	//   ....[67]....
        /*08a8*/ 	.word	0xffffffff


	//   ....[68]....
        /*08ac*/ 	.word	0xffffffff


	//   ....[69]....
        /*08b0*/ 	.word	0xffffffff


	//   ....[70]....
        /*08b4*/ 	.word	0xffffffff


	//   ....[71]....
        /*08b8*/ 	.word	0xffffffff


	//   ....[72]....
        /*08bc*/ 	.word	0xffffffff


	//   ....[73]....
        /*08c0*/ 	.word	0xffffffff


	//   ....[74]....
        /*08c4*/ 	.word	0xffffffff


	//   ....[75]....
        /*08c8*/ 	.word	0xffffffff


	//   ....[76]....
        /*08cc*/ 	.word	0xffffffff


	//   ....[77]....
        /*08d0*/ 	.word	0xffffffff


	//   ....[78]....
        /*08d4*/ 	.word	0xffffffff


	//   ....[79]....
        /*08d8*/ 	.word	0xffffffff


	//   ....[80]....
        /*08dc*/ 	.word	0xffffffff


	//   ....[81]....
        /*08e0*/ 	.word	0xffffffff


	//   ....[82]....
        /*08e4*/ 	.word	0xffffffff


	//   ....[83]....
        /*08e8*/ 	.word	0xffffffff


	//   ....[84]....
        /*08ec*/ 	.word	0xffffffff


	//   ....[85]....
        /*08f0*/ 	.word	0xffffffff


	//   ....[86]....
        /*08f4*/ 	.word	0xffffffff


	//   ....[87]....
        /*08f8*/ 	.word	0xffffffff


	//   ....[88]....
        /*08fc*/ 	.word	0xffffffff


	//   ....[89]....
        /*0900*/ 	.word	0xffffffff


	//   ....[90]....
        /*0904*/ 	.word	0xffffffff


	//   ....[91]....
        /*0908*/ 	.word	0xffffffff


	//   ....[92]....
        /*090c*/ 	.word	0xffffffff


	//   ....[93]....
        /*0910*/ 	.word	0xffffffff


	//   ....[94]....
        /*0914*/ 	.word	0xffffffff


	//   ....[95]....
        /*0918*/ 	.word	0xffffffff


	//   ....[96]....
        /*091c*/ 	.word	0xffffffff


	//   ....[97]....
        /*0920*/ 	.word	0xffffffff


	//   ....[98]....
        /*0924*/ 	.word	0xffffffff


	//   ....[99]....
        /*0928*/ 	.word	0x0500000f


	//   ....[100]....
        /*092c*/ 	.word	0x0500000f


	//   ....[101]....
        /*0930*/ 	.word	0x0500000f


	//   ....[102]....
        /*0934*/ 	.word	0x0500000f


	//   ....[103]....
        /*0938*/ 	.word	0x0500000f


	//   ....[104]....
        /*093c*/ 	.word	0x0500000f


	//   ....[105]....
        /*0940*/ 	.word	0x0500000f


	//   ....[106]....
        /*0944*/ 	.word	0x0500000f


	//   ....[107]....
        /*0948*/ 	.word	0x0500000f


	//   ....[108]....
        /*094c*/ 	.word	0x0500000f


	//   ....[109]....
        /*0950*/ 	.word	0x0500000f


	//   ....[110]....
        /*0954*/ 	.word	0x0500000f


	//   ....[111]....
        /*0958*/ 	.word	0x0500000f


	//   ....[112]....
        /*095c*/ 	.word	0x0500000f


	//   ....[113]....
        /*0960*/ 	.word	0x0500000f


	//   ....[114]....
        /*0964*/ 	.word	0x0500000f


	//   ....[115]....
        /*0968*/ 	.word	0x0500000f


	//   ....[116]....
        /*096c*/ 	.word	0x0500000f


	//   ....[117]....
        /*0970*/ 	.word	0x0500000f


	//   ....[118]....
        /*0974*/ 	.word	0x0500000f


	//   ....[119]....
        /*0978*/ 	.word	0x0500000f


	//   ....[120]....
        /*097c*/ 	.word	0x0500000f


	//   ....[121]....
        /*0980*/ 	.word	0x0500000f


	//   ....[122]....
        /*0984*/ 	.word	0x0500000f


	//   ....[123]....
        /*0988*/ 	.word	0x0500000f


	//   ....[124]....
        /*098c*/ 	.word	0x0500000f


	//   ....[125]....
        /*0990*/ 	.word	0x0500000f


	//   ....[126]....
        /*0994*/ 	.word	0x0500000f


	//   ....[127]....
        /*0998*/ 	.word	0x0500000f


	//   ....[128]....
        /*099c*/ 	.word	0x0500000f


	//   ....[129]....
        /*09a0*/ 	.word	0x0500000f


	//   ....[130]....
        /*09a4*/ 	.word	0x0500000f


	//   ....[131]....
        /*09a8*/ 	.word	0x0500000f


	//   ....[132]....
        /*09ac*/ 	.word	0x0500000f


	//   ....[133]....
        /*09b0*/ 	.word	0x0500000f


	//   ....[134]....
        /*09b4*/ 	.word	0x0500000f


	//   ....[135]....
        /*09b8*/ 	.word	0x0500000f


	//   ....[136]....
        /*09bc*/ 	.word	0x0500000f


	//   ....[137]....
        /*09c0*/ 	.word	0x0500000f


	//   ....[138]....
        /*09c4*/ 	.word	0x0500000f


	//   ....[139]....
        /*09c8*/ 	.word	0x0500000f


	//   ....[140]....
        /*09cc*/ 	.word	0x0500000f


	//   ....[141]....
        /*09d0*/ 	.word	0x0500000f


	//   ....[142]....
        /*09d4*/ 	.word	0x0500000f


	//   ....[143]....
        /*09d8*/ 	.word	0x0500000f


	//----- nvinfo : EIATTR_COOP_GROUP_INSTR_OFFSETS
	.align		4
.L_321:
        /*09dc*/ 	.byte	0x04, 0x28
        /*09de*/ 	.short	(.L_323 - .L_322)


	//   ....[0]....
.L_322:
        /*09e0*/ 	.word	0x00000070


	//   ....[1]....
        /*09e4*/ 	.word	0x000001a0


	//   ....[2]....
        /*09e8*/ 	.word	0x000001f0


	//   ....[3]....
        /*09ec*/ 	.word	0x00000420


	//   ....[4]....
        /*09f0*/ 	.word	0x00000580


	//   ....[5]....
        /*09f4*/ 	.word	0x000006a0


	//   ....[6]....
        /*09f8*/ 	.word	0x00000800


	//   ....[7]....
        /*09fc*/ 	.word	0x000070b0


	//   ....[8]....
        /*0a00*/ 	.word	0x00007810


	//   ....[9]....
        /*0a04*/ 	.word	0x00007820


	//   ....[10]....
        /*0a08*/ 	.word	0x00007830


	//   ....[11]....
        /*0a0c*/ 	.word	0x00007840


	//   ....[12]....
        /*0a10*/ 	.word	0x00009640


	//   ....[13]....
        /*0a14*/ 	.word	0x00009650


	//   ....[14]....
        /*0a18*/ 	.word	0x00009660


	//   ....[15]....
        /*0a1c*/ 	.word	0x00009670


	//   ....[16]....
        /*0a20*/ 	.word	0x0000d800


	//   ....[17]....
        /*0a24*/ 	.word	0x0000e270


	//   ....[18]....
        /*0a28*/ 	.word	0x0000e280


	//   ....[19]....
        /*0a2c*/ 	.word	0x0000e2a0


	//   ....[20]....
        /*0a30*/ 	.word	0x0000ed50


	//   ....[21]....
        /*0a34*/ 	.word	0x0000ed90


	//   ....[22]....
        /*0a38*/ 	.word	0x0000ff70


	//   ....[23]....
        /*0a3c*/ 	.word	0x000126a0


	//   ....[24]....
        /*0a40*/ 	.word	0x00012ef0


	//   ....[25]....
        /*0a44*/ 	.word	0x00013730


	//   ....[26]....
        /*0a48*/ 	.word	0x00013a20


	//   ....[27]....
        /*0a4c*/ 	.word	0x00014120


	//   ....[28]....
        /*0a50*/ 	.word	0x00014140


	//   ....[29]....
        /*0a54*/ 	.word	0x00015a20


	//   ....[30]....
        /*0a58*/ 	.word	0x00018730


	//   ....[31]....
        /*0a5c*/ 	.word	0x00018790


	//   ....[32]....
        /*0a60*/ 	.word	0x00019170


	//   ....[33]....
        /*0a64*/ 	.word	0x00019190


	//   ....[34]....
        /*0a68*/ 	.word	0x0001aa70


	//   ....[35]....
        /*0a6c*/ 	.word	0x0001aef0


	//   ....[36]....
        /*0a70*/ 	.word	0x0001b1f0


	//   ....[37]....
        /*0a74*/ 	.word	0x0001b230


	//   ....[38]....
        /*0a78*/ 	.word	0x0001b2a0


	//   ....[39]....
        /*0a7c*/ 	.word	0x0001c2e0


	//   ....[40]....
        /*0a80*/ 	.word	0x0001c320


	//   ....[41]....
        /*0a84*/ 	.word	0x0001c350


	//   ....[42]....
        /*0a88*/ 	.word	0x0001c360


	//   ....[43]....
        /*0a8c*/ 	.word	0x0001c820


	//   ....[44]....
        /*0a90*/ 	.word	0x0001c840


	//   ....[45]....
        /*0a94*/ 	.word	0x0001c950


	//   ....[46]....
        /*0a98*/ 	.word	0x0001c970


	//   ....[47]....
        /*0a9c*/ 	.word	0x0001d200


	//   ....[48]....
        /*0aa0*/ 	.word	0x0001d210


	//   ....[49]....
        /*0aa4*/ 	.word	0x0001d380


	//   ....[50]....
        /*0aa8*/ 	.word	0x0001d390


	//   ....[51]....
        /*0aac*/ 	.word	0x0001d540


	//   ....[52]....
        /*0ab0*/ 	.word	0x0001d740


	//   ....[53]....
        /*0ab4*/ 	.word	0x0001d770


	//   ....[54]....
        /*0ab8*/ 	.word	0x0001d7a0


	//   ....[55]....
        /*0abc*/ 	.word	0x0001d7d0


	//   ....[56]....
        /*0ac0*/ 	.word	0x0001d800


	//   ....[57]....
        /*0ac4*/ 	.word	0x0001d830


	//   ....[58]....
        /*0ac8*/ 	.word	0x0001d9b0


	//   ....[59]....
        /*0acc*/ 	.word	0x0001d9e0


	//   ....[60]....
        /*0ad0*/ 	.word	0x0001da10


	//   ....[61]....
        /*0ad4*/ 	.word	0x0001da40


	//   ....[62]....
        /*0ad8*/ 	.word	0x0001da70


	//   ....[63]....
        /*0adc*/ 	.word	0x0001daa0


	//   ....[64]....
        /*0ae0*/ 	.word	0x0001db60


	//   ....[65]....
        /*0ae4*/ 	.word	0x0001dbc0


	//   ....[66]....
        /*0ae8*/ 	.word	0x0001dc60


	//   ....[67]....
        /*0aec*/ 	.word	0x0001eaf0


	//   ....[68]....
        /*0af0*/ 	.word	0x00020640


	//   ....[69]....
        /*0af4*/ 	.word	0x00021370


	//   ....[70]....
        /*0af8*/ 	.word	0x000213a0


	//   ....[71]....
        /*0afc*/ 	.word	0x00021460


	//   ....[72]....
        /*0b00*/ 	.word	0x00021480


	//   ....[73]....
        /*0b04*/ 	.word	0x00021520


	//   ....[74]....
        /*0b08*/ 	.word	0x00021540


	//   ....[75]....
        /*0b0c*/ 	.word	0x00021550


	//   ....[76]....
        /*0b10*/ 	.word	0x000215f0


	//   ....[77]....
        /*0b14*/ 	.word	0x00021620


	//   ....[78]....
        /*0b18*/ 	.word	0x00021640


	//   ....[79]....
        /*0b1c*/ 	.word	0x00021650


	//   ....[80]....
        /*0b20*/ 	.word	0x00021740


	//   ....[81]....
        /*0b24*/ 	.word	0x000243d0


	//   ....[82]....
        /*0b28*/ 	.word	0x00024400


	//   ....[83]....
        /*0b2c*/ 	.word	0x00024440


	//   ....[84]....
        /*0b30*/ 	.word	0x00024470


	//   ....[85]....
        /*0b34*/ 	.word	0x000244a0


	//   ....[86]....
        /*0b38*/ 	.word	0x000244d0


	//   ....[87]....
        /*0b3c*/ 	.word	0x00024500


	//   ....[88]....
        /*0b40*/ 	.word	0x00024530


	//   ....[89]....
        /*0b44*/ 	.word	0x000246c0


	//   ....[90]....
        /*0b48*/ 	.word	0x000246f0


	//   ....[91]....
        /*0b4c*/ 	.word	0x00024720


	//   ....[92]....
        /*0b50*/ 	.word	0x00024750


	//   ....[93]....
        /*0b54*/ 	.word	0x00024780


	//   ....[94]....
        /*0b58*/ 	.word	0x000247b0


	//   ....[95]....
        /*0b5c*/ 	.word	0x00024870


	//   ....[96]....
        /*0b60*/ 	.word	0x00024890


	//   ....[97]....
        /*0b64*/ 	.word	0x00024900


	//   ....[98]....
        /*0b68*/ 	.word	0x00024fb0


	//   ....[99]....
        /*0b6c*/ 	.word	0x00025430


	//   ....[100]....
        /*0b70*/ 	.word	0x000254d0


	//   ....[101]....
        /*0b74*/ 	.word	0x00025560


	//   ....[102]....
        /*0b78*/ 	.word	0x000255b0


	//   ....[103]....
        /*0b7c*/ 	.word	0x00025600


	//   ....[104]....
        /*0b80*/ 	.word	0x000256d0


	//   ....[105]....
        /*0b84*/ 	.word	0x00025760


	//   ....[106]....
        /*0b88*/ 	.word	0x000257c0


	//   ....[107]....
        /*0b8c*/ 	.word	0x00025820


	//   ....[108]....
        /*0b90*/ 	.word	0x00025ad0


	//   ....[109]....
        /*0b94*/ 	.word	0x00025b20


	//   ....[110]....
        /*0b98*/ 	.word	0x00025bb0


	//   ....[111]....
        /*0b9c*/ 	.word	0x00025c40


	//   ....[112]....
        /*0ba0*/ 	.word	0x00025d00


	//   ....[113]....
        /*0ba4*/ 	.word	0x00025fe0


	//   ....[114]....
        /*0ba8*/ 	.word	0x000261b0


	//   ....[115]....
        /*0bac*/ 	.word	0x00026200


	//   ....[116]....
        /*0bb0*/ 	.word	0x00026330


	//   ....[117]....
        /*0bb4*/ 	.word	0x00026380


	//   ....[118]....
        /*0bb8*/ 	.word	0x000264a0


	//   ....[119]....
        /*0bbc*/ 	.word	0x00026510


	//   ....[120]....
        /*0bc0*/ 	.word	0x00026630


	//   ....[121]....
        /*0bc4*/ 	.word	0x000266a0


	//   ....[122]....
        /*0bc8*/ 	.word	0x000267b0


	//   ....[123]....
        /*0bcc*/ 	.word	0x00026820


	//   ....[124]....
        /*0bd0*/ 	.word	0x00026930


	//   ....[125]....
        /*0bd4*/ 	.word	0x00026980


	//   ....[126]....
        /*0bd8*/ 	.word	0x00026ca0


	//   ....[127]....
        /*0bdc*/ 	.word	0x00026d40


	//   ....[128]....
        /*0be0*/ 	.word	0x00026e70


	//   ....[129]....
        /*0be4*/ 	.word	0x00026ee0


	//   ....[130]....
        /*0be8*/ 	.word	0x00026f50


	//   ....[131]....
        /*0bec*/ 	.word	0x00026fc0


	//   ....[132]....
        /*0bf0*/ 	.word	0x00027030


	//   ....[133]....
        /*0bf4*/ 	.word	0x000270b0


	//   ....[134]....
        /*0bf8*/ 	.word	0x00027140


	//   ....[135]....
        /*0bfc*/ 	.word	0x000271d0


	//   ....[136]....
        /*0c00*/ 	.word	0x00027240


	//   ....[137]....
        /*0c04*/ 	.word	0x000272b0


	//   ....[138]....
        /*0c08*/ 	.word	0x00027320


	//   ....[139]....
        /*0c0c*/ 	.word	0x000273a0


	//   ....[140]....
        /*0c10*/ 	.word	0x00027410


	//   ....[141]....
        /*0c14*/ 	.word	0x000274b0


	//   ....[142]....
        /*0c18*/ 	.word	0x00027540


	//   ....[143]....
        /*0c1c*/ 	.word	0x00027670


	//----- nvinfo : EIATTR_REG_RECONFIG
	.align		4
.L_323:
        /*0c20*/ 	.byte	0x01, 0x54
	.zero		2


	//----- nvinfo : EIATTR_SYSCALL_OFFSETS
	.align		4
        /*0c24*/ 	.byte	0x04, 0x46
        /*0c26*/ 	.short	(.L_325 - .L_324)


	//   ....[0]....
.L_324:
        /*0c28*/ 	.word	0x00001b80


	//   ....[1]....
        /*0c2c*/ 	.word	0x00001cd0


	//   ....[2]....
        /*0c30*/ 	.word	0x00007280


	//   ....[3]....
        /*0c34*/ 	.word	0x000075c0


	//   ....[4]....
        /*0c38*/ 	.word	0x00020280


	//   ....[5]....
        /*0c3c*/ 	.word	0x000203d0


	//   ....[6]....
        /*0c40*/ 	.word	0x000204d0


	//   ....[7]....
        /*0c44*/ 	.word	0x00020de0


	//----- nvinfo : EIATTR_MBARRIER_INSTR_OFFSETS
	.align		4
.L_325:
        /*0c48*/ 	.byte	0x04, 0x39
        /*0c4a*/ 	.short	(.L_327 - .L_326)


	//   ....[0]....
.L_326:
        /*0c4c*/ 	.word	0x000002d0
        /*0c50*/ 	.word	0x000000ff
        /*0c54*/ 	.word	0x00031c00
        /*0c58*/ 	.short	0x0100
        /*0c5a*/ 	.byte	0x08
	.zero		1


	//   ....[1]....
        /*0c5c*/ 	.word	0x000002e0
        /*0c60*/ 	.word	0x000000ff
        /*0c64*/ 	.word	0x00031c20
        /*0c68*/ 	.short	0x0100
        /*0c6a*/ 	.byte	0x08
	.zero		1


	//   ....[2]....
        /*0c6c*/ 	.word	0x000003d0
        /*0c70*/ 	.word	0x000000ff
        /*0c74*/ 	.word	0x00031c30
        /*0c78*/ 	.short	0x0100
        /*0c7a*/ 	.byte	0x08
	.zero		1


	//   ....[3]....
        /*0c7c*/ 	.word	0x000003e0
        /*0c80*/ 	.word	0x000000ff
        /*0c84*/ 	.word	0x00031c40
        /*0c88*/ 	.short	0x0100
        /*0c8a*/ 	.byte	0x08
	.zero		1


	//   ....[4]....
        /*0c8c*/ 	.word	0x000003f0
        /*0c90*/ 	.word	0x000000ff
        /*0c94*/ 	.word	0x00031c38
        /*0c98*/ 	.short	0x0100
        /*0c9a*/ 	.byte	0x08
	.zero		1


	//   ....[5]....
        /*0c9c*/ 	.word	0x00000400
        /*0ca0*/ 	.word	0x000000ff
        /*0ca4*/ 	.word	0x00031c48
        /*0ca8*/ 	.short	0x0100
        /*0caa*/ 	.byte	0x08
	.zero		1


	//   ....[6]....
        /*0cac*/ 	.word	0x00000530
        /*0cb0*/ 	.word	0x000000ff
        /*0cb4*/ 	.word	0x00031c50
        /*0cb8*/ 	.short	0x0100
        /*0cba*/ 	.byte	0x08
	.zero		1


	//   ....[7]....
        /*0cbc*/ 	.word	0x00000540
        /*0cc0*/ 	.word	0x000000ff
        /*0cc4*/ 	.word	0x00031c60
        /*0cc8*/ 	.short	0x0100
        /*0cca*/ 	.byte	0x08
	.zero		1


	//   ....[8]....
        /*0ccc*/ 	.word	0x00000550
        /*0cd0*/ 	.word	0x000000ff
        /*0cd4*/ 	.word	0x00031c58
        /*0cd8*/ 	.short	0x0100
        /*0cda*/ 	.byte	0x08
	.zero		1


	//   ....[9]....
        /*0cdc*/ 	.word	0x00000560
        /*0ce0*/ 	.word	0x000000ff
        /*0ce4*/ 	.word	0x00031c68
        /*0ce8*/ 	.short	0x0100
        /*0cea*/ 	.byte	0x08
	.zero		1


	//   ....[10]....
        /*0cec*/ 	.word	0x00000650
        /*0cf0*/ 	.word	0x000000ff
        /*0cf4*/ 	.word	0x00031c70
        /*0cf8*/ 	.short	0x0100
        /*0cfa*/ 	.byte	0x06
	.zero		1


	//   ....[11]....
        /*0cfc*/ 	.word	0x00000660
        /*0d00*/ 	.word	0x000000ff
        /*0d04*/ 	.word	0x00031c80
        /*0d08*/ 	.short	0x0100
        /*0d0a*/ 	.byte	0x06
	.zero		1


	//   ....[12]....
        /*0d0c*/ 	.word	0x00000670
        /*0d10*/ 	.word	0x000000ff
        /*0d14*/ 	.word	0x00031c78
        /*0d18*/ 	.short	0x0100
        /*0d1a*/ 	.byte	0x06
	.zero		1


	//   ....[13]....
        /*0d1c*/ 	.word	0x00000680
        /*0d20*/ 	.word	0x000000ff
        /*0d24*/ 	.word	0x00031c88
        /*0d28*/ 	.short	0x0100
        /*0d2a*/ 	.byte	0x06
	.zero		1


	//   ....[14]....
        /*0d2c*/ 	.word	0x000007b0
        /*0d30*/ 	.word	0x000000ff
        /*0d34*/ 	.word	0x00031c90
        /*0d38*/ 	.short	0x0100
        /*0d3a*/ 	.byte	0x08
	.zero		1


	//   ....[15]....
        /*0d3c*/ 	.word	0x000007c0
        /*0d40*/ 	.word	0x000000ff
        /*0d44*/ 	.word	0x00031ca0
        /*0d48*/ 	.short	0x0100
        /*0d4a*/ 	.byte	0x08
	.zero		1


	//   ....[16]....
        /*0d4c*/ 	.word	0x000007d0
        /*0d50*/ 	.word	0x000000ff
        /*0d54*/ 	.word	0x00031c98
        /*0d58*/ 	.short	0x0100
        /*0d5a*/ 	.byte	0x08
	.zero		1


	//   ....[17]....
        /*0d5c*/ 	.word	0x000007e0
        /*0d60*/ 	.word	0x000000ff
        /*0d64*/ 	.word	0x00031ca8
        /*0d68*/ 	.short	0x0100
        /*0d6a*/ 	.byte	0x08
	.zero		1


	//   ....[18]....
        /*0d6c*/ 	.word	0x00000910
        /*0d70*/ 	.word	0x000000ff
        /*0d74*/ 	.word	0x00031cb0
        /*0d78*/ 	.short	0x0100
        /*0d7a*/ 	.byte	0x08
	.zero		1


	//   ....[19]....
        /*0d7c*/ 	.word	0x00000920
        /*0d80*/ 	.word	0x000000ff
        /*0d84*/ 	.word	0x00031cc0
        /*0d88*/ 	.short	0x0100
        /*0d8a*/ 	.byte	0x08
	.zero		1


	//   ....[20]....
        /*0d8c*/ 	.word	0x00000930
        /*0d90*/ 	.word	0x000000ff
        /*0d94*/ 	.word	0x00031cb8
        /*0d98*/ 	.short	0x0100
        /*0d9a*/ 	.byte	0x08
	.zero		1


	//   ....[21]....
        /*0d9c*/ 	.word	0x00000940
        /*0da0*/ 	.word	0x000000ff
        /*0da4*/ 	.word	0x00031cc8
        /*0da8*/ 	.short	0x0100
        /*0daa*/ 	.byte	0x08
	.zero		1


	//   ....[22]....
        /*0dac*/ 	.word	0x00003150
        /*0db0*/ 	.word	0x0000001a
        /*0db4*/ 	.word	0x00031c90
        /*0db8*/ 	.short	0x010a
        /*0dba*/ 	.byte	0x3f
	.zero		1


	//   ....[23]....
        /*0dbc*/ 	.word	0x00004c10
        /*0dc0*/ 	.word	0x0000001a
        /*0dc4*/ 	.word	0x00031c90
        /*0dc8*/ 	.short	0x010a
        /*0dca*/ 	.byte	0x3f
	.zero		1


	//   ....[24]....
        /*0dcc*/ 	.word	0x00006690
        /*0dd0*/ 	.word	0x0000001a
        /*0dd4*/ 	.word	0x00031c90
        /*0dd8*/ 	.short	0x010a
        /*0dda*/ 	.byte	0x3f
	.zero		1


	//   ....[25]....
        /*0ddc*/ 	.word	0x00006900
        /*0de0*/ 	.word	0x00000024
        /*0de4*/ 	.word	0x00000000
        /*0de8*/ 	.short	0x0101
        /*0dea*/ 	.byte	0x3f
	.zero		1


	//   ....[26]....
        /*0dec*/ 	.word	0x00006940
        /*0df0*/ 	.word	0x0000001a
        /*0df4*/ 	.word	0x00031cb0
        /*0df8*/ 	.short	0x010a
        /*0dfa*/ 	.byte	0x3f
	.zero		1


	//   ....[27]....
        /*0dfc*/ 	.word	0x00006c80
        /*0e00*/ 	.word	0x0000001a
        /*0e04*/ 	.word	0x00000000
        /*0e08*/ 	.short	0x0101
        /*0e0a*/ 	.byte	0x3f
	.zero		1


	//   ....[28]....
        /*0e0c*/ 	.word	0x00007320
        /*0e10*/ 	.word	0x00000010
        /*0e14*/ 	.word	0x00031c00
        /*0e18*/ 	.short	0x010a
        /*0e1a*/ 	.byte	0x3f
	.zero		1


	//   ....[29]....
        /*0e1c*/ 	.word	0x00007370
        /*0e20*/ 	.word	0x00000010
        /*0e24*/ 	.word	0x00031c00
        /*0e28*/ 	.short	0x010a
        /*0e2a*/ 	.byte	0x3f
	.zero		1


	//   ....[30]....
        /*0e2c*/ 	.word	0x00007f90
        /*0e30*/ 	.word	0x00000010
        /*0e34*/ 	.word	0x00031c00
        /*0e38*/ 	.short	0x010a
        /*0e3a*/ 	.byte	0x3f
	.zero		1


	//   ....[31]....
        /*0e3c*/ 	.word	0x00009b10
        /*0e40*/ 	.word	0x00000010
        /*0e44*/ 	.word	0x00031c00
        /*0e48*/ 	.short	0x010a
        /*0e4a*/ 	.byte	0x3f
	.zero		1


	//   ....[32]....
        /*0e4c*/ 	.word	0x0000b2e0
        /*0e50*/ 	.word	0x00000000
        /*0e54*/ 	.word	0x00031c30
        /*0e58*/ 	.short	0x010a
        /*0e5a*/ 	.byte	0x3f
	.zero		1


	//   ....[33]....
        /*0e5c*/ 	.word	0x0000b350
        /*0e60*/ 	.word	0x00000000
        /*0e64*/ 	.word	0x00031c30
        /*0e68*/ 	.short	0x010a
        /*0e6a*/ 	.byte	0x3f
	.zero		1


	//   ....[34]....
        /*0e6c*/ 	.word	0x0000f120
        /*0e70*/ 	.word	0x00000018
        /*0e74*/ 	.word	0x00000000
        /*0e78*/ 	.short	0x0101
        /*0e7a*/ 	.byte	0x3f
	.zero		1


	//   ....[35]....
        /*0e7c*/ 	.word	0x000100d0
        /*0e80*/ 	.word	0x00000048
        /*0e84*/ 	.word	0x00031c30
        /*0e88*/ 	.short	0x010a
        /*0e8a*/ 	.byte	0x3f
	.zero		1


	//   ....[36]....
        /*0e8c*/ 	.word	0x00010120
        /*0e90*/ 	.word	0x00000048
        /*0e94*/ 	.word	0x00031c30
        /*0e98*/ 	.short	0x010a
        /*0e9a*/ 	.byte	0x3f
	.zero		1


	//   ....[37]....
        /*0e9c*/ 	.word	0x000123e0
        /*0ea0*/ 	.word	0x00000091
        /*0ea4*/ 	.word	0x00031c50
        /*0ea8*/ 	.short	0x010a
        /*0eaa*/ 	.byte	0x3f
	.zero		1


	//   ....[38]....
        /*0eac*/ 	.word	0x00012430
        /*0eb0*/ 	.word	0x00000091
        /*0eb4*/ 	.word	0x00031c50
        /*0eb8*/ 	.short	0x010a
        /*0eba*/ 	.byte	0x3f
	.zero		1


	//   ....[39]....
        /*0ebc*/ 	.word	0x00014d60
        /*0ec0*/ 	.word	0x00000071
        /*0ec4*/ 	.word	0x00000000
        /*0ec8*/ 	.short	0x0101
        /*0eca*/ 	.byte	0x3f
	.zero		1


	//   ....[40]....
        /*0ecc*/ 	.word	0x00014da0
        /*0ed0*/ 	.word	0x00000070
        /*0ed4*/ 	.word	0x00000000
        /*0ed8*/ 	.short	0x0101
        /*0eda*/ 	.byte	0x3f
	.zero		1


	//   ....[41]....
        /*0edc*/ 	.word	0x00015ba0
        /*0ee0*/ 	.word	0x00000015
        /*0ee4*/ 	.word	0x00031c30
        /*0ee8*/ 	.short	0x010a
        /*0eea*/ 	.byte	0x3f
	.zero		1


	//   ....[42]....
        /*0eec*/ 	.word	0x00015bf0
        /*0ef0*/ 	.word	0x00000015
        /*0ef4*/ 	.word	0x00031c30
        /*0ef8*/ 	.short	0x010a
        /*0efa*/ 	.byte	0x3f
	.zero		1


	//   ....[43]....
        /*0efc*/ 	.word	0x00017e90
        /*0f00*/ 	.word	0x00000015
        /*0f04*/ 	.word	0x00031c50
        /*0f08*/ 	.short	0x010a
        /*0f0a*/ 	.byte	0x3f
	.zero		1


	//   ....[44]....
        /*0f0c*/ 	.word	0x00017ee0
        /*0f10*/ 	.word	0x00000015
        /*0f14*/ 	.word	0x00031c50
        /*0f18*/ 	.short	0x010a
        /*0f1a*/ 	.byte	0x3f
	.zero		1


	//   ....[45]....
        /*0f1c*/ 	.word	0x00019b10
        /*0f20*/ 	.word	0x00000070
        /*0f24*/ 	.word	0x00000000
        /*0f28*/ 	.short	0x0101
        /*0f2a*/ 	.byte	0x3f
	.zero		1


	//   ....[46]....
        /*0f2c*/ 	.word	0x00019b20
        /*0f30*/ 	.word	0x0000006e
        /*0f34*/ 	.word	0x00000000
        /*0f38*/ 	.short	0x0101
        /*0f3a*/ 	.byte	0x3f
	.zero		1


	//   ....[47]....
        /*0f3c*/ 	.word	0x0001ab00
        /*0f40*/ 	.word	0x00000009
        /*0f44*/ 	.word	0x00031c50
        /*0f48*/ 	.short	0x010a
        /*0f4a*/ 	.byte	0x3f
	.zero		1


	//   ....[48]....
        /*0f4c*/ 	.word	0x0001abb0
        /*0f50*/ 	.word	0x00000009
        /*0f54*/ 	.word	0x00031c50
        /*0f58*/ 	.short	0x010a
        /*0f5a*/ 	.byte	0x3f
	.zero		1


	//   ....[49]....
        /*0f5c*/ 	.word	0x0001b440
        /*0f60*/ 	.word	0x00000009
        /*0f64*/ 	.word	0x00000000
        /*0f68*/ 	.short	0x0101
        /*0f6a*/ 	.byte	0x3f
	.zero		1


	//   ....[50]....
        /*0f6c*/ 	.word	0x0001c830
        /*0f70*/ 	.word	0x00000000
        /*0f74*/ 	.word	0x00000000
        /*0f78*/ 	.short	0x0101
        /*0f7a*/ 	.byte	0x3f
	.zero		1


	//   ....[51]....
        /*0f7c*/ 	.word	0x0001ebd0
        /*0f80*/ 	.word	0x00000016
        /*0f84*/ 	.word	0x00031c20
        /*0f88*/ 	.short	0x010a
        /*0f8a*/ 	.byte	0x3f
	.zero		1


	//   ....[52]....
        /*0f8c*/ 	.word	0x0001ec90
        /*0f90*/ 	.word	0x00000009
        /*0f94*/ 	.word	0x00031ca0
        /*0f98*/ 	.short	0x010a
        /*0f9a*/ 	.byte	0x3f
	.zero		1


	//   ....[53]....
        /*0f9c*/ 	.word	0x0001f0c0
        /*0fa0*/ 	.word	0x00000009
        /*0fa4*/ 	.word	0x00031cc0
        /*0fa8*/ 	.short	0x010a
        /*0faa*/ 	.byte	0x3f
	.zero		1


	//   ....[54]....
        /*0fac*/ 	.word	0x0001f620
        /*0fb0*/ 	.word	0x00000008
        /*0fb4*/ 	.word	0x00031ca0
        /*0fb8*/ 	.short	0x010a
        /*0fba*/ 	.byte	0x3f
	.zero		1


	//   ....[55]....
        /*0fbc*/ 	.word	0x0001fa40
        /*0fc0*/ 	.word	0x00000008
        /*0fc4*/ 	.word	0x00031cc0
        /*0fc8*/ 	.short	0x010a
        /*0fca*/ 	.byte	0x3f
	.zero		1


	//   ....[56]....
        /*0fcc*/ 	.word	0x00020870
        /*0fd0*/ 	.word	0x00000000
        /*0fd4*/ 	.word	0x00031c40
        /*0fd8*/ 	.short	0x010a
        /*0fda*/ 	.byte	0x3f
	.zero		1


	//   ....[57]....
        /*0fdc*/ 	.word	0x00021820
        /*0fe0*/ 	.word	0x00000016
        /*0fe4*/ 	.word	0x00031c00
        /*0fe8*/ 	.short	0x0107
        /*0fea*/ 	.byte	0x3f
	.zero		1


	//   ....[58]....
        /*0fec*/ 	.word	0x00021920
        /*0ff0*/ 	.word	0x00000016
        /*0ff4*/ 	.word	0x00031c00
        /*0ff8*/ 	.short	0x0101
        /*0ffa*/ 	.byte	0x3f
	.zero		1


	//   ....[59]....
        /*0ffc*/ 	.word	0x00021940
        /*1000*/ 	.word	0x00000016
        /*1004*/ 	.word	0x00031c20
        /*1008*/ 	.short	0x010a
        /*100a*/ 	.byte	0x3f
	.zero		1


	//   ....[60]....
        /*100c*/ 	.word	0x00021c60
        /*1010*/ 	.word	0x00000003
        /*1014*/ 	.word	0x00031c40
        /*1018*/ 	.short	0x010a
        /*101a*/ 	.byte	0x3f
	.zero		1


	//   ....[61]....
        /*101c*/ 	.word	0x000220e0
        /*1020*/ 	.word	0x00000003
        /*1024*/ 	.word	0x00000060
        /*1028*/ 	.short	0x010a
        /*102a*/ 	.byte	0x3f
	.zero		1


	//   ....[62]....
        /*102c*/ 	.word	0x00022810
        /*1030*/ 	.word	0x00000003
        /*1034*/ 	.word	0x00031c40
        /*1038*/ 	.short	0x010a
        /*103a*/ 	.byte	0x3f
	.zero		1


	//   ....[63]....
        /*103c*/ 	.word	0x00022c90
        /*1040*/ 	.word	0x0000000c
        /*1044*/ 	.word	0x00000060
        /*1048*/ 	.short	0x010a
        /*104a*/ 	.byte	0x3f
	.zero		1


	//   ....[64]....
        /*104c*/ 	.word	0x00023310
        /*1050*/ 	.word	0x00000002
        /*1054*/ 	.word	0x00031c40
        /*1058*/ 	.short	0x010a
        /*105a*/ 	.byte	0x3f
	.zero		1


	//   ....[65]....
        /*105c*/ 	.word	0x000237a0
        /*1060*/ 	.word	0x00000007
        /*1064*/ 	.word	0x00000060
        /*1068*/ 	.short	0x010a
        /*106a*/ 	.byte	0x3f
	.zero		1


	//   ....[66]....
        /*106c*/ 	.word	0x00023dd0
        /*1070*/ 	.word	0x00000003
        /*1074*/ 	.word	0x00031c60
        /*1078*/ 	.short	0x010a
        /*107a*/ 	.byte	0x3f
	.zero		1


	//   ....[67]....
        /*107c*/ 	.word	0x00024f30
        /*1080*/ 	.word	0x00000009
        /*1084*/ 	.word	0x00031c20
        /*1088*/ 	.short	0x010a
        /*108a*/ 	.byte	0x3f
	.zero		1


	//   ....[68]....
        /*108c*/ 	.word	0x000250e0
        /*1090*/ 	.word	0x00000006
        /*1094*/ 	.word	0x00000000
        /*1098*/ 	.short	0x010a
        /*109a*/ 	.byte	0x3f
	.zero		1


	//   ....[69]....
        /*109c*/ 	.word	0x00025150
        /*10a0*/ 	.word	0x00000007
        /*10a4*/ 	.word	0x00000000
        /*10a8*/ 	.short	0x010a
        /*10aa*/ 	.byte	0x3f
	.zero		1


	//   ....[70]....
        /*10ac*/ 	.word	0x000251b0
        /*10b0*/ 	.word	0x00000004
        /*10b4*/ 	.word	0x00000000
        /*10b8*/ 	.short	0x010a
        /*10ba*/ 	.byte	0x3f
	.zero		1


	//   ....[71]....
        /*10bc*/ 	.word	0x000251e0
        /*10c0*/ 	.word	0x00000005
        /*10c4*/ 	.word	0x00000000
        /*10c8*/ 	.short	0x010a
        /*10ca*/ 	.byte	0x3f
	.zero		1


	//   ....[72]....
        /*10cc*/ 	.word	0x00025240
        /*10d0*/ 	.word	0x0000001a
        /*10d4*/ 	.word	0x00031c90
        /*10d8*/ 	.short	0x010a
        /*10da*/ 	.byte	0x3f
	.zero		1


	//   ....[73]....
        /*10dc*/ 	.word	0x00025290
        /*10e0*/ 	.word	0x0000001a
        /*10e4*/ 	.word	0x00031c90
        /*10e8*/ 	.short	0x010a
        /*10ea*/ 	.byte	0x3f
	.zero		1


	//   ....[74]....
        /*10ec*/ 	.word	0x000252e0
        /*10f0*/ 	.word	0x0000001a
        /*10f4*/ 	.word	0x00031c90
        /*10f8*/ 	.short	0x010a
        /*10fa*/ 	.byte	0x3f
	.zero		1


	//   ....[75]....
        /*10fc*/ 	.word	0x00025330
        /*1100*/ 	.word	0x0000001a
        /*1104*/ 	.word	0x00031cb0
        /*1108*/ 	.short	0x010a
        /*110a*/ 	.byte	0x3f
	.zero		1


	//   ....[76]....
        /*110c*/ 	.word	0x00025630
        /*1110*/ 	.word	0x00000010
        /*1114*/ 	.word	0x00031c00
        /*1118*/ 	.short	0x010a
        /*111a*/ 	.byte	0x3f
	.zero		1


	//   ....[77]....
        /*111c*/ 	.word	0x00025850
        /*1120*/ 	.word	0x00000010
        /*1124*/ 	.word	0x00031c00
        /*1128*/ 	.short	0x010a
        /*112a*/ 	.byte	0x3f
	.zero		1


	//   ....[78]....
        /*112c*/ 	.word	0x000258a0
        /*1130*/ 	.word	0x00000000
        /*1134*/ 	.word	0x00031c30
        /*1138*/ 	.short	0x010a
        /*113a*/ 	.byte	0x3f
	.zero		1


	//   ....[79]....
        /*113c*/ 	.word	0x000258f0
        /*1140*/ 	.word	0x00000048
        /*1144*/ 	.word	0x00031c30
        /*1148*/ 	.short	0x010a
        /*114a*/ 	.byte	0x3f
	.zero		1


	//   ....[80]....
        /*114c*/ 	.word	0x00025940
        /*1150*/ 	.word	0x00000091
        /*1154*/ 	.word	0x00031c50
        /*1158*/ 	.short	0x010a
        /*115a*/ 	.byte	0x3f
	.zero		1


	//   ....[81]....
        /*115c*/ 	.word	0x00025990
        /*1160*/ 	.word	0x00000015
        /*1164*/ 	.word	0x00031c30
        /*1168*/ 	.short	0x010a
        /*116a*/ 	.byte	0x3f
	.zero		1


	//   ....[82]....
        /*116c*/ 	.word	0x000259e0
        /*1170*/ 	.word	0x00000015
        /*1174*/ 	.word	0x00031c50
        /*1178*/ 	.short	0x010a
        /*117a*/ 	.byte	0x3f
	.zero		1


	//   ....[83]....
        /*117c*/ 	.word	0x00025a30
        /*1180*/ 	.word	0x00000009
        /*1184*/ 	.word	0x00031c50
        /*1188*/ 	.short	0x010a
        /*118a*/ 	.byte	0x3f
	.zero		1


	//   ....[84]....
        /*118c*/ 	.word	0x00025dc0
        /*1190*/ 	.word	0x00000016
        /*1194*/ 	.word	0x00031c20
        /*1198*/ 	.short	0x010a
        /*119a*/ 	.byte	0x3f
	.zero		1


	//   ....[85]....
        /*119c*/ 	.word	0x00025e10
        /*11a0*/ 	.word	0x00000009
        /*11a4*/ 	.word	0x00031ca0
        /*11a8*/ 	.short	0x010a
        /*11aa*/ 	.byte	0x3f
	.zero		1


	//   ....[86]....
        /*11ac*/ 	.word	0x00025e60
        /*11b0*/ 	.word	0x00000009
        /*11b4*/ 	.word	0x00031cc0
        /*11b8*/ 	.short	0x010a
        /*11ba*/ 	.byte	0x3f
	.zero		1


	//   ....[87]....
        /*11bc*/ 	.word	0x00025eb0
        /*11c0*/ 	.word	0x00000008
        /*11c4*/ 	.word	0x00031ca0
        /*11c8*/ 	.short	0x010a
        /*11ca*/ 	.byte	0x3f
	.zero		1


	//   ....[88]....
        /*11cc*/ 	.word	0x00025f00
        /*11d0*/ 	.word	0x00000008
        /*11d4*/ 	.word	0x00031cc0
        /*11d8*/ 	.short	0x010a
        /*11da*/ 	.byte	0x3f
	.zero		1


	//   ....[89]....
        /*11dc*/ 	.word	0x000260a0
        /*11e0*/ 	.word	0x00000000
        /*11e4*/ 	.word	0x00031c40
        /*11e8*/ 	.short	0x010a
        /*11ea*/ 	.byte	0x3f
	.zero		1


	//   ....[90]....
        /*11ec*/ 	.word	0x000269c0
        /*11f0*/ 	.word	0x00000016
        /*11f4*/ 	.word	0x00031c20
        /*11f8*/ 	.short	0x010a
        /*11fa*/ 	.byte	0x3f
	.zero		1


	//   ....[91]....
        /*11fc*/ 	.word	0x00026a10
        /*1200*/ 	.word	0x00000003
        /*1204*/ 	.word	0x00031c40
        /*1208*/ 	.short	0x010a
        /*120a*/ 	.byte	0x3f
	.zero		1


	//   ....[92]....
        /*120c*/ 	.word	0x00026a60
        /*1210*/ 	.word	0x00000003
        /*1214*/ 	.word	0x00000060
        /*1218*/ 	.short	0x010a
        /*121a*/ 	.byte	0x3f
	.zero		1


	//   ....[93]....
        /*121c*/ 	.word	0x00026ab0
        /*1220*/ 	.word	0x00000003
        /*1224*/ 	.word	0x00031c40
        /*1228*/ 	.short	0x010a
        /*122a*/ 	.byte	0x3f
	.zero		1


	//   ....[94]....
        /*122c*/ 	.word	0x00026b00
        /*1230*/ 	.word	0x0000000c
        /*1234*/ 	.word	0x00000060
        /*1238*/ 	.short	0x010a
        /*123a*/ 	.byte	0x3f
	.zero		1


	//   ....[95]....
        /*123c*/ 	.word	0x00026b50
        /*1240*/ 	.word	0x00000002
        /*1244*/ 	.word	0x00031c40
        /*1248*/ 	.short	0x010a
        /*124a*/ 	.byte	0x3f
	.zero		1


	//   ....[96]....
        /*124c*/ 	.word	0x00026ba0
        /*1250*/ 	.word	0x00000007
        /*1254*/ 	.word	0x00000060
        /*1258*/ 	.short	0x010a
        /*125a*/ 	.byte	0x3f
	.zero		1


	//   ....[97]....
        /*125c*/ 	.word	0x00026bf0
        /*1260*/ 	.word	0x00000003
        /*1264*/ 	.word	0x00031c60
        /*1268*/ 	.short	0x010a
        /*126a*/ 	.byte	0x3f
	.zero		1


	//   ....[98]....
        /*126c*/ 	.word	0x00027590
        /*1270*/ 	.word	0x00000009
        /*1274*/ 	.word	0x00031c20
        /*1278*/ 	.short	0x010a
        /*127a*/ 	.byte	0x3f
	.zero		1


	//   ....[99]....
        /*127c*/ 	.word	0x00027730
        /*1280*/ 	.word	0x00000006
        /*1284*/ 	.word	0x00000000
        /*1288*/ 	.short	0x010a
        /*128a*/ 	.byte	0x3f
	.zero		1


	//   ....[100]....
        /*128c*/ 	.word	0x00027780
        /*1290*/ 	.word	0x00000007
        /*1294*/ 	.word	0x00000000
        /*1298*/ 	.short	0x010a
        /*129a*/ 	.byte	0x3f
	.zero		1


	//   ....[101]....
        /*129c*/ 	.word	0x000277d0
        /*12a0*/ 	.word	0x00000004
        /*12a4*/ 	.word	0x00000000
        /*12a8*/ 	.short	0x010a
        /*12aa*/ 	.byte	0x3f
	.zero		1


	//----- nvinfo : EIATTR_NUM_MBARRIERS
	.align		4
.L_327:
        /*12ac*/ 	.byte	0x03, 0x38
        /*12ae*/ 	.short	0x0016


	//----- nvinfo : EIATTR_EXIT_INSTR_OFFSETS
	.align		4
        /*12b0*/ 	.byte	0x04, 0x1c
        /*12b2*/ 	.short	(.L_329 - .L_328)


	//   ....[0]....
.L_328:
        /*12b4*/ 	.word	0x00025230


	//----- nvinfo : EIATTR_MAX_THREADS
	.align		4
.L_329:
        /*12b8*/ 	.byte	0x04, 0x05
        /*12ba*/ 	.short	(.L_331 - .L_330)
.L_330:
        /*12bc*/ 	.word	0x00000200
        /*12c0*/ 	.word	0x00000001
        /*12c4*/ 	.word	0x00000001


	//----- nvinfo : EIATTR_CRS_STACK_SIZE
	.align		4
.L_331:
        /*12c8*/ 	.byte	0x04, 0x1e
        /*12ca*/ 	.short	(.L_333 - .L_332)
.L_332:
        /*12cc*/ 	.word	0x00000000


	//----- nvinfo : EIATTR_CBANK_PARAM_SIZE
	.align		4
.L_333:
        /*12d0*/ 	.byte	0x03, 0x19
        /*12d2*/ 	.short	0x0af0


	//----- nvinfo : EIATTR_PARAM_CBANK
	.align		4
        /*12d4*/ 	.byte	0x04, 0x0a
        /*12d6*/ 	.short	(.L_335 - .L_334)
	.align		4
.L_334:
        /*12d8*/ 	.word	index@(.nv.constant0._ZN7cutlass13device_kernelIN5flash11enable_sm90INS1_16FlashAttnFwdSm90INS1_25CollectiveMainloopFwdSm90ILi2EN4cute5tupleIJNS5_1CILi1EEES8_S8_EEENS6_IJNS7_ILi192EEENS7_ILi144EEENS7_ILi96EEEEEELi96ENS_6half_tEfNS_4arch4Sm90ELb1ELb0ELb1ELb1ELb0ELb1ELb0ELb0ELb1ELb1ELb0ELb0EEENS1_21CollectiveEpilogueFwdINS6_IJSA_SC_SB_EEES9_SE_SG_Li384ELb1ELb1ELb0ELb0EEENS1_36VarlenDynamicPersistentTileSchedulerILi192ELi144ELi384ELi128ELb0ELb1ELb1ELb1ELb1ELb1EEEEEEEEEvNT_6ParamsE)
        /*12dc*/ 	.short	0x0210
        /*12de*/ 	.short	0x0af0


	//----- nvinfo : EIATTR_SW_WAR
	.align		4
.L_335:
        /*12e0*/ 	.byte	0x04, 0x36
        /*12e2*/ 	.short	(.L_337 - .L_336)
.L_336:
        /*12e4*/ 	.word	0x00000008
.L_337:


//--------------------- .nv.callgraph             --------------------------
	.section	.nv.callgraph,"",@"SHT_CUDA_CALLGRAPH"
	.align	4
	.sectionentsize	8
	.align		4
        /*0000*/ 	.word	0x00000000
	.align		4
        /*0004*/ 	.word	0xffffffff
	.align		4
        /*0008*/ 	.word	index@(_ZN7cutlass13device_kernelIN5flash11enable_sm90INS1_16FlashAttnFwdSm90INS1_25CollectiveMainloopFwdSm90ILi2EN4cute5tupleIJNS5_1CILi1EEES8_S8_EEENS6_IJNS7_ILi192EEENS7_ILi144EEENS7_ILi96EEEEEELi96ENS_6half_tEfNS_4arch4Sm90ELb0ELb0ELb1ELb0ELb0ELb0ELb0ELb0ELb1ELb1ELb0ELb0EEENS1_21CollectiveEpilogueFwdINS6_IJSA_SC_SB_EEES9_SE_SG_Li384ELb0ELb1ELb0ELb0EEENS1_29StaticPersistentTileSchedulerILb0EEEEEEEEEvNT_6ParamsE)
	.align		4
        /*000c*/ 	.word	index@(__assertfail)
	.align		4
        /*0010*/ 	.word	index@(_ZN7cutlass13device_kernelIN5flash11enable_sm90INS1_16FlashAttnFwdSm90INS1_25CollectiveMainloopFwdSm90ILi2EN4cute5tupleIJNS5_1CILi1EEES8_S8_EEENS6_IJNS7_ILi192EEENS7_ILi144EEENS7_ILi96EEEEEELi96ENS_6half_tEfNS_4arch4Sm90ELb0ELb0ELb1ELb1ELb0ELb0ELb0ELb0ELb1ELb1ELb0ELb0EEENS1_21CollectiveEpilogueFwdINS6_IJSA_SC_SB_EEES9_SE_SG_Li384ELb1ELb1ELb0ELb0EEENS1_36VarlenDynamicPersistentTileSchedulerILi192ELi144ELi384ELi128ELb0ELb1ELb1ELb0ELb1ELb1EEEEEEEEEvNT_6ParamsE)
	.align		4
        /*0014*/ 	.word	index@(__assertfail)
	.align		4
        /*0018*/ 	.word	index@(_ZN7cutlass13device_kernelIN5flash11enable_sm90INS1_16FlashAttnFwdSm90INS1_25CollectiveMainloopFwdSm90ILi2EN4cute5tupleIJNS5_1CILi1EEES8_S8_EEENS6_IJNS7_ILi192EEENS7_ILi144EEENS7_ILi96EEEEEELi96ENS_6half_tEfNS_4arch4Sm90ELb0ELb0ELb1ELb1ELb0ELb1ELb0ELb0ELb1ELb1ELb0ELb0EEENS1_21CollectiveEpilogueFwdINS6_IJSA_SC_SB_EEES9_SE_SG_Li384ELb1ELb1ELb0ELb0EEENS1_36VarlenDynamicPersistentTileSchedulerILi192ELi144ELi384ELi128ELb0ELb1ELb1ELb0ELb1ELb1EEEEEEEEEvNT_6ParamsE)
	.align		4
        /*001c*/ 	.word	index@(__assertfail)
	.align		4
        /*0020*/ 	.word	index@(_ZN7cutlass13device_kernelIN5flash11enable_sm90INS1_16FlashAttnFwdSm90INS1_25CollectiveMainloopFwdSm90ILi2EN4cute5tupleIJNS5_1CILi1EEES8_S8_EEENS6_IJNS7_ILi192EEENS7_ILi128EEENS7_ILi96EEEEEELi96ENS_6half_tEfNS_4arch4Sm90ELb0ELb1ELb1ELb0ELb0ELb0ELb0ELb0ELb1ELb1ELb0ELb0EEENS1_21CollectiveEpilogueFwdINS6_IJSA_SC_SB_EEES9_SE_SG_Li384ELb0ELb1ELb0ELb0EEENS1_30DynamicPersistentTileSchedulerILi384ELi128ELb0ELb1ELb1EEEEEEEEEvNT_6ParamsE)
	.align		4
        /*0024*/ 	.word	index@(__assertfail)
	.align		4
        /*0028*/ 	.word	index@(_ZN7cutlass13device_kernelIN5flash11enable_sm90INS1_16FlashAttnFwdSm90INS1_25CollectiveMainloopFwdSm90ILi2EN4cute5tupleIJNS5_1CILi1EEES8_S8_EEENS6_IJNS7_ILi192EEENS7_ILi128EEENS7_ILi96EEEEEELi96ENS_6half_tEfNS_4arch4Sm90ELb0ELb1ELb1ELb1ELb0ELb0ELb0ELb0ELb1ELb1ELb0ELb0EEENS1_21CollectiveEpilogueFwdINS6_IJSA_SC_SB_EEES9_SE_SG_Li384ELb1ELb1ELb0ELb0EEENS1_36VarlenDynamicPersistentTileSchedulerILi192ELi128ELi384ELi128ELb0ELb1ELb1ELb1ELb0ELb1EEEEEEEEEvNT_6ParamsE)
	.align		4
        /*002c*/ 	.word	index@(__assertfail)
	.align		4
        /*0030*/ 	.word	index@(_ZN7cutlass13device_kernelIN5flash11enable_sm90INS1_16FlashAttnFwdSm90INS1_25CollectiveMainloopFwdSm90ILi2EN4cute5tupleIJNS5_1CILi1EEES8_S8_EEENS6_IJNS7_ILi192EEENS7_ILi128EEENS7_ILi96EEEEEELi96ENS_6half_tEfNS_4arch4Sm90ELb0ELb1ELb1ELb1ELb0ELb1ELb0ELb0ELb1ELb1ELb0ELb0EEENS1_21CollectiveEpilogueFwdINS6_IJSA_SC_SB_EEES9_SE_SG_Li384ELb1ELb1ELb0ELb0EEENS1_36VarlenDynamicPersistentTileSchedulerILi192ELi128ELi384ELi128ELb0ELb1ELb1ELb1ELb0ELb1EEEEEEEEEvNT_6ParamsE)
	.align		4
        /*0034*/ 	.word	index@(__assertfail)
	.align		4
        /*0038*/ 	.word	index@(_ZN7cutlass13device_kernelIN5flash11enable_sm90INS1_16FlashAttnFwdSm90INS1_25CollectiveMainloopFwdSm90ILi2EN4cute5tupleIJNS5_1CILi1EEES8_S8_EEENS6_IJNS7_ILi192EEENS7_ILi144EEENS7_ILi96EEEEEELi96ENS_6half_tEfNS_4arch4Sm90ELb1ELb0ELb1ELb0ELb0ELb0ELb0ELb0ELb1ELb1ELb0ELb0EEENS1_21CollectiveEpilogueFwdINS6_IJSA_SC_SB_EEES9_SE_SG_Li384ELb0ELb1ELb0ELb0EEENS1_30DynamicPersistentTileSchedulerILi384ELi128ELb0ELb1ELb1EEEEEEEEEvNT_6ParamsE)
	.align		4
        /*003c*/ 	.word	index@(__assertfail)
	.align		4
        /*0040*/ 	.word	index@(_ZN7cutlass13device_kernelIN5flash11enable_sm90INS1_16FlashAttnFwdSm90INS1_25CollectiveMainloopFwdSm90ILi2EN4cute5tupleIJNS5_1CILi1EEES8_S8_EEENS6_IJNS7_ILi192EEENS7_ILi144EEENS7_ILi96EEEEEELi96ENS_6half_tEfNS_4arch4Sm90ELb1ELb0ELb1ELb1ELb0ELb0ELb0ELb0ELb1ELb1ELb0ELb0EEENS1_21CollectiveEpilogueFwdINS6_IJSA_SC_SB_EEES9_SE_SG_Li384ELb1ELb1ELb0ELb0EEENS1_36VarlenDynamicPersistentTileSchedulerILi192ELi144ELi384ELi128ELb0ELb1ELb1ELb1ELb1ELb1EEEEEEEEEvNT_6ParamsE)
	.align		4
        /*0044*/ 	.word	index@(__assertfail)
	.align		4
        /*0048*/ 	.word	index@(_ZN7cutlass13device_kernelIN5flash11enable_sm90INS1_16FlashAttnFwdSm90INS1_25CollectiveMainloopFwdSm90ILi2EN4cute5tupleIJNS5_1CILi1EEES8_S8_EEENS6_IJNS7_ILi192EEENS7_ILi144EEENS7_ILi96EEEEEELi96ENS_6half_tEfNS_4arch4Sm90ELb1ELb0ELb1ELb1ELb0ELb1ELb0ELb0ELb1ELb1ELb0ELb0EEENS1_21CollectiveEpilogueFwdINS6_IJSA_SC_SB_EEES9_SE_SG_Li384ELb1ELb1ELb0ELb0EEENS1_36VarlenDynamicPersistentTileSchedulerILi192ELi144ELi384ELi128ELb0ELb1ELb1ELb1ELb1ELb1EEEEEEEEEvNT_6ParamsE)
	.align		4
        /*004c*/ 	.word	index@(__assertfail)
	.align		4
        /*0050*/ 	.word	0x00000000
	.align		4
        /*0054*/ 	.word	0xfffffffe
	.align		4
        /*0058*/ 	.word	0x00000000
	.align		4
        /*005c*/ 	.word	0xfffffffd
	.align		4
        /*0060*/ 	.word	0x00000000
	.align		4
        /*0064*/ 	.word	0xfffffffc


//--------------------- .nv.constant4             --------------------------
	.section	.nv.constant4,"a",@progbits
	.align	8
	.align		8
.nv.constant4:
        /*0000*/ 	.dword	__assertfail
	.align		8
        /*0008*/ 	.dword	__unnamed_1
	.align		8
        /*0010*/ 	.dword	__unnamed_2
	.align		8
        /*0018*/ 	.dword	__unnamed_3
	.align		8
        /*0020*/ 	.dword	__unnamed_4
	.align		8
        /*0028*/ 	.dword	__unnamed_5
	.align		8
        /*0030*/ 	.dword	__unnamed_6
	.align		8
        /*0038*/ 	.dword	__unnamed_7
	.align		8
        /*0040*/ 	.dword	__unnamed_8
	.align		8
        /*0048*/ 	.dword	__unnamed_9
	.align		8
        /*0050*/ 	.dword	_ZN81_INTERNAL_05ab1c1b_45_flash_fwd_hdim96_fp16_softcap_packgqa_sm90_cu_1f2e7571_36794cuda3std3__45__cpo5beginE
	.align		8
        /*0058*/ 	.dword	_ZN81_INTERNAL_05ab1c1b_45_flash_fwd_hdim96_fp16_softcap_packgqa_sm90_cu_1f2e7571_36794cuda3std3__45__cpo3endE
	.align		8
        /*0060*/ 	.dword	_ZN81_INTERNAL_05ab1c1b_45_flash_fwd_hdim96_fp16_softcap_packgqa_sm90_cu_1f2e7571_36794cuda3std3__45__cpo6cbeginE
	.align		8
        /*0068*/ 	.dword	_ZN81_INTERNAL_05ab1c1b_45_flash_fwd_hdim96_fp16_softcap_packgqa_sm90_cu_1f2e7571_36794cuda3std3__45__cpo4cendE
	.align		8
        /*0070*/ 	.dword	_ZN81_INTERNAL_05ab1c1b_45_flash_fwd_hdim96_fp16_softcap_packgqa_sm90_cu_1f2e7571_36794cuda3std3__483_GLOBAL__N__05ab1c1b_45_flash_fwd_hdim96_fp16_softcap_packgqa_sm90_cu_1f2e7571_36796ignoreE
	.align		8
        /*0078*/ 	.dword	_ZN81_INTERNAL_05ab1c1b_45_flash_fwd_hdim96_fp16_softcap_packgqa_sm90_cu_1f2e7571_36794cuda3std3__419piecewise_constructE
	.align		8
        /*0080*/ 	.dword	_ZN81_INTERNAL_05ab1c1b_45_flash_fwd_hdim96_fp16_softcap_packgqa_sm90_cu_1f2e7571_36794cuda3std3__48in_placeE
	.align		8
        /*0088*/ 	.dword	_ZN81_INTERNAL_05ab1c1b_45_flash_fwd_hdim96_fp16_softcap_packgqa_sm90_cu_1f2e7571_36794cuda3std6ranges3__45__cpo4swapE
	.align		8
        /*0090*/ 	.dword	_ZN81_INTERNAL_05ab1c1b_45_flash_fwd_hdim96_fp16_softcap_packgqa_sm90_cu_1f2e7571_36794cuda3std6ranges3__45__cpo9iter_moveE
	.align		8
        /*0098*/ 	.dword	_ZN81_INTERNAL_05ab1c1b_45_flash_fwd_hdim96_fp16_softcap_packgqa_sm90_cu_1f2e7571_36794cute7productE
	.align		8
        /*00a0*/ 	.dword	_ZN81_INTERNAL_05ab1c1b_45_flash_fwd_hdim96_fp16_softcap_packgqa_sm90_cu_1f2e7571_36794cute1_E
	.align		8
        /*00a8*/ 	.dword	$str$20
	.align		8
        /*00b0*/ 	.dword	$str$21


//--------------------- .text._ZN7cutlass13device_kernelIN5flash11enable_sm90INS1_16FlashAttnFwdSm90INS1_25CollectiveMainloopFwdSm90ILi2EN4cute5tupleIJNS5_1CILi1EEES8_S8_EEENS6_IJNS7_ILi192EEENS7_ILi144EEENS7_ILi96EEEEEELi96ENS_6half_tEfNS_4arch4Sm90ELb0ELb0ELb1ELb0ELb0ELb0ELb0ELb0ELb1ELb1ELb0ELb0EEENS1_21CollectiveEpilogueFwdINS6_IJSA_SC_SB_EEES9_SE_SG_Li384ELb0ELb1ELb0ELb0EEENS1_29StaticPersistentTileSchedulerILb0EEEEEEEEEvNT_6ParamsE --------------------------
	.section	.text._ZN7cutlass13device_kernelIN5flash11enable_sm90INS1_16FlashAttnFwdSm90INS1_25CollectiveMainloopFwdSm90ILi2EN4cute5tupleIJNS5_1CILi1EEES8_S8_EEENS6_IJNS7_ILi192EEENS7_ILi144EEENS7_ILi96EEEEEELi96ENS_6half_tEfNS_4arch4Sm90ELb0ELb0ELb1ELb0ELb0ELb0ELb0ELb0ELb1ELb1ELb0ELb0EEENS1_21CollectiveEpilogueFwdINS6_IJSA_SC_SB_EEES9_SE_SG_Li384ELb0ELb1ELb0ELb0EEENS1_29StaticPersistentTileSchedulerILb0EEEEEEEEEvNT_6ParamsE,"ax",@progbits
	.align	128
.text._ZN7cutlass13device_kernelIN5flash11enable_sm90INS1_16FlashAttnFwdSm90INS1_25CollectiveMainloopFwdSm90ILi2EN4cute5tupleIJNS5_1CILi1EEES8_S8_EEENS6_IJNS7_ILi192EEENS7_ILi144EEENS7_ILi96EEEEEELi96ENS_6half_tEfNS_4arch4Sm90ELb0ELb0ELb1ELb0ELb0ELb0ELb0ELb0ELb1ELb1ELb0ELb0EEENS1_21CollectiveEpilogueFwdINS6_IJSA_SC_SB_EEES9_SE_SG_Li384ELb0ELb1ELb0ELb0EEENS1_29StaticPersistentTileSchedulerILb0EEEEEEEEEvNT_6ParamsE:
        .type           _ZN7cutlass13device_kernelIN5flash11enable_sm90INS1_16FlashAttnFwdSm90INS1_25CollectiveMainloopFwdSm90ILi2EN4cute5tupleIJNS5_1CILi1EEES8_S8_EEENS6_IJNS7_ILi192EEENS7_ILi144EEENS7_ILi96EEEEEELi96ENS_6half_tEfNS_4arch4Sm90ELb0ELb0ELb1ELb0ELb0ELb0ELb0ELb0ELb1ELb1ELb0ELb0EEENS1_21CollectiveEpilogueFwdINS6_IJSA_SC_SB_EEES9_SE_SG_Li384ELb0ELb1ELb0ELb0EEENS1_29StaticPersistentTileSchedulerILb0EEEEEEEEEvNT_6ParamsE,@function
        .size           _ZN7cutlass13device_kernelIN5flash11enable_sm90INS1_16FlashAttnFwdSm90INS1_25CollectiveMainloopFwdSm90ILi2EN4cute5tupleIJNS5_1CILi1EEES8_S8_EEENS6_IJNS7_ILi192EEENS7_ILi144EEENS7_ILi96EEEEEELi96ENS_6half_tEfNS_4arch4Sm90ELb0ELb0ELb1ELb0ELb0ELb0ELb0ELb0ELb1ELb1ELb0ELb0EEENS1_21CollectiveEpilogueFwdINS6_IJSA_SC_SB_EEES9_SE_SG_Li384ELb0ELb1ELb0ELb0EEENS1_29StaticPersistentTileSchedulerILb0EEEEEEEEEvNT_6ParamsE,(.L_x_2724 - _ZN7cutlass13device_kernelIN5flash11enable_sm90INS1_16FlashAttnFwdSm90INS1_25CollectiveMainloopFwdSm90ILi2EN4cute5tupleIJNS5_1CILi1EEES8_S8_EEENS6_IJNS7_ILi192EEENS7_ILi144EEENS7_ILi96EEEEEELi96ENS_6half_tEfNS_4arch4Sm90ELb0ELb0ELb1ELb0ELb0ELb0ELb0ELb0ELb1ELb1ELb0ELb0EEENS1_21CollectiveEpilogueFwdINS6_IJSA_SC_SB_EEES9_SE_SG_Li384ELb0ELb1ELb0ELb0EEENS1_29StaticPersistentTileSchedulerILb0EEEEEEEEEvNT_6ParamsE)
        .other          _ZN7cutlass13device_kernelIN5flash11enable_sm90INS1_16FlashAttnFwdSm90INS1_25CollectiveMainloopFwdSm90ILi2EN4cute5tupleIJNS5_1CILi1EEES8_S8_EEENS6_IJNS7_ILi192EEENS7_ILi144EEENS7_ILi96EEEEEELi96ENS_6half_tEfNS_4arch4Sm90ELb0ELb0ELb1ELb0ELb0ELb0ELb0ELb0ELb1ELb1ELb0ELb0EEENS1_21CollectiveEpilogueFwdINS6_IJSA_SC_SB_EEES9_SE_SG_Li384ELb0ELb1ELb0ELb0EEENS1_29StaticPersistentTileSchedulerILb0EEEEEEEEEvNT_6ParamsE,@"STO_CUDA_ENTRY STV_DEFAULT"
_ZN7cutlass13device_kernelIN5flash11enable_sm90INS1_16FlashAttnFwdSm90INS1_25CollectiveMainloopFwdSm90ILi2EN4cute5tupleIJNS5_1CILi1EEES8_S8_EEENS6_IJNS7_ILi192EEENS7_ILi144EEENS7_ILi96EEEEEELi96ENS_6half_tEfNS_4arch4Sm90ELb0ELb0ELb1ELb0ELb0ELb0ELb0ELb0ELb1ELb1ELb0ELb0EEENS1_21CollectiveEpilogueFwdINS6_IJSA_SC_SB_EEES9_SE_SG_Li384ELb0ELb1ELb0ELb0EEENS1_29StaticPersistentTileSchedulerILb0EEEEEEEEEvNT_6ParamsE:
[----:B------:R-:W0:Y:S02]  /*0000*/  LDC R1, c[0x0][0x28] ;  /* 0x00000a00ff017b82 */ /* 0x000e240000000800 */
[----:B0-----:R-:W-:Y:S01]  /*0010*/  VIADD R1, R1, 0xffffffd0 ;  /* 0xffffffd001017836 */ /* 0x001fe20000000000 */
[----:B------:R-:W0:Y:S01]  /*0020*/  S2R R3, SR_TID.X ;  /* 0x0000000000037919 */ /* 0x000e220000002100 */
[----:B------:R-:W-:Y:S01]  /*0030*/  ELECT P0, URZ, PT ;  /* 0x00000000003f782f */ /* 0x000fe20003800000 */
[----:B------:R-:W-:Y:S01]  /*0040*/  BSSY B0, `(.L_x_0) ;  /* 0x000000d000007945 */ /* 0x000fe20003800000 */
[----:B0-----:R-:W-:-:S05]  /*0050*/  SHF.R.U32.HI R0, RZ, 0x5, R3 ;  /* 0x00000005ff007819 */ /* 0x001fca0000011603 */
[----:B------:R-:W0:Y:S02]  /*0060*/  SHFL.IDX PT, R2, R0, RZ, 0x1f ;  /* 0x00001fff00027589 */ /* 0x000e2400000e0000 */
[----:B0-----:R-:W-:-:S13]  /*0070*/  ISETP.EQ.AND P0, PT, R2, RZ, P0 ;  /* 0x000000ff0200720c */ /* 0x001fda0000702270 */
[----:B------:R-:W-:Y:S05]  /*0080*/  @!P0 BRA `(.L_x_1) ;  /* 0x0000000000208947 */ /* 0x000fea0003800000 */
[----:B------:R-:W-:Y:S02]  /*0090*/  ULDC.64 UR4, c[0x0][0x198] ;  /* 0x0000660000047ab9 */ /* 0x000fe40000000a00 */
[----:B------:R-:W-:Y:S02]  /*00a0*/  UIADD3 UR6, UP0, UR4, 0x370, URZ ;  /* 0x0000037004067890 */ /* 0x000fe4000ff1e03f */
[----:B------:R-:W-:Y:S02]  /*00b0*/  UIADD3 UR4, UP1, UR4, 0x470, URZ ;  /* 0x0000047004047890 */ /* 0x000fe4000ff3e03f */
[----:B------:R-:W-:Y:S02]  /*00c0*/  UIADD3.X UR7, URZ, UR5, URZ, UP0, !UPT ;  /* 0x000000053f077290 */ /* 0x000fe400087fe43f */
[----:B------:R-:W-:-:S07]  /*00d0*/  UIADD3.X UR5, URZ, UR5, URZ, UP1, !UPT ;  /* 0x000000053f057290 */ /* 0x000fce0008ffe43f */
[----:B------:R0:W-:Y:S02]  /*00e0*/  UTMACCTL.PF [UR6] ;  /* 0x00000000060079b9 */ /* 0x0001e40008040000 */
[----:B------:R0:W-:Y:S02]  /*00f0*/  UTMACCTL.PF [UR4] ;  /* 0x00000000040079b9 */ /* 0x0001e40008040000 */
[----:B0-----:R-:W-:Y:S01]  /*0100*/  NOP ;  /* 0x0000000000007918 */ /* 0x001fe20000000000 */
.L_x_1:
[----:B------:R-:W-:Y:S05]  /*0110*/  BSYNC B0 ;  /* 0x0000000000007941 */ /* 0x000fea0003800000 */
.L_x_0:
[----:B------:R-:W-:Y:S01]  /*0120*/  VOTEU.ANY UP0, P0 ;  /* 0x00000000003f7886 */ /* 0x000fe20000000100 */
[----:B------:R-:W0:Y:S01]  /*0130*/  SHFL.IDX PT, R2, R0, RZ, 0x1f ;  /* 0x00001fff00027589 */ /* 0x000e2200000e0000 */
[----:B------:R-:W-:Y:S01]  /*0140*/  UMOV UR4, 0x80 ;  /* 0x0000008000047882 */ /* 0x000fe20000000000 */
[----:B------:R-:W-:Y:S01]  /*0150*/  UMOV UR7, 0x180 ;  /* 0x0000018000077882 */ /* 0x000fe20000000000 */
[----:B------:R-:W-:Y:S01]  /*0160*/  SHF.R.U32.HI R3, RZ, 0x7, R3 ;  /* 0x00000007ff037819 */ /* 0x000fe20000011603 */
[----:B------:R-:W1:Y:S01]  /*0170*/  @UP0 S2UR UR8, SR_CgaCtaId ;  /* 0x00000000000809c3 */ /* 0x000e620000008800 */
[----:B------:R-:W-:Y:S01]  /*0180*/  @UP0 UMOV UR6, 0x400 ;  /* 0x0000040000060882 */ /* 0x000fe20000000000 */
[----:B------:R-:W-:-:S04]  /*0190*/  @UP0 UIADD3 UR4, -UR4, 0x100000, URZ ;  /* 0x0010000004040890 */ /* 0x000fc8000fffe13f */
[----:B------:R-:W-:Y:S02]  /*01a0*/  @UP0 USHF.L.U32 UR5, UR4, 0xb, URZ ;  /* 0x0000000b04050899 */ /* 0x000fe4000800063f */
[----:B------:R-:W-:Y:S01]  /*01b0*/  @UP0 USHF.L.U32 UR4, UR4, 0x1, URZ ;  /* 0x0000000104040899 */ /* 0x000fe2000800063f */
[----:B------:R-:W-:Y:S01]  /*01c0*/  VOTEU.ANY UP1, P0 ;  /* 0x00000000003f7886 */ /* 0x000fe20000020100 */
[----:B0-----:R-:W-:Y:S02]  /*01d0*/  ISETP.NE.AND P1, PT, R2, RZ, PT ;  /* 0x000000ff0200720c */ /* 0x001fe40003f25270 */
[----:B------:R0:W2:Y:S01]  /*01e0*/  SHFL.IDX PT, R2, R3, RZ, 0x1f ;  /* 0x00001fff03027589 */ /* 0x0000a200000e0000 */
[----:B-1----:R-:W-:Y:S02]  /*01f0*/  @UP0 ULEA UR8, UR8, UR6, 0x18 ;  /* 0x0000000608080291 */ /* 0x002fe4000f8ec03f */
[----:B------:R-:W-:-:S04]  /*0200*/  @UP0 UIADD3 UR6, -UR7, 0x100000, URZ ;  /* 0x0010000007060890 */ /* 0x000fc8000fffe13f */
[----:B------:R-:W-:Y:S02]  /*0210*/  @UP0 USHF.L.U32 UR7, UR6, 0xb, URZ ;  /* 0x0000000b06070899 */ /* 0x000fe4000800063f */
[----:B------:R-:W-:Y:S01]  /*0220*/  @UP0 USHF.L.U32 UR6, UR6, 0x1, URZ ;  /* 0x0000000106060899 */ /* 0x000fe2000800063f */
[----:B------:R-:W-:Y:S01]  /*0230*/  VOTEU.ANY UP0, P0 ;  /* 0x00000000003f7886 */ /* 0x000fe20000000100 */
[----:B------:R-:W1:Y:S04]  /*0240*/  FENCE.VIEW.ASYNC.S ;  /* 0x00000000000073c6 */ /* 0x000e680000000000 */
[----:B-1----:R0:W1:Y:S06]  /*0250*/  @UP0 SYNCS.EXCH.64 URZ, [UR8+0x31c00], UR4 ;  /* 0x031c0004083f05b2 */ /* 0x00206c0008000100 */
[----:B------:R0:W3:Y:S02]  /*0260*/  @UP1 SYNCS.EXCH.64 URZ, [UR8+0x31c20], UR6 ;  /* 0x031c2006083f15b2 */ /* 0x0000e40008000100 */
[----:B0-----:R-:W-:Y:S05]  /*0270*/  @P1 BRA `(.L_x_2) ;  /* 0x0000000000481947 */ /* 0x001fea0003800000 */
[----:B------:R-:W0:Y:S01]  /*0280*/  S2UR UR5, SR_CgaCtaId ;  /* 0x00000000000579c3 */ /* 0x000e220000008800 */
[----:B------:R-:W-:Y:S01]  /*0290*/  UMOV UR4, 0x400 ;  /* 0x0000040000047882 */ /* 0x000fe20000000000 */
[----:B------:R-:W-:Y:S01]  /*02a0*/  UMOV UR6, 0x1 ;  /* 0x0000000100067882 */ /* 0x000fe20000000000 */
[----:B------:R-:W-:Y:S01]  /*02b0*/  UMOV UR7, 0x3 ;  /* 0x0000000300077882 */ /* 0x000fe20000000000 */
[----:B------:R-:W-:Y:S01]  /*02c0*/  ELECT P0, URZ, PT ;  /* 0x00000000003f782f */ /* 0x000fe20003800000 */
[----:B0-----:R-:W-:Y:S02]  /*02d0*/  ULEA UR8, UR5, UR4, 0x18 ;  /* 0x0000000405087291 */ /* 0x001fe4000f8ec03f */
[----:B------:R-:W-:-:S04]  /*02e0*/  UIADD3 UR4, -UR6, 0x100000, URZ ;  /* 0x0010000006047890 */ /* 0x000fc8000fffe13f */
[----:B------:R-:W-:Y:S02]  /*02f0*/  USHF.L.U32 UR5, UR4, 0xb, URZ ;  /* 0x0000000b04057899 */ /* 0x000fe4000800063f */
[----:B------:R-:W-:Y:S02]  /*0300*/  USHF.L.U32 UR4, UR4, 0x1, URZ ;  /* 0x0000000104047899 */ /* 0x000fe4000800063f */
[----:B------:R-:W-:-:S04]  /*0310*/  UIADD3 UR6, -UR7, 0x100000, URZ ;  /* 0x0010000007067890 */ /* 0x000fc8000fffe13f */
[----:B------:R-:W-:Y:S02]  /*0320*/  USHF.L.U32 UR7, UR6, 0xb, URZ ;  /* 0x0000000b06077899 */ /* 0x000fe4000800063f */
[----:B------:R-:W-:Y:S01]  /*0330*/  USHF.L.U32 UR6, UR6, 0x1, URZ ;  /* 0x0000000106067899 */ /* 0x000fe2000800063f */
[----:B------:R-:W0:Y:S03]  /*0340*/  FENCE.VIEW.ASYNC.S ;  /* 0x00000000000073c6 */ /* 0x000e260000000000 */
[----:B0-----:R0:W4:Y:S08]  /*0350*/  SYNCS.EXCH.64 URZ, [UR8+0x31c30], UR4 ;  /* 0x031c3004083f75b2 */ /* 0x0011300008000100 */
[----:B------:R0:W0:Y:S01]  /*0360*/  SYNCS.EXCH.64 URZ, [UR8+0x31c40], UR6 ;  /* 0x031c4006083f75b2 */ /* 0x0000220008000100 */
[----:B------:R0:W0:Y:S01]  /*0370*/  SYNCS.EXCH.64 URZ, [UR8+0x31c38], UR4 ;  /* 0x031c3804083f75b2 */ /* 0x0000220008000100 */
[----:B------:R0:W0:Y:S01]  /*0380*/  SYNCS.EXCH.64 URZ, [UR8+0x31c48], UR6 ;  /* 0x031c4806083f75b2 */ /* 0x0000220008000100 */
[----:B------:R-:W-:Y:S01]  /*0390*/  NOP ;  /* 0x0000000000007918 */ /* 0x000fe20000000000 */
.L_x_2:
[----:B------:R-:W5:Y:S01]  /*03a0*/  SHFL.IDX PT, R3, R0, RZ, 0x1f ;  /* 0x00001fff00037589 */ /* 0x000f6200000e0000 */
[----:B------:R-:W-:Y:S01]  /*03b0*/  NOP ;  /* 0x0000000000007918 */ /* 0x000fe20000000000 */
[----:B-----5:R-:W-:-:S13]  /*03c0*/  ISETP.NE.AND P0, PT, R3, RZ, PT ;  /* 0x000000ff0300720c */ /* 0x020fda0003f05270 */
[----:B------:R-:W-:Y:S05]  /*03d0*/  @P0 BRA `(.L_x_3) ;  /* 0x0000000000480947 */ /* 0x000fea0003800000 */
[----:B0-----:R-:W0:Y:S01]  /*03e0*/  S2UR UR5, SR_CgaCtaId ;  /* 0x00000000000579c3 */ /* 0x001e220000008800 */
        /* <DEDUP_REMOVED lines=12> */
[----:B0-----:R0:W0:Y:S08]  /*04b0*/  SYNCS.EXCH.64 URZ, [UR8+0x31c50], UR4 ;  /* 0x031c5004083f75b2 */ /* 0x0010300008000100 */
[----:B------:R0:W0:Y:S01]  /*04c0*/  SYNCS.EXCH.64 URZ, [UR8+0x31c60], UR6 ;  /* 0x031c6006083f75b2 */ /* 0x0000220008000100 */
[----:B------:R0:W0:Y:S01]  /*04d0*/  SYNCS.EXCH.64 URZ, [UR8+0x31c58], UR4 ;  /* 0x031c5804083f75b2 */ /* 0x0000220008000100 */
[----:B------:R0:W0:Y:S01]  /*04e0*/  SYNCS.EXCH.64 URZ, [UR8+0x31c68], UR6 ;  /* 0x031c6806083f75b2 */ /* 0x0000220008000100 */
[----:B------:R-:W-:Y:S01]  /*04f0*/  NOP ;  /* 0x0000000000007918 */ /* 0x000fe20000000000 */
.L_x_3:
[----:B------:R-:W5:Y:S01]  /*0500*/  SHFL.IDX PT, R3, R0, RZ, 0x1f ;  /* 0x00001fff00037589 */ /* 0x000f6200000e0000 */
[----:B------:R-:W-:Y:S01]  /*0510*/  NOP ;  /* 0x0000000000007918 */ /* 0x000fe20000000000 */
[----:B-----5:R-:W-:-:S13]  /*0520*/  ISETP.NE.AND P0, PT, R3, RZ, PT ;  /* 0x000000ff0300720c */ /* 0x020fda0003f05270 */
[----:B------:R-:W-:Y:S05]  /*0530*/  @P0 BRA `(.L_x_4) ;  /* 0x0000000000380947 */ /* 0x000fea0003800000 */
[----:B0-----:R-:W0:Y:S01]  /*0540*/  S2UR UR5, SR_CgaCtaId ;  /* 0x00000000000579c3 */ /* 0x001e220000008800 */
[----:B------:R-:W-:Y:S01]  /*0550*/  UMOV UR4, 0x400 ;  /* 0x0000040000047882 */ /* 0x000fe20000000000 */
[----:B------:R-:W-:Y:S01]  /*0560*/  UMOV UR7, 0x1 ;  /* 0x0000000100077882 */ /* 0x000fe20000000000 */
[----:B------:R-:W-:Y:S01]  /*0570*/  ELECT P0, URZ, PT ;  /* 0x00000000003f782f */ /* 0x000fe20003800000 */
[----:B0-----:R-:W-:Y:S02]  /*0580*/  ULEA UR6, UR5, UR4, 0x18 ;  /* 0x0000000405067291 */ /* 0x001fe4000f8ec03f */
[----:B------:R-:W-:-:S04]  /*0590*/  UIADD3 UR4, -UR7, 0x100000, URZ ;  /* 0x0010000007047890 */ /* 0x000fc8000fffe13f */
[----:B------:R-:W-:Y:S02]  /*05a0*/  USHF.L.U32 UR5, UR4, 0xb, URZ ;  /* 0x0000000b04057899 */ /* 0x000fe4000800063f */
[----:B------:R-:W-:Y:S01]  /*05b0*/  USHF.L.U32 UR4, UR4, 0x1, URZ ;  /* 0x0000000104047899 */ /* 0x000fe2000800063f */
[----:B------:R-:W0:Y:S11]  /*05c0*/  FENCE.VIEW.ASYNC.S ;  /* 0x00000000000073c6 */ /* 0x000e360000000000 */
[----:B0-----:R0:W0:Y:S01]  /*05d0*/  SYNCS.EXCH.64 URZ, [UR6+0x31c70], UR4 ;  /* 0x031c7004063f75b2 */ /* 0x0010220008000100 */
[----:B------:R0:W0:Y:S01]  /*05e0*/  SYNCS.EXCH.64 URZ, [UR6+0x31c80], UR4 ;  /* 0x031c8004063f75b2 */ /* 0x0000220008000100 */
[----:B------:R0:W0:Y:S01]  /*05f0*/  SYNCS.EXCH.64 URZ, [UR6+0x31c78], UR4 ;  /* 0x031c7804063f75b2 */ /* 0x0000220008000100 */
[----:B------:R0:W0:Y:S01]  /*0600*/  SYNCS.EXCH.64 URZ, [UR6+0x31c88], UR4 ;  /* 0x031c8804063f75b2 */ /* 0x0000220008000100 */
[----:B------:R-:W-:Y:S01]  /*0610*/  NOP ;  /* 0x0000000000007918 */ /* 0x000fe20000000000 */
.L_x_4:
        /* <DEDUP_REMOVED lines=22> */
.L_x_5:
        /* <DEDUP_REMOVED lines=22> */
.L_x_6:
[----:B--2---:R-:W-:Y:S01]  /*08e0*/  ISETP.NE.AND P0, PT, R2, RZ, PT ;  /* 0x000000ff0200720c */ /* 0x004fe20003f05270 */
[----:B------:R-:W-:Y:S01]  /*08f0*/  IMAD.MOV.U32 R2, RZ, RZ, 0x1 ;  /* 0x00000001ff027424 */ /* 0x000fe200078e00ff */
[----:B------:R-:W-:Y:S01]  /*0900*/  NOP ;  /* 0x0000000000007918 */ /* 0x000fe20000000000 */
[----:B------:R-:W-:-:S03]  /*0910*/  ULDC.64 UR60, c[0x0][0x208] ;  /* 0x00008200003c7ab9 */ /* 0x000fc60000000a00 */
[----:B------:R-:W-:-:S05]  /*0920*/  SEL R2, R2, 0x2, !P0 ;  /* 0x0000000202027807 */ /* 0x000fca0004000000 */
[----:B------:R2:W-:Y:S01]  /*0930*/  STL [R1+0x28], R2 ;  /* 0x0000280201007387 */ /* 0x0005e20000100800 */
[----:B01-34-:R-:W-:Y:S06]  /*0940*/  BAR.SYNC.DEFER_BLOCKING 0x0 ;  /* 0x0000000000007b1d */ /* 0x01bfec0000010000 */
[----:B------:R-:W-:Y:S05]  /*0950*/  @!P0 BRA `(.L_x_7) ;  /* 0x000000a400088947 */ /* 0x000fea0003800000 */
.L_x_8:
[----:B------:R-:W-:-:S08]  /*0960*/  NOP ;  /* 0x0000000000007918 */ /* 0x000fd00000000000 */
[----:B------:R-:W0:Y:S02]  /*0970*/  USETMAXREG.TRY_ALLOC.CTAPOOL UP0, 0xa0 ;  /* 0x000000a0000079c8 */ /* 0x000e240008000600 */
[----:B0-----:R-:W-:-:S13]  /*0980*/  PLOP3.LUT P0, PT, PT, PT, UP0, 0x80, 0x0 ;  /* 0x000000000000781c */ /* 0x001fda0003f0f008 */
[----:B------:R-:W-:Y:S05]  /*0990*/  @!P0 BRA `(.L_x_8) ;  /* 0xfffffffc00f08947 */ /* 0x000fea000383ffff */
[----:B--2---:R-:W0:Y:S01]  /*09a0*/  S2R R2, SR_TID.X ;  /* 0x0000000000027919 */ /* 0x004e220000002100 */
[----:B------:R-:W1:Y:S08]  /*09b0*/  S2UR UR4, SR_CTAID.X ;  /* 0x00000000000479c3 */ /* 0x000e700000002500 */
[----:B------:R-:W-:Y:S06]  /*09c0*/  BAR.ARV 0x8, 0x200 ;  /* 0x0208000000007b1d */ /* 0x000fec0000002000 */
[----:B0-----:R-:W-:-:S04]  /*09d0*/  LOP3.LUT R0, R2, 0xffffff80, RZ, 0xc0, !PT ;  /* 0xffffff8002007812 */ /* 0x001fc800078ec0ff */
[----:B------:R-:W-:Y:S02]  /*09e0*/  ISETP.NE.AND P0, PT, R0, 0x80, PT ;  /* 0x000000800000780c */ /* 0x000fe40003f05270 */
[----:B------:R-:W1:Y:S11]  /*09f0*/  LDC R0, c[0x0][0xc34] ;  /* 0x00030d00ff007b82 */ /* 0x000e760000000800 */
[----:B------:R-:W-:Y:S06]  /*0a00*/  @!P0 BAR.ARV 0x9, 0x100 ;  /* 0x0244000000008b1d */ /* 0x000fec0000002000 */
[----:B-1----:R-:W-:-:S13]  /*0a10*/  ISETP.LE.AND P0, PT, R0, UR4, PT ;  /* 0x0000000400007c0c */ /* 0x002fda000bf03270 */
[----:B------:R-:W-:Y:S05]  /*0a20*/  @P0 EXIT ;  /* 0x000000000000094d */ /* 0x000fea0003800000 */
[----:B------:R-:W2:Y:S01]  /*0a30*/  LDL.LU R12, [R1+0x28] ;  /* 0x00002800010c7983 */ /* 0x000ea20000300800 */
[----:B------:R-:W-:-:S05]  /*0a40*/  VIADD R147, R2, 0xffffff80 ;  /* 0xffffff8002937836 */ /* 0x000fca0000000000 */
[----:B------:R-:W-:-:S04]  /*0a50*/  SHF.R.S32.HI R0, RZ, 0x1f, R147 ;  /* 0x0000001fff007819 */ /* 0x000fc80000011493 */
[----:B------:R-:W-:-:S04]  /*0a60*/  LEA.HI R2, R0, R147, RZ, 0x4 ;  /* 0x0000009300027211 */ /* 0x000fc800078f20ff */
[----:B------:R-:W-:Y:S02]  /*0a70*/  LOP3.LUT R4, R2, 0xfffffff0, RZ, 0xc0, !PT ;  /* 0xfffffff002047812 */ /* 0x000fe400078ec0ff */
[----:B------:R-:W-:-:S03]  /*0a80*/  LEA.HI R153, R0, R147, RZ, 0x7 ;  /* 0x0000009300997211 */ /* 0x000fc600078f38ff */
[----:B------:R-:W-:Y:S01]  /*0a90*/  IMAD.IADD R4, R147, 0x1, -R4 ;  /* 0x0000000193047824 */ /* 0x000fe200078e0a04 */
[CC--:B------:R-:W-:Y:S02]  /*0aa0*/  LEA.HI R148, R0.reuse, R147.reuse, RZ, 0x2 ;  /* 0x0000009300947211 */ /* 0x0c0fe400078f10ff */
[----:B------:R-:W-:Y:S02]  /*0ab0*/  LEA.HI R0, R0, R147, RZ, 0x5 ;  /* 0x0000009300007211 */ /* 0x000fe400078f28ff */
[----:B------:R-:W-:Y:S02]  /*0ac0*/  SHF.R.S32.HI R3, RZ, 0x1f, R4 ;  /* 0x0000001fff037819 */ /* 0x000fe40000011404 */
[----:B------:R-:W-:Y:S02]  /*0ad0*/  LOP3.LUT R6, R153, 0xffffff80, RZ, 0xc0, !PT ;  /* 0xffffff8099067812 */ /* 0x000fe400078ec0ff */
[----:B------:R-:W-:Y:S02]  /*0ae0*/  SHF.R.S32.HI R9, RZ, 0x5, R0 ;  /* 0x00000005ff097819 */ /* 0x000fe40000011400 */
[----:B------:R-:W-:Y:S01]  /*0af0*/  LEA.HI R0, R3, R4, RZ, 0x3 ;  /* 0x0000000403007211 */ /* 0x000fe200078f18ff */
[----:B------:R-:W-:Y:S01]  /*0b00*/  IMAD.IADD R149, R147, 0x1, -R6 ;  /* 0x0000000193957824 */ /* 0x000fe200078e0a06 */
[----:B------:R-:W-:-:S02]  /*0b10*/  SHF.R.S32.HI R5, RZ, 0x4, R2 ;  /* 0x00000004ff057819 */ /* 0x000fc40000011402 */
[----:B------:R-:W-:Y:S01]  /*0b20*/  LOP3.LUT R8, R148, 0xfffffffc, RZ, 0xc0, !PT ;  /* 0xfffffffc94087812 */ /* 0x000fe200078ec0ff */
[----:B------:R-:W-:Y:S01]  /*0b30*/  IMAD.SHL.U32 R0, R0, 0x10, RZ ;  /* 0x0000001000007824 */ /* 0x000fe200078e00ff */
[----:B------:R-:W-:Y:S02]  /*0b40*/  LEA.HI R3, R3, R4, RZ, 0x2 ;  /* 0x0000000403037211 */ /* 0x000fe400078f10ff */
[----:B------:R-:W-:Y:S02]  /*0b50*/  SHF.R.S32.HI R6, RZ, 0x1f, R149 ;  /* 0x0000001fff067819 */ /* 0x000fe40000011495 */
[----:B------:R-:W-:Y:S01]  /*0b60*/  LEA.HI R2, R2, R5, RZ, 0x1 ;  /* 0x0000000502027211 */ /* 0x000fe200078f08ff */
[----:B------:R-:W-:Y:S01]  /*0b70*/  IMAD.IADD R147, R147, 0x1, -R8 ;  /* 0x0000000193937824 */ /* 0x000fe200078e0a08 */
[----:B------:R-:W-:Y:S01]  /*0b80*/  LOP3.LUT R7, R3, 0x7fffffc, RZ, 0xc0, !PT ;  /* 0x07fffffc03077812 */ /* 0x000fe200078ec0ff */
[----:B------:R-:W0:Y:S01]  /*0b90*/  S2UR UR5, SR_CgaCtaId ;  /* 0x00000000000579c3 */ /* 0x000e220000008800 */
[----:B------:R-:W-:-:S02]  /*0ba0*/  LOP3.LUT R0, R0, 0x7fffff80, RZ, 0xc0, !PT ;  /* 0x7fffff8000007812 */ /* 0x000fc400078ec0ff */
[----:B------:R-:W-:Y:S02]  /*0bb0*/  LEA.HI R8, R6, R149, RZ, 0x2 ;  /* 0x0000009506087211 */ /* 0x000fe400078f10ff */
[----:B------:R-:W-:Y:S02]  /*0bc0*/  LOP3.LUT R2, R2, 0x1ffffffe, RZ, 0xc0, !PT ;  /* 0x1ffffffe02027812 */ /* 0x000fe400078ec0ff */
[----:B------:R-:W-:Y:S01]  /*0bd0*/  SHF.R.S32.HI R3, RZ, 0x2, R3 ;  /* 0x00000002ff037819 */ /* 0x000fe20000011403 */
[----:B------:R-:W-:Y:S01]  /*0be0*/  IMAD.IADD R7, R4, 0x1, -R7 ;  /* 0x0000000104077824 */ /* 0x000fe200078e0a07 */
[----:B------:R-:W-:Y:S01]  /*0bf0*/  SHF.R.S32.HI R153, RZ, 0x7, R153 ;  /* 0x00000007ff997819 */ /* 0x000fe20000011499 */
[----:B------:R-:W-:Y:S01]  /*0c00*/  IMAD R0, R9, 0x100, R0 ;  /* 0x0000010009007824 */ /* 0x000fe200078e0200 */
[----:B------:R-:W-:Y:S01]  /*0c10*/  SHF.R.S32.HI R10, RZ, 0x2, R8 ;  /* 0x00000002ff0a7819 */ /* 0x000fe20000011408 */
[----:B------:R-:W-:Y:S01]  /*0c20*/  IMAD.IADD R2, R5, 0x1, -R2 ;  /* 0x0000000105027824 */ /* 0x000fe200078e0a02 */
[----:B------:R-:W-:Y:S01]  /*0c30*/  SHF.R.S32.HI R11, RZ, 0x1f, R8 ;  /* 0x0000001fff0b7819 */ /* 0x000fe20000011408 */
[----:B------:R-:W-:-:S02]  /*0c40*/  IMAD.SHL.U32 R3, R3, 0x40, RZ ;  /* 0x0000004003037824 */ /* 0x000fc400078e00ff */
[----:B------:R-:W-:Y:S01]  /*0c50*/  IMAD R7, R7, 0x10, R0 ;  /* 0x0000001007077824 */ /* 0x000fe200078e0200 */
[----:B------:R-:W-:Y:S01]  /*0c60*/  LEA.HI R11, R11, R10, RZ, 0x3 ;  /* 0x0000000a0b0b7211 */ /* 0x000fe200078f18ff */
[----:B------:R-:W-:Y:S01]  /*0c70*/  IMAD.HI R0, R153, 0x55555556, RZ ;  /* 0x5555555699007827 */ /* 0x000fe200078e02ff */
[----:B------:R-:W-:-:S03]  /*0c80*/  LOP3.LUT R3, R3, 0x40, RZ, 0xc0, !PT ;  /* 0x0000004003037812 */ /* 0x000fc600078ec0ff */
[----:B------:R-:W-:Y:S01]  /*0c90*/  IMAD.SHL.U32 R2, R2, 0x8, RZ ;  /* 0x0000000802027824 */ /* 0x000fe200078e00ff */
[----:B------:R-:W-:Y:S01]  /*0ca0*/  LOP3.LUT R11, R11, 0xfffffff8, RZ, 0xc0, !PT ;  /* 0xfffffff80b0b7812 */ /* 0x000fe200078ec0ff */
[----:B------:R-:W-:Y:S01]  /*0cb0*/  IMAD R13, R9, 0x10, R4 ;  /* 0x00000010090d7824 */ /* 0x000fe200078e0204 */
[----:B------:R-:W-:Y:S02]  /*0cc0*/  LEA.HI R6, R6, R149, RZ, 0x5 ;  /* 0x0000009506067211 */ /* 0x000fe400078f28ff */
[----:B------:R-:W-:Y:S01]  /*0cd0*/  LEA.HI R4, R0, R0, RZ, 0x1 ;  /* 0x0000000000047211 */ /* 0x000fe200078f08ff */
[--C-:B------:R-:W-:Y:S01]  /*0ce0*/  IMAD.U32 R156, R13, 0x20, R2.reuse ;  /* 0x000000200d9c7824 */ /* 0x100fe200078e0002 */
[----:B------:R-:W-:Y:S02]  /*0cf0*/  LOP3.LUT R0, R3, 0x8, R2, 0xf8, !PT ;  /* 0x0000000803007812 */ /* 0x000fe400078ef802 */
[----:B------:R-:W-:Y:S01]  /*0d00*/  SHF.R.U32.HI R3, RZ, 0x3, R3 ;  /* 0x00000003ff037819 */ /* 0x000fe20000011603 */
[----:B------:R-:W-:Y:S01]  /*0d10*/  IMAD.IADD R11, R10, 0x1, -R11 ;  /* 0x000000010a0b7824 */ /* 0x000fe200078e0a0b */
[----:B------:R-:W-:-:S02]  /*0d20*/  SHF.R.S32.HI R6, RZ, 0x5, R6 ;  /* 0x00000005ff067819 */ /* 0x000fc40000011406 */
[C---:B------:R-:W-:Y:S01]  /*0d30*/  LEA.HI R2, R147.reuse, R147, RZ, 0x1 ;  /* 0x0000009393027211 */ /* 0x040fe200078f08ff */
[----:B------:R-:W-:Y:S01]  /*0d40*/  IMAD.SHL.U32 R18, R147, 0x8, RZ ;  /* 0x0000000893127824 */ /* 0x000fe200078e00ff */
[----:B------:R-:W-:Y:S01]  /*0d50*/  LOP3.LUT R0, R0, R3, RZ, 0x3c, !PT ;  /* 0x0000000300007212 */ /* 0x000fe200078e3cff */
[----:B------:R-:W-:Y:S01]  /*0d60*/  IMAD R4, R4, -0x3, R153 ;  /* 0xfffffffd04047824 */ /* 0x000fe200078e0299 */
[----:B------:R-:W-:Y:S01]  /*0d70*/  LOP3.LUT R8, R8, 0x7ffffffc, RZ, 0xc0, !PT ;  /* 0x7ffffffc08087812 */ /* 0x000fe200078ec0ff */
[----:B------:R-:W-:Y:S01]  /*0d80*/  IMAD R11, R6, 0x10, R11 ;  /* 0x00000010060b7824 */ /* 0x000fe200078e020b */
[----:B------:R-:W-:Y:S01]  /*0d90*/  LOP3.LUT R2, R2, 0x1ffffffe, RZ, 0xc0, !PT ;  /* 0x1ffffffe02027812 */ /* 0x000fe200078ec0ff */
[----:B------:R-:W-:Y:S01]  /*0da0*/  UMOV UR37, 0x400 ;  /* 0x0000040000257882 */ /* 0x000fe20000000000 */
[----:B------:R-:W-:Y:S01]  /*0db0*/  IMAD.IADD R0, R0, 0x1, R7 ;  /* 0x0000000100007824 */ /* 0x000fe200078e0207 */
[----:B0-----:R-:W-:Y:S01]  /*0dc0*/  ULEA UR37, UR5, UR37, 0x18 ;  /* 0x0000002505257291 */ /* 0x001fe2000f8ec03f */
[----:B------:R-:W-:-:S02]  /*0dd0*/  VIADD R145, R18, 0x20 ;  /* 0x0000002012917836 */ /* 0x000fc40000000000 */
[----:B------:R-:W-:Y:S02]  /*0de0*/  VIADD R144, R18, 0x40 ;  /* 0x0000004012907836 */ /* 0x000fe40000000000 */
[----:B------:R-:W-:Y:S02]  /*0df0*/  IMAD.MOV.U32 R157, RZ, RZ, -0x2 ;  /* 0xfffffffeff9d7424 */ /* 0x000fe400078e00ff */
[----:B------:R-:W-:Y:S02]  /*0e00*/  IMAD.IADD R8, R149, 0x1, -R8 ;  /* 0x0000000195087824 */ /* 0x000fe400078e0a08 */
[----:B------:R-:W-:Y:S02]  /*0e10*/  IMAD R154, R4, 0x40, R11 ;  /* 0x00000040049a7824 */ /* 0x000fe400078e020b */
[----:B------:R-:W-:Y:S01]  /*0e20*/  IMAD.IADD R155, R147, 0x1, -R2 ;  /* 0x00000001939b7824 */ /* 0x000fe200078e0a02 */
[----:B------:R-:W-:Y:S01]  /*0e30*/  SHF.R.S32.HI R148, RZ, 0x2, R148 ;  /* 0x00000002ff947819 */ /* 0x000fe20000011494 */
[----:B------:R-:W-:Y:S01]  /*0e40*/  IMAD R157, R8, R157, 0x90 ;  /* 0x00000090089d7424 */ /* 0x000fe200078e029d */
[----:B------:R-:W-:Y:S01]  /*0e50*/  SHF.R.S32.HI R4, RZ, 0x1f, R145 ;  /* 0x0000001fff047819 */ /* 0x000fe20000011491 */
[----:B------:R-:W-:Y:S01]  /*0e60*/  IMAD.MOV.U32 R146, RZ, RZ, RZ ;  /* 0x000000ffff927224 */ /* 0x000fe200078e00ff */
[----:B------:R-:W-:Y:S01]  /*0e70*/  SHF.R.S32.HI R3, RZ, 0x1f, R144 ;  /* 0x0000001fff037819 */ /* 0x000fe20000011490 */
[----:B------:R-:W-:Y:S01]  /*0e80*/  IMAD.MOV.U32 R16, RZ, RZ, RZ ;  /* 0x000000ffff107224 */ /* 0x000fe200078e00ff */
[----:B------:R-:W-:Y:S01]  /*0e90*/  LEA R2, R0, UR37, 0x1 ;  /* 0x0000002500027c11 */ /* 0x000fe2000f8e08ff */
[----:B------:R-:W-:-:S02]  /*0ea0*/  IMAD R155, R155, 0x8, R154 ;  /* 0x000000089b9b7824 */ /* 0x000fc400078e029a */
[----:B------:R-:W-:Y:S01]  /*0eb0*/  IMAD.U32 R19, RZ, RZ, UR4 ;  /* 0x00000004ff137e24 */ /* 0x000fe2000f8e00ff */
[----:B------:R-:W-:Y:S01]  /*0ec0*/  UMOV UR36, URZ ;  /* 0x0000003f00247c82 */ /* 0x000fe20008000000 */
[----:B--2---:R-:W-:-:S07]  /*0ed0*/  LOP3.LUT R17, R12, 0x1, RZ, 0xfc, !PT ;  /* 0x000000010c117812 */ /* 0x004fce00078efcff */
.L_x_33:
[----:B0-----:R-:W0:Y:S01]  /*0ee0*/  SHFL.IDX PT, R0, R153, RZ, 0x1f ;  /* 0x00001fff99007589 */ /* 0x001e2200000e0000 */
[----:B-1----:R-:W1:Y:S01]  /*0ef0*/  LDC R64, c[0x0][0x2f0] ;  /* 0x0000bc00ff407b82 */ /* 0x002e620000000800 */
[----:B------:R-:W-:Y:S01]  /*0f00*/  ULDC UR4, c[0x0][0xc38] ;  /* 0x00030e0000047ab9 */ /* 0x000fe20000000800 */
[----:B------:R-:W-:Y:S01]  /*0f10*/  R2UR UR11, R19 ;  /* 0x00000000130b72ca */ /* 0x000fe200000e0000 */
[----:B------:R-:W-:Y:S01]  /*0f20*/  UISETP.NE.AND UP1, UPT, UR4, 0x1, UPT ;  /* 0x000000010400788c */ /* 0x000fe2000bf25270 */
[----:B------:R-:W-:Y:S02]  /*0f30*/  ULDC.64 UR6, c[0x0][0x418] ;  /* 0x0001060000067ab9 */ /* 0x000fe40000000a00 */
[----:B------:R-:W-:Y:S01]  /*0f40*/  ULDC UR4, c[0x0][0xc44] ;  /* 0x0003110000047ab9 */ /* 0x000fe20000000800 */
[----:B------:R-:W-:Y:S02]  /*0f50*/  UISETP.NE.U32.AND UP0, UPT, UR6, URZ, UPT ;  /* 0x0000003f0600728c */ /* 0x000fe4000bf05070 */
[----:B------:R-:W-:-:S02]  /*0f60*/  UISETP.NE.AND UP2, UPT, UR4, 0x1, UPT ;  /* 0x000000010400788c */ /* 0x000fc4000bf45270 */
[----:B------:R-:W-:Y:S01]  /*0f70*/  UISETP.NE.AND.EX UP0, UPT, UR7, URZ, UPT, UP0 ;  /* 0x0000003f0700728c */ /* 0x000fe2000bf05300 */
[----:B------:R-:W-:Y:S01]  /*0f80*/  ULDC UR8, c[0x0][0x424] ;  /* 0x0001090000087ab9 */ /* 0x000fe20000000800 */
[----:B------:R-:W-:Y:S01]  /*0f90*/  UIADD3 UR9, UR37, 0x24300, URZ ;  /* 0x0002430025097890 */ /* 0x000fe2000fffe03f */
[----:B------:R-:W-:Y:S01]  /*0fa0*/  @UP1 ULDC UR4, c[0x0][0xc3c] ;  /* 0x00030f0000041ab9 */ /* 0x000fe20000000800 */
[----:B------:R-:W-:Y:S02]  /*0fb0*/  USEL UR8, UR8, 0x1, UP0 ;  /* 0x0000000108087887 */ /* 0x000fe40008000000 */
[----:B------:R-:W-:Y:S02]  /*0fc0*/  UIMAD.WIDE.U32 UR4, UR11, UR4, URZ ;  /* 0x000000040b0472a5 */ /* 0x000fe4000f8e003f */
[----:B------:R-:W-:Y:S01]  /*0fd0*/  ULOP3.LUT UP0, URZ, UR9, 0x9f, URZ, 0xc0, !UPT ;  /* 0x0000009f093f7892 */ /* 0x000fe2000f80c03f */
[----:B0-----:R-:W-:Y:S01]  /*0fe0*/  R2UR UR38, R0 ;  /* 0x00000000002672ca */ /* 0x001fe200000e0000 */
[----:B------:R-:W-:Y:S01]  /*0ff0*/  @UP1 ULDC UR10, c[0x0][0xc40] ;  /* 0x00031000000a1ab9 */ /* 0x000fe20000000800 */
[----:B------:R-:W-:Y:S01]  /*1000*/  UMOV UR12, UR11 ;  /* 0x0000000b000c7c82 */ /* 0x000fe20008000000 */
[----:B-1----:R-:W-:Y:S01]  /*1010*/  IMAD R64, R64, UR8, RZ ;  /* 0x0000000840407c24 */ /* 0x002fe2000f8e02ff */
[----:B------:R-:W-:Y:S01]  /*1020*/  @UP1 USHF.R.U32.HI UR12, URZ, UR10, UR5 ;  /* 0x0000000a3f0c1299 */ /* 0x000fe20008011605 */
[----:B------:R-:W-:-:S02]  /*1030*/  PLOP3.LUT P0, PT, PT, PT, UP0, 0x80, 0x0 ;  /* 0x000000000000781c */ /* 0x000fc40003f0f008 */
[----:B------:R-:W-:-:S03]  /*1040*/  VIADD R0, R64, 0x8f ;  /* 0x0000008f40007836 */ /* 0x000fc60000000000 */
[----:B------:R-:W-:Y:S01]  /*1050*/  IMAD.U32 R152, RZ, RZ, UR12 ;  /* 0x0000000cff987e24 */ /* 0x000fe2000f8e00ff */
[----:B------:R-:W-:Y:S01]  /*1060*/  UMOV UR8, UR12 ;  /* 0x0000000c00087c82 */ /* 0x000fe20008000000 */
[----:B------:R-:W-:Y:S01]  /*1070*/  IMAD.HI R0, R0, 0x38e38e39, RZ ;  /* 0x38e38e3900007827 */ /* 0x000fe200078e02ff */
[----:B------:R-:W-:-:S04]  /*1080*/  UIMAD.WIDE UR6, UR38, 0x55555556, URZ ;  /* 0x55555556260678a5 */ /* 0x000fc8000f8e023f */
[----:B------:R-:W-:Y:S01]  /*1090*/  ULEA.HI UR7, UR7, UR7, URZ, 0x1 ;  /* 0x0000000707077291 */ /* 0x000fe2000f8f083f */
[----:B------:R-:W-:-:S03]  /*10a0*/  SHF.R.U32.HI R3, RZ, 0x1f, R0 ;  /* 0x0000001fff037819 */ /* 0x000fc60000011600 */
[----:B------:R-:W-:Y:S01]  /*10b0*/  UIMAD UR40, UR7, -0x3, UR38 ;  /* 0xfffffffd072878a4 */ /* 0x000fe2000f8e0226 */
[----:B-----5:R-:W-:Y:S02]  /*10c0*/  LEA.HI.SX32 R22, R0, R3, 0x1b ;  /* 0x0000000300167211 */ /* 0x020fe400078fdaff */
[----:B------:R-:W-:Y:S02]  /*10d0*/  @UP2 ULDC.64 UR6, c[0x0][0xc48] ;  /* 0x0003120000062ab9 */ /* 0x000fe40000000a00 */
[----:B------:R-:W-:Y:S02]  /*10e0*/  UIMAD.WIDE.U32 UR4, UR12, UR6, URZ ;  /* 0x000000060c0472a5 */ /* 0x000fe4000f8e003f */
[----:B------:R-:W-:Y:S02]  /*10f0*/  ULEA UR6, UR40, UR9, 0xb ;  /* 0x0000000928067291 */ /* 0x000fe4000f8e583f */
[----:B------:R-:W-:Y:S02]  /*1100*/  @UP2 USHF.R.U32.HI UR8, URZ, UR7, UR5 ;  /* 0x000000073f082299 */ /* 0x000fe40008011605 */
[----:B------:R-:W-:Y:S01]  /*1110*/  USHF.R.U32.HI UR6, URZ, 0x4, UR6 ;  /* 0x000000043f067899 */ /* 0x000fe20008011606 */
[----:B------:R-:W-:-:S03]  /*1120*/  UMOV UR4, UR11 ;  /* 0x0000000b00047c82 */ /* 0x000fc60008000000 */
[----:B------:R-:W-:Y:S01]  /*1130*/  ULOP3.LUT UR39, UR6, 0x3fff, URZ, 0xc0, !UPT ;  /* 0x00003fff06277892 */ /* 0x000fe2000f8ec03f */
[----:B------:R-:W-:Y:S02]  /*1140*/  IMAD.U32 R151, RZ, RZ, UR8 ;  /* 0x00000008ff977e24 */ /* 0x000fe4000f8e00ff */
[----:B------:R-:W-:Y:S01]  /*1150*/  IMAD.U32 R150, RZ, RZ, UR4 ;  /* 0x00000004ff967e24 */ /* 0x000fe2000f8e00ff */
[----:B---34-:R-:W-:Y:S08]  /*1160*/  @!P0 BRA `(.L_x_9) ;  /* 0x0000000000408947 */ /* 0x018ff00003800000 */
[----:B------:R-:W-:Y:S01]  /*1170*/  MOV R0, 0x0 ;  /* 0x0000000000007802 */ /* 0x000fe20000000f00 */
[----:B------:R-:W-:Y:S01]  /*1180*/  ULDC.64 UR4, c[0x4][0xa8] ;  /* 0x01002a0000047ab9 */ /* 0x000fe20000000a00 */
[----:B------:R-:W-:Y:S01]  /*1190*/  ULDC.64 UR6, c[0x4][0x28] ;  /* 0x01000a0000067ab9 */ /* 0x000fe20000000a00 */
[----:B------:R-:W-:Y:S01]  /*11a0*/  IMAD.U32 R4, RZ, RZ, UR4 ;  /* 0x00000004ff047e24 */ /* 0x000fe2000f8e00ff */
[----:B------:R0:W1:Y:S01]  /*11b0*/  LDC.64 R14, c[0x4][R0] ;  /* 0x01000000000e7b82 */ /* 0x0000620000000a00 */
[----:B------:R-:W-:Y:S01]  /*11c0*/  IMAD.U32 R5, RZ, RZ, UR5 ;  /* 0x00000005ff057e24 */ /* 0x000fe2000f8e00ff */
[----:B------:R-:W-:Y:S01]  /*11d0*/  ULDC.64 UR4, c[0x4][0xb0] ;  /* 0x01002c0000047ab9 */ /* 0x000fe20000000a00 */
[----:B------:R-:W-:Y:S02]  /*11e0*/  IMAD.U32 R10, RZ, RZ, UR6 ;  /* 0x00000006ff0a7e24 */ /* 0x000fe4000f8e00ff */
[----:B------:R-:W-:Y:S02]  /*11f0*/  IMAD.U32 R6, RZ, RZ, UR4 ;  /* 0x00000004ff067e24 */ /* 0x000fe4000f8e00ff */
[----:B------:R-:W-:-:S02]  /*1200*/  IMAD.U32 R7, RZ, RZ, UR5 ;  /* 0x00000005ff077e24 */ /* 0x000fc4000f8e00ff */
[----:B------:R-:W-:Y:S02]  /*1210*/  IMAD.U32 R11, RZ, RZ, UR7 ;  /* 0x00000007ff0b7e24 */ /* 0x000fe4000f8e00ff */
[----:B------:R-:W-:Y:S02]  /*1220*/  IMAD.MOV.U32 R8, RZ, RZ, 0x70 ;  /* 0x00000070ff087424 */ /* 0x000fe400078e00ff */
[----:B------:R-:W-:Y:S02]  /*1230*/  IMAD.MOV.U32 R12, RZ, RZ, 0x1 ;  /* 0x00000001ff0c7424 */ /* 0x000fe400078e00ff */
[----:B0-----:R-:W-:-:S07]  /*1240*/  IMAD.MOV.U32 R13, RZ, RZ, RZ ;  /* 0x000000ffff0d7224 */ /* 0x001fce00078e00ff */
[----:B------:R-:W-:-:S07]  /*1250*/  LEPC R20, `(.L_x_9) ;  /* 0x000000001014794e */ /* 0x000fce0000000000 */
[----:B-1----:R-:W-:Y:S05]  /*1260*/  CALL.ABS.NOINC R14 ;  /* 0x000000000e007343 */ /* 0x002fea0003c00000 */
.L_x_9:
[----:B------:R-:W-:Y:S02]  /*1270*/  LOP3.LUT R0, R146, 0x1, RZ, 0xc0, !PT ;  /* 0x0000000192007812 */ /* 0x000fe400078ec0ff */
[----:B------:R-:W-:Y:S02]  /*1280*/  ISETP.NE.AND P0, PT, R17, 0x3, PT ;  /* 0x000000031100780c */ /* 0x000fe40003f05270 */
[----:B------:R-:W-:-:S04]  /*1290*/  SHF.L.U32 R0, R0, 0x1f, RZ ;  /* 0x0000001f00007819 */ /* 0x000fc800000006ff */
[----:B------:R-:W0:Y:S02]  /*12a0*/  SYNCS.PHASECHK.TRANS64.TRYWAIT P1, [UR37+0x31c00], R0 ;  /* 0x031c0000ff0075a7 */ /* 0x000e240008020165 */
[----:B0-----:R-:W-:Y:S05]  /*12b0*/  @!P1 BRA `(.L_x_10) ;  /* 0x000000dc00c49947 */ /* 0x001fea0003800000 */
.L_x_125:
[----:B------:R-:W-:Y:S05]  /*12c0*/  @!P0 BRA `(.L_x_11) ;  /* 0x0000000000048947 */ /* 0x000fea0003800000 */
[----:B------:R-:W-:Y:S01]  /*12d0*/  BPT.TRAP 0x1 ;  /* 0x000000040000795c */ /* 0x000fe20000300000 */
.L_x_11:
[----:B0-----:R-:W-:Y:S01]  /*12e0*/  IMAD.U32 R0, RZ, RZ, UR36 ;  /* 0x00000024ff007e24 */ /* 0x001fe2000f8e00ff */
[----:B------:R-:W-:-:S04]  /*12f0*/  SHF.L.U32 R3, R16, 0x1f, RZ ;  /* 0x0000001f10037819 */ /* 0x000fc800000006ff */
[----:B------:R-:W-:-:S04]  /*1300*/  LEA R0, R0, UR37, 0x3 ;  /* 0x0000002500007c11 */ /* 0x000fc8000f8e18ff */
[----:B------:R0:W1:Y:S01]  /*1310*/  SYNCS.PHASECHK.TRANS64.TRYWAIT P2, [R0+URZ+0x31c30], R3 ;  /* 0x031c3003000075a7 */ /* 0x000062000804017f */
[----:B------:R-:W-:Y:S05]  /*1320*/  @!P0 BRA `(.L_x_12) ;  /* 0x0000000000048947 */ /* 0x000fea0003800000 */
[----:B------:R-:W-:Y:S01]  /*1330*/  BPT.TRAP 0x1 ;  /* 0x000000040000795c */ /* 0x000fe20000300000 */
.L_x_12:
[----:B------:R-:W2:Y:S01]  /*1340*/  S2R R4, SR_TID.X ;  /* 0x0000000000047919 */ /* 0x000ea20000002100 */
[----:B------:R-:W-:Y:S01]  /*1350*/  IMAD.MOV.U32 R71, RZ, RZ, RZ ;  /* 0x000000ffff477224 */ /* 0x000fe200078e00ff */
[----:B--2---:R-:W-:Y:S01]  /*1360*/  LOP3.LUT P1, RZ, R4, 0x7f, RZ, 0xc0, !PT ;  /* 0x0000007f04ff7812 */ /* 0x004fe2000782c0ff */
[----:B-1----:R-:W-:-:S12]  /*1370*/  @P2 BRA `(.L_x_13) ;  /* 0x0000000000082947 */ /* 0x002fd80003800000 */
[----:B------:R-:W1:Y:S02]  /*1380*/  SYNCS.PHASECHK.TRANS64.TRYWAIT P2, [R0+URZ+0x31c30], R3 ;  /* 0x031c3003000075a7 */ /* 0x000e64000804017f */
[----:B-1----:R-:W-:Y:S05]  /*1390*/  @!P2 BRA `(.L_x_14) ;  /* 0x000000dc00a4a947 */ /* 0x002fea0003800000 */
.L_x_13:
[----:B------:R-:W-:Y:S05]  /*13a0*/  WARPSYNC.ALL ;  /* 0x0000000000007948 */ /* 0x000fea0003800000 */
[----:B------:R-:W-:Y:S01]  /*13b0*/  UIADD3 UR4, UR37, 0x16a00, URZ ;  /* 0x00016a0025047890 */ /* 0x000fe2000fffe03f */
[----:B------:R-:W-:Y:S01]  /*13c0*/  WARPGROUP.ARRIVE ;  /* 0x00000000000079c5 */ /* 0x000fe20000000000 */
[----:B------:R-:W-:Y:S01]  /*13d0*/  ULEA UR40, UR40, UR37, 0xc ;  /* 0x0000002528287291 */ /* 0x000fe2000f8e603f */
[----:B------:R-:W-:Y:S01]  /*13e0*/  P2R R68, PR, RZ, 0x1 ;  /* 0x00000001ff447803 */ /* 0x000fe20000000000 */
[----:B------:R-:W-:Y:S01]  /*13f0*/  USHF.R.U32.HI UR4, URZ, 0x4, UR4 ;  /* 0x000000043f047899 */ /* 0x000fe20008011604 */
[----:B01----:R-:W-:Y:S01]  /*1400*/  @!P1 VIADD R0, R0, 0x31c40 ;  /* 0x00031c4000009836 */ /* 0x003fe20000000000 */
[----:B------:R-:W-:-:S02]  /*1410*/  UIADD3 UR40, UR40, 0xda00, URZ ;  /* 0x0000da0028287890 */ /* 0x000fc4000fffe03f */
[----:B------:R-:W-:Y:S02]  /*1420*/  ULOP3.LUT UR4, UR4, 0x3fff, URZ, 0xc0, !UPT ;  /* 0x00003fff04047892 */ /* 0x000fe4000f8ec03f */
[----:B------:R-:W-:Y:S02]  /*1430*/  USHF.R.U32.HI UR40, URZ, 0x4, UR40 ;  /* 0x000000043f287899 */ /* 0x000fe40008011628 */
[----:B------:R-:W-:Y:S02]  /*1440*/  ULOP3.LUT UR7, UR4, 0x10000, URZ, 0xfc, !UPT ;  /* 0x0001000004077892 */ /* 0x000fe4000f8efc3f */
[----:B------:R-:W-:Y:S02]  /*1450*/  ULOP3.LUT UR5, UR40, 0x3fff, URZ, 0xc0, !UPT ;  /* 0x00003fff28057892 */ /* 0x000fe4000f8ec03f */
[----:B------:R-:W-:Y:S02]  /*1460*/  UIMAD UR4, UR36, 0x6c0, UR7 ;  /* 0x000006c0240478a4 */ /* 0x000fe4000f8e0207 */
[----:B------:R-:W-:Y:S01]  /*1470*/  ULOP3.LUT UR5, UR5, 0x10000, URZ, 0xfc, !UPT ;  /* 0x0001000005057892 */ /* 0x000fe2000f8efc3f */
[----:B------:R-:W-:Y:S01]  /*1480*/  UMOV UR31, 0x80000020 ;  /* 0x80000020001f7882 */ /* 0x000fe20000000000 */
[----:B------:R-:W-:Y:S01]  /*1490*/  UMOV UR29, 0x80000020 ;  /* 0x80000020001d7882 */ /* 0x000fe20000000000 */
[----:B------:R-:W-:-:S02]  /*14a0*/  UIADD3 UR6, UR4, 0x80, URZ ;  /* 0x0000008004067890 */ /* 0x000fc4000fffe03f */
[----:B------:R-:W-:Y:S02]  /*14b0*/  UMOV UR30, UR4 ;  /* 0x00000004001e7c82 */ /* 0x000fe40008000000 */
[----:B------:R-:W-:Y:S01]  /*14c0*/  UMOV UR28, UR5 ;  /* 0x00000005001c7c82 */ /* 0x000fe20008000000 */
[----:B------:R-:W-:Y:S01]  /*14d0*/  UIADD3 UR8, UR4, 0xc0, URZ ;  /* 0x000000c004087890 */ /* 0x000fe2000fffe03f */
[----:B------:R-:W-:Y:S01]  /*14e0*/  HGMMA.64x16x16.F32 R96, gdesc[UR28], RZ, !UPT, gsb0 ;  /* 0x002000001c6079f0 */ /* 0x000fe2000c0008ff */
[----:B------:R-:W-:Y:S01]  /*14f0*/  UIADD3 UR30, UR4, 0x40, URZ ;  /* 0x00000040041e7890 */ /* 0x000fe2000fffe03f */
[----:B------:R-:W-:Y:S01]  /*1500*/  UMOV UR31, 0x80000020 ;  /* 0x80000020001f7882 */ /* 0x000fe20000000000 */
[----:B------:R-:W-:Y:S02]  /*1510*/  UIADD3 UR9, UR4, 0x100, URZ ;  /* 0x0000010004097890 */ /* 0x000fe4000fffe03f */
[----:B------:R-:W-:Y:S01]  /*1520*/  UIADD3 UR10, UR4, 0x140, URZ ;  /* 0x00000140040a7890 */ /* 0x000fe2000fffe03f */
[----:B------:R-:W-:Y:S01]  /*1530*/  UMOV UR11, 0x80000020 ;  /* 0x80000020000b7882 */ /* 0x000fe20000000000 */
[----:B------:R-:W-:-:S02]  /*1540*/  UIADD3 UR12, UR4, 0xc2, URZ ;  /* 0x000000c2040c7890 */ /* 0x000fc4000fffe03f */
[----:B------:R-:W-:Y:S02]  /*1550*/  UIADD3 UR13, UR4, 0x102, URZ ;  /* 0x00000102040d7890 */ /* 0x000fe4000fffe03f */
[----:B------:R-:W-:Y:S01]  /*1560*/  UIADD3 UR14, UR4, 0x142, URZ ;  /* 0x00000142040e7890 */ /* 0x000fe2000fffe03f */
[----:B------:R-:W-:Y:S01]  /*1570*/  UMOV UR15, 0x80000020 ;  /* 0x80000020000f7882 */ /* 0x000fe20000000000 */
[----:B------:R-:W-:Y:S02]  /*1580*/  UIADD3 UR16, UR4, 0x380, URZ ;  /* 0x0000038004107890 */ /* 0x000fe4000fffe03f */
[----:B------:R-:W-:Y:S01]  /*1590*/  UIADD3 UR18, UR4, 0x242, URZ ;  /* 0x0000024204127890 */ /* 0x000fe2000fffe03f */
[----:B------:R-:W-:Y:S01]  /*15a0*/  UMOV UR17, 0x80000020 ;  /* 0x8000002000117882 */ /* 0x000fe20000000000 */
[----:B------:R-:W-:Y:S01]  /*15b0*/  UMOV UR19, 0x80000020 ;  /* 0x8000002000137882 */ /* 0x000fe20000000000 */
[----:B------:R-:W-:Y:S02]  /*15c0*/  UIADD3 UR20, UR5, 0x600, URZ ;  /* 0x0000060005147890 */ /* 0x000fe4000fffe03f */
[----:B------:R-:W-:Y:S01]  /*15d0*/  UIADD3 UR22, UR4, 0x480, URZ ;  /* 0x0000048004167890 */ /* 0x000fe2000fffe03f */
[----:B------:R-:W-:Y:S01]  /*15e0*/  UMOV UR21, 0x80000020 ;  /* 0x8000002000157882 */ /* 0x000fe20000000000 */
[----:B------:R-:W-:Y:S01]  /*15f0*/  UMOV UR23, 0x80000020 ;  /* 0x8000002000177882 */ /* 0x000fe20000000000 */
[----:B------:R-:W-:-:S02]  /*1600*/  UIADD3 UR24, UR5, 0x602, URZ ;  /* 0x0000060205187890 */ /* 0x000fc4000fffe03f */
[----:B------:R-:W-:Y:S01]  /*1610*/  UIADD3 UR26, UR4, 0x482, URZ ;  /* 0x00000482041a7890 */ /* 0x000fe2000fffe03f */
[----:B------:R-:W-:Y:S01]  /*1620*/  UMOV UR25, 0x80000020 ;  /* 0x8000002000197882 */ /* 0x000fe20000000000 */
[----:B------:R-:W-:Y:S01]  /*1630*/  UMOV UR27, 0x80000020 ;  /* 0x80000020001b7882 */ /* 0x000fe20000000000 */
[----:B------:R-:W-:Y:S02]  /*1640*/  WARPGROUP.DEPBAR.LE gsb0, 0x0 ;  /* 0x00008000000079c5 */ /* 0x000fe40000010000 */
[----:B------:R-:W-:-:S06]  /*1650*/  WARPGROUP.ARRIVE ;  /* 0x00000000000079c5 */ /* 0x000fcc0000000000 */
[----:B------:R-:W-:Y:S01]  /*1660*/  HGMMA.64x16x16.F32 R88, gdesc[UR28], RZ, !UPT, gsb0 ;  /* 0x002000001c5879f0 */ /* 0x000fe2000c0008ff */
[----:B------:R-:W-:Y:S01]  /*1670*/  UMOV UR30, UR6 ;  /* 0x00000006001e7c82 */ /* 0x000fe20008000000 */
[----:B------:R-:W-:Y:S01]  /*1680*/  UMOV UR31, 0x80000020 ;  /* 0x80000020001f7882 */ /* 0x000fe20000000000 */
[----:B------:R-:W-:Y:S01]  /*1690*/  UIADD3 UR6, UR4, 0x180, URZ ;  /* 0x0000018004067890 */ /* 0x000fe2000fffe03f */
        /* <DEDUP_REMOVED lines=29> */
[----:B------:R-:W-:Y:S01]  /*1870*/  UMOV UR8, UR10 ;  /* 0x0000000a00087c82 */ /* 0x000fe20008000000 */
[----:B------:R-:W-:Y:S01]  /*1880*/  UMOV UR10, UR6 ;  /* 0x00000006000a7c82 */ /* 0x000fe20008000000 */
[----:B------:R-:W-:Y:S01]  /*1890*/  UIADD3 UR6, UR4, 0x82, URZ ;  /* 0x0000008204067890 */ /* 0x000fe2000fffe03f */
[----:B------:R-:W-:Y:S02]  /*18a0*/  WARPGROUP.DEPBAR.LE gsb0, 0x0 ;  /* 0x00008000000079c5 */ /* 0x000fe40000010000 */
[----:B------:R-:W-:-:S06]  /*18b0*/  WARPGROUP.ARRIVE ;  /* 0x00000000000079c5 */ /* 0x000fcc0000000000 */
[----:B------:R-:W-:Y:S01]  /*18c0*/  HGMMA.64x16x16.F32 R32, gdesc[UR28], RZ, !UPT, gsb0 ;  /* 0x002000001c2079f0 */ /* 0x000fe2000c0008ff */
[----:B------:R-:W-:Y:S01]  /*18d0*/  UMOV UR30, UR9 ;  /* 0x00000009001e7c82 */ /* 0x000fe20008000000 */
[----:B------:R-:W-:Y:S01]  /*18e0*/  UMOV UR31, 0x80000020 ;  /* 0x80000020001f7882 */ /* 0x000fe20000000000 */
[----:B------:R-:W-:Y:S01]  /*18f0*/  UMOV UR9, 0x80000020 ;  /* 0x8000002000097882 */ /* 0x000fe20000000000 */
[----:B------:R-:W-:Y:S02]  /*1900*/  WARPGROUP.DEPBAR.LE gsb0, 0x0 ;  /* 0x00008000000079c5 */ /* 0x000fe40000010000 */
[----:B------:R-:W-:-:S06]  /*1910*/  WARPGROUP.ARRIVE ;  /* 0x00000000000079c5 */ /* 0x000fcc0000000000 */
[----:B------:R-:W-:Y:S03]  /*1920*/  HGMMA.64x16x16.F32 R24, gdesc[UR28], RZ, !UPT, gsb0 ;  /* 0x002000001c1879f0 */ /* 0x000fe6000c0008ff */
[----:B------:R-:W-:Y:S02]  /*1930*/  WARPGROUP.DEPBAR.LE gsb0, 0x0 ;  /* 0x00008000000079c5 */ /* 0x000fe40000010000 */
[----:B------:R-:W-:-:S06]  /*1940*/  WARPGROUP.ARRIVE ;  /* 0x00000000000079c5 */ /* 0x000fcc0000000000 */
[----:B------:R-:W-:Y:S01]  /*1950*/  HGMMA.64x16x16.F32 R96, gdesc[UR8], R96, gsb0 ;  /* 0x00200000086079f0 */ /* 0x000fe20008000860 */
[----:B------:R-:W-:Y:S01]  /*1960*/  UIADD3 UR10, UR4, 0x42, URZ ;  /* 0x00000042040a7890 */ /* 0x000fe2000fffe03f */
[----:B------:R-:W-:Y:S01]  /*1970*/  UMOV UR11, 0x80000020 ;  /* 0x80000020000b7882 */ /* 0x000fe20000000000 */
[----:B------:R-:W-:Y:S02]  /*1980*/  WARPGROUP.DEPBAR.LE gsb0, 0x0 ;  /* 0x00008000000079c5 */ /* 0x000fe40000010000 */
[----:B------:R-:W-:-:S06]  /*1990*/  WARPGROUP.ARRIVE ;  /* 0x00000000000079c5 */ /* 0x000fcc0000000000 */
[----:B------:R-:W-:Y:S01]  /*19a0*/  HGMMA.64x16x16.F32 R88, gdesc[UR8], R88, gsb0 ;  /* 0x00200000085879f0 */ /* 0x000fe20008000858 */
[----:B------:R-:W-:Y:S01]  /*19b0*/  UMOV UR10, UR6 ;  /* 0x00000006000a7c82 */ /* 0x000fe20008000000 */
[----:B------:R-:W-:Y:S01]  /*19c0*/  UMOV UR11, 0x80000020 ;  /* 0x80000020000b7882 */ /* 0x000fe20000000000 */
[----:B------:R-:W-:Y:S01]  /*19d0*/  UIADD3 UR6, UR4, 0x182, URZ ;  /* 0x0000018204067890 */ /* 0x000fe2000fffe03f */
        /* <DEDUP_REMOVED lines=29> */
[----:B------:R-:W-:Y:S01]  /*1bb0*/  UMOV UR12, UR14 ;  /* 0x0000000e000c7c82 */ /* 0x000fe20008000000 */
[----:B------:R-:W-:Y:S01]  /*1bc0*/  UMOV UR14, UR6 ;  /* 0x00000006000e7c82 */ /* 0x000fe20008000000 */
[----:B------:R-:W-:Y:S01]  /*1bd0*/  UIADD3 UR6, UR4, 0x2c0, URZ ;  /* 0x000002c004067890 */ /* 0x000fe2000fffe03f */
[----:B------:R-:W-:Y:S02]  /*1be0*/  WARPGROUP.DEPBAR.LE gsb0, 0x0 ;  /* 0x00008000000079c5 */ /* 0x000fe40000010000 */
[----:B------:R-:W-:-:S06]  /*1bf0*/  WARPGROUP.ARRIVE ;  /* 0x00000000000079c5 */ /* 0x000fcc0000000000 */
[----:B------:R-:W-:Y:S01]  /*1c00*/  HGMMA.64x16x16.F32 R32, gdesc[UR8], R32, gsb0 ;  /* 0x00200000082079f0 */ /* 0x000fe20008000820 */
[----:B------:R-:W-:Y:S01]  /*1c10*/  UMOV UR10, UR13 ;  /* 0x0000000d000a7c82 */ /* 0x000fe20008000000 */
[----:B------:R-:W-:Y:S01]  /*1c20*/  UMOV UR11, 0x80000020 ;  /* 0x80000020000b7882 */ /* 0x000fe20000000000 */
[----:B------:R-:W-:Y:S01]  /*1c30*/  UMOV UR13, 0x80000020 ;  /* 0x80000020000d7882 */ /* 0x000fe20000000000 */
[----:B------:R-:W-:Y:S02]  /*1c40*/  WARPGROUP.DEPBAR.LE gsb0, 0x0 ;  /* 0x00008000000079c5 */ /* 0x000fe40000010000 */
[----:B------:R-:W-:-:S06]  /*1c50*/  WARPGROUP.ARRIVE ;  /* 0x00000000000079c5 */ /* 0x000fcc0000000000 */
[----:B------:R-:W-:Y:S01]  /*1c60*/  HGMMA.64x16x16.F32 R24, gdesc[UR8], R24, gsb0 ;  /* 0x00200000081879f0 */ /* 0x000fe20008000818 */
[----:B------:R-:W-:Y:S02]  /*1c70*/  UIADD3 UR10, UR4, 0x300, URZ ;  /* 0x00000300040a7890 */ /* 0x000fe4000fffe03f */
[----:B------:R-:W-:Y:S01]  /*1c80*/  UIADD3 UR11, UR4, 0x340, URZ ;  /* 0x00000340040b7890 */ /* 0x000fe2000fffe03f */
        /* <DEDUP_REMOVED lines=28> */
[----:B------:R-:W-:Y:S02]  /*1e50*/  UIADD3 UR16, UR5, 0x302, URZ ;  /* 0x0000030205107890 */ /* 0x000fe4000fffe03f */
        /* <DEDUP_REMOVED lines=22> */
[----:B------:R-:W-:Y:S02]  /*1fc0*/  UIADD3 UR14, UR4, 0x382, URZ ;  /* 0x00000382040e7890 */ /* 0x000fe4000fffe03f */
        /* <DEDUP_REMOVED lines=47> */
[----:B------:R-:W-:Y:S03]  /*22c0*/  HGMMA.64x16x16.F32 R24, gdesc[UR16], R24, gsb0 ;  /* 0x00200000101879f0 */ /* 0x000fe60008000818 */
        /* <DEDUP_REMOVED lines=44> */
[----:B------:R-:W-:Y:S01]  /*2590*/  ULDC UR5, c[0x0][0x9d8] ;  /* 0x0002760000057ab9 */ /* 0x000fe20000000800 */
        /* <DEDUP_REMOVED lines=9> */
[----:B------:R-:W-:Y:S01]  /*2630*/  WARPGROUP.ARRIVE ;  /* 0x00000000000079c5 */ /* 0x000fe20000000000 */
[----:B------:R-:W-:Y:S01]  /*2640*/  FMUL.FTZ R9, R101, UR5 ;  /* 0x0000000565097c20 */ /* 0x000fe20008410000 */
[----:B------:R-:W-:Y:S01]  /*2650*/  FMUL.FTZ R4, R96, UR5 ;  /* 0x0000000560047c20 */ /* 0x000fe20008410000 */
[----:B------:R-:W-:Y:S01]  /*2660*/  FMUL.FTZ R8, R97, UR5 ;  /* 0x0000000561087c20 */ /* 0x000fe20008410000 */
[----:B------:R-:W-:Y:S01]  /*2670*/  FMUL.FTZ R7, R100, UR5 ;  /* 0x0000000564077c20 */ /* 0x000fe20008410000 */
[----:B------:R-:W-:Y:S01]  /*2680*/  FMUL.FTZ R3, R98, UR5 ;  /* 0x0000000562037c20 */ /* 0x000fe20008410000 */
[----:B------:R-:W-:Y:S01]  /*2690*/  HGMMA.64x16x16.F32 R88, gdesc[UR24], R88, gsb0 ;  /* 0x00200000185879f0 */ /* 0x000fe20008000858 */
[----:B------:R-:W-:Y:S01]  /*26a0*/  UIADD3 UR26, UR4, 0x502, URZ ;  /* 0x00000502041a7890 */ /* 0x000fe2000fffe03f */
[----:B------:R-:W0:Y:S01]  /*26b0*/  MUFU.TANH R9, R9 ;  /* 0x0000000900097308 */ /* 0x000e220000002400 */
[----:B------:R-:W-:Y:S01]  /*26c0*/  UMOV UR27, 0x80000020 ;  /* 0x80000020001b7882 */ /* 0x000fe20000000000 */
[----:B------:R-:W-:Y:S01]  /*26d0*/  FMUL.FTZ R5, R99, UR5 ;  /* 0x0000000563057c20 */ /* 0x000fe20008410000 */
[----:B------:R-:W-:Y:S01]  /*26e0*/  FMUL.FTZ R15, R102, UR5 ;  /* 0x00000005660f7c20 */ /* 0x000fe20008410000 */
[----:B------:R-:W-:-:S04]  /*26f0*/  FMUL.FTZ R13, R103, UR5 ;  /* 0x00000005670d7c20 */ /* 0x000fc80008410000 */
[----:B------:R-:W-:Y:S08]  /*2700*/  MUFU.TANH R4, R4 ;  /* 0x0000000400047308 */ /* 0x000ff00000002400 */
[----:B------:R-:W-:Y:S08]  /*2710*/  MUFU.TANH R8, R8 ;  /* 0x0000000800087308 */ /* 0x000ff00000002400 */
[----:B------:R-:W-:Y:S08]  /*2720*/  MUFU.TANH R7, R7 ;  /* 0x0000000700077308 */ /* 0x000ff00000002400 */
[----:B------:R-:W-:Y:S08]  /*2730*/  MUFU.TANH R3, R3 ;  /* 0x0000000300037308 */ /* 0x000ff00000002400 */
[----:B------:R-:W-:Y:S08]  /*2740*/  MUFU.TANH R5, R5 ;  /* 0x0000000500057308 */ /* 0x000ff00000002400 */
[----:B------:R-:W-:Y:S01]  /*2750*/  MUFU.TANH R15, R15 ;  /* 0x0000000f000f7308 */ /* 0x000fe20000002400 */
[----:B------:R-:W-:-:S02]  /*2760*/  WARPGROUP.DEPBAR.LE gsb0, 0x0 ;  /* 0x00008000000079c5 */ /* 0x000fc40000010000 */
        /* <DEDUP_REMOVED lines=8> */
[----:B------:R-:W-:Y:S01]  /*27f0*/  MUFU.TANH R11, R11 ;  /* 0x0000000b000b7308 */ /* 0x000fe20000002400 */
[----:B------:R-:W-:Y:S01]  /*2800*/  UMOV UR27, 0x80000020 ;  /* 0x80000020001b7882 */ /* 0x000fe20000000000 */
[----:B------:R-:W-:Y:S01]  /*2810*/  FMUL.FTZ R23, R91, UR5 ;  /* 0x000000055b177c20 */ /* 0x000fe20008410000 */
[----:B------:R-:W-:Y:S01]  /*2820*/  FMUL.FTZ R89, R94, UR5 ;  /* 0x000000055e597c20 */ /* 0x000fe20008410000 */
[----:B------:R-:W-:-:S04]  /*2830*/  FMUL.FTZ R88, R95, UR5 ;  /* 0x000000055f587c20 */ /* 0x000fc80008410000 */
[----:B------:R-:W1:Y:S08]  /*2840*/  MUFU.TANH R69, R69 ;  /* 0x0000004500457308 */ /* 0x000e700000002400 */
        /* <DEDUP_REMOVED lines=14> */
[----:B------:R-:W2:Y:S01]  /*2930*/  MUFU.TANH R70, R70 ;  /* 0x0000004600467308 */ /* 0x000ea20000002400 */
[----:B------:R-:W-:Y:S01]  /*2940*/  UMOV UR27, 0x80000020 ;  /* 0x80000020001b7882 */ /* 0x000fe20000000000 */
[----:B------:R-:W-:Y:S01]  /*2950*/  FMUL.FTZ R81, R84, UR5 ;  /* 0x0000000554517c20 */ /* 0x000fe20008410000 */
[----:B------:R-:W-:Y:S01]  /*2960*/  FMUL.FTZ R85, R85, UR5 ;  /* 0x0000000555557c20 */ /* 0x000fe20008410000 */
[----:B------:R-:W-:-:S04]  /*2970*/  FMUL.FTZ R84, R86, UR5 ;  /* 0x0000000556547c20 */ /* 0x000fc80008410000 */
[----:B------:R-:W-:Y:S08]  /*2980*/  MUFU.TANH R80, R80 ;  /* 0x0000005000507308 */ /* 0x000ff00000002400 */
[----:B------:R-:W3:Y:S08]  /*2990*/  MUFU.TANH R90, R90 ;  /* 0x0000005a005a7308 */ /* 0x000ef00000002400 */
        /* <DEDUP_REMOVED lines=13> */
[----:B------:R-:W-:Y:S01]  /*2a70*/  FMUL.FTZ R91, R73, UR5 ;  /* 0x00000005495b7c20 */ /* 0x000fe20008410000 */
[----:B------:R-:W-:Y:S01]  /*2a80*/  UMOV UR27, 0x80000020 ;  /* 0x80000020001b7882 */ /* 0x000fe20000000000 */
[----:B------:R-:W4:Y:S01]  /*2a90*/  MUFU.TANH R72, R72 ;  /* 0x0000004800487308 */ /* 0x000f220000002400 */
[----:B------:R-:W-:Y:S01]  /*2aa0*/  FMUL.FTZ R14, R77, UR5 ;  /* 0x000000054d0e7c20 */ /* 0x000fe20008410000 */
[----:B------:R-:W-:-:S06]  /*2ab0*/  FMUL.FTZ R74, R74, UR5 ;  /* 0x000000054a4a7c20 */ /* 0x000fcc0008410000 */
[----:B------:R-:W5:Y:S08]  /*2ac0*/  MUFU.TANH R87, R87 ;  /* 0x0000005700577308 */ /* 0x000f700000002400 */
[----:B------:R-:W5:Y:S08]  /*2ad0*/  MUFU.TANH R82, R82 ;  /* 0x0000005200527308 */ /* 0x000f700000002400 */
[----:B------:R-:W5:Y:S08]  /*2ae0*/  MUFU.TANH R91, R91 ;  /* 0x0000005b005b7308 */ /* 0x000f700000002400 */
[----:B------:R-:W5:Y:S08]  /*2af0*/  MUFU.TANH R84, R84 ;  /* 0x0000005400547308 */ /* 0x000f700000002400 */
[----:B------:R-:W5:Y:S01]  /*2b00*/  MUFU.TANH R93, R93 ;  /* 0x0000005d005d7308 */ /* 0x000f620000002400 */
        /* <DEDUP_REMOVED lines=11> */
[----:B------:R-:W5:Y:S01]  /*2bc0*/  MUFU.TANH R83, R83 ;  /* 0x0000005300537308 */ /* 0x000f620000002400 */
        /* <DEDUP_REMOVED lines=10> */
[----:B------:R-:W-:Y:S02]  /*2c70*/  IMAD.IADD R51, R157, 0x1, R64 ;  /* 0x000000019d337824 */ /* 0x000fe400078e0240 */
[----:B------:R-:W-:Y:S01]  /*2c80*/  FMUL.FTZ R20, R49, UR5 ;  /* 0x0000000531147c20 */ /* 0x000fe20008410000 */
[----:B------:R-:W-:Y:S01]  /*2c90*/  FMUL.FTZ R49, R55, UR5 ;  /* 0x0000000537317c20 */ /* 0x000fe20008410000 */
[----:B------:R-:W-:Y:S01]  /*2ca0*/  FMUL.FTZ R86, R50, UR5 ;  /* 0x0000000532567c20 */ /* 0x000fe20008410000 */
[----:B------:R-:W-:Y:S01]  /*2cb0*/  HGMMA.64x16x16.F32 R40, gdesc[UR24], R40, gsb0 ;  /* 0x00200000182879f0 */ /* 0x000fe20008000828 */
[----:B------:R-:W-:Y:S01]  /*2cc0*/  UIADD3 UR26, UR4, 0x642, URZ ;  /* 0x00000642041a7890 */ /* 0x000fe2000fffe03f */
[----:B------:R-:W-:Y:S01]  /*2cd0*/  IMAD R6, R22, -0x90, R51 ;  /* 0xffffff7016067824 */ /* 0x000fe200078e0233 */
[----:B------:R-:W-:Y:S01]  /*2ce0*/  UMOV UR27, 0x80000020 ;  /* 0x80000020001b7882 */ /* 0x000fe20000000000 */
[----:B------:R-:W-:Y:S01]  /*2cf0*/  FMUL.FTZ R54, R54, UR5 ;  /* 0x0000000536367c20 */ /* 0x000fe20008410000 */
[----:B------:R-:W-:Y:S01]  /*2d00*/  FMUL.FTZ R50, R52, UR5 ;  /* 0x0000000534327c20 */ /* 0x000fe20008410000 */
[----:B------:R-:W5:Y:S01]  /*2d10*/  MUFU.TANH R56, R56 ;  /* 0x0000003800387308 */ /* 0x000f620000002400 */
[----:B------:R-:W-:Y:S01]  /*2d20*/  ISETP.GT.AND P4, PT, R6, 0x9, PT ;  /* 0x000000090600780c */ /* 0x000fe20003f84270 */
[----:B------:R-:W-:Y:S01]  /*2d30*/  FMUL.FTZ R48, R48, UR5 ;  /* 0x0000000530307c20 */ /* 0x000fe20008410000 */
[C---:B------:R-:W-:Y:S01]  /*2d40*/  ISETP.GT.AND P3, PT, R6.reuse, 0x10, PT ;  /* 0x000000100600780c */ /* 0x040fe20003f64270 */
[----:B------:R-:W-:Y:S01]  /*2d50*/  FMUL.FTZ R53, R53, UR5 ;  /* 0x0000000535357c20 */ /* 0x000fe20008410000 */
[----:B------:R-:W-:-:S02]  /*2d60*/  ISETP.GT.AND P2, PT, R6, RZ, PT ;  /* 0x000000ff0600720c */ /* 0x000fc40003f44270 */
[C---:B------:R-:W-:Y:S01]  /*2d70*/  ISETP.GT.AND P6, PT, R6.reuse, 0x1, PT ;  /* 0x000000010600780c */ /* 0x040fe20003fc4270 */
[----:B------:R-:W5:Y:S01]  /*2d80*/  MUFU.TANH R75, R75 ;  /* 0x0000004b004b7308 */ /* 0x000f620000002400 */
[----:B0-----:R-:W-:Y:S02]  /*2d90*/  FSEL R61, R9, -INF , P4 ;  /* 0xff800000093d7808 */ /* 0x001fe40002000000 */
[----:B-1----:R-:W-:Y:S02]  /*2da0*/  FSEL R9, R69, -INF , P3 ;  /* 0xff80000045097808 */ /* 0x002fe40001800000 */
[----:B------:R-:W-:Y:S02]  /*2db0*/  FSEL R63, R11, -INF , P3 ;  /* 0xff8000000b3f7808 */ /* 0x000fe40001800000 */
[C---:B------:R-:W-:Y:S01]  /*2dc0*/  ISETP.GT.AND P3, PT, R6.reuse, 0x21, PT ;  /* 0x000000210600780c */ /* 0x040fe20003f64270 */
[----:B------:R-:W0:Y:S01]  /*2dd0*/  MUFU.TANH R10, R10 ;  /* 0x0000000a000a7308 */ /* 0x000e220000002400 */
[----:B------:R-:W-:-:S02]  /*2de0*/  ISETP.GT.AND P5, PT, R6, 0x8, PT ;  /* 0x000000080600780c */ /* 0x000fc40003fa4270 */
[----:B------:R-:W-:Y:S02]  /*2df0*/  FSEL R55, R4, -INF , P2 ;  /* 0xff80000004377808 */ /* 0x000fe40001000000 */
[----:B------:R-:W-:Y:S02]  /*2e00*/  FSEL R8, R8, -INF , P6 ;  /* 0xff80000008087808 */ /* 0x000fe40003000000 */
[----:B--2---:R-:W-:Y:S01]  /*2e10*/  FSEL R79, R70, -INF , P3 ;  /* 0xff800000464f7808 */ /* 0x004fe20001800000 */
[----:B------:R-:W1:Y:S01]  /*2e20*/  MUFU.TANH R58, R58 ;  /* 0x0000003a003a7308 */ /* 0x000e620000002400 */
[----:B------:R-:W-:Y:S02]  /*2e30*/  FSEL R59, R7, -INF , P5 ;  /* 0xff800000073b7808 */ /* 0x000fe40002800000 */
[----:B------:R-:W-:Y:S02]  /*2e40*/  FMNMX.FTZ R70, R55, R8, !PT ;  /* 0x0000000837467209 */ /* 0x000fe40007810000 */
[----:B------:R-:W-:-:S02]  /*2e50*/  FSEL R3, R3, -INF , P2 ;  /* 0xff80000003037808 */ /* 0x000fc40001000000 */
[----:B------:R-:W-:Y:S01]  /*2e60*/  FMNMX.FTZ R70, R59, R70, !PT ;  /* 0x000000463b467209 */ /* 0x000fe20007810000 */
[----:B------:R-:W2:Y:S01]  /*2e70*/  MUFU.TANH R48, R48 ;  /* 0x0000003000307308 */ /* 0x000ea20000002400 */
[C---:B------:R-:W-:Y:S02]  /*2e80*/  ISETP.GT.AND P2, PT, R6.reuse, 0x11, PT ;  /* 0x000000110600780c */ /* 0x040fe40003f44270 */
[----:B------:R-:W-:Y:S02]  /*2e90*/  FMNMX.FTZ R70, R61, R70, !PT ;  /* 0x000000463d467209 */ /* 0x000fe40007810000 */
[----:B------:R-:W-:Y:S02]  /*2ea0*/  FSEL R4, R5, -INF , P6 ;  /* 0xff80000005047808 */ /* 0x000fe40003000000 */
[----:B------:R-:W-:Y:S01]  /*2eb0*/  ISETP.GT.AND P6, PT, R6, 0x18, PT ;  /* 0x000000180600780c */ /* 0x000fe20003fc4270 */
[----:B------:R-:W2:Y:S01]  /*2ec0*/  MUFU.TANH R57, R57 ;  /* 0x0000003900397308 */ /* 0x000ea20000002400 */
[----:B------:R-:W-:-:S02]  /*2ed0*/  FSEL R5, R15, -INF , P5 ;  /* 0xff8000000f057808 */ /* 0x000fc40002800000 */
[----:B------:R-:W-:Y:S02]  /*2ee0*/  FSEL R65, R65, -INF , P2 ;  /* 0xff80000041417808 */ /* 0x000fe40001000000 */
[----:B------:R-:W-:Y:S01]  /*2ef0*/  FMNMX.FTZ R70, R63, R70, !PT ;  /* 0x000000463f467209 */ /* 0x000fe20007810000 */
[----:B------:R-:W-:Y:S02]  /*2f00*/  WARPGROUP.DEPBAR.LE gsb0, 0x0 ;  /* 0x00008000000079c5 */ /* 0x000fe40000010000 */
[----:B------:R-:W-:Y:S01]  /*2f10*/  WARPGROUP.ARRIVE ;  /* 0x00000000000079c5 */ /* 0x000fe20000000000 */
[C---:B------:R-:W-:Y:S01]  /*2f20*/  ISETP.GT.AND P5, PT, R6.reuse, 0x19, PT ;  /* 0x000000190600780c */ /* 0x040fe20003fa4270 */
[----:B------:R-:W-:Y:S01]  /*2f30*/  FMUL.FTZ R92, R47, UR5 ;  /* 0x000000052f5c7c20 */ /* 0x000fe20008410000 */
[----:B------:R-:W-:Y:S01]  /*2f40*/  FSEL R7, R13, -INF , P4 ;  /* 0xff8000000d077808 */ /* 0x000fe20002000000 */
[----:B------:R-:W-:Y:S01]  /*2f50*/  FMUL.FTZ R52, R41, UR5 ;  /* 0x0000000529347c20 */ /* 0x000fe20008410000 */
[----:B------:R-:W-:Y:S01]  /*2f60*/  ISETP.GT.AND P4, PT, R6, 0x20, PT ;  /* 0x000000200600780c */ /* 0x000fe20003f84270 */
[----:B------:R-:W-:Y:S01]  /*2f70*/  HGMMA.64x16x16.F32 R32, gdesc[UR24], R32, gsb0 ;  /* 0x00200000182079f0 */ /* 0x000fe20008000820 */
[----:B------:R-:W-:Y:S01]  /*2f80*/  FSEL R67, R67, -INF , P6 ;  /* 0xff80000043437808 */ /* 0x000fe20003000000 */
[----:B------:R-:W-:Y:S01]  /*2f90*/  UIADD3 UR26, UR4, 0x682, URZ ;  /* 0x00000682041a7890 */ /* 0x000fe2000fffe03f */
[----:B------:R-:W-:Y:S01]  /*2fa0*/  FMNMX.FTZ R70, R65, R70, !PT ;  /* 0x0000004641467209 */ /* 0x000fe20007810000 */
[----:B------:R-:W-:Y:S01]  /*2fb0*/  UMOV UR27, 0x80000020 ;  /* 0x80000020001b7882 */ /* 0x000fe20000000000 */
[----:B------:R-:W-:Y:S01]  /*2fc0*/  FSEL R73, R21, -INF , P5 ;  /* 0xff80000015497808 */ /* 0x000fe20002800000 */
[----:B------:R-:W-:Y:S01]  /*2fd0*/  FMUL.FTZ R43, R43, UR5 ;  /* 0x000000052b2b7c20 */ /* 0x000fe20008410000 */
[----:B---3--:R-:W-:Y:S01]  /*2fe0*/  FSEL R21, R90, -INF , P4 ;  /* 0xff8000005a157808 */ /* 0x008fe20002000000 */
[----:B------:R-:W-:Y:S01]  /*2ff0*/  FMUL.FTZ R95, R42, UR5 ;  /* 0x000000052a5f7c20 */ /* 0x000fe20008410000 */
[----:B------:R-:W-:Y:S01]  /*3000*/  FSEL R77, R80, -INF , P4 ;  /* 0xff800000504d7808 */ /* 0x000fe20002000000 */
[----:B------:R-:W-:Y:S01]  /*3010*/  MUFU.TANH R42, R54 ;  /* 0x00000036002a7308 */ /* 0x000fe20000002400 */
[----:B------:R-:W-:Y:S01]  /*3020*/  ISETP.GT.AND P4, PT, R6, 0x31, PT ;  /* 0x000000310600780c */ /* 0x000fe20003f84270 */
[----:B------:R-:W-:Y:S01]  /*3030*/  FMUL.FTZ R133, R45, UR5 ;  /* 0x000000052d857c20 */ /* 0x000fe20008410000 */
[----:B------:R-:W-:Y:S01]  /*3040*/  FMNMX.FTZ R70, R67, R70, !PT ;  /* 0x0000004643467209 */ /* 0x000fe20007810000 */
[----:B------:R-:W-:Y:S01]  /*3050*/  FMUL.FTZ R131, R44, UR5 ;  /* 0x000000052c837c20 */ /* 0x000fe20008410000 */
[----:B----4-:R-:W-:Y:S01]  /*3060*/  FSEL R47, R72, -INF , P4 ;  /* 0xff800000482f7808 */ /* 0x010fe20002000000 */
[----:B------:R-:W-:Y:S01]  /*3070*/  FMUL.FTZ R51, R40, UR5 ;  /* 0x0000000528337c20 */ /* 0x000fe20008410000 */
[----:B------:R-:W-:Y:S01]  /*3080*/  FMNMX.FTZ R72, R73, R70, !PT ;  /* 0x0000004649487209 */ /* 0x000fe20007810000 */
[----:B------:R3:W-:Y:S01]  /*3090*/  MUFU.TANH R54, R43 ;  /* 0x0000002b00367308 */ /* 0x0007e20000002400 */
[----:B------:R-:W-:Y:S01]  /*30a0*/  FSEL R11, R23, -INF , P2 ;  /* 0xff800000170b7808 */ /* 0x000fe20001000000 */
[----:B------:R-:W-:Y:S01]  /*30b0*/  FMUL.FTZ R101, R46, UR5 ;  /* 0x000000052e657c20 */ /* 0x000fe20008410000 */
[----:B------:R-:W-:Y:S01]  /*30c0*/  ISETP.GT.AND P2, PT, R6, 0x28, PT ;  /* 0x000000280600780c */ /* 0x000fe20003f44270 */
[----:B------:R-:W-:Y:S01]  /*30d0*/  ULDC UR4, c[0x0][0x988] ;  /* 0x0002620000047ab9 */ /* 0x000fe20000000800 */
[----:B------:R-:W-:-:S02]  /*30e0*/  FMNMX.FTZ R72, R77, R72, !PT ;  /* 0x000000484d487209 */ /* 0x000fc40007810000 */
[----:B------:R-:W-:Y:S01]  /*30f0*/  FSEL R13, R89, -INF , P6 ;  /* 0xff800000590d7808 */ /* 0x000fe20003000000 */
[----:B------:R-:W4:Y:S01]  /*3100*/  MUFU.TANH R20, R20 ;  /* 0x0000001400147308 */ /* 0x000f220000002400 */
[----:B------:R-:W-:Y:S02]  /*3110*/  ISETP.GT.AND P6, PT, R6, 0x29, PT ;  /* 0x000000290600780c */ /* 0x000fe40003fc4270 */
[----:B------:R-:W-:Y:S02]  /*3120*/  FSEL R81, R81, -INF , P2 ;  /* 0xff80000051517808 */ /* 0x000fe40001000000 */
[----:B------:R-:W-:Y:S02]  /*3130*/  FMNMX.FTZ R72, R79, R72, !PT ;  /* 0x000000484f487209 */ /* 0x000fe40007810000 */
[----:B------:R-:W-:Y:S01]  /*3140*/  FSEL R15, R88, -INF , P5 ;  /* 0xff800000580f7808 */ /* 0x000fe20002800000 */
[----:B------:R-:W4:Y:S01]  /*3150*/  MUFU.TANH R62, R62 ;  /* 0x0000003e003e7308 */ /* 0x000f220000002400 */
[----:B------:R-:W-:-:S02]  /*3160*/  ISETP.GT.AND P5, PT, R6, 0x30, PT ;  /* 0x000000300600780c */ /* 0x000fc40003fa4270 */
[----:B------:R-:W-:Y:S02]  /*3170*/  FSEL R85, R85, -INF , P6 ;  /* 0xff80000055557808 */ /* 0x000fe40003000000 */
[----:B------:R-:W-:Y:S02]  /*3180*/  FMNMX.FTZ R72, R81, R72, !PT ;  /* 0x0000004851487209 */ /* 0x000fe40007810000 */
[----:B-----5:R-:W-:Y:S01]  /*3190*/  FSEL R87, R87, -INF , P5 ;  /* 0xff80000057577808 */ /* 0x020fe20002800000 */
[----:B------:R5:W-:Y:S01]  /*31a0*/  MUFU.TANH R44, R49 ;  /* 0x00000031002c7308 */ /* 0x000be20000002400 */
[----:B------:R-:W-:Y:S02]  /*31b0*/  FMNMX.FTZ R72, R85, R72, !PT ;  /* 0x0000004855487209 */ /* 0x000fe40007810000 */
[----:B------:R-:W-:Y:S02]  /*31c0*/  FSEL R23, R82, -INF , P3 ;  /* 0xff80000052177808 */ /* 0x000fe40001800000 */
[----:B------:R-:W-:-:S02]  /*31d0*/  ISETP.GT.AND P3, PT, R6, 0x38, PT ;  /* 0x000000380600780c */ /* 0x000fc40003f64270 */
[----:B------:R-:W-:Y:S01]  /*31e0*/  FSEL R91, R91, -INF , P4 ;  /* 0xff8000005b5b7808 */ /* 0x000fe20002000000 */
[----:B------:R-:W4:Y:S01]  /*31f0*/  MUFU.TANH R50, R50 ;  /* 0x0000003200327308 */ /* 0x000f220000002400 */
[----:B------:R-:W-:Y:S01]  /*3200*/  FMNMX.FTZ R72, R87, R72, !PT ;  /* 0x0000004857487209 */ /* 0x000fe20007810000 */
[----:B------:R-:W-:Y:S02]  /*3210*/  WARPGROUP.DEPBAR.LE gsb0, 0x0 ;  /* 0x00008000000079c5 */ /* 0x000fe40000010000 */
[----:B------:R-:W-:Y:S01]  /*3220*/  WARPGROUP.ARRIVE ;  /* 0x00000000000079c5 */ /* 0x000fe20000000000 */
[----:B------:R-:W-:Y:S01]  /*3230*/  FSEL R41, R84, -INF , P2 ;  /* 0xff80000054297808 */ /* 0x000fe20001000000 */
[----:B------:R-:W-:Y:S01]  /*3240*/  FMUL.FTZ R135, R32, UR5 ;  /* 0x0000000520877c20 */ /* 0x000fe20008410000 */
[----:B------:R-:W-:Y:S01]  /*3250*/  ISETP.GT.AND P2, PT, R6, 0x39, PT ;  /* 0x000000390600780c */ /* 0x000fe20003f44270 */
[----:B------:R-:W4:Y:S01]  /*3260*/  MUFU.TANH R60, R60 ;  /* 0x0000003c003c7308 */ /* 0x000f220000002400 */
[----:B------:R-:W-:Y:S01]  /*3270*/  FSEL R93, R93, -INF , P3 ;  /* 0xff8000005d5d7808 */ /* 0x000fe20001800000 */
[----:B------:R-:W-:Y:S01]  /*3280*/  HGMMA.64x16x16.F32 R24, gdesc[UR24], R24, gsb0 ;  /* 0x00200000181879f0 */ /* 0x000fe20008000818 */
[----:B------:R-:W-:Y:S01]  /*3290*/  FMNMX.FTZ R72, R91, R72, !PT ;  /* 0x000000485b487209 */ /* 0x000fe20007810000 */
[----:B------:R-:W-:Y:S01]  /*32a0*/  FMUL.FTZ R36, R36, UR5 ;  /* 0x0000000524247c20 */ /* 0x000fe20008410000 */
[----:B---3--:R-:W-:Y:S01]  /*32b0*/  FSEL R43, R83, -INF , P6 ;  /* 0xff800000532b7808 */ /* 0x008fe20003000000 */
[----:B------:R-:W-:Y:S01]  /*32c0*/  FMUL.FTZ R105, R34, UR5 ;  /* 0x0000000522697c20 */ /* 0x000fe20008410000 */
[----:B------:R-:W-:Y:S01]  /*32d0*/  ISETP.GT.AND P6, PT, R6, 0x40, PT ;  /* 0x000000400600780c */ /* 0x000fe20003fc4270 */
[----:B------:R3:W-:Y:S01]  /*32e0*/  MUFU.TANH R46, R51 ;  /* 0x00000033002e7308 */ /* 0x0007e20000002400 */
[----:B------:R-:W-:Y:S01]  /*32f0*/  FSEL R97, R14, -INF , P2 ;  /* 0xff8000000e617808 */ /* 0x000fe20001000000 */
[----:B------:R-:W-:Y:S01]  /*3300*/  FMUL.FTZ R14, R33, UR5 ;  /* 0x00000005210e7c20 */ /* 0x000fe20008410000 */
[----:B------:R-:W-:Y:S01]  /*3310*/  FMNMX.FTZ R72, R93, R72, !PT ;  /* 0x000000485d487209 */ /* 0x000fe20007810000 */
[----:B------:R-:W-:Y:S01]  /*3320*/  FMUL.FTZ R38, R38, UR5 ;  /* 0x0000000526267c20 */ /* 0x000fe20008410000 */
[----:B------:R-:W-:Y:S01]  /*3330*/  FSEL R45, R74, -INF , P5 ;  /* 0xff8000004a2d7808 */ /* 0x000fe20002800000 */
[----:B------:R-:W-:Y:S01]  /*3340*/  FMUL.FTZ R34, R39, UR5 ;  /* 0x0000000527227c20 */ /* 0x000fe20008410000 */
[----:B------:R-:W-:Y:S01]  /*3350*/  ISETP.GT.AND P5, PT, R6, 0x41, PT ;  /* 0x000000410600780c */ /* 0x000fe20003fa4270 */
[----:B------:R1:W4:Y:S01]  /*3360*/  MUFU.TANH R40, R53 ;  /* 0x0000003500287308 */ /* 0x0003220000002400 */
[----:B------:R-:W-:Y:S01]  /*3370*/  FSEL R99, R66, -INF , P6 ;  /* 0xff80000042637808 */ /* 0x000fe20003000000 */
[----:B------:R-:W-:Y:S01]  /*3380*/  IMAD.U32 R74, RZ, RZ, UR4 ;  /* 0x00000004ff4a7e24 */ /* 0x000fe2000f8e00ff */
[----:B------:R-:W-:-:S02]  /*3390*/  FMNMX.FTZ R72, R97, R72, !PT ;  /* 0x0000004861487209 */ /* 0x000fc40007810000 */
[----:B------:R-:W-:Y:S02]  /*33a0*/  ISETP.GT.AND P4, PT, R6, 0x48, PT ;  /* 0x000000480600780c */ /* 0x000fe40003f84270 */
[----:B------:R-:W-:Y:S01]  /*33b0*/  FSEL R113, R12, -INF , P5 ;  /* 0xff8000000c717808 */ /* 0x000fe20002800000 */
[----:B------:R-:W4:Y:S01]  /*33c0*/  MUFU.TANH R86, R86 ;  /* 0x0000005600567308 */ /* 0x000f220000002400 */
[----:B------:R-:W-:Y:S01]  /*33d0*/  FMNMX.FTZ R72, R99, R72, !PT ;  /* 0x0000004863487209 */ /* 0x000fe20007810000 */
[----:B------:R-:W-:Y:S01]  /*33e0*/  FMUL.FTZ R12, R35, UR5 ;  /* 0x00000005230c7c20 */ /* 0x000fe20008410000 */
[----:B-----5:R-:W-:Y:S02]  /*33f0*/  FSEL R49, R76, -INF , P3 ;  /* 0xff8000004c317808 */ /* 0x020fe40001800000 */
[----:B------:R-:W-:Y:S02]  /*3400*/  ISETP.GT.AND P3, PT, R6, 0x49, PT ;  /* 0x000000490600780c */ /* 0x000fe40003f64270 */
[----:B------:R-:W-:Y:S01]  /*3410*/  FSEL R115, R56, -INF , P4 ;  /* 0xff80000038737808 */ /* 0x000fe20002000000 */
[----:B------:R-:W5:Y:S01]  /*3420*/  MUFU.TANH R78, R78 ;  /* 0x0000004e004e7308 */ /* 0x000f620000002400 */
[----:B------:R-:W-:-:S02]  /*3430*/  FMNMX.FTZ R72, R113, R72, !PT ;  /* 0x0000004871487209 */ /* 0x000fc40007810000 */
[----:B---3--:R-:W-:Y:S02]  /*3440*/  FSEL R51, R75, -INF , P2 ;  /* 0xff8000004b337808 */ /* 0x008fe40001000000 */
[----:B------:R-:W-:Y:S02]  /*3450*/  ISETP.GT.AND P2, PT, R6, 0x50, PT ;  /* 0x000000500600780c */ /* 0x000fe40003f44270 */
[----:B0-----:R-:W-:Y:S01]  /*3460*/  FSEL R117, R10, -INF , P3 ;  /* 0xff8000000a757808 */ /* 0x001fe20001800000 */
[----:B------:R-:W0:Y:S01]  /*3470*/  MUFU.TANH R52, R52 ;  /* 0x0000003400347308 */ /* 0x000e220000002400 */
[----:B------:R-:W-:Y:S01]  /*3480*/  FMNMX.FTZ R72, R115, R72, !PT ;  /* 0x0000004873487209 */ /* 0x000fe20007810000 */
[----:B------:R-:W-:Y:S01]  /*3490*/  FMUL.FTZ R10, R37, UR5 ;  /* 0x00000005250a7c20 */ /* 0x000fe20008410000 */
[----:B-1----:R-:W-:Y:S02]  /*34a0*/  FSEL R53, R58, -INF , P6 ;  /* 0xff8000003a357808 */ /* 0x002fe40003000000 */
[----:B------:R-:W-:-:S02]  /*34b0*/  ISETP.GT.AND P6, PT, R6, 0x51, PT ;  /* 0x000000510600780c */ /* 0x000fc40003fc4270 */
[----:B--2---:R-:W-:Y:S01]  /*34c0*/  FSEL R119, R48, -INF , P2 ;  /* 0xff80000030777808 */ /* 0x004fe20001000000 */
[----:B------:R-:W1:Y:S01]  /*34d0*/  MUFU.TANH R131, R131 ;  /* 0x0000008300837308 */ /* 0x000e620000002400 */
[----:B------:R-:W-:Y:S02]  /*34e0*/  FMNMX.FTZ R72, R117, R72, !PT ;  /* 0x0000004875487209 */ /* 0x000fe40007810000 */
[----:B------:R-:W-:Y:S02]  /*34f0*/  FSEL R33, R57, -INF , P5 ;  /* 0xff80000039217808 */ /* 0x000fe40002800000 */
[----:B------:R-:W-:Y:S01]  /*3500*/  ISETP.GT.AND P5, PT, R6, 0x58, PT ;  /* 0x000000580600780c */ /* 0x000fe20003fa4270 */
[----:B------:R-:W-:Y:S02]  /*3510*/  WARPGROUP.DEPBAR.LE gsb0, 0x0 ;  /* 0x00008000000079c5 */ /* 0x000fe40000010000 */
[----:B----4-:R-:W-:Y:S01]  /*3520*/  FSEL R121, R20, -INF , P6 ;  /* 0xff80000014797808 */ /* 0x010fe20003000000 */
[----:B------:R-:W2:Y:S01]  /*3530*/  MUFU.TANH R133, R133 ;  /* 0x0000008500857308 */ /* 0x000ea20000002400 */
[----:B------:R-:W-:Y:S01]  /*3540*/  FMNMX.FTZ R72, R119, R72, !PT ;  /* 0x0000004877487209 */ /* 0x000fe20007810000 */
[----:B------:R-:W-:Y:S01]  /*3550*/  FMUL.FTZ R24, R24, UR5 ;  /* 0x0000000518187c20 */ /* 0x000fe20008410000 */
[----:B------:R-:W-:Y:S01]  /*3560*/  FSEL R57, R62, -INF , P4 ;  /* 0xff8000003e397808 */ /* 0x000fe20002000000 */
[----:B------:R-:W-:Y:S01]  /*3570*/  FMUL.FTZ R20, R25, UR5 ;  /* 0x0000000519147c20 */ /* 0x000fe20008410000 */
[----:B------:R-:W-:Y:S01]  /*3580*/  ISETP.GT.AND P4, PT, R6, 0x59, PT ;  /* 0x000000590600780c */ /* 0x000fe20003f84270 */
[----:B------:R-:W-:Y:S01]  /*3590*/  FMUL.FTZ R28, R28, UR5 ;  /* 0x000000051c1c7c20 */ /* 0x000fe20008410000 */
[----:B------:R-:W-:Y:S01]  /*35a0*/  FSEL R123, R50, -INF , P5 ;  /* 0xff800000327b7808 */ /* 0x000fe20002800000 */
[----:B------:R-:W3:Y:S01]  /*35b0*/  MUFU.TANH R95, R95 ;  /* 0x0000005f005f7308 */ /* 0x000ee20000002400 */
[----:B------:R-:W-:Y:S01]  /*35c0*/  FMNMX.FTZ R72, R121, R72, !PT ;  /* 0x0000004879487209 */ /* 0x000fe20007810000 */
[----:B------:R-:W-:Y:S01]  /*35d0*/  FMUL.FTZ R32, R26, UR5 ;  /* 0x000000051a207c20 */ /* 0x000fe20008410000 */
[----:B------:R-:W-:-:S02]  /*35e0*/  FSEL R35, R60, -INF , P3 ;  /* 0xff8000003c237808 */ /* 0x000fc40001800000 */
[----:B------:R-:W-:Y:S02]  /*35f0*/  ISETP.GT.AND P3, PT, R6, 0x60, PT ;  /* 0x000000600600780c */ /* 0x000fe40003f64270 */
[----:B------:R-:W-:Y:S01]  /*3600*/  FSEL R125, R40, -INF , P4 ;  /* 0xff800000287d7808 */ /* 0x000fe20002000000 */
[----:B------:R-:W4:Y:S01]  /*3610*/  MUFU.TANH R135, R135 ;  /* 0x0000008700877308 */ /* 0x000f220000002400 */
[----:B------:R-:W-:Y:S01]  /*3620*/  FMNMX.FTZ R72, R123, R72, !PT ;  /* 0x000000487b487209 */ /* 0x000fe20007810000 */
[----:B------:R-:W-:Y:S01]  /*3630*/  FMUL.FTZ R40, R31, UR5 ;  /* 0x000000051f287c20 */ /* 0x000fe20008410000 */
[----:B------:R-:W-:Y:S02]  /*3640*/  FSEL R69, R86, -INF , P2 ;  /* 0xff80000056457808 */ /* 0x000fe40001000000 */
[----:B------:R-:W-:Y:S02]  /*3650*/  ISETP.GT.AND P2, PT, R6, 0x61, PT ;  /* 0x000000610600780c */ /* 0x000fe40003f44270 */
[----:B------:R-:W-:Y:S01]  /*3660*/  FSEL R127, R46, -INF , P3 ;  /* 0xff8000002e7f7808 */ /* 0x000fe20001800000 */
[----:B------:R-:W4:Y:S01]  /*3670*/  MUFU.TANH R14, R14 ;  /* 0x0000000e000e7308 */ /* 0x000f220000002400 */
[----:B------:R-:W-:-:S02]  /*3680*/  FMNMX.FTZ R72, R125, R72, !PT ;  /* 0x000000487d487209 */ /* 0x000fc40007810000 */
[----:B-----5:R-:W-:Y:S02]  /*3690*/  FSEL R83, R78, -INF , P6 ;  /* 0xff8000004e537808 */ /* 0x020fe40003000000 */
[----:B------:R-:W-:Y:S02]  /*36a0*/  ISETP.GT.AND P6, PT, R6, 0x68, PT ;  /* 0x000000680600780c */ /* 0x000fe40003fc4270 */
[----:B0-----:R-:W-:Y:S01]  /*36b0*/  FSEL R129, R52, -INF , P2 ;  /* 0xff80000034817808 */ /* 0x001fe20001000000 */
[----:B------:R-:W0:Y:S01]  /*36c0*/  MUFU.TANH R101, R101 ;  /* 0x0000006500657308 */ /* 0x000e220000002400 */
[----:B------:R-:W-:Y:S02]  /*36d0*/  FMNMX.FTZ R72, R127, R72, !PT ;  /* 0x000000487f487209 */ /* 0x000fe40007810000 */
[----:B------:R-:W-:Y:S02]  /*36e0*/  FSEL R37, R42, -INF , P5 ;  /* 0xff8000002a257808 */ /* 0x000fe40002800000 */
[----:B------:R-:W-:-:S02]  /*36f0*/  ISETP.GT.AND P5, PT, R6, 0x69, PT ;  /* 0x000000690600780c */ /* 0x000fc40003fa4270 */
[----:B-1----:R-:W-:Y:S01]  /*3700*/  FSEL R131, R131, -INF , P6 ;  /* 0xff80000083837808 */ /* 0x002fe20003000000 */
[----:B------:R-:W1:Y:S01]  /*3710*/  MUFU.TANH R36, R36 ;  /* 0x0000002400247308 */ /* 0x000e620000002400 */
[----:B------:R-:W-:Y:S02]  /*3720*/  FMNMX.FTZ R72, R129, R72, !PT ;  /* 0x0000004881487209 */ /* 0x000fe40007810000 */
[----:B------:R-:W-:Y:S02]  /*3730*/  FSEL R89, R44, -INF , P4 ;  /* 0xff8000002c597808 */ /* 0x000fe40002000000 */
[----:B------:R-:W-:Y:S02]  /*3740*/  ISETP.GT.AND P4, PT, R6, 0x70, PT ;  /* 0x000000700600780c */ /* 0x000fe40003f84270 */
[----:B--2---:R-:W-:Y:S01]  /*3750*/  FSEL R133, R133, -INF , P5 ;  /* 0xff80000085857808 */ /* 0x004fe20002800000 */
[----:B------:R-:W2:Y:S01]  /*3760*/  MUFU.TANH R70, R92 ;  /* 0x0000005c00467308 */ /* 0x000ea20000002400 */
[----:B------:R-:W-:-:S02]  /*3770*/  FMNMX.FTZ R72, R131, R72, !PT ;  /* 0x0000004883487209 */ /* 0x000fc40007810000 */
[----:B---3--:R-:W-:Y:S02]  /*3780*/  FSEL R95, R95, -INF , P3 ;  /* 0xff8000005f5f7808 */ /* 0x008fe40001800000 */
[----:B------:R-:W-:Y:S02]  /*3790*/  ISETP.GT.AND P3, PT, R6, 0x71, PT ;  /* 0x000000710600780c */ /* 0x000fe40003f64270 */
[----:B----4-:R-:W-:Y:S01]  /*37a0*/  FSEL R135, R135, -INF , P4 ;  /* 0xff80000087877808 */ /* 0x010fe20002000000 */
[----:B------:R-:W3:Y:S01]  /*37b0*/  MUFU.TANH R10, R10 ;  /* 0x0000000a000a7308 */ /* 0x000ee20000002400 */
[----:B------:R-:W-:Y:S02]  /*37c0*/  FMNMX.FTZ R72, R133, R72, !PT ;  /* 0x0000004885487209 */ /* 0x000fe40007810000 */
[----:B------:R-:W-:Y:S02]  /*37d0*/  FSEL R25, R54, -INF , P2 ;  /* 0xff80000036197808 */ /* 0x000fe40001000000 */
[----:B------:R-:W-:-:S02]  /*37e0*/  ISETP.GT.AND P2, PT, R6, 0x78, PT ;  /* 0x000000780600780c */ /* 0x000fc40003f44270 */
[----:B------:R-:W-:Y:S01]  /*37f0*/  FSEL R137, R14, -INF , P3 ;  /* 0xff8000000e897808 */ /* 0x000fe20001800000 */
[----:B------:R-:W4:Y:S01]  /*3800*/  MUFU.TANH R105, R105 ;  /* 0x0000006900697308 */ /* 0x000f220000002400 */
[----:B------:R-:W-:Y:S01]  /*3810*/  FMNMX.FTZ R72, R135, R72, !PT ;  /* 0x0000004887487209 */ /* 0x000fe20007810000 */
[----:B------:R-:W-:Y:S01]  /*3820*/  FMUL.FTZ R14, R29, UR5 ;  /* 0x000000051d0e7c20 */ /* 0x000fe20008410000 */
[----:B0-----:R-:W-:Y:S02]  /*3830*/  FSEL R101, R101, -INF , P6 ;  /* 0xff80000065657808 */ /* 0x001fe40003000000 */
[----:B------:R-:W-:Y:S02]  /*3840*/  ISETP.GT.AND P6, PT, R6, 0x79, PT ;  /* 0x000000790600780c */ /* 0x000fe40003fc4270 */
[----:B-1----:R-:W-:Y:S01]  /*3850*/  FSEL R139, R36, -INF , P2 ;  /* 0xff800000248b7808 */ /* 0x002fe20001000000 */
[----:B------:R-:W0:Y:S01]  /*3860*/  MUFU.TANH R24, R24 ;  /* 0x0000001800187308 */ /* 0x000e220000002400 */
[----:B------:R-:W-:Y:S01]  /*3870*/  FMNMX.FTZ R72, R137, R72, !PT ;  /* 0x0000004889487209 */ /* 0x000fe20007810000 */
[----:B------:R-:W-:Y:S01]  /*3880*/  FMUL.FTZ R36, R27, UR5 ;  /* 0x000000051b247c20 */ /* 0x000fe20008410000 */
[----:B--2---:R-:W-:-:S02]  /*3890*/  FSEL R29, R70, -INF , P5 ;  /* 0xff800000461d7808 */ /* 0x004fc40002800000 */
[----:B------:R-:W-:Y:S02]  /*38a0*/  ISETP.GT.AND P5, PT, R6, 0x80, PT ;  /* 0x000000800600780c */ /* 0x000fe40003fa4270 */
[----:B---3--:R-:W-:Y:S01]  /*38b0*/  FSEL R141, R10, -INF , P6 ;  /* 0xff8000000a8d7808 */ /* 0x008fe20003000000 */
[----:B------:R-:W1:Y:S01]  /*38c0*/  MUFU.TANH R12, R12 ;  /* 0x0000000c000c7308 */ /* 0x000e620000002400 */
[----:B------:R-:W-:Y:S02]  /*38d0*/  FMNMX.FTZ R72, R139, R72, !PT ;  /* 0x000000488b487209 */ /* 0x000fe40007810000 */
[----:B----4-:R-:W-:Y:S02]  /*38e0*/  FSEL R105, R105, -INF , P4 ;  /* 0xff80000069697808 */ /* 0x010fe40002000000 */
[----:B------:R-:W-:Y:S02]  /*38f0*/  ISETP.GT.AND P4, PT, R6, 0x81, PT ;  /* 0x000000810600780c */ /* 0x000fe40003f84270 */
[----:B------:R-:W-:Y:S01]  /*3900*/  FMNMX.FTZ R72, R141, R72, !PT ;  /* 0x000000488d487209 */ /* 0x000fe20007810000 */
[----:B------:R-:W2:Y:S01]  /*3910*/  MUFU.TANH R20, R20 ;  /* 0x0000001400147308 */ /* 0x000ea20000002400 */
[----:B0-----:R-:W-:-:S04]  /*3920*/  FSEL R143, R24, -INF , P5 ;  /* 0xff800000188f7808 */ /* 0x001fc80002800000 */
[----:B------:R-:W-:-:S03]  /*3930*/  FMNMX.FTZ R75, R143, R72, !PT ;  /* 0x000000488f4b7209 */ /* 0x000fc60007810000 */
[----:B------:R-:W0:Y:S01]  /*3940*/  MUFU.TANH R38, R38 ;  /* 0x0000002600267308 */ /* 0x000e220000002400 */
[----:B-1----:R-:W-:Y:S02]  /*3950*/  FSEL R107, R12, -INF , P3 ;  /* 0xff8000000c6b7808 */ /* 0x002fe40001800000 */
[----:B------:R-:W-:-:S05]  /*3960*/  ISETP.GT.AND P3, PT, R6, 0x88, PT ;  /* 0x000000880600780c */ /* 0x000fca0003f64270 */
[----:B------:R-:W1:Y:S01]  /*3970*/  MUFU.TANH R28, R28 ;  /* 0x0000001c001c7308 */ /* 0x000e620000002400 */
[----:B--2---:R-:W-:-:S04]  /*3980*/  FSEL R46, R20, -INF , P4 ;  /* 0xff800000142e7808 */ /* 0x004fc80002000000 */
[----:B------:R-:W-:-:S03]  /*3990*/  FMNMX.FTZ R75, R46, R75, !PT ;  /* 0x0000004b2e4b7209 */ /* 0x000fc60007810000 */
[----:B------:R-:W2:Y:S01]  /*39a0*/  MUFU.TANH R14, R14 ;  /* 0x0000000e000e7308 */ /* 0x000ea20000002400 */
[----:B0-----:R-:W-:Y:S01]  /*39b0*/  FSEL R103, R38, -INF , P2 ;  /* 0xff80000026677808 */ /* 0x001fe20001000000 */
[----:B------:R-:W-:Y:S01]  /*39c0*/  FMUL.FTZ R38, R30, UR5 ;  /* 0x000000051e267c20 */ /* 0x000fe20008410000 */
[----:B------:R-:W-:-:S05]  /*39d0*/  ISETP.GT.AND P2, PT, R6, 0x89, PT ;  /* 0x000000890600780c */ /* 0x000fca0003f44270 */
[----:B------:R-:W-:Y:S01]  /*39e0*/  MUFU.TANH R34, R34 ;  /* 0x0000002200227308 */ /* 0x000fe20000002400 */
[----:B-1----:R-:W-:-:S04]  /*39f0*/  FSEL R50, R28, -INF , P3 ;  /* 0xff8000001c327808 */ /* 0x002fc80001800000 */
[----:B------:R-:W-:-:S03]  /*3a00*/  FMNMX.FTZ R75, R50, R75, !PT ;  /* 0x0000004b324b7209 */ /* 0x000fc60007810000 */
[----:B------:R-:W0:Y:S01]  /*3a10*/  MUFU.TANH R32, R32 ;  /* 0x0000002000207308 */ /* 0x000e220000002400 */
[----:B--2---:R-:W-:-:S04]  /*3a20*/  FSEL R52, R14, -INF , P2 ;  /* 0xff8000000e347808 */ /* 0x004fc80001000000 */
[----:B------:R-:W-:-:S03]  /*3a30*/  FMNMX.FTZ R6, R52, R75, !PT ;  /* 0x0000004b34067209 */ /* 0x000fc60007810000 */
[----:B------:R-:W-:Y:S02]  /*3a40*/  MUFU.TANH R36, R36 ;  /* 0x0000002400247308 */ /* 0x000fe40000002400 */
[----:B------:R-:W1:Y:S06]  /*3a50*/  SHFL.BFLY PT, R75, R6, 0x2, 0x1f ;  /* 0x0c401f00064b7f89 */ /* 0x000e6c00000e0000 */
[----:B------:R-:W2:Y:S08]  /*3a60*/  MUFU.TANH R38, R38 ;  /* 0x0000002600267308 */ /* 0x000eb00000002400 */
[----:B------:R-:W3:Y:S01]  /*3a70*/  MUFU.TANH R40, R40 ;  /* 0x0000002800287308 */ /* 0x000ee20000002400 */
[----:B-1----:R-:W-:-:S05]  /*3a80*/  FMNMX.FTZ R10, R6, R75, !PT ;  /* 0x0000004b060a7209 */ /* 0x002fca0007810000 */
[----:B------:R-:W1:Y:S02]  /*3a90*/  SHFL.BFLY PT, R75, R10, 0x1, 0x1f ;  /* 0x0c201f000a4b7f89 */ /* 0x000e6400000e0000 */
[----:B-1----:R-:W-:Y:S02]  /*3aa0*/  FMNMX.FTZ R75, R10, R75, !PT ;  /* 0x0000004b0a4b7209 */ /* 0x002fe40007810000 */
[----:B------:R-:W-:Y:S02]  /*3ab0*/  FMNMX.FTZ R10, R3, R4, !PT ;  /* 0x00000004030a7209 */ /* 0x000fe40007810000 */
[C---:B------:R-:W-:Y:S01]  /*3ac0*/  FSETP.NEU.FTZ.AND P0, PT, R75.reuse, -INF , PT ;  /* 0xff8000004b00780b */ /* 0x040fe20003f1d000 */
[----:B------:R-:W-:Y:S01]  /*3ad0*/  FMUL.FTZ R48, R75, R74 ;  /* 0x0000004a4b307220 */ /* 0x000fe20000410000 */
[----:B------:R-:W-:-:S04]  /*3ae0*/  FMNMX.FTZ R10, R5, R10, !PT ;  /* 0x0000000a050a7209 */ /* 0x000fc80007810000 */
[----:B------:R-:W-:Y:S02]  /*3af0*/  FMNMX.FTZ R12, R7, R10, !PT ;  /* 0x0000000a070c7209 */ /* 0x000fe40007810000 */
[----:B------:R-:W-:Y:S02]  /*3b00*/  FSEL R48, R48, RZ, P0 ;  /* 0x000000ff30307208 */ /* 0x000fe40000000000 */
[----:B------:R-:W-:Y:S02]  /*3b10*/  FMNMX.FTZ R12, R9, R12, !PT ;  /* 0x0000000c090c7209 */ /* 0x000fe40007810000 */
[----:B------:R-:W-:Y:S01]  /*3b20*/  ISETP.NE.AND P0, PT, R68, RZ, PT ;  /* 0x000000ff4400720c */ /* 0x000fe20003f05270 */
[--C-:B------:R-:W-:Y:S01]  /*3b30*/  FFMA.FTZ R93, R93, R74, -R48.reuse ;  /* 0x0000004a5d5d7223 */ /* 0x100fe20000010830 */
[----:B------:R-:W-:Y:S01]  /*3b40*/  FMNMX.FTZ R12, R11, R12, !PT ;  /* 0x0000000c0b0c7209 */ /* 0x000fe20007810000 */
[-CC-:B------:R-:W-:Y:S01]  /*3b50*/  FFMA.FTZ R31, R97, R74.reuse, -R48.reuse ;  /* 0x0000004a611f7223 */ /* 0x180fe20000010830 */
[-CC-:B------:R-:W-:Y:S01]  /*3b60*/  FFMA.FTZ R99, R99, R74.reuse, -R48.reuse ;  /* 0x0000004a63637223 */ /* 0x180fe20000010830 */
[----:B0-----:R-:W-:Y:S01]  /*3b70*/  FSEL R97, R32, -INF , P5 ;  /* 0xff80000020617808 */ /* 0x001fe20002800000 */
[--C-:B------:R-:W-:Y:S01]  /*3b80*/  FFMA.FTZ R30, R59, R74, -R48.reuse ;  /* 0x0000004a3b1e7223 */ /* 0x100fe20000010830 */
[----:B------:R-:W-:Y:S01]  /*3b90*/  FMNMX.FTZ R12, R13, R12, !PT ;  /* 0x0000000c0d0c7209 */ /* 0x000fe20007810000 */
[-CC-:B------:R-:W-:Y:S01]  /*3ba0*/  FFMA.FTZ R59, R113, R74.reuse, -R48.reuse ;  /* 0x0000004a713b7223 */ /* 0x180fe20000010830 */
[-CC-:B------:R-:W-:Y:S01]  /*3bb0*/  FFMA.FTZ R115, R115, R74.reuse, -R48.reuse ;  /* 0x0000004a73737223 */ /* 0x180fe20000010830 */
[----:B--2---:R-:W-:Y:S01]  /*3bc0*/  FSEL R113, R38, -INF , P3 ;  /* 0xff80000026717808 */ /* 0x004fe20001800000 */
[--C-:B------:R-:W-:Y:S01]  /*3bd0*/  FFMA.FTZ R67, R67, R74, -R48.reuse ;  /* 0x0000004a43437223 */ /* 0x100fe20000010830 */
[----:B------:R-:W-:Y:S01]  /*3be0*/  FMNMX.FTZ R12, R15, R12, !PT ;  /* 0x0000000c0f0c7209 */ /* 0x000fe20007810000 */
[-CC-:B------:R-:W-:Y:S01]  /*3bf0*/  FFMA.FTZ R20, R81, R74.reuse, -R48.reuse ;  /* 0x0000004a51147223 */ /* 0x180fe20000010830 */
[--C-:B------:R-:W-:Y:S01]  /*3c00*/  FFMA.FTZ R56, R46, R74, -R48.reuse ;  /* 0x0000004a2e387223 */ /* 0x100fe20000010830 */
[----:B------:R-:W-:Y:S01]  /*3c10*/  MUFU.EX2 R10, R67 ;  /* 0x00000043000a7308 */ /* 0x000fe20000000800 */
[----:B------:R-:W-:Y:S01]  /*3c20*/  FMNMX.FTZ R12, R21, R12, !PT ;  /* 0x0000000c150c7209 */ /* 0x000fe20007810000 */
[-CC-:B------:R-:W-:Y:S01]  /*3c30*/  FFMA.FTZ R87, R87, R74.reuse, -R48.reuse ;  /* 0x0000004a57577223 */ /* 0x180fe20000010830 */
[-CC-:B------:R-:W-:Y:S01]  /*3c40*/  FFMA.FTZ R46, R50, R74.reuse, -R48.reuse ;  /* 0x0000004a322e7223 */ /* 0x180fe20000010830 */
[--C-:B------:R-:W-:Y:S01]  /*3c50*/  FFMA.FTZ R109, R8, R74, -R48.reuse ;  /* 0x0000004a086d7223 */ /* 0x100fe20000010830 */
        /* <DEDUP_REMOVED lines=23> */
[----:B------:R-:W-:Y:S01]  /*3dd0*/  FFMA.FTZ R91, R52, R74, -R48 ;  /* 0x0000004a345b7223 */ /* 0x000fe20000010830 */
[----:B------:R-:W-:Y:S01]  /*3de0*/  FMNMX.FTZ R14, R51, R12, !PT ;  /* 0x0000000c330e7209 */ /* 0x000fe20007810000 */
[----:B------:R-:W-:Y:S03]  /*3df0*/  MUFU.EX2 R6, R6 ;  /* 0x0000000600067308 */ /* 0x000fe60000000800 */
[----:B------:R-:W-:-:S04]  /*3e00*/  FMNMX.FTZ R14, R53, R14, !PT ;  /* 0x0000000e350e7209 */ /* 0x000fc80007810000 */
[----:B------:R-:W-:Y:S01]  /*3e10*/  FMNMX.FTZ R14, R33, R14, !PT ;  /* 0x0000000e210e7209 */ /* 0x000fe20007810000 */
[----:B------:R0:W-:Y:S03]  /*3e20*/  MUFU.EX2 R12, R87 ;  /* 0x00000057000c7308 */ /* 0x0001e60000000800 */
[----:B------:R-:W-:-:S04]  /*3e30*/  FMNMX.FTZ R14, R57, R14, !PT ;  /* 0x0000000e390e7209 */ /* 0x000fc80007810000 */
[----:B------:R-:W-:Y:S01]  /*3e40*/  FMNMX.FTZ R24, R35, R14, !PT ;  /* 0x0000000e23187209 */ /* 0x000fe20007810000 */
[----:B------:R-:W1:Y:S01]  /*3e50*/  MUFU.EX2 R109, R109 ;  /* 0x0000006d006d7308 */ /* 0x000e620000000800 */
[----:B0-----:R-:W-:Y:S02]  /*3e60*/  FFMA.FTZ R87, R121, R74, -R48 ;  /* 0x0000004a79577223 */ /* 0x001fe40000010830 */
[----:B------:R-:W-:-:S04]  /*3e70*/  FMNMX.FTZ R24, R69, R24, !PT ;  /* 0x0000001845187209 */ /* 0x000fc80007810000 */
[----:B------:R-:W-:Y:S01]  /*3e80*/  FMNMX.FTZ R24, R83, R24, !PT ;  /* 0x0000001853187209 */ /* 0x000fe20007810000 */
[----:B------:R0:W-:Y:S03]  /*3e90*/  MUFU.EX2 R14, R93 ;  /* 0x0000005d000e7308 */ /* 0x0001e60000000800 */
[----:B------:R-:W-:-:S04]  /*3ea0*/  FMNMX.FTZ R24, R37, R24, !PT ;  /* 0x0000001825187209 */ /* 0x000fc80007810000 */
[----:B------:R-:W-:Y:S01]  /*3eb0*/  FMNMX.FTZ R26, R89, R24, !PT ;  /* 0x00000018591a7209 */ /* 0x000fe20007810000 */
[----:B------:R-:W-:Y:S01]  /*3ec0*/  MUFU.EX2 R30, R30 ;  /* 0x0000001e001e7308 */ /* 0x000fe20000000800 */
[----:B0-----:R-:W-:Y:S02]  /*3ed0*/  FSEL R93, R34, -INF , P6 ;  /* 0xff800000225d7808 */ /* 0x001fe40003000000 */
[----:B------:R-:W-:-:S04]  /*3ee0*/  FMNMX.FTZ R26, R95, R26, !PT ;  /* 0x0000001a5f1a7209 */ /* 0x000fc80007810000 */
[----:B------:R-:W-:Y:S01]  /*3ef0*/  FMNMX.FTZ R26, R25, R26, !PT ;  /* 0x0000001a191a7209 */ /* 0x000fe20007810000 */
[----:B------:R0:W-:Y:S03]  /*3f00*/  MUFU.EX2 R24, R99 ;  /* 0x0000006300187308 */ /* 0x0001e60000000800 */
[----:B------:R-:W-:-:S04]  /*3f10*/  FMNMX.FTZ R26, R101, R26, !PT ;  /* 0x0000001a651a7209 */ /* 0x000fc80007810000 */
[----:B------:R-:W-:Y:S01]  /*3f20*/  FMNMX.FTZ R42, R29, R26, !PT ;  /* 0x0000001a1d2a7209 */ /* 0x000fe20007810000 */
[----:B------:R-:W-:Y:S01]  /*3f30*/  MUFU.EX2 R111, R111 ;  /* 0x0000006f006f7308 */ /* 0x000fe20000000800 */
[----:B0-----:R-:W-:Y:S01]  /*3f40*/  FSEL R99, R36, -INF , P4 ;  /* 0xff80000024637808 */ /* 0x001fe20002000000 */
[----:B------:R-:W-:Y:S01]  /*3f50*/  FFMA.FTZ R36, R139, R74, -R48 ;  /* 0x0000004a8b247223 */ /* 0x000fe20000010830 */
[----:B------:R-:W-:-:S04]  /*3f60*/  FMNMX.FTZ R42, R105, R42, !PT ;  /* 0x0000002a692a7209 */ /* 0x000fc80007810000 */
[----:B------:R-:W-:Y:S01]  /*3f70*/  FMNMX.FTZ R42, R107, R42, !PT ;  /* 0x0000002a6b2a7209 */ /* 0x000fe20007810000 */
[----:B------:R3:W-:Y:S03]  /*3f80*/  MUFU.EX2 R26, R115 ;  /* 0x00000073001a7308 */ /* 0x0007e60000000800 */
[----:B------:R-:W-:-:S04]  /*3f90*/  FMNMX.FTZ R42, R103, R42, !PT ;  /* 0x0000002a672a7209 */ /* 0x000fc80007810000 */
[----:B------:R-:W-:Y:S01]  /*3fa0*/  FMNMX.FTZ R42, R93, R42, !PT ;  /* 0x0000002a5d2a7209 */ /* 0x000fe20007810000 */
[----:B------:R-:W-:Y:S01]  /*3fb0*/  MUFU.EX2 R8, R8 ;  /* 0x0000000800087308 */ /* 0x000fe20000000800 */
[----:B---3--:R-:W-:Y:S01]  /*3fc0*/  FSEL R115, R40, -INF , P2 ;  /* 0xff80000028737808 */ /* 0x008fe20001000000 */
[----:B------:R-:W-:Y:S01]  /*3fd0*/  FFMA.FTZ R40, R131, R74, -R48 ;  /* 0x0000004a83287223 */ /* 0x000fe20000010830 */
[----:B------:R-:W-:-:S04]  /*3fe0*/  FMNMX.FTZ R42, R97, R42, !PT ;  /* 0x0000002a612a7209 */ /* 0x000fc80007810000 */
[----:B------:R-:W-:Y:S01]  /*3ff0*/  FMNMX.FTZ R42, R99, R42, !PT ;  /* 0x0000002a632a7209 */ /* 0x000fe20007810000 */
[----:B------:R-:W-:Y:S03]  /*4000*/  MUFU.EX2 R63, R63 ;  /* 0x0000003f003f7308 */ /* 0x000fe60000000800 */
[----:B------:R-:W-:-:S04]  /*4010*/  FMNMX.FTZ R42, R113, R42, !PT ;  /* 0x0000002a712a7209 */ /* 0x000fc80007810000 */
[----:B------:R-:W-:Y:S01]  /*4020*/  FMNMX.FTZ R34, R115, R42, !PT ;  /* 0x0000002a73227209 */ /* 0x000fe20007810000 */
[-CC-:B------:R-:W-:Y:S01]  /*4030*/  FFMA.FTZ R42, R127, R74.reuse, -R48.reuse ;  /* 0x0000004a7f2a7223 */ /* 0x180fe20000010830 */
[----:B------:R-:W-:Y:S03]  /*4040*/  MUFU.EX2 R39, R39 ;  /* 0x0000002700277308 */ /* 0x000fe60000000800 */
[----:B------:R-:W0:Y:S05]  /*4050*/  SHFL.BFLY PT, R67, R34, 0x2, 0x1f ;  /* 0x0c401f0022437f89 */ /* 0x000e2a00000e0000 */
[----:B------:R-:W-:Y:S08]  /*4060*/  MUFU.EX2 R27, R27 ;  /* 0x0000001b001b7308 */ /* 0x000ff00000000800 */
[----:B------:R-:W-:Y:S08]  /*4070*/  MUFU.EX2 R28, R28 ;  /* 0x0000001c001c7308 */ /* 0x000ff00000000800 */
[----:B------:R-:W-:Y:S01]  /*4080*/  MUFU.EX2 R20, R20 ;  /* 0x0000001400147308 */ /* 0x000fe20000000800 */
[----:B0-----:R-:W-:Y:S01]  /*4090*/  FMNMX.FTZ R54, R34, R67, !PT ;  /* 0x0000004322367209 */ /* 0x001fe20007810000 */
[-CC-:B------:R-:W-:Y:S01]  /*40a0*/  FFMA.FTZ R67, R141, R74.reuse, -R48.reuse ;  /* 0x0000004a8d437223 */ /* 0x180fe20000010830 */
[----:B------:R-:W-:-:S03]  /*40b0*/  FFMA.FTZ R34, R143, R74, -R48 ;  /* 0x0000004a8f227223 */ /* 0x000fc60000010830 */
[----:B------:R-:W0:Y:S02]  /*40c0*/  SHFL.BFLY PT, R81, R54, 0x1, 0x1f ;  /* 0x0c201f0036517f89 */ /* 0x000e2400000e0000 */
[----:B------:R-:W-:Y:S08]  /*40d0*/  MUFU.EX2 R61, R61 ;  /* 0x0000003d003d7308 */ /* 0x000ff00000000800 */
[----:B------:R-:W-:Y:S08]  /*40e0*/  MUFU.EX2 R55, R55 ;  /* 0x0000003700377308 */ /* 0x000ff00000000800 */
[----:B------:R-:W-:Y:S01]  /*40f0*/  MUFU.EX2 R31, R31 ;  /* 0x0000001f001f7308 */ /* 0x000fe20000000800 */
[----:B0-----:R-:W-:-:S07]  /*4100*/  FMNMX.FTZ R72, R54, R81, !PT ;  /* 0x0000005136487209 */ /* 0x001fce0007810000 */
[----:B------:R-:W-:Y:S01]  /*4110*/  MUFU.EX2 R59, R59 ;  /* 0x0000003b003b7308 */ /* 0x000fe20000000800 */
[C---:B------:R-:W-:Y:S01]  /*4120*/  FSETP.NEU.FTZ.AND P2, PT, R72.reuse, -INF , PT ;  /* 0xff8000004800780b */ /* 0x040fe20003f5d000 */
[----:B------:R-:W-:-:S06]  /*4130*/  FMUL.FTZ R50, R72, R74 ;  /* 0x0000004a48327220 */ /* 0x000fcc0000410000 */
[----:B------:R0:W-:Y:S01]  /*4140*/  MUFU.EX2 R81, R56 ;  /* 0x0000003800517308 */ /* 0x0001e20000000800 */
[----:B------:R-:W-:Y:S02]  /*4150*/  FSEL R48, R50, RZ, P2 ;  /* 0x000000ff32307208 */ /* 0x000fe40001000000 */
[----:B------:R-:W-:-:S03]  /*4160*/  ISETP.GE.AND P2, PT, R64, 0x91, PT ;  /* 0x000000914000780c */ /* 0x000fc60003f46270 */
[-CC-:B------:R-:W-:Y:S01]  /*4170*/  FFMA.FTZ R3, R3, R74.reuse, -R48.reuse ;  /* 0x0000004a03037223 */ /* 0x180fe20000010830 */
[-CC-:B------:R-:W-:Y:S01]  /*4180*/  FFMA.FTZ R4, R4, R74.reuse, -R48.reuse ;  /* 0x0000004a04047223 */ /* 0x180fe20000010830 */
[-CC-:B------:R-:W-:Y:S01]  /*4190*/  FFMA.FTZ R5, R5, R74.reuse, -R48.reuse ;  /* 0x0000004a05057223 */ /* 0x180fe20000010830 */
[-CC-:B------:R-:W-:Y:S01]  /*41a0*/  FFMA.FTZ R7, R7, R74.reuse, -R48.reuse ;  /* 0x0000004a07077223 */ /* 0x180fe20000010830 */
[----:B------:R2:W-:Y:S01]  /*41b0*/  MUFU.EX2 R68, R3 ;  /* 0x0000000300447308 */ /* 0x0005e20000000800 */
[-CC-:B------:R-:W-:Y:S01]  /*41c0*/  FFMA.FTZ R9, R9, R74.reuse, -R48.reuse ;  /* 0x0000004a09097223 */ /* 0x180fe20000010830 */
[-CC-:B------:R-:W-:Y:S01]  /*41d0*/  FFMA.FTZ R50, R11, R74.reuse, -R48.reuse ;  /* 0x0000004a0b327223 */ /* 0x180fe20000010830 */
[-CC-:B------:R-:W-:Y:S01]  /*41e0*/  FFMA.FTZ R11, R13, R74.reuse, -R48.reuse ;  /* 0x0000004a0d0b7223 */ /* 0x180fe20000010830 */
[-CC-:B------:R-:W-:Y:S01]  /*41f0*/  FFMA.FTZ R13, R41, R74.reuse, -R48.reuse ;  /* 0x0000004a290d7223 */ /* 0x180fe20000010830 */
[-CC-:B------:R-:W-:Y:S01]  /*4200*/  FFMA.FTZ R52, R15, R74.reuse, -R48.reuse ;  /* 0x0000004a0f347223 */ /* 0x180fe20000010830 */
[-CC-:B------:R-:W-:Y:S01]  /*4210*/  FFMA.FTZ R54, R23, R74.reuse, -R48.reuse ;  /* 0x0000004a17367223 */ /* 0x180fe20000010830 */
[-CC-:B0-----:R-:W-:Y:S01]  /*4220*/  FFMA.FTZ R56, R43, R74.reuse, -R48.reuse ;  /* 0x0000004a2b387223 */ /* 0x181fe20000010830 */
[----:B------:R0:W3:Y:S01]  /*4230*/  MUFU.EX2 R117, R4 ;  /* 0x0000000400757308 */ /* 0x0000e20000000800 */
[-CC-:B--2---:R-:W-:Y:S01]  /*4240*/  FFMA.FTZ R3, R21, R74.reuse, -R48.reuse ;  /* 0x0000004a15037223 */ /* 0x184fe20000010830 */
[-CC-:B------:R-:W-:Y:S01]  /*4250*/  FFMA.FTZ R15, R45, R74.reuse, -R48.reuse ;  /* 0x0000004a2d0f7223 */ /* 0x180fe20000010830 */
[-CC-:B------:R-:W-:Y:S01]  /*4260*/  FFMA.FTZ R58, R47, R74.reuse, -R48.reuse ;  /* 0x0000004a2f3a7223 */ /* 0x180fe20000010830 */
[-CC-:B------:R-:W-:Y:S01]  /*4270*/  FFMA.FTZ R23, R49, R74.reuse, -R48.reuse ;  /* 0x0000004a31177223 */ /* 0x180fe20000010830 */
[-CC-:B------:R-:W-:Y:S01]  /*4280*/  FFMA.FTZ R60, R51, R74.reuse, -R48.reuse ;  /* 0x0000004a333c7223 */ /* 0x180fe20000010830 */
[-CC-:B------:R-:W-:Y:S01]  /*4290*/  FFMA.FTZ R21, R53, R74.reuse, -R48.reuse ;  /* 0x0000004a35157223 */ /* 0x180fe20000010830 */
[-C--:B------:R-:W-:Y:S01]  /*42a0*/  FFMA.FTZ R62, R33, R74.reuse, -R48 ;  /* 0x0000004a213e7223 */ /* 0x080fe20000010830 */
[----:B------:R1:W2:Y:S01]  /*42b0*/  MUFU.EX2 R70, R5 ;  /* 0x0000000500467308 */ /* 0x0002a20000000800 */
[----:B0-----:R-:W-:Y:S01]  /*42c0*/  @!P1 PRMT R4, RZ, 0x654, R0 ;  /* 0x00000654ff049816 */ /* 0x001fe20000000000 */
[-CC-:B------:R-:W-:Y:S01]  /*42d0*/  FFMA.FTZ R33, R57, R74.reuse, -R48.reuse ;  /* 0x0000004a39217223 */ /* 0x180fe20000010830 */
[-CC-:B------:R-:W-:Y:S01]  /*42e0*/  FFMA.FTZ R66, R35, R74.reuse, -R48.reuse ;  /* 0x0000004a23427223 */ /* 0x180fe20000010830 */
[-CC-:B------:R-:W-:Y:S01]  /*42f0*/  FFMA.FTZ R69, R69, R74.reuse, -R48.reuse ;  /* 0x0000004a45457223 */ /* 0x180fe20000010830 */
[----:B------:R0:W-:Y:S01]  /*4300*/  @!P1 SYNCS.ARRIVE.TRANS64.RED.A1T0 RZ, [R4+URZ], RZ ;  /* 0x000000ff04ff99a7 */ /* 0x0001e2000810043f */
[-CC-:B------:R-:W-:Y:S01]  /*4310*/  FFMA.FTZ R35, R83, R74.reuse, -R48.reuse ;  /* 0x0000004a53237223 */ /* 0x180fe20000010830 */
[-CC-:B------:R-:W-:Y:S01]  /*4320*/  FFMA.FTZ R89, R89, R74.reuse, -R48.reuse ;  /* 0x0000004a59597223 */ /* 0x180fe20000010830 */
[----:B------:R-:W4:Y:S01]  /*4330*/  MUFU.EX2 R7, R7 ;  /* 0x0000000700077308 */ /* 0x000f220000000800 */
[----:B-1----:R-:W-:Y:S01]  /*4340*/  FADD.FTZ R5, R6, R109 ;  /* 0x0000006d06057221 */ /* 0x002fe20000010000 */
[----:B---3--:R-:W-:Y:S01]  /*4350*/  FADD.FTZ R41, R68, R117 ;  /* 0x0000007544297221 */ /* 0x008fe20000010000 */
[-CC-:B------:R-:W-:Y:S01]  /*4360*/  FFMA.FTZ R105, R105, R74.reuse, -R48.reuse ;  /* 0x0000004a69697223 */ /* 0x180fe20000010830 */
[--C-:B------:R-:W-:Y:S01]  /*4370*/  FFMA.FTZ R107, R107, R74, -R48.reuse ;  /* 0x0000004a6b6b7223 */ /* 0x100fe20000010830 */
[----:B------:R-:W-:Y:S01]  /*4380*/  FADD.FTZ R64, R30, R5 ;  /* 0x000000051e407221 */ /* 0x000fe20000010000 */
[----:B------:R-:W-:Y:S01]  /*4390*/  F2FP.F16.F32.PACK_AB R5, R117, R68 ;  /* 0x000000447505723e */ /* 0x000fe200000000ff */
[----:B------:R-:W-:Y:S01]  /*43a0*/  FFMA.FTZ R103, R103, R74, -R48 ;  /* 0x0000004a67677223 */ /* 0x000fe20000010830 */
[----:B------:R-:W1:Y:S01]  /*43b0*/  MUFU.EX2 R9, R9 ;  /* 0x0000000900097308 */ /* 0x000e620000000800 */
[----:B--2---:R-:W-:Y:S01]  /*43c0*/  FADD.FTZ R76, R70, R41 ;  /* 0x00000029464c7221 */ /* 0x004fe20000010000 */
[----:B------:R-:W-:Y:S01]  /*43d0*/  FADD.FTZ R41, R111, R64 ;  /* 0x000000406f297221 */ /* 0x000fe20000010000 */
[----:B0-----:R-:W-:Y:S01]  /*43e0*/  F2FP.F16.F32.PACK_AB R4, R109, R6 ;  /* 0x000000066d04723e */ /* 0x001fe200000000ff */
[--C-:B------:R-:W-:Y:S01]  /*43f0*/  FFMA.FTZ R64, R25, R74, -R48.reuse ;  /* 0x0000004a19407223 */ /* 0x100fe20000010830 */
[----:B------:R-:W-:Y:S01]  /*4400*/  F2FP.F16.F32.PACK_AB R6, R111, R30 ;  /* 0x0000001e6f06723e */ /* 0x000fe200000000ff */
[----:B------:R-:W-:Y:S01]  /*4410*/  FADD.FTZ R68, R8, R41 ;  /* 0x0000002908447221 */ /* 0x000fe20000010000 */
[----:B------:R-:W-:Y:S01]  /*4420*/  FFMA.FTZ R30, R37, R74, -R48 ;  /* 0x0000004a251e7223 */ /* 0x000fe20000010830 */
[----:B------:R-:W0:Y:S01]  /*4430*/  MUFU.EX2 R50, R50 ;  /* 0x0000003200327308 */ /* 0x000e220000000800 */
[----:B----4-:R-:W-:Y:S01]  /*4440*/  FADD.FTZ R76, R7, R76 ;  /* 0x0000004c074c7221 */ /* 0x010fe20000010000 */
[----:B------:R-:W-:Y:S01]  /*4450*/  FADD.FTZ R45, R63, R68 ;  /* 0x000000443f2d7221 */ /* 0x000fe20000010000 */
[----:B------:R-:W-:Y:S01]  /*4460*/  F2FP.F16.F32.PACK_AB R7, R7, R70 ;  /* 0x000000460707723e */ /* 0x000fe200000000ff */
[-CC-:B------:R-:W-:Y:S01]  /*4470*/  FFMA.FTZ R25, R29, R74.reuse, -R48.reuse ;  /* 0x0000004a1d197223 */ /* 0x180fe20000010830 */
[-CC-:B------:R-:W-:Y:S01]  /*4480*/  FFMA.FTZ R37, R95, R74.reuse, -R48.reuse ;  /* 0x0000004a5f257223 */ /* 0x180fe20000010830 */
[----:B------:R-:W-:Y:S01]  /*4490*/  FADD.FTZ R70, R10, R45 ;  /* 0x0000002d0a467221 */ /* 0x000fe20000010000 */
[----:B------:R-:W-:Y:S01]  /*44a0*/  FFMA.FTZ R41, R101, R74, -R48 ;  /* 0x0000004a65297223 */ /* 0x000fe20000010830 */
[----:B------:R-:W2:Y:S01]  /*44b0*/  MUFU.EX2 R11, R11 ;  /* 0x0000000b000b7308 */ /* 0x000ea20000000800 */
[----:B-1----:R-:W-:Y:S01]  /*44c0*/  FADD.FTZ R43, R9, R76 ;  /* 0x0000004c092b7221 */ /* 0x002fe20000010000 */
[----:B------:R-:W-:Y:S01]  /*44d0*/  FADD.FTZ R70, R39, R70 ;  /* 0x0000004627467221 */ /* 0x000fe20000010000 */
[----:B------:R1:W-:Y:S01]  /*44e0*/  STSM.16.M88.4 [R2+0x24300], R4 ;  /* 0x0243000402007844 */ /* 0x0003e20000000200 */
[----:B------:R-:W-:Y:S01]  /*44f0*/  F2FP.F16.F32.PACK_AB R8, R63, R8 ;  /* 0x000000083f08723e */ /* 0x000fe200000000ff */
[--C-:B------:R-:W-:Y:S01]  /*4500*/  FFMA.FTZ R93, R93, R74, -R48.reuse ;  /* 0x0000004a5d5d7223 */ /* 0x100fe20000010830 */
[----:B------:R-:W-:Y:S01]  /*4510*/  F2FP.F16.F32.PACK_AB R10, R39, R10 ;  /* 0x0000000a270a723e */ /* 0x000fe200000000ff */
[-CC-:B------:R-:W-:Y:S01]  /*4520*/  FFMA.FTZ R97, R97, R74.reuse, -R48.reuse ;  /* 0x0000004a61617223 */ /* 0x180fe20000010830 */
[----:B------:R-:W3:Y:S01]  /*4530*/  MUFU.EX2 R52, R52 ;  /* 0x0000003400347308 */ /* 0x000ee20000000800 */
[C---:B0-----:R-:W-:Y:S01]  /*4540*/  FADD.FTZ R68, R50.reuse, R43 ;  /* 0x0000002b32447221 */ /* 0x041fe20000010000 */
[----:B------:R-:W-:Y:S01]  /*4550*/  F2FP.F16.F32.PACK_AB R9, R50, R9 ;  /* 0x000000093209723e */ /* 0x000fe200000000ff */
[-CC-:B------:R-:W-:Y:S01]  /*4560*/  FFMA.FTZ R99, R99, R74.reuse, -R48.reuse ;  /* 0x0000004a63637223 */ /* 0x180fe20000010830 */
[-CC-:B------:R-:W-:Y:S01]  /*4570*/  FFMA.FTZ R113, R113, R74.reuse, -R48.reuse ;  /* 0x0000004a71717223 */ /* 0x180fe20000010830 */
[----:B------:R-:W-:Y:S01]  /*4580*/  FFMA.FTZ R48, R115, R74, -R48 ;  /* 0x0000004a73307223 */ /* 0x000fe20000010830 */
[----:B------:R-:W-:-:S02]  /*4590*/  IMAD.MOV.U32 R63, RZ, RZ, R71 ;  /* 0x000000ffff3f7224 */ /* 0x000fc400078e0047 */
[----:B------:R-:W0:Y:S01]  /*45a0*/  MUFU.EX2 R3, R3 ;  /* 0x0000000300037308 */ /* 0x000e220000000800 */
[----:B--2---:R-:W-:Y:S01]  /*45b0*/  FADD.FTZ R43, R11, R68 ;  /* 0x000000440b2b7221 */ /* 0x004fe20000010000 */
[--C-:B------:R-:W-:Y:S01]  /*45c0*/  IMAD.MOV.U32 R57, RZ, RZ, R71.reuse ;  /* 0x000000ffff397224 */ /* 0x100fe200078e0047 */
[----:B-1----:R-:W-:Y:S01]  /*45d0*/  F2FP.F16.F32.PACK_AB R4, R28, R27 ;  /* 0x0000001b1c04723e */ /* 0x002fe200000000ff */
[--C-:B------:R-:W-:Y:S02]  /*45e0*/  IMAD.MOV.U32 R53, RZ, RZ, R71.reuse ;  /* 0x000000ffff357224 */ /* 0x100fe400078e0047 */
[----:B------:R-:W-:Y:S02]  /*45f0*/  IMAD.MOV.U32 R51, RZ, RZ, R71 ;  /* 0x000000ffff337224 */ /* 0x000fe400078e0047 */
[----:B------:R-:W1:Y:S01]  /*4600*/  MUFU.EX2 R54, R54 ;  /* 0x0000003600367308 */ /* 0x000e620000000800 */
[C---:B---3--:R-:W-:Y:S01]  /*4610*/  FADD.FTZ R68, R52.reuse, R43 ;  /* 0x0000002b34447221 */ /* 0x048fe20000010000 */
[----:B------:R-:W-:Y:S01]  /*4620*/  FADD.FTZ R43, R27, R70 ;  /* 0x000000461b2b7221 */ /* 0x000fe20000010000 */
[----:B------:R-:W-:Y:S01]  /*4630*/  F2FP.F16.F32.PACK_AB R11, R52, R11 ;  /* 0x0000000b340b723e */ /* 0x000fe200000000ff */
[----:B------:R-:W-:-:S02]  /*4640*/  IMAD.MOV.U32 R49, RZ, RZ, R71 ;  /* 0x000000ffff317224 */ /* 0x000fc400078e0047 */
[----:B------:R-:W-:Y:S01]  /*4650*/  FADD.FTZ R43, R28, R43 ;  /* 0x0000002b1c2b7221 */ /* 0x000fe20000010000 */
[----:B------:R-:W-:Y:S01]  /*4660*/  IMAD.MOV.U32 R47, RZ, RZ, R71 ;  /* 0x000000ffff2f7224 */ /* 0x000fe200078e0047 */
[----:B------:R-:W2:Y:S01]  /*4670*/  MUFU.EX2 R13, R13 ;  /* 0x0000000d000d7308 */ /* 0x000ea20000000800 */
[----:B0-----:R-:W-:Y:S01]  /*4680*/  FADD.FTZ R45, R3, R68 ;  /* 0x00000044032d7221 */ /* 0x001fe20000010000 */
[----:B------:R-:W-:Y:S01]  /*4690*/  FADD.FTZ R70, R20, R43 ;  /* 0x0000002b14467221 */ /* 0x000fe20000010000 */
[----:B------:R-:W-:Y:S01]  /*46a0*/  STSM.16.M88.4 [R2+0x25b00], R8 ;  /* 0x025b000802007844 */ /* 0x000fe20000000200 */
[----:B------:R-:W-:-:S04]  /*46b0*/  IMAD.MOV.U32 R39, RZ, RZ, R71 ;  /* 0x000000ffff277224 */ /* 0x000fc800078e0047 */
[----:B------:R-:W0:Y:S01]  /*46c0*/  MUFU.EX2 R56, R56 ;  /* 0x0000003800387308 */ /* 0x000e220000000800 */
[C---:B-1----:R-:W-:Y:S01]  /*46d0*/  FADD.FTZ R68, R54.reuse, R45 ;  /* 0x0000002d36447221 */ /* 0x042fe20000010000 */
[----:B------:R-:W-:Y:S01]  /*46e0*/  FADD.FTZ R45, R61, R70 ;  /* 0x000000463d2d7221 */ /* 0x000fe20000010000 */
[----:B------:R-:W-:-:S03]  /*46f0*/  F2FP.F16.F32.PACK_AB R5, R54, R3 ;  /* 0x000000033605723e */ /* 0x000fc600000000ff */
[----:B------:R-:W-:Y:S01]  /*4700*/  FADD.FTZ R70, R12, R45 ;  /* 0x0000002d0c467221 */ /* 0x000fe20000010000 */
[----:B------:R-:W-:Y:S01]  /*4710*/  F2FP.F16.F32.PACK_AB R12, R55, R12 ;  /* 0x0000000c370c723e */ /* 0x000fe200000000ff */
[----:B------:R-:W1:Y:S01]  /*4720*/  MUFU.EX2 R15, R15 ;  /* 0x0000000f000f7308 */ /* 0x000e620000000800 */
[----:B--2---:R-:W-:Y:S01]  /*4730*/  FADD.FTZ R43, R13, R68 ;  /* 0x000000440d2b7221 */ /* 0x004fe20000010000 */
[----:B------:R-:W-:Y:S01]  /*4740*/  FADD.FTZ R45, R55, R70 ;  /* 0x00000046372d7221 */ /* 0x000fe20000010000 */
[--C-:B------:R-:W-:Y:S02]  /*4750*/  IMAD.MOV.U32 R70, RZ, RZ, R71.reuse ;  /* 0x000000ffff467224 */ /* 0x100fe400078e0047 */
[----:B------:R-:W-:Y:S02]  /*4760*/  IMAD.MOV.U32 R55, RZ, RZ, R71 ;  /* 0x000000ffff377224 */ /* 0x000fe400078e0047 */
[----:B------:R-:W-:Y:S01]  /*4770*/  FADD.FTZ R6, R14, R45 ;  /* 0x0000002d0e067221 */ /* 0x000fe20000010000 */
[C---:B------:R-:W-:Y:S01]  /*4780*/  F2FP.F16.F32.PACK_AB R14, R31.reuse, R14 ;  /* 0x0000000e1f0e723e */ /* 0x040fe200000000ff */
[----:B------:R-:W2:Y:S01]  /*4790*/  MUFU.EX2 R58, R58 ;  /* 0x0000003a003a7308 */ /* 0x000ea20000000800 */
[----:B0-----:R-:W-:Y:S01]  /*47a0*/  FADD.FTZ R68, R56, R43 ;  /* 0x0000002b38447221 */ /* 0x001fe20000010000 */
[----:B------:R-:W-:Y:S01]  /*47b0*/  FADD.FTZ R27, R31, R6 ;  /* 0x000000061f1b7221 */ /* 0x000fe20000010000 */
[----:B------:R-:W-:Y:S01]  /*47c0*/  F2FP.F16.F32.PACK_AB R6, R61, R20 ;  /* 0x000000143d06723e */ /* 0x000fe200000000ff */
[----:B------:R-:W-:-:S02]  /*47d0*/  IMAD.MOV.U32 R61, RZ, RZ, R71 ;  /* 0x000000ffff3d7224 */ /* 0x000fc400078e0047 */
[----:B------:R-:W-:Y:S01]  /*47e0*/  FADD.FTZ R52, R24, R27 ;  /* 0x0000001b18347221 */ /* 0x000fe20000010000 */
[----:B------:R-:W-:Y:S01]  /*47f0*/  F2FP.F16.F32.PACK_AB R24, R59, R24 ;  /* 0x000000183b18723e */ /* 0x000fe200000000ff */
[----:B------:R-:W0:Y:S01]  /*4800*/  MUFU.EX2 R23, R23 ;  /* 0x0000001700177308 */ /* 0x000e220000000800 */
[----:B-1----:R-:W-:Y:S01]  /*4810*/  FADD.FTZ R43, R15, R68 ;  /* 0x000000440f2b7221 */ /* 0x002fe20000010000 */
[--C-:B------:R-:W-:Y:S02]  /*4820*/  IMAD.MOV.U32 R45, RZ, RZ, R71.reuse ;  /* 0x000000ffff2d7224 */ /* 0x100fe400078e0047 */
[----:B------:R-:W-:-:S04]  /*4830*/  IMAD.MOV.U32 R31, RZ, RZ, R71 ;  /* 0x000000ffff1f7224 */ /* 0x000fc800078e0047 */
[----:B------:R-:W1:Y:S01]  /*4840*/  MUFU.EX2 R60, R60 ;  /* 0x0000003c003c7308 */ /* 0x000e620000000800 */
[----:B--2---:R-:W-:Y:S01]  /*4850*/  FADD.FTZ R68, R58, R43 ;  /* 0x0000002b3a447221 */ /* 0x004fe20000010000 */
[----:B------:R-:W-:-:S06]  /*4860*/  IMAD.MOV.U32 R43, RZ, RZ, R71 ;  /* 0x000000ffff2b7224 */ /* 0x000fcc00078e0047 */
[----:B------:R-:W2:Y:S01]  /*4870*/  MUFU.EX2 R21, R21 ;  /* 0x0000001500157308 */ /* 0x000ea20000000800 */
[----:B0-----:R-:W-:Y:S01]  /*4880*/  FADD.FTZ R7, R23, R68 ;  /* 0x0000004417077221 */ /* 0x001fe20000010000 */
[----:B------:R-:W-:-:S06]  /*4890*/  IMAD.MOV.U32 R68, RZ, RZ, R71 ;  /* 0x000000ffff447224 */ /* 0x000fcc00078e0047 */
[----:B------:R-:W0:Y:S01]  /*48a0*/  MUFU.EX2 R62, R62 ;  /* 0x0000003e003e7308 */ /* 0x000e220000000800 */
[----:B-1----:R-:W-:Y:S01]  /*48b0*/  FADD.FTZ R28, R60, R7 ;  /* 0x000000073c1c7221 */ /* 0x002fe20000010000 */
[----:B------:R-:W-:Y:S01]  /*48c0*/  F2FP.F16.F32.PACK_AB R7, R56, R13 ;  /* 0x0000000d3807723e */ /* 0x000fe200000000ff */
[----:B------:R-:W-:Y:S01]  /*48d0*/  FADD.FTZ R13, R59, R52 ;  /* 0x000000343b0d7221 */ /* 0x000fe20000010000 */
[--C-:B------:R-:W-:Y:S02]  /*48e0*/  IMAD.MOV.U32 R59, RZ, RZ, R71.reuse ;  /* 0x000000ffff3b7224 */ /* 0x100fe400078e0047 */
[----:B------:R-:W-:Y:S02]  /*48f0*/  IMAD.MOV.U32 R56, RZ, RZ, R71 ;  /* 0x000000ffff387224 */ /* 0x000fe400078e0047 */
[----:B------:R-:W-:Y:S01]  /*4900*/  FADD.FTZ R52, R26, R13 ;  /* 0x0000000d1a347221 */ /* 0x000fe20000010000 */
[----:B------:R-:W1:Y:S01]  /*4910*/  MUFU.EX2 R33, R33 ;  /* 0x0000002100217308 */ /* 0x000e620000000800 */
[----:B--2---:R-:W-:Y:S01]  /*4920*/  FADD.FTZ R3, R21, R28 ;  /* 0x0000001c15037221 */ /* 0x004fe20000010000 */
[----:B------:R-:W-:Y:S01]  /*4930*/  F2FP.F16.F32.PACK_AB R13, R58, R15 ;  /* 0x0000000f3a0d723e */ /* 0x000fe200000000ff */
[----:B------:R2:W-:Y:S01]  /*4940*/  STSM.16.M88.4 [R2+0x27300], R4 ;  /* 0x0273000402007844 */ /* 0x0005e20000000200 */
[----:B------:R-:W-:Y:S01]  /*4950*/  F2FP.F16.F32.PACK_AB R15, R60, R23 ;  /* 0x000000173c0f723e */ /* 0x000fe200000000ff */
[----:B------:R-:W-:-:S02]  /*4960*/  IMAD.MOV.U32 R60, RZ, RZ, R71 ;  /* 0x000000ffff3c7224 */ /* 0x000fc400078e0047 */
[----:B------:R-:W-:Y:S01]  /*4970*/  IMAD.MOV.U32 R58, RZ, RZ, R71 ;  /* 0x000000ffff3a7224 */ /* 0x000fe200078e0047 */
[----:B------:R-:W3:Y:S01]  /*4980*/  MUFU.EX2 R65, R65 ;  /* 0x0000004100417308 */ /* 0x000ee20000000800 */
[----:B0-----:R-:W-:Y:S01]  /*4990*/  FADD.FTZ R28, R62, R3 ;  /* 0x000000033e1c7221 */ /* 0x001fe20000010000 */
[----:B------:R0:W-:Y:S06]  /*49a0*/  STSM.16.M88.4 [R2+0x28b00], R12 ;  /* 0x028b000c02007844 */ /* 0x0001ec0000000200 */
[----:B------:R-:W4:Y:S01]  /*49b0*/  MUFU.EX2 R66, R66 ;  /* 0x0000004200427308 */ /* 0x000f220000000800 */
[----:B-1----:R-:W-:-:S07]  /*49c0*/  FADD.FTZ R3, R33, R28 ;  /* 0x0000001c21037221 */ /* 0x002fce0000010000 */
[----:B------:R-:W-:Y:S01]  /*49d0*/  MUFU.EX2 R32, R32 ;  /* 0x0000002000207308 */ /* 0x000fe20000000800 */
[----:B---3--:R-:W-:-:S07]  /*49e0*/  F2FP.F16.F32.PACK_AB R26, R65, R26 ;  /* 0x0000001a411a723e */ /* 0x008fce00000000ff */
[----:B------:R1:W-:Y:S01]  /*49f0*/  MUFU.EX2 R0, R69 ;  /* 0x0000004500007308 */ /* 0x0003e20000000800 */
[C---:B----4-:R-:W-:Y:S01]  /*4a00*/  FADD.FTZ R3, R66.reuse, R3 ;  /* 0x0000000342037221 */ /* 0x050fe20000010000 */
[----:B------:R-:W-:Y:S01]  /*4a10*/  F2FP.F16.F32.PACK_AB R27, R66, R33 ;  /* 0x00000021421b723e */ /* 0x000fe200000000ff */
[--C-:B------:R-:W-:Y:S02]  /*4a20*/  IMAD.MOV.U32 R66, RZ, RZ, R71.reuse ;  /* 0x000000ffff427224 */ /* 0x100fe400078e0047 */
[----:B------:R-:W-:-:S03]  /*4a30*/  IMAD.MOV.U32 R33, RZ, RZ, R71 ;  /* 0x000000ffff217224 */ /* 0x000fc600078e0047 */
[----:B------:R-:W2:Y:S01]  /*4a40*/  MUFU.EX2 R87, R87 ;  /* 0x0000005700577308 */ /* 0x000ea20000000800 */
[----:B-1----:R-:W-:-:S07]  /*4a50*/  IMAD.MOV.U32 R69, RZ, RZ, R71 ;  /* 0x000000ffff457224 */ /* 0x002fce00078e0047 */
[----:B------:R-:W1:Y:S08]  /*4a60*/  MUFU.EX2 R35, R35 ;  /* 0x0000002300237308 */ /* 0x000e700000000800 */
[----:B------:R-:W-:Y:S01]  /*4a70*/  MUFU.EX2 R44, R44 ;  /* 0x0000002c002c7308 */ /* 0x000fe20000000800 */
[----:B--2---:R-:W-:-:S07]  /*4a80*/  F2FP.F16.F32.PACK_AB R4, R87, R32 ;  /* 0x000000205704723e */ /* 0x004fce00000000ff */
[----:B------:R-:W-:Y:S01]  /*4a90*/  MUFU.EX2 R85, R85 ;  /* 0x0000005500557308 */ /* 0x000fe20000000800 */
[----:B-1----:R-:W-:-:S07]  /*4aa0*/  F2FP.F16.F32.PACK_AB R5, R35, R0 ;  /* 0x000000002305723e */ /* 0x002fce00000000ff */
[----:B------:R-:W1:Y:S08]  /*4ab0*/  MUFU.EX2 R30, R30 ;  /* 0x0000001e001e7308 */ /* 0x000e700000000800 */
[----:B------:R2:W-:Y:S08]  /*4ac0*/  MUFU.EX2 R50, R25 ;  /* 0x0000001900327308 */ /* 0x0005f00000000800 */
[----:B------:R-:W3:Y:S01]  /*4ad0*/  MUFU.EX2 R42, R42 ;  /* 0x0000002a002a7308 */ /* 0x000ee20000000800 */
[----:B--2---:R-:W-:Y:S01]  /*4ae0*/  FADD.FTZ R25, R65, R52 ;  /* 0x0000003441197221 */ /* 0x004fe20000010000 */
[----:B------:R-:W-:Y:S01]  /*4af0*/  FADD.FTZ R52, R0, R3 ;  /* 0x0000000300347221 */ /* 0x000fe20000010000 */
[----:B------:R-:W-:-:S02]  /*4b00*/  IMAD.MOV.U32 R65, RZ, RZ, R71 ;  /* 0x000000ffff417224 */ /* 0x000fc400078e0047 */
[----:B------:R-:W-:Y:S01]  /*4b10*/  FADD.FTZ R28, R32, R25 ;  /* 0x00000019201c7221 */ /* 0x000fe20000010000 */
[----:B------:R-:W-:Y:S01]  /*4b20*/  FADD.FTZ R23, R35, R52 ;  /* 0x0000003423177221 */ /* 0x000fe20000010000 */
[----:B------:R-:W-:Y:S01]  /*4b30*/  F2FP.F16.F32.PACK_AB R25, R62, R21 ;  /* 0x000000153e19723e */ /* 0x000fe200000000ff */
[----:B------:R-:W2:Y:S01]  /*4b40*/  MUFU.EX2 R29, R89 ;  /* 0x00000059001d7308 */ /* 0x000ea20000000800 */
[----:B------:R-:W-:Y:S01]  /*4b50*/  FADD.FTZ R3, R87, R28 ;  /* 0x0000001c57037221 */ /* 0x000fe20000010000 */
[----:B-1----:R-:W-:Y:S01]  /*4b60*/  FADD.FTZ R54, R30, R23 ;  /* 0x000000171e367221 */ /* 0x002fe20000010000 */
[----:B------:R-:W-:Y:S01]  /*4b70*/  IMAD.MOV.U32 R62, RZ, RZ, R71 ;  /* 0x000000ffff3e7224 */ /* 0x000fe200078e0047 */
[----:B------:R-:W-:Y:S01]  /*4b80*/  STSM.16.M88.4 [R2+0x2a300], R24 ;  /* 0x02a3001802007844 */ /* 0x000fe20000000200 */
[----:B------:R-:W-:Y:S01]  /*4b90*/  FADD.FTZ R52, R44, R3 ;  /* 0x000000032c347221 */ /* 0x000fe20000010000 */
[--C-:B------:R-:W-:Y:S02]  /*4ba0*/  IMAD.MOV.U32 R35, RZ, RZ, R71.reuse ;  /* 0x000000ffff237224 */ /* 0x100fe400078e0047 */
[----:B------:R-:W1:Y:S01]  /*4bb0*/  MUFU.EX2 R73, R73 ;  /* 0x0000004900497308 */ /* 0x000e620000000800 */
[----:B------:R-:W-:Y:S01]  /*4bc0*/  FADD.FTZ R3, R85, R52 ;  /* 0x0000003455037221 */ /* 0x000fe20000010000 */
[----:B------:R-:W-:-:S02]  /*4bd0*/  IMAD.MOV.U32 R52, RZ, RZ, R71 ;  /* 0x000000ffff347224 */ /* 0x000fc400078e0047 */
[----:B------:R-:W-:Y:S02]  /*4be0*/  IMAD.MOV.U32 R32, RZ, RZ, R71 ;  /* 0x000000ffff207224 */ /* 0x000fe400078e0047 */
[----:B---3--:R-:W-:Y:S02]  /*4bf0*/  FADD.FTZ R6, R42, R3 ;  /* 0x000000032a067221 */ /* 0x008fe40000010000 */
[----:B------:R-:W3:Y:S01]  /*4c00*/  MUFU.EX2 R37, R37 ;  /* 0x0000002500257308 */ /* 0x000ee20000000800 */
[----:B--2---:R-:W-:-:S07]  /*4c10*/  FADD.FTZ R54, R29, R54 ;  /* 0x000000361d367221 */ /* 0x004fce0000010000 */
[----:B------:R-:W2:Y:S01]  /*4c20*/  MUFU.EX2 R40, R40 ;  /* 0x0000002800287308 */ /* 0x000ea20000000800 */
[----:B-1----:R-:W-:Y:S01]  /*4c30*/  FADD.FTZ R7, R73, R6 ;  /* 0x0000000649077221 */ /* 0x002fe20000010000 */
[----:B------:R-:W-:Y:S01]  /*4c40*/  F2FP.F16.F32.PACK_AB R6, R85, R44 ;  /* 0x0000002c5506723e */ /* 0x000fe200000000ff */
[----:B------:R-:W-:-:S05]  /*4c50*/  IMAD.MOV.U32 R44, RZ, RZ, R71 ;  /* 0x000000ffff2c7224 */ /* 0x000fca00078e0047 */
[----:B------:R-:W1:Y:S01]  /*4c60*/  MUFU.EX2 R64, R64 ;  /* 0x0000004000407308 */ /* 0x000e620000000800 */
[----:B---3--:R-:W-:Y:S01]  /*4c70*/  FADD.FTZ R3, R37, R54 ;  /* 0x0000003625037221 */ /* 0x008fe20000010000 */
[----:B------:R-:W-:-:S06]  /*4c80*/  IMAD.MOV.U32 R54, RZ, RZ, R71 ;  /* 0x000000ffff367224 */ /* 0x000fcc00078e0047 */
[----:B------:R-:W3:Y:S01]  /*4c90*/  MUFU.EX2 R77, R77 ;  /* 0x0000004d004d7308 */ /* 0x000ee20000000800 */
[----:B--2---:R-:W-:Y:S01]  /*4ca0*/  FADD.FTZ R10, R40, R7 ;  /* 0x00000007280a7221 */ /* 0x004fe20000010000 */
[----:B------:R-:W-:Y:S01]  /*4cb0*/  F2FP.F16.F32.PACK_AB R7, R29, R30 ;  /* 0x0000001e1d07723e */ /* 0x000fe200000000ff */
[--C-:B------:R-:W-:Y:S02]  /*4cc0*/  IMAD.MOV.U32 R30, RZ, RZ, R71.reuse ;  /* 0x000000ffff1e7224 */ /* 0x100fe400078e0047 */
[----:B------:R-:W-:Y:S02]  /*4cd0*/  IMAD.MOV.U32 R29, RZ, RZ, R71 ;  /* 0x000000ffff1d7224 */ /* 0x000fe400078e0047 */
[----:B------:R2:W-:Y:S01]  /*4ce0*/  STSM.16.M88.4 [R2+0x2bb00], R4 ;  /* 0x02bb000402007844 */ /* 0x0005e20000000200 */
[----:B------:R-:W4:Y:S01]  /*4cf0*/  MUFU.EX2 R41, R41 ;  /* 0x0000002900297308 */ /* 0x000f220000000800 */
[----:B-1----:R-:W-:-:S07]  /*4d00*/  FADD.FTZ R8, R64, R3 ;  /* 0x0000000340087221 */ /* 0x002fce0000010000 */
[----:B------:R-:W1:Y:S01]  /*4d10*/  MUFU.EX2 R38, R38 ;  /* 0x0000002600267308 */ /* 0x000e620000000800 */
[----:B---3--:R-:W-:-:S07]  /*4d20*/  FADD.FTZ R9, R77, R10 ;  /* 0x0000000a4d097221 */ /* 0x008fce0000010000 */
[----:B------:R-:W3:Y:S01]  /*4d30*/  MUFU.EX2 R79, R79 ;  /* 0x0000004f004f7308 */ /* 0x000ee20000000800 */
[----:B----4-:R-:W-:-:S04]  /*4d40*/  FADD.FTZ R3, R41, R8 ;  /* 0x0000000829037221 */ /* 0x010fc80000010000 */
[----:B------:R-:W-:-:S03]  /*4d50*/  FADD.FTZ R8, R50, R3 ;  /* 0x0000000332087221 */ /* 0x000fc60000010000 */
[----:B------:R-:W4:Y:S01]  /*4d60*/  MUFU.EX2 R105, R105 ;  /* 0x0000006900697308 */ /* 0x000f220000000800 */
[----:B-1----:R-:W-:Y:S01]  /*4d70*/  FADD.FTZ R10, R38, R9 ;  /* 0x00000009260a7221 */ /* 0x002fe20000010000 */
[----:B------:R-:W-:Y:S01]  /*4d80*/  F2FP.F16.F32.PACK_AB R9, R64, R37 ;  /* 0x000000254009723e */ /* 0x000fe200000000ff */
[--C-:B------:R-:W-:Y:S02]  /*4d90*/  IMAD.MOV.U32 R64, RZ, RZ, R71.reuse ;  /* 0x000000ffff407224 */ /* 0x100fe400078e0047 */
[----:B------:R-:W-:-:S03]  /*4da0*/  IMAD.MOV.U32 R37, RZ, RZ, R71 ;  /* 0x000000ffff257224 */ /* 0x000fc600078e0047 */
[----:B------:R-:W0:Y:S01]  /*4db0*/  MUFU.EX2 R36, R36 ;  /* 0x0000002400247308 */ /* 0x000e220000000800 */
[----:B---3--:R-:W-:Y:S01]  /*4dc0*/  FADD.FTZ R11, R79, R10 ;  /* 0x0000000a4f0b7221 */ /* 0x008fe20000010000 */
[----:B------:R-:W-:Y:S01]  /*4dd0*/  F2FP.F16.F32.PACK_AB R10, R77, R40 ;  /* 0x000000284d0a723e */ /* 0x000fe200000000ff */
[----:B------:R-:W-:-:S05]  /*4de0*/  IMAD.MOV.U32 R40, RZ, RZ, R71 ;  /* 0x000000ffff287224 */ /* 0x000fca00078e0047 */
[----:B------:R-:W1:Y:S01]  /*4df0*/  MUFU.EX2 R20, R107 ;  /* 0x0000006b00147308 */ /* 0x000e620000000800 */
[----:B----4-:R-:W-:Y:S01]  /*4e00*/  FADD.FTZ R3, R105, R8 ;  /* 0x0000000869037221 */ /* 0x010fe20000010000 */
[----:B------:R-:W-:Y:S01]  /*4e10*/  F2FP.F16.F32.PACK_AB R8, R73, R42 ;  /* 0x0000002a4908723e */ /* 0x000fe200000000ff */
[----:B------:R-:W-:-:S05]  /*4e20*/  IMAD.MOV.U32 R42, RZ, RZ, R71 ;  /* 0x000000ffff2a7224 */ /* 0x000fca00078e0047 */
[----:B------:R-:W2:Y:S01]  /*4e30*/  MUFU.EX2 R67, R67 ;  /* 0x0000004300437308 */ /* 0x000ea20000000800 */
[----:B0-----:R-:W-:Y:S01]  /*4e40*/  FADD.FTZ R14, R36, R11 ;  /* 0x0000000b240e7221 */ /* 0x001fe20000010000 */
[----:B------:R-:W-:Y:S01]  /*4e50*/  F2FP.F16.F32.PACK_AB R11, R50, R41 ;  /* 0x00000029320b723e */ /* 0x000fe200000000ff */
[--C-:B------:R-:W-:Y:S02]  /*4e60*/  IMAD.MOV.U32 R50, RZ, RZ, R71.reuse ;  /* 0x000000ffff327224 */ /* 0x100fe400078e0047 */
[----:B------:R-:W-:Y:S02]  /*4e70*/  IMAD.MOV.U32 R41, RZ, RZ, R71 ;  /* 0x000000ffff297224 */ /* 0x000fe400078e0047 */
[----:B------:R-:W-:Y:S01]  /*4e80*/  STSM.16.M88.4 [R2+0x2d300], R8 ;  /* 0x02d3000802007844 */ /* 0x000fe20000000200 */
[----:B------:R-:W0:Y:S01]  /*4e90*/  MUFU.EX2 R103, R103 ;  /* 0x0000006700677308 */ /* 0x000e220000000800 */
[C---:B-1----:R-:W-:Y:S01]  /*4ea0*/  FADD.FTZ R12, R20.reuse, R3 ;  /* 0x00000003140c7221 */ /* 0x042fe20000010000 */
[----:B------:R-:W-:-:S06]  /*4eb0*/  F2FP.F16.F32.PACK_AB R13, R20, R105 ;  /* 0x00000069140d723e */ /* 0x000fcc00000000ff */
[----:B------:R-:W1:Y:S01]  /*4ec0*/  MUFU.EX2 R28, R93 ;  /* 0x0000005d001c7308 */ /* 0x000e620000000800 */
[C---:B--2---:R-:W-:Y:S01]  /*4ed0*/  FADD.FTZ R5, R67.reuse, R14 ;  /* 0x0000000e43057221 */ /* 0x044fe20000010000 */
[----:B------:R-:W-:Y:S01]  /*4ee0*/  F2FP.F16.F32.PACK_AB R14, R67, R36 ;  /* 0x00000024430e723e */ /* 0x000fe200000000ff */
[--C-:B------:R-:W-:Y:S02]  /*4ef0*/  IMAD.MOV.U32 R67, RZ, RZ, R71.reuse ;  /* 0x000000ffff437224 */ /* 0x100fe400078e0047 */
[----:B------:R-:W-:-:S03]  /*4f00*/  IMAD.MOV.U32 R36, RZ, RZ, R71 ;  /* 0x000000ffff247224 */ /* 0x000fc600078e0047 */
[----:B------:R-:W2:Y:S01]  /*4f10*/  MUFU.EX2 R34, R34 ;  /* 0x0000002200227308 */ /* 0x000ea20000000800 */
[----:B0-----:R-:W-:Y:S01]  /*4f20*/  FADD.FTZ R3, R103, R12 ;  /* 0x0000000c67037221 */ /* 0x001fe20000010000 */
[----:B------:R-:W-:Y:S01]  /*4f30*/  F2FP.F16.F32.PACK_AB R12, R79, R38 ;  /* 0x000000264f0c723e */ /* 0x000fe200000000ff */
[----:B------:R-:W-:-:S05]  /*4f40*/  IMAD.MOV.U32 R38, RZ, RZ, R71 ;  /* 0x000000ffff267224 */ /* 0x000fca00078e0047 */
[----:B------:R-:W-:Y:S01]  /*4f50*/  MUFU.EX2 R46, R46 ;  /* 0x0000002e002e7308 */ /* 0x000fe20000000800 */
[C---:B-1----:R-:W-:Y:S01]  /*4f60*/  F2FP.F16.F32.PACK_AB R15, R28.reuse, R103 ;  /* 0x000000671c0f723e */ /* 0x042fe200000000ff */
[----:B------:R-:W-:Y:S01]  /*4f70*/  FADD.FTZ R4, R28, R3 ;  /* 0x000000031c047221 */ /* 0x000fe20000010000 */
[----:B------:R-:W-:-:S03]  /*4f80*/  IMAD.MOV.U32 R28, RZ, RZ, R71 ;  /* 0x000000ffff1c7224 */ /* 0x000fc600078e0047 */
[----:B------:R-:W-:Y:S02]  /*4f90*/  STSM.16.M88.4 [R2+0x2eb00], R12 ;  /* 0x02eb000c02007844 */ /* 0x000fe40000000200 */
[----:B------:R-:W0:Y:S01]  /*4fa0*/  MUFU.EX2 R91, R91 ;  /* 0x0000005b005b7308 */ /* 0x000e220000000800 */
[----:B--2---:R-:W-:Y:S01]  /*4fb0*/  F2FP.F16.F32.PACK_AB R24, R81, R34 ;  /* 0x000000225118723e */ /* 0x004fe200000000ff */
[----:B------:R-:W-:Y:S01]  /*4fc0*/  FADD.FTZ R6, R34, R5 ;  /* 0x0000000522067221 */ /* 0x000fe20000010000 */
[----:B------:R-:W-:-:S03]  /*4fd0*/  IMAD.MOV.U32 R34, RZ, RZ, R71 ;  /* 0x000000ffff227224 */ /* 0x000fc600078e0047 */
[----:B------:R-:W-:Y:S02]  /*4fe0*/  FADD.FTZ R5, R81, R6 ;  /* 0x0000000651057221 */ /* 0x000fe40000010000 */
[----:B------:R-:W1:Y:S08]  /*4ff0*/  MUFU.EX2 R97, R97 ;  /* 0x0000006100617308 */ /* 0x000e700000000800 */
[----:B------:R-:W2:Y:S01]  /*5000*/  MUFU.EX2 R0, R99 ;  /* 0x0000006300007308 */ /* 0x000ea20000000800 */
[----:B0-----:R-:W-:Y:S01]  /*5010*/  F2FP.F16.F32.PACK_AB R26, R91, R46 ;  /* 0x0000002e5b1a723e */ /* 0x001fe200000000ff */
[----:B------:R-:W-:-:S06]  /*5020*/  FADD.FTZ R46, R46, R5 ;  /* 0x000000052e2e7221 */ /* 0x000fcc0000010000 */
[----:B------:R-:W0:Y:S01]  /*5030*/  MUFU.EX2 R113, R113 ;  /* 0x0000007100717308 */ /* 0x000e220000000800 */
[----:B-1----:R-:W-:-:S07]  /*5040*/  FADD.FTZ R3, R97, R4 ;  /* 0x0000000461037221 */ /* 0x002fce0000010000 */
[----:B------:R-:W1:Y:S01]  /*5050*/  MUFU.EX2 R48, R48 ;  /* 0x0000003000307308 */ /* 0x000e620000000800 */
[C---:B--2---:R-:W-:Y:S01]  /*5060*/  F2FP.F16.F32.PACK_AB R25, R0.reuse, R97 ;  /* 0x000000610019723e */ /* 0x044fe200000000ff */
[----:B------:R-:W-:-:S04]  /*5070*/  FADD.FTZ R4, R0, R3 ;  /* 0x0000000300047221 */ /* 0x000fc80000010000 */
[----:B0-----:R-:W-:Y:S01]  /*5080*/  FADD.FTZ R3, R113, R4 ;  /* 0x0000000471037221 */ /* 0x001fe20000010000 */
[----:B------:R-:W-:Y:S01]  /*5090*/  FADD.FTZ R4, R91, R46 ;  /* 0x0000002e5b047221 */ /* 0x000fe20000010000 */
[----:B------:R-:W-:Y:S01]  /*50a0*/  IMAD.MOV.U32 R46, RZ, RZ, R71 ;  /* 0x000000ffff2e7224 */ /* 0x000fe200078e0047 */
[C---:B-1----:R-:W-:Y:S01]  /*50b0*/  F2FP.F16.F32.PACK_AB R27, R48.reuse, R113 ;  /* 0x00000071301b723e */ /* 0x042fe200000000ff */
[----:B------:R-:W-:Y:S01]  /*50c0*/  FADD.FTZ R3, R48, R3 ;  /* 0x0000000330037221 */ /* 0x000fe20000010000 */
[----:B------:R-:W-:-:S03]  /*50d0*/  IMAD.MOV.U32 R48, RZ, RZ, R71 ;  /* 0x000000ffff307224 */ /* 0x000fc600078e0047 */
[----:B------:R0:W-:Y:S01]  /*50e0*/  STSM.16.M88.4 [R2+0x30300], R24 ;  /* 0x0303001802007844 */ /* 0x0001e20000000200 */
[----:B------:R1:W-:Y:S06]  /*50f0*/  MEMBAR.ALL.CTA ;  /* 0x0000000000007992 */ /* 0x0003ec0000008000 */
[----:B-1----:R-:W1:Y:S01]  /*5100*/  FENCE.VIEW.ASYNC.S ;  /* 0x00000000000073c6 */ /* 0x002e620000000000 */
[--C-:B0-----:R-:W-:Y:S02]  /*5110*/  IMAD.MOV.U32 R27, RZ, RZ, R71.reuse ;  /* 0x000000ffff1b7224 */ /* 0x101fe400078e0047 */
[----:B------:R-:W-:-:S02]  /*5120*/  IMAD.MOV.U32 R26, RZ, RZ, R71 ;  /* 0x000000ffff1a7224 */ /* 0x000fc400078e0047 */
[--C-:B------:R-:W-:Y:S02]  /*5130*/  IMAD.MOV.U32 R25, RZ, RZ, R71.reuse ;  /* 0x000000ffff197224 */ /* 0x100fe400078e0047 */
[----:B------:R-:W-:Y:S01]  /*5140*/  IMAD.MOV.U32 R24, RZ, RZ, R71 ;  /* 0x000000ffff187224 */ /* 0x000fe200078e0047 */
[----:B-1----:R-:W-:Y:S01]  /*5150*/  NOP ;  /* 0x0000000000007918 */ /* 0x002fe20000000000 */
[----:B------:R-:W-:Y:S05]  /*5160*/  @!P2 BRA `(.L_x_15) ;  /* 0x000000400070a947 */ /* 0x000fea0003800000 */
[----:B------:R-:W-:Y:S01]  /*5170*/  VIADD R0, R22, 0xfffffffe ;  /* 0xfffffffe16007836 */ /* 0x000fe20000000000 */
[----:B------:R-:W-:Y:S01]  /*5180*/  CS2R R70, SRZ ;  /* 0x0000000000467805 */ /* 0x000fe2000001ff00 */
[----:B------:R-:W-:Y:S01]  /*5190*/  IMAD.MOV.U32 R6, RZ, RZ, R72 ;  /* 0x000000ffff067224 */ /* 0x000fe200078e0048 */
[----:B------:R-:W-:Y:S01]  /*51a0*/  CS2R R68, SRZ ;  /* 0x0000000000447805 */ /* 0x000fe2000001ff00 */
[----:B------:R-:W-:Y:S01]  /*51b0*/  IMAD.MOV.U32 R5, RZ, RZ, R75 ;  /* 0x000000ffff057224 */ /* 0x000fe200078e004b */
[----:B------:R-:W-:Y:S01]  /*51c0*/  CS2R R66, SRZ ;  /* 0x0000000000427805 */ /* 0x000fe2000001ff00 */
[----:B------:R-:W-:Y:S01]  /*51d0*/  IMAD.MOV.U32 R7, RZ, RZ, R16 ;  /* 0x000000ffff077224 */ /* 0x000fe200078e0010 */
[----:B------:R-:W-:Y:S02]  /*51e0*/  CS2R R64, SRZ ;  /* 0x0000000000407805 */ /* 0x000fe4000001ff00 */
[----:B------:R-:W-:Y:S02]  /*51f0*/  CS2R R62, SRZ ;  /* 0x00000000003e7805 */ /* 0x000fe4000001ff00 */
[----:B------:R-:W-:-:S02]  /*5200*/  CS2R R60, SRZ ;  /* 0x00000000003c7805 */ /* 0x000fc4000001ff00 */
[----:B------:R-:W-:Y:S02]  /*5210*/  CS2R R58, SRZ ;  /* 0x00000000003a7805 */ /* 0x000fe4000001ff00 */
[----:B------:R-:W-:Y:S02]  /*5220*/  CS2R R56, SRZ ;  /* 0x0000000000387805 */ /* 0x000fe4000001ff00 */
[----:B------:R-:W-:Y:S02]  /*5230*/  CS2R R54, SRZ ;  /* 0x0000000000367805 */ /* 0x000fe4000001ff00 */
        /* <DEDUP_REMOVED lines=14> */
[----:B------:R-:W-:Y:S01]  /*5320*/  CS2R R24, SRZ ;  /* 0x0000000000187805 */ /* 0x000fe2000001ff00 */
[----:B------:R-:W-:Y:S01]  /*5330*/  UMOV UR6, UR36 ;  /* 0x0000002400067c82 */ /* 0x000fe20008000000 */
[----:B------:R-:W-:-:S05]  /*5340*/  ULDC UR5, c[0x0][0x9d8] ;  /* 0x0002760000057ab9 */ /* 0x000fca0000000800 */
.L_x_24:
[----:B------:R-:W-:Y:S01]  /*5350*/  UIADD3 UR36, UR6, 0x1, URZ ;  /* 0x0000000106247890 */ /* 0x000fe2000fffe03f */
[----:B------:R-:W-:-:S03]  /*5360*/  ISETP.NE.AND P3, PT, RZ, UR38, PT ;  /* 0x00000026ff007c0c */ /* 0x000fc6000bf65270 */
[----:B------:R-:W-:-:S04]  /*5370*/  UISETP.NE.AND UP0, UPT, UR36, 0x2, UPT ;  /* 0x000000022400788c */ /* 0x000fc8000bf05270 */
[----:B------:R-:W-:Y:S02]  /*5380*/  USEL UR4, URZ, 0x1, UP0 ;  /* 0x000000013f047887 */ /* 0x000fe40008000000 */
[----:B------:R-:W-:-:S04]  /*5390*/  USEL UR36, UR36, URZ, UP0 ;  /* 0x0000003f24247287 */ /* 0x000fc80008000000 */
[----:B------:R-:W-:Y:S01]  /*53a0*/  LOP3.LUT R16, R7, UR4, RZ, 0x3c, !PT ;  /* 0x0000000407107c12 */ /* 0x000fe2000f8e3cff */
[----:B------:R-:W-:Y:S07]  /*53b0*/  @P3 BRA `(.L_x_16) ;  /* 0x0000000000283947 */ /* 0x000fee0003800000 */
[----:B------:R-:W-:Y:S05]  /*53c0*/  @!P0 BRA `(.L_x_17) ;  /* 0x0000000000048947 */ /* 0x000fea0003800000 */
[----:B------:R-:W-:Y:S01]  /*53d0*/  BPT.TRAP 0x1 ;  /* 0x000000040000795c */ /* 0x000fe20000300000 */
.L_x_17:
[----:B------:R-:W-:Y:S01]  /*53e0*/  ULEA UR4, UR36, UR37, 0x3 ;  /* 0x0000002524047291 */ /* 0x000fe2000f8e183f */
[----:B------:R-:W-:-:S08]  /*53f0*/  SHF.L.U32 R8, R16, 0x1f, RZ ;  /* 0x0000001f10087819 */ /* 0x000fd000000006ff */
[----:B------:R0:W1:Y:S01]  /*5400*/  SYNCS.PHASECHK.TRANS64.TRYWAIT P2, [UR4+0x31c30], R8 ;  /* 0x031c3008ff0075a7 */ /* 0x0000620008040144 */
[----:B------:R-:W-:Y:S05]  /*5410*/  @!P0 BRA `(.L_x_18) ;  /* 0x0000000000048947 */ /* 0x000fea0003800000 */
[----:B------:R-:W-:Y:S01]  /*5420*/  BPT.TRAP 0x1 ;  /* 0x000000040000795c */ /* 0x000fe20000300000 */
.L_x_18:
[----:B-1----:R-:W-:Y:S05]  /*5430*/  @P2 BRA `(.L_x_16) ;  /* 0x0000000000082947 */ /* 0x002fea0003800000 */
[----:B------:R-:W1:Y:S02]  /*5440*/  SYNCS.PHASECHK.TRANS64.TRYWAIT P2, [UR4+0x31c30], R8 ;  /* 0x031c3008ff0075a7 */ /* 0x000e640008040144 */
[----:B-1----:R-:W-:Y:S05]  /*5450*/  @!P2 BRA `(.L_x_19) ;  /* 0x0000009c0088a947 */ /* 0x002fea0003800000 */
.L_x_16:
[----:B-1----:R-:W1:Y:S01]  /*5460*/  S2R R9, SR_TID.X ;  /* 0x0000000000097919 */ /* 0x002e620000002100 */
[----:B------:R-:W-:Y:S01]  /*5470*/  UIMAD UR4, UR36, 0x6c0, UR7 ;  /* 0x000006c0240478a4 */ /* 0x000fe2000f8e0207 */
[----:B------:R-:W-:Y:S01]  /*5480*/  UMOV UR31, 0x80000020 ;  /* 0x80000020001f7882 */ /* 0x000fe20000000000 */
[----:B------:R-:W-:Y:S02]  /*5490*/  UMOV UR32, UR28 ;  /* 0x0000001c00207c82 */ /* 0x000fe40008000000 */
[----:B------:R-:W-:Y:S01]  /*54a0*/  UIADD3 UR34, UR4, 0x40, URZ ;  /* 0x0000004004227890 */ /* 0x000fe2000fffe03f */
[----:B------:R-:W-:Y:S02]  /*54b0*/  UMOV UR33, UR29 ;  /* 0x0000001d00217c82 */ /* 0x000fe40008000000 */
[----:B------:R-:W-:Y:S01]  /*54c0*/  UMOV UR30, UR4 ;  /* 0x00000004001e7c82 */ /* 0x000fe20008000000 */
[----:B------:R-:W-:Y:S01]  /*54d0*/  UMOV UR35, 0x80000020 ;  /* 0x8000002000237882 */ /* 0x000fe20000000000 */
[----:B------:R-:W-:Y:S01]  /*54e0*/  UIADD3 UR42, UR4, 0x80, URZ ;  /* 0x00000080042a7890 */ /* 0x000fe2000fffe03f */
[----:B------:R-:W-:Y:S01]  /*54f0*/  UMOV UR40, UR28 ;  /* 0x0000001c00287c82 */ /* 0x000fe20008000000 */
        /* <DEDUP_REMOVED lines=15> */
[----:B-1----:R-:W-:Y:S01]  /*55f0*/  SHF.R.U32.HI R9, RZ, 0x7, R9 ;  /* 0x00000007ff097819 */ /* 0x002fe20000011609 */
[----:B------:R-:W-:Y:S01]  /*5600*/  UMOV UR56, UR28 ;  /* 0x0000001c00387c82 */ /* 0x000fe20008000000 */
[----:B------:R-:W-:Y:S01]  /*5610*/  UMOV UR57, UR29 ;  /* 0x0000001d00397c82 */ /* 0x000fe20008000000 */
[----:B------:R-:W-:Y:S01]  /*5620*/  UMOV UR59, 0x80000020 ;  /* 0x80000020003b7882 */ /* 0x000fe20000000000 */
[----:B------:R-:W-:Y:S01]  /*5630*/  UIADD3 UR10, UR4, 0x200, URZ ;  /* 0x00000200040a7890 */ /* 0x000fe2000fffe03f */
[----:B0-----:R-:W-:Y:S01]  /*5640*/  VIADD R8, R9, 0x8 ;  /* 0x0000000809087836 */ /* 0x001fe20000000000 */
[----:B------:R-:W-:Y:S01]  /*5650*/  UMOV UR11, 0x80000020 ;  /* 0x80000020000b7882 */ /* 0x000fe20000000000 */
[----:B------:R-:W-:Y:S01]  /*5660*/  UIADD3 UR14, UR4, 0x202, URZ ;  /* 0x00000202040e7890 */ /* 0x000fe2000fffe03f */
[----:B------:R-:W-:-:S02]  /*5670*/  UMOV UR15, 0x80000020 ;  /* 0x80000020000f7882 */ /* 0x000fc40000000000 */
[----:B------:R0:W-:Y:S01]  /*5680*/  BAR.SYNC.DEFER_BLOCKING R8, 0x100 ;  /* 0x000400080000751d */ /* 0x0001e20000010000 */
[----:B------:R-:W-:Y:S02]  /*5690*/  UIADD3 UR18, UR4, 0x242, URZ ;  /* 0x0000024204127890 */ /* 0x000fe4000fffe03f */
[----:B------:R-:W-:Y:S02]  /*56a0*/  UIADD3 UR22, UR4, 0x480, URZ ;  /* 0x0000048004167890 */ /* 0x000fe4000fffe03f */
[----:B------:R-:W-:Y:S01]  /*56b0*/  UIADD3 UR26, UR4, 0x482, URZ ;  /* 0x00000482041a7890 */ /* 0x000fe2000fffe03f */
[----:B------:R-:W-:Y:S01]  /*56c0*/  UMOV UR19, 0x80000020 ;  /* 0x8000002000137882 */ /* 0x000fe20000000000 */
[----:B------:R-:W-:Y:S01]  /*56d0*/  UMOV UR23, 0x80000020 ;  /* 0x8000002000177882 */ /* 0x000fe20000000000 */
[----:B------:R-:W-:Y:S01]  /*56e0*/  UMOV UR27, 0x80000020 ;  /* 0x80000020001b7882 */ /* 0x000fe20000000000 */
[----:B------:R-:W-:-:S06]  /*56f0*/  WARPGROUP.ARRIVE ;  /* 0x00000000000079c5 */ /* 0x000fcc0000000000 */
[----:B------:R-:W-:Y:S01]  /*5700*/  HGMMA.64x16x16.F32 R136, gdesc[UR28], RZ, !UPT, gsb0 ;  /* 0x002000001c8879f0 */ /* 0x000fe2000c0008ff */
[----:B------:R-:W-:Y:S01]  /*5710*/  UIADD3 UR30, UR4, 0x1c0, URZ ;  /* 0x000001c0041e7890 */ /* 0x000fe2000fffe03f */
[----:B------:R-:W-:Y:S01]  /*5720*/  UMOV UR31, 0x80000020 ;  /* 0x80000020001f7882 */ /* 0x000fe20000000000 */
[----:B------:R-:W-:Y:S02]  /*5730*/  WARPGROUP.DEPBAR.LE gsb0, 0x0 ;  /* 0x00008000000079c5 */ /* 0x000fe40000010000 */
[----:B------:R-:W-:-:S06]  /*5740*/  WARPGROUP.ARRIVE ;  /* 0x00000000000079c5 */ /* 0x000fcc0000000000 */
[----:B------:R-:W-:Y:S01]  /*5750*/  HGMMA.64x16x16.F32 R128, gdesc[UR32], RZ, !UPT, gsb0 ;  /* 0x00200000208079f0 */ /* 0x000fe2000c0008ff */
[----:B------:R-:W-:Y:S01]  /*5760*/  UIADD3 UR34, UR4, 0x42, URZ ;  /* 0x0000004204227890 */ /* 0x000fe2000fffe03f */
[----:B------:R-:W-:Y:S01]  /*5770*/  UMOV UR32, UR8 ;  /* 0x0000000800207c82 */ /* 0x000fe20008000000 */
[----:B------:R-:W-:Y:S01]  /*5780*/  UMOV UR33, UR9 ;  /* 0x0000000900217c82 */ /* 0x000fe20008000000 */
        /* <DEDUP_REMOVED lines=53> */
[----:B------:R-:W-:Y:S01]  /*5ae0*/  UIADD3 UR34, UR4, 0x280, URZ ;  /* 0x0000028004227890 */ /* 0x000fe2000fffe03f */
[----:B------:R-:W-:Y:S01]  /*5af0*/  UMOV UR32, UR12 ;  /* 0x0000000c00207c82 */ /* 0x000fe20008000000 */
[----:B------:R-:W-:Y:S01]  /*5b00*/  UMOV UR33, UR13 ;  /* 0x0000000d00217c82 */ /* 0x000fe20008000000 */
        /* <DEDUP_REMOVED lines=218> */
[----:B------:R-:W-:Y:S01]  /*68b0*/  UIADD3 UR4, UR4, 0x682, URZ ;  /* 0x0000068204047890 */ /* 0x000fe2000fffe03f */
[----:B------:R-:W-:Y:S02]  /*68c0*/  WARPGROUP.DEPBAR.LE gsb0, 0x0 ;  /* 0x00008000000079c5 */ /* 0x000fe40000010000 */
[----:B------:R-:W-:-:S06]  /*68d0*/  WARPGROUP.ARRIVE ;  /* 0x00000000000079c5 */ /* 0x000fcc0000000000 */
[----:B------:R-:W-:Y:S03]  /*68e0*/  HGMMA.64x16x16.F32 R128, gdesc[UR32], R128, gsb0 ;  /* 0x00200000208079f0 */ /* 0x000fe60008000880 */
        /* <DEDUP_REMOVED lines=24> */
[----:B0-----:R-:W-:Y:S05]  /*6a70*/  @P3 BRA `(.L_x_20) ;  /* 0x0000000000283947 */ /* 0x001fea0003800000 */
[----:B------:R-:W-:Y:S05]  /*6a80*/  @!P0 BRA `(.L_x_21) ;  /* 0x0000000000048947 */ /* 0x000fea0003800000 */
[----:B------:R-:W-:Y:S01]  /*6a90*/  BPT.TRAP 0x1 ;  /* 0x000000040000795c */ /* 0x000fe20000300000 */
.L_x_21:
[----:B------:R-:W-:Y:S01]  /*6aa0*/  ULEA UR4, UR6, UR37, 0x3 ;  /* 0x0000002506047291 */ /* 0x000fe2000f8e183f */
[----:B------:R-:W-:-:S08]  /*6ab0*/  SHF.L.U32 R7, R7, 0x1f, RZ ;  /* 0x0000001f07077819 */ /* 0x000fd000000006ff */
[----:B------:R0:W1:Y:S01]  /*6ac0*/  SYNCS.PHASECHK.TRANS64.TRYWAIT P2, [UR4+0x31c50], R7 ;  /* 0x031c5007ff0075a7 */ /* 0x0000620008040144 */
[----:B------:R-:W-:Y:S05]  /*6ad0*/  @!P0 BRA `(.L_x_22) ;  /* 0x0000000000048947 */ /* 0x000fea0003800000 */
[----:B------:R-:W-:Y:S01]  /*6ae0*/  BPT.TRAP 0x1 ;  /* 0x000000040000795c */ /* 0x000fe20000300000 */
.L_x_22:
[----:B-1----:R-:W-:Y:S05]  /*6af0*/  @P2 BRA `(.L_x_20) ;  /* 0x0000000000082947 */ /* 0x002fea0003800000 */
[----:B------:R-:W1:Y:S02]  /*6b00*/  SYNCS.PHASECHK.TRANS64.TRYWAIT P2, [UR4+0x31c50], R7 ;  /* 0x031c5007ff0075a7 */ /* 0x000e640008040144 */
[----:B-1----:R-:W-:Y:S05]  /*6b10*/  @!P2 BRA `(.L_x_23) ;  /* 0x0000008400f0a947 */ /* 0x002fea0003800000 */
.L_x_20:
[----:B------:R-:W-:Y:S01]  /*6b20*/  UIADD3 UR4, UR37, 0x200, URZ ;  /* 0x0000020025047890 */ /* 0x000fe2000fffe03f */
[----:B------:R-:W-:Y:S01]  /*6b30*/  WARPGROUP.ARRIVE ;  /* 0x00000000000079c5 */ /* 0x000fe20000000000 */
[----:B------:R-:W-:Y:S01]  /*6b40*/  UMOV UR33, 0xc0000010 ;  /* 0xc000001000217882 */ /* 0x000fe20000000000 */
[----:B------:R-:W-:Y:S01]  /*6b50*/  UMOV UR35, 0x80000020 ;  /* 0x8000002000237882 */ /* 0x000fe20000000000 */
[----:B------:R-:W-:Y:S01]  /*6b60*/  USHF.R.U32.HI UR4, URZ, 0x4, UR4 ;  /* 0x000000043f047899 */ /* 0x000fe20008011604 */
[----:B01----:R-:W-:Y:S01]  /*6b70*/  FMUL.FTZ R7, R136, UR5 ;  /* 0x0000000588077c20 */ /* 0x003fe20008410000 */
[----:B------:R-:W-:Y:S01]  /*6b80*/  FMUL.FTZ R8, R137, UR5 ;  /* 0x0000000589087c20 */ /* 0x000fe20008410000 */
[----:B------:R-:W-:Y:S01]  /*6b90*/  FMUL.FTZ R11, R140, UR5 ;  /* 0x000000058c0b7c20 */ /* 0x000fe20008410000 */
[----:B------:R-:W-:Y:S01]  /*6ba0*/  ULOP3.LUT UR4, UR4, 0x3fff, URZ, 0xc0, !UPT ;  /* 0x00003fff04047892 */ /* 0x000fe2000f8ec03f */
[----:B------:R-:W-:Y:S01]  /*6bb0*/  FMUL.FTZ R12, R141, UR5 ;  /* 0x000000058d0c7c20 */ /* 0x000fe20008410000 */
[----:B------:R-:W-:Y:S01]  /*6bc0*/  FMUL.FTZ R15, R128, UR5 ;  /* 0x00000005800f7c20 */ /* 0x000fe20008410000 */
[----:B------:R-:W0:Y:S01]  /*6bd0*/  MUFU.TANH R7, R7 ;  /* 0x0000000700077308 */ /* 0x000e220000002400 */
[----:B------:R-:W-:Y:S01]  /*6be0*/  ULOP3.LUT UR10, UR4, 0x2400000, URZ, 0xfc, !UPT ;  /* 0x02400000040a7892 */ /* 0x000fe2000f8efc3f */
[----:B------:R-:W-:Y:S01]  /*6bf0*/  FMUL.FTZ R20, R129, UR5 ;  /* 0x0000000581147c20 */ /* 0x000fe20008410000 */
[----:B------:R-:W-:Y:S01]  /*6c00*/  ULOP3.LUT UR4, UR39, 0x10000, URZ, 0xfc, !UPT ;  /* 0x0001000027047892 */ /* 0x000fe2000f8efc3f */
[----:B------:R-:W-:Y:S01]  /*6c10*/  FMUL.FTZ R22, R131, UR5 ;  /* 0x0000000583167c20 */ /* 0x000fe20008410000 */
[----:B------:R-:W-:Y:S01]  /*6c20*/  UIMAD UR10, UR6, 0x6c0, UR10 ;  /* 0x000006c0060a78a4 */ /* 0x000fe2000f8e020a */
[----:B------:R-:W-:Y:S01]  /*6c30*/  FMUL.FTZ R23, R132, UR5 ;  /* 0x0000000584177c20 */ /* 0x000fe20008410000 */
[----:B------:R-:W-:Y:S01]  /*6c40*/  FMUL.FTZ R128, R133, UR5 ;  /* 0x0000000585807c20 */ /* 0x000fe20008410000 */
[----:B------:R-:W1:Y:S01]  /*6c50*/  MUFU.TANH R8, R8 ;  /* 0x0000000800087308 */ /* 0x000e620000002400 */
[----:B------:R-:W-:Y:S01]  /*6c60*/  FMUL.FTZ R120, R120, UR5 ;  /* 0x0000000578787c20 */ /* 0x000fe20008410000 */
[----:B------:R-:W-:Y:S01]  /*6c70*/  UMOV UR32, UR4 ;  /* 0x0000000400207c82 */ /* 0x000fe20008000000 */
[----:B------:R-:W-:Y:S01]  /*6c80*/  FMUL.FTZ R121, R121, UR5 ;  /* 0x0000000579797c20 */ /* 0x000fe20008410000 */
[----:B------:R-:W-:Y:S01]  /*6c90*/  UMOV UR34, UR10 ;  /* 0x0000000a00227c82 */ /* 0x000fe20008000000 */
[----:B------:R-:W-:Y:S01]  /*6ca0*/  FMUL.FTZ R124, R124, UR5 ;  /* 0x000000057c7c7c20 */ /* 0x000fe20008410000 */
[----:B------:R-:W-:Y:S01]  /*6cb0*/  HGMMA.64x96x16.F32 R24, gdesc[UR32].tnspB, R24, gsb0 ;  /* 0x41600000201879f0 */ /* 0x000fe20008000818 */
[----:B------:R-:W-:Y:S01]  /*6cc0*/  UIADD3 UR32, UR4, 0x180, URZ ;  /* 0x0000018004207890 */ /* 0x000fe2000fffe03f */
[----:B------:R-:W2:Y:S01]  /*6cd0*/  MUFU.TANH R11, R11 ;  /* 0x0000000b000b7308 */ /* 0x000ea20000002400 */
[----:B------:R-:W-:Y:S01]  /*6ce0*/  UIADD3 UR34, UR10, 0x40, URZ ;  /* 0x000000400a227890 */ /* 0x000fe2000fffe03f */
[----:B0-----:R-:W-:Y:S01]  /*6cf0*/  FMNMX.FTZ R131, R7, R5, !PT ;  /* 0x0000000507837209 */ /* 0x001fe20007810000 */
[----:B------:R-:W-:Y:S01]  /*6d00*/  UMOV UR33, 0xc0000010 ;  /* 0xc000001000217882 */ /* 0x000fe20000000000 */
[----:B------:R-:W-:Y:S01]  /*6d10*/  UMOV UR35, 0x80000020 ;  /* 0x8000002000237882 */ /* 0x000fe20000000000 */
[----:B------:R-:W-:Y:S01]  /*6d20*/  FMUL.FTZ R125, R125, UR5 ;  /* 0x000000057d7d7c20 */ /* 0x000fe20008410000 */
[----:B------:R-:W-:Y:S01]  /*6d30*/  FMUL.FTZ R112, R112, UR5 ;  /* 0x0000000570707c20 */ /* 0x000fe20008410000 */
[----:B------:R-:W-:Y:S01]  /*6d40*/  FMUL.FTZ R113, R113, UR5 ;  /* 0x0000000571717c20 */ /* 0x000fe20008410000 */
[----:B------:R-:W0:Y:S01]  /*6d50*/  MUFU.TANH R12, R12 ;  /* 0x0000000c000c7308 */ /* 0x000e220000002400 */
[----:B-1----:R-:W-:Y:S01]  /*6d60*/  FMNMX.FTZ R132, R8, R131, !PT ;  /* 0x0000008308847209 */ /* 0x002fe20007810000 */
[----:B------:R-:W-:Y:S01]  /*6d70*/  FMUL.FTZ R116, R116, UR5 ;  /* 0x0000000574747c20 */ /* 0x000fe20008410000 */
[----:B------:R-:W-:Y:S01]  /*6d80*/  FMUL.FTZ R117, R117, UR5 ;  /* 0x0000000575757c20 */ /* 0x000fe20008410000 */
[----:B------:R-:W-:Y:S01]  /*6d90*/  FMUL.FTZ R104, R104, UR5 ;  /* 0x0000000568687c20 */ /* 0x000fe20008410000 */
[----:B------:R-:W-:Y:S01]  /*6da0*/  FMUL.FTZ R105, R105, UR5 ;  /* 0x0000000569697c20 */ /* 0x000fe20008410000 */
[----:B------:R-:W-:Y:S01]  /*6db0*/  FMUL.FTZ R108, R108, UR5 ;  /* 0x000000056c6c7c20 */ /* 0x000fe20008410000 */
[----:B------:R-:W-:Y:S01]  /*6dc0*/  FMUL.FTZ R109, R109, UR5 ;  /* 0x000000056d6d7c20 */ /* 0x000fe20008410000 */
[----:B------:R-:W1:Y:S01]  /*6dd0*/  MUFU.TANH R15, R15 ;  /* 0x0000000f000f7308 */ /* 0x000e620000002400 */
[----:B--2---:R-:W-:Y:S01]  /*6de0*/  FMNMX.FTZ R131, R11, R132, !PT ;  /* 0x000000840b837209 */ /* 0x004fe20007810000 */
[----:B------:R-:W-:Y:S01]  /*6df0*/  FMUL.FTZ R96, R96, UR5 ;  /* 0x0000000560607c20 */ /* 0x000fe20008410000 */
[----:B------:R-:W-:Y:S01]  /*6e00*/  FMUL.FTZ R97, R97, UR5 ;  /* 0x0000000561617c20 */ /* 0x000fe20008410000 */
[----:B------:R-:W-:Y:S01]  /*6e10*/  FMUL.FTZ R100, R100, UR5 ;  /* 0x0000000564647c20 */ /* 0x000fe20008410000 */
[----:B------:R-:W-:Y:S01]  /*6e20*/  FMUL.FTZ R101, R101, UR5 ;  /* 0x0000000565657c20 */ /* 0x000fe20008410000 */
[----:B------:R-:W-:Y:S01]  /*6e30*/  FMUL.FTZ R88, R88, UR5 ;  /* 0x0000000558587c20 */ /* 0x000fe20008410000 */
[----:B------:R-:W-:Y:S01]  /*6e40*/  FMUL.FTZ R89, R89, UR5 ;  /* 0x0000000559597c20 */ /* 0x000fe20008410000 */
[----:B------:R-:W2:Y:S01]  /*6e50*/  MUFU.TANH R20, R20 ;  /* 0x0000001400147308 */ /* 0x000ea20000002400 */
[----:B0-----:R-:W-:Y:S01]  /*6e60*/  FMNMX.FTZ R132, R12, R131, !PT ;  /* 0x000000830c847209 */ /* 0x001fe20007810000 */
[----:B------:R-:W-:Y:S01]  /*6e70*/  FMUL.FTZ R92, R92, UR5 ;  /* 0x000000055c5c7c20 */ /* 0x000fe20008410000 */
[----:B------:R-:W-:Y:S01]  /*6e80*/  FMUL.FTZ R93, R93, UR5 ;  /* 0x000000055d5d7c20 */ /* 0x000fe20008410000 */
[----:B------:R-:W-:Y:S01]  /*6e90*/  FMUL.FTZ R80, R80, UR5 ;  /* 0x0000000550507c20 */ /* 0x000fe20008410000 */
        /* <DEDUP_REMOVED lines=54> */
[----:B------:R-:W1:Y:S05]  /*7200*/  S2R R141, SR_TID.X ;  /* 0x00000000008d7919 */ /* 0x000e6a0000002100 */
[----:B------:R-:W3:Y:S01]  /*7210*/  MUFU.TANH R113, R113 ;  /* 0x0000007100717308 */ /* 0x000ee20000002400 */
[----:B--2---:R-:W-:-:S07]  /*7220*/  FMNMX.FTZ R131, R125, R132, !PT ;  /* 0x000000847d837209 */ /* 0x004fce0007810000 */
[----:B------:R-:W2:Y:S01]  /*7230*/  MUFU.TANH R116, R116 ;  /* 0x0000007400747308 */ /* 0x000ea20000002400 */
[----:B0-----:R-:W-:Y:S01]  /*7240*/  FMNMX.FTZ R132, R112, R131, !PT ;  /* 0x0000008370847209 */ /* 0x001fe20007810000 */
[----:B------:R-:W-:Y:S02]  /*7250*/  WARPGROUP.DEPBAR.LE gsb0, 0x0 ;  /* 0x00008000000079c5 */ /* 0x000fe40000010000 */
[----:B------:R-:W-:-:S04]  /*7260*/  WARPGROUP.ARRIVE ;  /* 0x00000000000079c5 */ /* 0x000fc80000000000 */
[----:B------:R-:W0:Y:S01]  /*7270*/  MUFU.TANH R117, R117 ;  /* 0x0000007500757308 */ /* 0x000e220000002400 */
[----:B---3--:R-:W-:Y:S01]  /*7280*/  FMNMX.FTZ R131, R113, R132, !PT ;  /* 0x0000008471837209 */ /* 0x008fe20007810000 */
[----:B------:R-:W-:Y:S01]  /*7290*/  HGMMA.64x96x16.F32 R24, gdesc[UR32].tnspB, R24, gsb0 ;  /* 0x41600000201879f0 */ /* 0x000fe20008000818 */
[----:B------:R-:W-:Y:S02]  /*72a0*/  UIADD3 UR32, UR4, 0x300, URZ ;  /* 0x0000030004207890 */ /* 0x000fe4000fffe03f */
[----:B------:R-:W-:-:S03]  /*72b0*/  UIADD3 UR34, UR10, 0x80, URZ ;  /* 0x000000800a227890 */ /* 0x000fc6000fffe03f */
[----:B------:R-:W3:Y:S01]  /*72c0*/  MUFU.TANH R104, R104 ;  /* 0x0000006800687308 */ /* 0x000ee20000002400 */
[----:B------:R-:W-:Y:S01]  /*72d0*/  UMOV UR33, 0xc0000010 ;  /* 0xc000001000217882 */ /* 0x000fe20000000000 */
[----:B------:R-:W-:Y:S01]  /*72e0*/  UMOV UR35, 0x80000020 ;  /* 0x8000002000237882 */ /* 0x000fe20000000000 */
[----:B--2---:R-:W-:Y:S02]  /*72f0*/  FMNMX.FTZ R132, R116, R131, !PT ;  /* 0x0000008374847209 */ /* 0x004fe40007810000 */
[----:B-1----:R-:W-:Y:S02]  /*7300*/  SHF.R.U32.HI R140, RZ, 0x7, R141 ;  /* 0x00000007ff8c7819 */ /* 0x002fe4000001168d */
[----:B------:R-:W-:Y:S01]  /*7310*/  ISETP.GE.U32.AND P2, PT, R141, 0x180, PT ;  /* 0x000001808d00780c */ /* 0x000fe20003f46070 */
[----:B------:R-:W1:Y:S01]  /*7320*/  MUFU.TANH R105, R105 ;  /* 0x0000006900697308 */ /* 0x000e620000002400 */
[----:B0-----:R-:W-:-:S07]  /*7330*/  FMNMX.FTZ R131, R117, R132, !PT ;  /* 0x0000008475837209 */ /* 0x001fce0007810000 */
[----:B------:R-:W0:Y:S01]  /*7340*/  MUFU.TANH R108, R108 ;  /* 0x0000006c006c7308 */ /* 0x000e220000002400 */
[----:B---3--:R-:W-:-:S07]  /*7350*/  FMNMX.FTZ R132, R104, R131, !PT ;  /* 0x0000008368847209 */ /* 0x008fce0007810000 */
[----:B------:R-:W2:Y:S01]  /*7360*/  MUFU.TANH R109, R109 ;  /* 0x0000006d006d7308 */ /* 0x000ea20000002400 */
[----:B-1----:R-:W-:-:S07]  /*7370*/  FMNMX.FTZ R131, R105, R132, !PT ;  /* 0x0000008469837209 */ /* 0x002fce0007810000 */
[----:B------:R-:W1:Y:S01]  /*7380*/  MUFU.TANH R96, R96 ;  /* 0x0000006000607308 */ /* 0x000e620000002400 */
[----:B0-----:R-:W-:-:S07]  /*7390*/  FMNMX.FTZ R132, R108, R131, !PT ;  /* 0x000000836c847209 */ /* 0x001fce0007810000 */
[----:B------:R-:W0:Y:S01]  /*73a0*/  MUFU.TANH R97, R97 ;  /* 0x0000006100617308 */ /* 0x000e220000002400 */
[----:B--2---:R-:W-:-:S07]  /*73b0*/  FMNMX.FTZ R131, R109, R132, !PT ;  /* 0x000000846d837209 */ /* 0x004fce0007810000 */
        /* <DEDUP_REMOVED lines=13> */
[----:B-1----:R-:W-:Y:S01]  /*7490*/  FMNMX.FTZ R132, R92, R131, !PT ;  /* 0x000000835c847209 */ /* 0x002fe20007810000 */
[----:B------:R-:W-:Y:S02]  /*74a0*/  WARPGROUP.DEPBAR.LE gsb0, 0x0 ;  /* 0x00008000000079c5 */ /* 0x000fe40000010000 */
[----:B------:R-:W-:-:S04]  /*74b0*/  WARPGROUP.ARRIVE ;  /* 0x00000000000079c5 */ /* 0x000fc80000000000 */
[----:B------:R-:W1:Y:S01]  /*74c0*/  MUFU.TANH R81, R81 ;  /* 0x0000005100517308 */ /* 0x000e620000002400 */
[----:B0-----:R-:W-:Y:S01]  /*74d0*/  FMNMX.FTZ R131, R93, R132, !PT ;  /* 0x000000845d837209 */ /* 0x001fe20007810000 */
[----:B------:R-:W-:Y:S01]  /*74e0*/  HGMMA.64x96x16.F32 R24, gdesc[UR32].tnspB, R24, gsb0 ;  /* 0x41600000201879f0 */ /* 0x000fe20008000818 */
[----:B------:R-:W-:Y:S02]  /*74f0*/  UIADD3 UR32, UR4, 0x480, URZ ;  /* 0x0000048004207890 */ /* 0x000fe4000fffe03f */
[----:B------:R-:W-:Y:S01]  /*7500*/  UIADD3 UR34, UR10, 0xc0, URZ ;  /* 0x000000c00a227890 */ /* 0x000fe2000fffe03f */
[----:B------:R-:W-:Y:S01]  /*7510*/  UMOV UR33, 0xc0000010 ;  /* 0xc000001000217882 */ /* 0x000fe20000000000 */
[----:B------:R-:W-:Y:S01]  /*7520*/  UMOV UR35, 0x80000020 ;  /* 0x8000002000237882 */ /* 0x000fe20000000000 */
        /* <DEDUP_REMOVED lines=15> */
[----:B-1----:R-:W-:-:S05]  /*7620*/  FMNMX.FTZ R131, R77, R132, !PT ;  /* 0x000000844d837209 */ /* 0x002fca0007810000 */
[----:B------:R-:W1:Y:S02]  /*7630*/  SHFL.BFLY PT, R132, R131, 0x2, 0x1f ;  /* 0x0c401f0083847f89 */ /* 0x000e6400000e0000 */
[----:B------:R-:W3:Y:S08]  /*7640*/  MUFU.TANH R13, R13 ;  /* 0x0000000d000d7308 */ /* 0x000ef00000002400 */
[----:B------:R-:W4:Y:S08]  /*7650*/  MUFU.TANH R14, R14 ;  /* 0x0000000e000e7308 */ /* 0x000f300000002400 */
[----:B------:R-:W5:Y:S01]  /*7660*/  MUFU.TANH R21, R21 ;  /* 0x0000001500157308 */ /* 0x000f620000002400 */
[----:B-1----:R-:W-:Y:S01]  /*7670*/  FMNMX.FTZ R133, R131, R132, !PT ;  /* 0x0000008483857209 */ /* 0x002fe20007810000 */
[----:B------:R-:W-:Y:S01]  /*7680*/  FMUL.FTZ R131, R74, UR5 ;  /* 0x000000054a837c20 */ /* 0x000fe20008410000 */
[----:B------:R-:W-:Y:S01]  /*7690*/  FMUL.FTZ R132, R75, UR5 ;  /* 0x000000054b847c20 */ /* 0x000fe20008410000 */
[----:B------:R-:W1:Y:S04]  /*76a0*/  LDC R74, c[0x0][0x988] ;  /* 0x00026200ff4a7b82 */ /* 0x000e680000000800 */
[----:B------:R-:W5:Y:S01]  /*76b0*/  MUFU.TANH R22, R22 ;  /* 0x0000001600167308 */ /* 0x000f620000002400 */
[----:B------:R-:W0:Y:S01]  /*76c0*/  SHFL.BFLY PT, R134, R133, 0x1, 0x1f ;  /* 0x0c201f0085867f89 */ /* 0x000e2200000e0000 */
[----:B------:R-:W-:-:S02]  /*76d0*/  WARPGROUP.DEPBAR.LE gsb0, 0x0 ;  /* 0x00008000000079c5 */ /* 0x000fc40000010000 */
[----:B------:R-:W-:-:S04]  /*76e0*/  WARPGROUP.ARRIVE ;  /* 0x00000000000079c5 */ /* 0x000fc80000000000 */
[----:B------:R-:W5:Y:S02]  /*76f0*/  MUFU.TANH R129, R129 ;  /* 0x0000008100817308 */ /* 0x000f640000002400 */
[----:B------:R-:W-:Y:S01]  /*7700*/  HGMMA.64x96x16.F32 R24, gdesc[UR32].tnspB, R24, gsb0 ;  /* 0x41600000201879f0 */ /* 0x000fe20008000818 */
[----:B------:R-:W-:Y:S02]  /*7710*/  UIADD3 UR32, UR4, 0x600, URZ ;  /* 0x0000060004207890 */ /* 0x000fe4000fffe03f */
[----:B------:R-:W-:-:S03]  /*7720*/  UIADD3 UR34, UR10, 0x100, URZ ;  /* 0x000001000a227890 */ /* 0x000fc6000fffe03f */
[----:B------:R-:W5:Y:S01]  /*7730*/  MUFU.TANH R130, R130 ;  /* 0x0000008200827308 */ /* 0x000f620000002400 */
[----:B------:R-:W-:Y:S01]  /*7740*/  UMOV UR33, 0xc0000010 ;  /* 0xc000001000217882 */ /* 0x000fe20000000000 */
[----:B------:R-:W-:Y:S01]  /*7750*/  UMOV UR35, 0x80000020 ;  /* 0x8000002000237882 */ /* 0x000fe20000000000 */
[----:B0-----:R-:W-:-:S05]  /*7760*/  FMNMX.FTZ R75, R133, R134, !PT ;  /* 0x00000086854b7209 */ /* 0x001fca0007810000 */
[----:B------:R-:W0:Y:S01]  /*7770*/  MUFU.TANH R122, R122 ;  /* 0x0000007a007a7308 */ /* 0x000e220000002400 */
[----:B------:R-:W-:-:S04]  /*7780*/  FADD.FTZ R5, -R75, R5 ;  /* 0x000000054b057221 */ /* 0x000fc80000010100 */
[-C--:B-1----:R-:W-:Y:S01]  /*7790*/  FMUL.FTZ R133, R5, R74.reuse ;  /* 0x0000004a05857220 */ /* 0x082fe20000410000 */
[-C--:B------:R-:W-:Y:S02]  /*77a0*/  FMUL.FTZ R5, R75, R74.reuse ;  /* 0x0000004a4b057220 */ /* 0x080fe40000410000 */
[----:B------:R-:W1:Y:S02]  /*77b0*/  MUFU.TANH R123, R123 ;  /* 0x0000007b007b7308 */ /* 0x000e640000002400 */
[-CC-:B------:R-:W-:Y:S01]  /*77c0*/  FFMA.FTZ R136, R12, R74.reuse, -R5.reuse ;  /* 0x0000004a0c887223 */ /* 0x180fe20000010805 */
[--C-:B------:R-:W-:Y:S01]  /*77d0*/  FFMA.FTZ R12, R23, R74, -R5.reuse ;  /* 0x0000004a170c7223 */ /* 0x100fe20000010805 */
[----:B------:R-:W-:Y:S01]  /*77e0*/  FMNMX.FTZ R23, R9, R6, !PT ;  /* 0x0000000609177209 */ /* 0x000fe20007810000 */
[-CC-:B------:R-:W-:Y:S01]  /*77f0*/  FFMA.FTZ R134, R11, R74.reuse, -R5.reuse ;  /* 0x0000004a0b867223 */ /* 0x180fe20000010805 */
[-CC-:B------:R-:W-:Y:S01]  /*7800*/  FFMA.FTZ R11, R20, R74.reuse, -R5.reuse ;  /* 0x0000004a140b7223 */ /* 0x180fe20000010805 */
[-CC-:B------:R-:W-:Y:S01]  /*7810*/  FFMA.FTZ R135, R8, R74.reuse, -R5.reuse ;  /* 0x0000004a08877223 */ /* 0x180fe20000010805 */
[----:B--2---:R-:W-:Y:S01]  /*7820*/  FMNMX.FTZ R20, R10, R23, !PT ;  /* 0x000000170a147209 */ /* 0x004fe20007810000 */
[-CC-:B------:R-:W-:Y:S01]  /*7830*/  FFMA.FTZ R8, R15, R74.reuse, -R5.reuse ;  /* 0x0000004a0f087223 */ /* 0x180fe20000010805 */
[-CC-:B------:R-:W-:Y:S01]  /*7840*/  FFMA.FTZ R15, R128, R74.reuse, -R5.reuse ;  /* 0x0000004a800f7223 */ /* 0x180fe20000010805 */
[--C-:B------:R-:W-:Y:S01]  /*7850*/  FFMA.FTZ R128, R120, R74, -R5.reuse ;  /* 0x0000004a78807223 */ /* 0x100fe20000010805 */
[----:B---3--:R-:W-:Y:S01]  /*7860*/  FMNMX.FTZ R23, R13, R20, !PT ;  /* 0x000000140d177209 */ /* 0x008fe20007810000 */
[----:B------:R-:W2:Y:S01]  /*7870*/  MUFU.TANH R126, R126 ;  /* 0x0000007e007e7308 */ /* 0x000ea20000002400 */
[-CC-:B------:R-:W-:Y:S01]  /*7880*/  FFMA.FTZ R137, R124, R74.reuse, -R5.reuse ;  /* 0x0000004a7c897223 */ /* 0x180fe20000010805 */
[-CC-:B------:R-:W-:Y:S01]  /*7890*/  FFMA.FTZ R138, R125, R74.reuse, -R5.reuse ;  /* 0x0000004a7d8a7223 */ /* 0x180fe20000010805 */
[----:B----4-:R-:W-:Y:S01]  /*78a0*/  FMNMX.FTZ R120, R14, R23, !PT ;  /* 0x000000170e787209 */ /* 0x010fe20007810000 */
[-CC-:B------:R-:W-:Y:S01]  /*78b0*/  FFMA.FTZ R23, R121, R74.reuse, -R5.reuse ;  /* 0x0000004a79177223 */ /* 0x180fe20000010805 */
[-CC-:B------:R-:W-:Y:S01]  /*78c0*/  FFMA.FTZ R7, R7, R74.reuse, -R5.reuse ;  /* 0x0000004a07077223 */ /* 0x180fe20000010805 */
[--C-:B------:R-:W-:Y:S01]  /*78d0*/  FFMA.FTZ R112, R112, R74, -R5.reuse ;  /* 0x0000004a70707223 */ /* 0x100fe20000010805 */
[----:B-----5:R-:W-:Y:S01]  /*78e0*/  FMNMX.FTZ R121, R21, R120, !PT ;  /* 0x0000007815797209 */ /* 0x020fe20007810000 */
[----:B------:R-:W3:Y:S01]  /*78f0*/  MUFU.TANH R127, R127 ;  /* 0x0000007f007f7308 */ /* 0x000ee20000002400 */
[-CC-:B------:R-:W-:Y:S01]  /*7900*/  FFMA.FTZ R113, R113, R74.reuse, -R5.reuse ;  /* 0x0000004a71717223 */ /* 0x180fe20000010805 */
[-CC-:B------:R-:W-:Y:S01]  /*7910*/  FFMA.FTZ R116, R116, R74.reuse, -R5.reuse ;  /* 0x0000004a74747223 */ /* 0x180fe20000010805 */
[----:B------:R-:W-:Y:S01]  /*7920*/  FMNMX.FTZ R120, R22, R121, !PT ;  /* 0x0000007916787209 */ /* 0x000fe20007810000 */
[-CC-:B------:R-:W-:Y:S01]  /*7930*/  FFMA.FTZ R117, R117, R74.reuse, -R5.reuse ;  /* 0x0000004a75757223 */ /* 0x180fe20000010805 */
[-CC-:B------:R-:W-:Y:S01]  /*7940*/  FFMA.FTZ R104, R104, R74.reuse, -R5.reuse ;  /* 0x0000004a68687223 */ /* 0x180fe20000010805 */
[--C-:B------:R-:W-:Y:S01]  /*7950*/  FFMA.FTZ R105, R105, R74, -R5.reuse ;  /* 0x0000004a69697223 */ /* 0x100fe20000010805 */
[----:B------:R-:W-:Y:S01]  /*7960*/  FMNMX.FTZ R121, R129, R120, !PT ;  /* 0x0000007881797209 */ /* 0x000fe20007810000 */
[----:B------:R-:W4:Y:S01]  /*7970*/  MUFU.TANH R114, R114 ;  /* 0x0000007200727308 */ /* 0x000f220000002400 */
[-CC-:B------:R-:W-:Y:S01]  /*7980*/  FFMA.FTZ R108, R108, R74.reuse, -R5.reuse ;  /* 0x0000004a6c6c7223 */ /* 0x180fe20000010805 */
[-CC-:B------:R-:W-:Y:S01]  /*7990*/  FFMA.FTZ R109, R109, R74.reuse, -R5.reuse ;  /* 0x0000004a6d6d7223 */ /* 0x180fe20000010805 */
[----:B------:R-:W-:Y:S01]  /*79a0*/  FMNMX.FTZ R121, R130, R121, !PT ;  /* 0x0000007982797209 */ /* 0x000fe20007810000 */
[-CC-:B------:R-:W-:Y:S01]  /*79b0*/  FFMA.FTZ R96, R96, R74.reuse, -R5.reuse ;  /* 0x0000004a60607223 */ /* 0x180fe20000010805 */
[-CC-:B------:R-:W-:Y:S01]  /*79c0*/  FFMA.FTZ R97, R97, R74.reuse, -R5.reuse ;  /* 0x0000004a61617223 */ /* 0x180fe20000010805 */
[-CC-:B------:R-:W-:Y:S01]  /*79d0*/  FFMA.FTZ R100, R100, R74.reuse, -R5.reuse ;  /* 0x0000004a64647223 */ /* 0x180fe20000010805 */
[----:B0-----:R-:W-:Y:S01]  /*79e0*/  FMNMX.FTZ R124, R122, R121, !PT ;  /* 0x000000797a7c7209 */ /* 0x001fe20007810000 */
[----:B------:R-:W0:Y:S01]  /*79f0*/  MUFU.TANH R115, R115 ;  /* 0x0000007300737308 */ /* 0x000e220000002400 */
[-CC-:B------:R-:W-:Y:S01]  /*7a00*/  FFMA.FTZ R101, R101, R74.reuse, -R5.reuse ;  /* 0x0000004a65657223 */ /* 0x180fe20000010805 */
[--C-:B------:R-:W-:Y:S01]  /*7a10*/  FFMA.FTZ R88, R88, R74, -R5.reuse ;  /* 0x0000004a58587223 */ /* 0x100fe20000010805 */
[----:B-1----:R-:W-:Y:S01]  /*7a20*/  FMNMX.FTZ R125, R123, R124, !PT ;  /* 0x0000007c7b7d7209 */ /* 0x002fe20007810000 */
[-CC-:B------:R-:W-:Y:S01]  /*7a30*/  FFMA.FTZ R89, R89, R74.reuse, -R5.reuse ;  /* 0x0000004a59597223 */ /* 0x180fe20000010805 */
[-CC-:B------:R-:W-:Y:S01]  /*7a40*/  FFMA.FTZ R92, R92, R74.reuse, -R5.reuse ;  /* 0x0000004a5c5c7223 */ /* 0x180fe20000010805 */
[-CC-:B------:R-:W-:Y:S01]  /*7a50*/  FFMA.FTZ R93, R93, R74.reuse, -R5.reuse ;  /* 0x0000004a5d5d7223 */ /* 0x180fe20000010805 */
[----:B--2---:R-:W-:Y:S01]  /*7a60*/  FMNMX.FTZ R124, R126, R125, !PT ;  /* 0x0000007d7e7c7209 */ /* 0x004fe20007810000 */
[----:B------:R-:W1:Y:S01]  /*7a70*/  MUFU.TANH R118, R118 ;  /* 0x0000007600767308 */ /* 0x000e620000002400 */
[-CC-:B------:R-:W-:Y:S01]  /*7a80*/  FFMA.FTZ R80, R80, R74.reuse, -R5.reuse ;  /* 0x0000004a50507223 */ /* 0x180fe20000010805 */
[--C-:B------:R-:W-:Y:S01]  /*7a90*/  FFMA.FTZ R81, R81, R74, -R5.reuse ;  /* 0x0000004a51517223 */ /* 0x100fe20000010805 */
[----:B---3--:R-:W-:Y:S01]  /*7aa0*/  FMNMX.FTZ R125, R127, R124, !PT ;  /* 0x0000007c7f7d7209 */ /* 0x008fe20007810000 */
[-CC-:B------:R-:W-:Y:S01]  /*7ab0*/  FFMA.FTZ R84, R84, R74.reuse, -R5.reuse ;  /* 0x0000004a54547223 */ /* 0x180fe20000010805 */
[-CC-:B------:R-:W-:Y:S01]  /*7ac0*/  FFMA.FTZ R85, R85, R74.reuse, -R5.reuse ;  /* 0x0000004a55557223 */ /* 0x180fe20000010805 */
[-CC-:B------:R-:W-:Y:S01]  /*7ad0*/  FFMA.FTZ R73, R73, R74.reuse, -R5.reuse ;  /* 0x0000004a49497223 */ /* 0x180fe20000010805 */
[----:B----4-:R-:W-:Y:S01]  /*7ae0*/  FMNMX.FTZ R124, R114, R125, !PT ;  /* 0x0000007d727c7209 */ /* 0x010fe20007810000 */
[----:B------:R-:W2:Y:S01]  /*7af0*/  MUFU.TANH R119, R119 ;  /* 0x0000007700777308 */ /* 0x000ea20000002400 */
[-CC-:B------:R-:W-:Y:S01]  /*7b00*/  FFMA.FTZ R76, R76, R74.reuse, -R5.reuse ;  /* 0x0000004a4c4c7223 */ /* 0x180fe20000010805 */
[----:B------:R-:W-:Y:S01]  /*7b10*/  FFMA.FTZ R77, R77, R74, -R5 ;  /* 0x0000004a4d4d7223 */ /* 0x000fe20000010805 */
[----:B0-----:R-:W-:-:S05]  /*7b20*/  FMNMX.FTZ R125, R115, R124, !PT ;  /* 0x0000007c737d7209 */ /* 0x001fca0007810000 */
[----:B------:R-:W0:Y:S01]  /*7b30*/  MUFU.TANH R106, R106 ;  /* 0x0000006a006a7308 */ /* 0x000e220000002400 */
[----:B-1----:R-:W-:-:S07]  /*7b40*/  FMNMX.FTZ R124, R118, R125, !PT ;  /* 0x0000007d767c7209 */ /* 0x002fce0007810000 */
[----:B------:R-:W1:Y:S01]  /*7b50*/  MUFU.TANH R107, R107 ;  /* 0x0000006b006b7308 */ /* 0x000e620000002400 */
[----:B--2---:R-:W-:-:S07]  /*7b60*/  FMNMX.FTZ R125, R119, R124, !PT ;  /* 0x0000007c777d7209 */ /* 0x004fce0007810000 */
[----:B------:R-:W2:Y:S01]  /*7b70*/  MUFU.TANH R110, R110 ;  /* 0x0000006e006e7308 */ /* 0x000ea20000002400 */
[----:B------:R-:W-:Y:S02]  /*7b80*/  WARPGROUP.DEPBAR.LE gsb0, 0x0 ;  /* 0x00008000000079c5 */ /* 0x000fe40000010000 */
[----:B------:R-:W-:Y:S01]  /*7b90*/  WARPGROUP.ARRIVE ;  /* 0x00000000000079c5 */ /* 0x000fe20000000000 */
[----:B0-----:R-:W-:-:S04]  /*7ba0*/  FMNMX.FTZ R124, R106, R125, !PT ;  /* 0x0000007d6a7c7209 */ /* 0x001fc80007810000 */
[----:B------:R-:W0:Y:S01]  /*7bb0*/  MUFU.TANH R111, R111 ;  /* 0x0000006f006f7308 */ /* 0x000e220000002400 */
[----:B------:R-:W-:Y:S01]  /*7bc0*/  HGMMA.64x96x16.F32 R24, gdesc[UR32].tnspB, R24, gsb0 ;  /* 0x41600000201879f0 */ /* 0x000fe20008000818 */
[----:B------:R-:W-:Y:S01]  /*7bd0*/  UIADD3 UR32, UR4, 0x780, URZ ;  /* 0x0000078004207890 */ /* 0x000fe2000fffe03f */
[----:B-1----:R-:W-:Y:S01]  /*7be0*/  FMNMX.FTZ R125, R107, R124, !PT ;  /* 0x0000007c6b7d7209 */ /* 0x002fe20007810000 */
[----:B------:R-:W-:Y:S01]  /*7bf0*/  UIADD3 UR34, UR10, 0x140, URZ ;  /* 0x000001400a227890 */ /* 0x000fe2000fffe03f */
[----:B------:R-:W-:Y:S01]  /*7c00*/  UMOV UR33, 0xc0000010 ;  /* 0xc000001000217882 */ /* 0x000fe20000000000 */
[----:B------:R-:W-:Y:S02]  /*7c10*/  UMOV UR35, 0x80000020 ;  /* 0x8000002000237882 */ /* 0x000fe40000000000 */
[----:B------:R-:W1:Y:S01]  /*7c20*/  MUFU.TANH R98, R98 ;  /* 0x0000006200627308 */ /* 0x000e620000002400 */
[----:B--2---:R-:W-:-:S07]  /*7c30*/  FMNMX.FTZ R124, R110, R125, !PT ;  /* 0x0000007d6e7c7209 */ /* 0x004fce0007810000 */
[----:B------:R-:W2:Y:S01]  /*7c40*/  MUFU.TANH R99, R99 ;  /* 0x0000006300637308 */ /* 0x000ea20000002400 */
[----:B0-----:R-:W-:-:S07]  /*7c50*/  FMNMX.FTZ R125, R111, R124, !PT ;  /* 0x0000007c6f7d7209 */ /* 0x001fce0007810000 */
[----:B------:R-:W0:Y:S01]  /*7c60*/  MUFU.TANH R102, R102 ;  /* 0x0000006600667308 */ /* 0x000e220000002400 */
[----:B-1----:R-:W-:-:S07]  /*7c70*/  FMNMX.FTZ R124, R98, R125, !PT ;  /* 0x0000007d627c7209 */ /* 0x002fce0007810000 */
        /* <DEDUP_REMOVED lines=17> */
[----:B-1----:R-:W-:Y:S01]  /*7d90*/  FMNMX.FTZ R125, R83, R124, !PT ;  /* 0x0000007c537d7209 */ /* 0x002fe20007810000 */
[----:B------:R-:W-:Y:S02]  /*7da0*/  WARPGROUP.DEPBAR.LE gsb0, 0x0 ;  /* 0x00008000000079c5 */ /* 0x000fe40000010000 */
[----:B------:R-:W-:-:S04]  /*7db0*/  WARPGROUP.ARRIVE ;  /* 0x00000000000079c5 */ /* 0x000fc80000000000 */
[----:B------:R-:W1:Y:S01]  /*7dc0*/  MUFU.TANH R131, R131 ;  /* 0x0000008300837308 */ /* 0x000e620000002400 */
[----:B--2---:R-:W-:Y:S01]  /*7dd0*/  FMNMX.FTZ R124, R86, R125, !PT ;  /* 0x0000007d567c7209 */ /* 0x004fe20007810000 */
[----:B------:R-:W-:Y:S01]  /*7de0*/  HGMMA.64x96x16.F32 R24, gdesc[UR32].tnspB, R24, gsb0 ;  /* 0x41600000201879f0 */ /* 0x000fe20008000818 */
[----:B------:R-:W-:Y:S02]  /*7df0*/  UIADD3 UR32, UR4, 0x900, URZ ;  /* 0x0000090004207890 */ /* 0x000fe4000fffe03f */
[----:B0-----:R-:W-:Y:S01]  /*7e00*/  FMNMX.FTZ R124, R87, R124, !PT ;  /* 0x0000007c577c7209 */ /* 0x001fe20007810000 */
[----:B------:R-:W-:Y:S02]  /*7e10*/  UIADD3 UR34, UR10, 0x180, URZ ;  /* 0x000001800a227890 */ /* 0x000fe4000fffe03f */
[----:B------:R-:W0:Y:S01]  /*7e20*/  MUFU.TANH R132, R132 ;  /* 0x0000008400847308 */ /* 0x000e220000002400 */
[----:B------:R-:W-:Y:S01]  /*7e30*/  UMOV UR33, 0xc0000010 ;  /* 0xc000001000217882 */ /* 0x000fe20000000000 */
[----:B------:R-:W-:-:S06]  /*7e40*/  UMOV UR35, 0x80000020 ;  /* 0x8000002000237882 */ /* 0x000fcc0000000000 */
[----:B------:R-:W2:Y:S01]  /*7e50*/  MUFU.TANH R78, R78 ;  /* 0x0000004e004e7308 */ /* 0x000ea20000002400 */
[----:B-1----:R-:W-:-:S07]  /*7e60*/  FMNMX.FTZ R125, R131, R124, !PT ;  /* 0x0000007c837d7209 */ /* 0x002fce0007810000 */
[----:B------:R-:W1:Y:S01]  /*7e70*/  MUFU.TANH R79, R79 ;  /* 0x0000004f004f7308 */ /* 0x000e620000002400 */
[----:B0-----:R-:W-:-:S07]  /*7e80*/  FMNMX.FTZ R125, R132, R125, !PT ;  /* 0x0000007d847d7209 */ /* 0x001fce0007810000 */
[----:B------:R-:W-:Y:S01]  /*7e90*/  MUFU.EX2 R20, R128 ;  /* 0x0000008000147308 */ /* 0x000fe20000000800 */
[----:B--2---:R-:W-:-:S07]  /*7ea0*/  FMNMX.FTZ R124, R78, R125, !PT ;  /* 0x0000007d4e7c7209 */ /* 0x004fce0007810000 */
[----:B------:R-:W-:Y:S01]  /*7eb0*/  MUFU.EX2 R120, R137 ;  /* 0x0000008900787308 */ /* 0x000fe20000000800 */
[----:B-1----:R-:W-:-:S05]  /*7ec0*/  FMNMX.FTZ R124, R79, R124, !PT ;  /* 0x0000007c4f7c7209 */ /* 0x002fca0007810000 */
[----:B------:R-:W0:Y:S02]  /*7ed0*/  SHFL.BFLY PT, R125, R124, 0x2, 0x1f ;  /* 0x0c401f007c7d7f89 */ /* 0x000e2400000e0000 */
[----:B------:R-:W-:Y:S08]  /*7ee0*/  MUFU.EX2 R133, R133 ;  /* 0x0000008500857308 */ /* 0x000ff00000000800 */
[----:B------:R-:W1:Y:S08]  /*7ef0*/  MUFU.EX2 R7, R7 ;  /* 0x0000000700077308 */ /* 0x000e700000000800 */
[----:B------:R-:W2:Y:S01]  /*7f00*/  MUFU.EX2 R135, R135 ;  /* 0x0000008700877308 */ /* 0x000ea20000000800 */
[----:B0-----:R-:W-:Y:S01]  /*7f10*/  FMNMX.FTZ R125, R124, R125, !PT ;  /* 0x0000007d7c7d7209 */ /* 0x001fe20007810000 */
[----:B------:R-:W-:-:S06]  /*7f20*/  FFMA.FTZ R124, R72, R74, -R5 ;  /* 0x0000004a487c7223 */ /* 0x000fcc0000010805 */
[----:B------:R-:W0:Y:S01]  /*7f30*/  MUFU.EX2 R134, R134 ;  /* 0x0000008600867308 */ /* 0x000e220000000800 */
[----:B-1----:R-:W-:Y:S01]  /*7f40*/  FFMA.FTZ R4, R133, R4, R7 ;  /* 0x0000000485047223 */ /* 0x002fe20000010007 */
[----:B------:R-:W1:Y:S06]  /*7f50*/  SHFL.BFLY PT, R128, R125, 0x1, 0x1f ;  /* 0x0c201f007d807f89 */ /* 0x000e6c00000e0000 */
[----:B------:R3:W-:Y:S08]  /*7f60*/  MUFU.EX2 R121, R138 ;  /* 0x0000008a00797308 */ /* 0x0007f00000000800 */
[----:B------:R-:W-:Y:S08]  /*7f70*/  MUFU.EX2 R136, R136 ;  /* 0x0000008800887308 */ /* 0x000ff00000000800 */
[----:B------:R-:W-:Y:S01]  /*7f80*/  MUFU.EX2 R8, R8 ;  /* 0x0000000800087308 */ /* 0x000fe20000000800 */
[----:B-1----:R-:W-:-:S05]  /*7f90*/  FMNMX.FTZ R72, R125, R128, !PT ;  /* 0x000000807d487209 */ /* 0x002fca0007810000 */
[CC--:B------:R-:W-:Y:S01]  /*7fa0*/  FMUL.FTZ R137, R72.reuse, R74.reuse ;  /* 0x0000004a48897220 */ /* 0x0c0fe20000410000 */
[----:B------:R-:W-:Y:S01]  /*7fb0*/  FADD.FTZ R5, -R72, R6 ;  /* 0x0000000648057221 */ /* 0x000fe20000010100 */
[----:B------:R-:W-:Y:S02]  /*7fc0*/  WARPGROUP.DEPBAR.LE gsb0, 0x0 ;  /* 0x00008000000079c5 */ /* 0x000fe40000010000 */
[----:B------:R-:W-:Y:S01]  /*7fd0*/  WARPGROUP.ARRIVE ;  /* 0x00000000000079c5 */ /* 0x000fe20000000000 */
[-CC-:B------:R-:W-:Y:S01]  /*7fe0*/  FFMA.FTZ R128, R13, R74.reuse, -R137.reuse ;  /* 0x0000004a0d807223 */ /* 0x180fe20000010889 */
[----:B------:R-:W-:Y:S02]  /*7ff0*/  IMAD.U32 R13, RZ, RZ, UR36 ;  /* 0x00000024ff0d7e24 */ /* 0x000fe4000f8e00ff */
[-C--:B------:R-:W-:Y:S01]  /*8000*/  FMUL.FTZ R125, R5, R74.reuse ;  /* 0x0000004a057d7220 */ /* 0x080fe20000410000 */
[-CC-:B------:R-:W-:Y:S01]  /*8010*/  FFMA.FTZ R5, R9, R74.reuse, -R137.reuse ;  /* 0x0000004a09057223 */ /* 0x180fe20000010889 */
[-CC-:B------:R-:W-:Y:S01]  /*8020*/  FFMA.FTZ R9, R10, R74.reuse, -R137.reuse ;  /* 0x0000004a0a097223 */ /* 0x180fe20000010889 */
[----:B------:R-:W-:Y:S01]  /*8030*/  HGMMA.64x96x16.F32 R24, gdesc[UR32].tnspB, R24, gsb0 ;  /* 0x41600000201879f0 */ /* 0x000fe20008000818 */
[----:B------:R-:W-:Y:S01]  /*8040*/  UIADD3 UR32, UR4, 0xa80, URZ ;  /* 0x00000a8004207890 */ /* 0x000fe2000fffe03f */
[----:B------:R-:W-:Y:S01]  /*8050*/  @!P1 LEA R13, R13, UR37, 0x3 ;  /* 0x000000250d0d9c11 */ /* 0x000fe2000f8e18ff */
[----:B------:R-:W-:Y:S01]  /*8060*/  UIADD3 UR34, UR10, 0x1c0, URZ ;  /* 0x000001c00a227890 */ /* 0x000fe2000fffe03f */
[----:B------:R-:W-:Y:S01]  /*8070*/  VIADD R6, R140, 0x9 ;  /* 0x000000098c067836 */ /* 0x000fe20000000000 */
[----:B------:R-:W-:Y:S01]  /*8080*/  UMOV UR33, 0xc0000010 ;  /* 0xc000001000217882 */ /* 0x000fe20000000000 */
[----:B------:R-:W-:Y:S01]  /*8090*/  UMOV UR35, 0x80000020 ;  /* 0x8000002000237882 */ /* 0x000fe20000000000 */
[----:B------:R-:W-:Y:S01]  /*80a0*/  MUFU.EX2 R125, R125 ;  /* 0x0000007d007d7308 */ /* 0x000fe20000000800 */
[----:B------:R-:W-:Y:S01]  /*80b0*/  @!P1 VIADD R13, R13, 0x31c40 ;  /* 0x00031c400d0d9836 */ /* 0x000fe20000000000 */
[----:B------:R-:W-:Y:S01]  /*80c0*/  SEL R6, R6, 0x9, !P2 ;  /* 0x0000000906067807 */ /* 0x000fe20005000000 */
[-CC-:B---3--:R-:W-:Y:S01]  /*80d0*/  FFMA.FTZ R138, R14, R74.reuse, -R137.reuse ;  /* 0x0000004a0e8a7223 */ /* 0x188fe20000010889 */
[-CC-:B------:R-:W-:Y:S01]  /*80e0*/  FFMA.FTZ R14, R114, R74.reuse, -R137.reuse ;  /* 0x0000004a720e7223 */ /* 0x180fe20000010889 */
[-C--:B------:R-:W-:Y:S01]  /*80f0*/  FFMA.FTZ R114, R115, R74.reuse, -R137 ;  /* 0x0000004a73727223 */ /* 0x080fe20000010889 */
[----:B------:R-:W-:Y:S01]  /*8100*/  @!P1 PRMT R13, RZ, 0x654, R13 ;  /* 0x00000654ff0d9816 */ /* 0x000fe2000000000d */
[-CC-:B------:R-:W-:Y:S01]  /*8110*/  FFMA.FTZ R115, R118, R74.reuse, -R137.reuse ;  /* 0x0000004a76737223 */ /* 0x180fe20000010889 */
[----:B------:R-:W1:Y:S01]  /*8120*/  MUFU.EX2 R5, R5 ;  /* 0x0000000500057308 */ /* 0x000e620000000800 */
[-CC-:B------:R-:W-:Y:S01]  /*8130*/  FFMA.FTZ R10, R21, R74.reuse, -R137.reuse ;  /* 0x0000004a150a7223 */ /* 0x180fe20000010889 */
[-CC-:B------:R-:W-:Y:S01]  /*8140*/  FFMA.FTZ R118, R119, R74.reuse, -R137.reuse ;  /* 0x0000004a77767223 */ /* 0x180fe20000010889 */
[----:B--2---:R-:W-:Y:S01]  /*8150*/  FADD.FTZ R119, R135, R4 ;  /* 0x0000000487777221 */ /* 0x004fe20000010000 */
[-CC-:B------:R-:W-:Y:S01]  /*8160*/  FFMA.FTZ R139, R22, R74.reuse, -R137.reuse ;  /* 0x0000004a168b7223 */ /* 0x180fe20000010889 */
[-CC-:B------:R-:W-:Y:S01]  /*8170*/  FFMA.FTZ R22, R129, R74.reuse, -R137.reuse ;  /* 0x0000004a81167223 */ /* 0x180fe20000010889 */
[----:B------:R-:W-:Y:S01]  /*8180*/  F2FP.F16.F32.PACK_AB R4, R135, R7 ;  /* 0x000000078704723e */ /* 0x000fe200000000ff */
[-CC-:B------:R-:W-:Y:S01]  /*8190*/  FFMA.FTZ R129, R130, R74.reuse, -R137.reuse ;  /* 0x0000004a82817223 */ /* 0x180fe20000010889 */
[----:B------:R-:W2:Y:S01]  /*81a0*/  MUFU.EX2 R9, R9 ;  /* 0x0000000900097308 */ /* 0x000ea20000000800 */
[-CC-:B------:R-:W-:Y:S01]  /*81b0*/  FFMA.FTZ R21, R122, R74.reuse, -R137.reuse ;  /* 0x0000004a7a157223 */ /* 0x180fe20000010889 */
[-CC-:B------:R-:W-:Y:S01]  /*81c0*/  FFMA.FTZ R122, R126, R74.reuse, -R137.reuse ;  /* 0x0000004a7e7a7223 */ /* 0x180fe20000010889 */
[-CC-:B------:R-:W-:Y:S01]  /*81d0*/  FFMA.FTZ R126, R127, R74.reuse, -R137.reuse ;  /* 0x0000004a7f7e7223 */ /* 0x180fe20000010889 */
[-CC-:B------:R-:W-:Y:S01]  /*81e0*/  FFMA.FTZ R127, R103, R74.reuse, -R137.reuse ;  /* 0x0000004a677f7223 */ /* 0x180fe20000010889 */
[-CC-:B------:R-:W-:Y:S01]  /*81f0*/  FFMA.FTZ R103, R90, R74.reuse, -R137.reuse ;  /* 0x0000004a5a677223 */ /* 0x180fe20000010889 */
[-CC-:B------:R-:W-:Y:S01]  /*8200*/  FFMA.FTZ R123, R123, R74.reuse, -R137.reuse ;  /* 0x0000004a7b7b7223 */ /* 0x180fe20000010889 */
[-CC-:B------:R-:W-:Y:S01]  /*8210*/  FFMA.FTZ R86, R86, R74.reuse, -R137.reuse ;  /* 0x0000004a56567223 */ /* 0x180fe20000010889 */
[----:B------:R-:W3:Y:S01]  /*8220*/  MUFU.EX2 R128, R128 ;  /* 0x0000008000807308 */ /* 0x000ee20000000800 */
[-CC-:B------:R-:W-:Y:S01]  /*8230*/  FFMA.FTZ R87, R87, R74.reuse, -R137.reuse ;  /* 0x0000004a57577223 */ /* 0x180fe20000010889 */
[-CC-:B------:R-:W-:Y:S01]  /*8240*/  FFMA.FTZ R131, R131, R74.reuse, -R137.reuse ;  /* 0x0000004a83837223 */ /* 0x180fe20000010889 */
[-CC-:B------:R-:W-:Y:S01]  /*8250*/  FFMA.FTZ R132, R132, R74.reuse, -R137.reuse ;  /* 0x0000004a84847223 */ /* 0x180fe20000010889 */
[-CC-:B------:R-:W-:Y:S01]  /*8260*/  FFMA.FTZ R79, R79, R74.reuse, -R137.reuse ;  /* 0x0000004a4f4f7223 */ /* 0x180fe20000010889 */
[----:B------:R-:W-:Y:S01]  /*8270*/  FFMA.FTZ R78, R78, R74, -R137 ;  /* 0x0000004a4e4e7223 */ /* 0x000fe20000010889 */
[C---:B------:R-:W-:Y:S01]  /*8280*/  ISETP.GT.AND P2, PT, R0.reuse, RZ, PT ;  /* 0x000000ff0000720c */ /* 0x040fe20003f44270 */
[----:B------:R-:W-:Y:S01]  /*8290*/  VIADD R0, R0, 0xffffffff ;  /* 0xffffffff00007836 */ /* 0x000fe20000000000 */
[----:B------:R-:W-:Y:S08]  /*82a0*/  MUFU.EX2 R138, R138 ;  /* 0x0000008a008a7308 */ /* 0x000ff00000000800 */
[----:B------:R-:W-:Y:S08]  /*82b0*/  MUFU.EX2 R10, R10 ;  /* 0x0000000a000a7308 */ /* 0x000ff00000000800 */
[----:B------:R-:W4:Y:S08]  /*82c0*/  MUFU.EX2 R11, R11 ;  /* 0x0000000b000b7308 */ /* 0x000f300000000800 */
[----:B------:R-:W5:Y:S08]  /*82d0*/  MUFU.EX2 R139, R139 ;  /* 0x0000008b008b7308 */ /* 0x000f700000000800 */
[----:B------:R-:W5:Y:S08]  /*82e0*/  MUFU.EX2 R12, R12 ;  /* 0x0000000c000c7308 */ /* 0x000f700000000800 */
[----:B------:R-:W5:Y:S08]  /*82f0*/  MUFU.EX2 R22, R22 ;  /* 0x0000001600167308 */ /* 0x000f700000000800 */
[----:B------:R-:W5:Y:S08]  /*8300*/  MUFU.EX2 R15, R15 ;  /* 0x0000000f000f7308 */ /* 0x000f700000000800 */
[----:B------:R-:W5:Y:S01]  /*8310*/  MUFU.EX2 R129, R129 ;  /* 0x0000008100817308 */ /* 0x000f620000000800 */
[----:B------:R-:W-:-:S02]  /*8320*/  WARPGROUP.DEPBAR.LE gsb0, 0x0 ;  /* 0x00008000000079c5 */ /* 0x000fc40000010000 */
[----:B------:R-:W-:-:S05]  /*8330*/  WARPGROUP.ARRIVE ;  /* 0x00000000000079c5 */ /* 0x000fca0000000000 */
[----:B------:R-:W-:Y:S01]  /*8340*/  MUFU.EX2 R21, R21 ;  /* 0x0000001500157308 */ /* 0x000fe20000000800 */
[----:B------:R-:W-:Y:S01]  /*8350*/  HGMMA.64x96x16.F32 R24, gdesc[UR32].tnspB, R24, gsb0 ;  /* 0x41600000201879f0 */ /* 0x000fe20008000818 */
[----:B------:R-:W-:Y:S02]  /*8360*/  UIADD3 UR32, UR4, 0xc00, URZ ;  /* 0x00000c0004207890 */ /* 0x000fe4000fffe03f */
[----:B------:R-:W-:-:S04]  /*8370*/  UIADD3 UR34, UR10, 0x200, URZ ;  /* 0x000002000a227890 */ /* 0x000fc8000fffe03f */
[----:B------:R-:W5:Y:S01]  /*8380*/  MUFU.EX2 R23, R23 ;  /* 0x0000001700177308 */ /* 0x000f620000000800 */
[----:B------:R-:W-:Y:S01]  /*8390*/  UMOV UR33, 0xc0000010 ;  /* 0xc000001000217882 */ /* 0x000fe20000000000 */
[----:B------:R-:W-:-:S06]  /*83a0*/  UMOV UR35, 0x80000020 ;  /* 0x8000002000237882 */ /* 0x000fcc0000000000 */
[----:B------:R-:W5:Y:S08]  /*83b0*/  MUFU.EX2 R123, R123 ;  /* 0x0000007b007b7308 */ /* 0x000f700000000800 */
[----:B------:R-:W5:Y:S08]  /*83c0*/  MUFU.EX2 R122, R122 ;  /* 0x0000007a007a7308 */ /* 0x000f700000000800 */
[----:B------:R-:W5:Y:S08]  /*83d0*/  MUFU.EX2 R126, R126 ;  /* 0x0000007e007e7308 */ /* 0x000f700000000800 */
[----:B------:R-:W5:Y:S08]  /*83e0*/  MUFU.EX2 R112, R112 ;  /* 0x0000007000707308 */ /* 0x000f700000000800 */
[----:B------:R-:W5:Y:S08]  /*83f0*/  MUFU.EX2 R14, R14 ;  /* 0x0000000e000e7308 */ /* 0x000f700000000800 */
[----:B------:R-:W5:Y:S08]  /*8400*/  MUFU.EX2 R113, R113 ;  /* 0x0000007100717308 */ /* 0x000f700000000800 */
[----:B------:R-:W5:Y:S08]  /*8410*/  MUFU.EX2 R114, R114 ;  /* 0x0000007200727308 */ /* 0x000f700000000800 */
[----:B------:R-:W-:Y:S08]  /*8420*/  MUFU.EX2 R116, R116 ;  /* 0x0000007400747308 */ /* 0x000ff00000000800 */
[----:B------:R-:W-:Y:S08]  /*8430*/  MUFU.EX2 R115, R115 ;  /* 0x0000007300737308 */ /* 0x000ff00000000800 */
[----:B------:R-:W5:Y:S08]  /*8440*/  MUFU.EX2 R117, R117 ;  /* 0x0000007500757308 */ /* 0x000f700000000800 */
[----:B------:R-:W5:Y:S08]  /*8450*/  MUFU.EX2 R118, R118 ;  /* 0x0000007600767308 */ /* 0x000f700000000800 */
[----:B------:R-:W5:Y:S01]  /*8460*/  MUFU.EX2 R104, R104 ;  /* 0x0000006800687308 */ /* 0x000f620000000800 */
[----:B------:R-:W-:-:S02]  /*8470*/  WARPGROUP.DEPBAR.LE gsb0, 0x0 ;  /* 0x00008000000079c5 */ /* 0x000fc40000010000 */
[----:B------:R-:W-:-:S05]  /*8480*/  WARPGROUP.ARRIVE ;  /* 0x00000000000079c5 */ /* 0x000fca0000000000 */
[----:B------:R-:W-:Y:S01]  /*8490*/  MUFU.EX2 R105, R105 ;  /* 0x0000006900697308 */ /* 0x000fe20000000800 */
[----:B------:R-:W-:Y:S07]  /*84a0*/  HGMMA.64x96x16.F32 R24, gdesc[UR32].tnspB, R24, gsb0 ;  /* 0x41600000201879f0 */ /* 0x000fee0008000818 */
[----:B------:R-:W-:Y:S08]  /*84b0*/  MUFU.EX2 R108, R108 ;  /* 0x0000006c006c7308 */ /* 0x000ff00000000800 */
        /* <DEDUP_REMOVED lines=10> */
[----:B------:R-:W-:Y:S01]  /*8560*/  MUFU.EX2 R81, R81 ;  /* 0x0000005100517308 */ /* 0x000fe20000000800 */
[----:B------:R-:W-:-:S02]  /*8570*/  WARPGROUP.DEPBAR.LE gsb0, 0x0 ;  /* 0x00008000000079c5 */ /* 0x000fc40000010000 */
[----:B------:R0:W-:Y:S06]  /*8580*/  BAR.ARV R6, 0x100 ;  /* 0x000400060000751d */ /* 0x0001ec0000002000 */
[----:B------:R1:W-:Y:S01]  /*8590*/  @!P1 SYNCS.ARRIVE.TRANS64.RED.A1T0 RZ, [R13+URZ], RZ ;  /* 0x000000ff0dff99a7 */ /* 0x0003e2000810043f */
[----:B------:R-:W-:Y:S01]  /*85a0*/  MUFU.EX2 R84, R84 ;  /* 0x0000005400547308 */ /* 0x000fe20000000800 */
[----:B0-----:R-:W-:Y:S01]  /*85b0*/  IMAD.U32 R6, RZ, RZ, UR6 ;  /* 0x00000006ff067e24 */ /* 0x001fe2000f8e00ff */
[----:B------:R-:W-:Y:S01]  /*85c0*/  UMOV UR6, UR36 ;  /* 0x0000002400067c82 */ /* 0x000fe20008000000 */
[-C--:B------:R-:W-:Y:S01]  /*85d0*/  FMUL.FTZ R24, R24, R133.reuse ;  /* 0x0000008518187220 */ /* 0x080fe20000410000 */
[-C--:B------:R-:W-:Y:S01]  /*85e0*/  FMUL.FTZ R25, R25, R133.reuse ;  /* 0x0000008519197220 */ /* 0x080fe20000410000 */
[----:B------:R-:W-:Y:S01]  /*85f0*/  FMUL.FTZ R28, R28, R133 ;  /* 0x000000851c1c7220 */ /* 0x000fe20000410000 */
[----:B------:R-:W-:Y:S01]  /*8600*/  @!P1 LEA R6, R6, UR37, 0x3 ;  /* 0x0000002506069c11 */ /* 0x000fe2000f8e18ff */
[-CC-:B-1----:R-:W-:Y:S01]  /*8610*/  FFMA.FTZ R13, R106, R74.reuse, -R137.reuse ;  /* 0x0000004a6a0d7223 */ /* 0x182fe20000010889 */
[-CC-:B------:R-:W-:Y:S01]  /*8620*/  FFMA.FTZ R106, R107, R74.reuse, -R137.reuse ;  /* 0x0000004a6b6a7223 */ /* 0x180fe20000010889 */
[-CC-:B------:R-:W-:Y:S01]  /*8630*/  FFMA.FTZ R107, R110, R74.reuse, -R137.reuse ;  /* 0x0000004a6e6b7223 */ /* 0x180fe20000010889 */
[-C--:B------:R-:W-:Y:S01]  /*8640*/  FFMA.FTZ R110, R111, R74.reuse, -R137 ;  /* 0x0000004a6f6e7223 */ /* 0x080fe20000010889 */
[----:B------:R-:W-:Y:S01]  /*8650*/  FADD.FTZ R111, R134, R119 ;  /* 0x00000077866f7221 */ /* 0x000fe20000010000 */
[-C--:B------:R-:W-:Y:S01]  /*8660*/  FFMA.FTZ R119, R98, R74.reuse, -R137 ;  /* 0x0000004a62777223 */ /* 0x080fe20000010889 */
[----:B------:R-:W-:Y:S01]  /*8670*/  FFMA.FTZ R98, R125, R3, R5 ;  /* 0x000000037d627223 */ /* 0x000fe20000010005 */
[C---:B--2---:R-:W-:Y:S01]  /*8680*/  F2FP.F16.F32.PACK_AB R5, R9.reuse, R5 ;  /* 0x000000050905723e */ /* 0x044fe200000000ff */
[----:B------:R-:W-:Y:S01]  /*8690*/  FADD.FTZ R111, R136, R111 ;  /* 0x0000006f886f7221 */ /* 0x000fe20000010000 */
[----:B------:R5:W-:Y:S01]  /*86a0*/  MUFU.EX2 R3, R119 ;  /* 0x0000007700037308 */ /* 0x000be20000000800 */
[----:B------:R-:W-:Y:S01]  /*86b0*/  FADD.FTZ R7, R9, R98 ;  /* 0x0000006209077221 */ /* 0x000fe20000010000 */
[-C--:B------:R-:W-:Y:S01]  /*86c0*/  FFMA.FTZ R98, R99, R74.reuse, -R137 ;  /* 0x0000004a63627223 */ /* 0x080fe20000010889 */
[----:B------:R-:W-:Y:S01]  /*86d0*/  FADD.FTZ R90, R8, R111 ;  /* 0x0000006f085a7221 */ /* 0x000fe20000010000 */
[-C--:B------:R-:W-:Y:S01]  /*86e0*/  FFMA.FTZ R99, R102, R74.reuse, -R137 ;  /* 0x0000004a66637223 */ /* 0x080fe20000010889 */
[----:B---3--:R-:W-:Y:S01]  /*86f0*/  FADD.FTZ R7, R128, R7 ;  /* 0x0000000780077221 */ /* 0x008fe20000010000 */
[-CC-:B------:R-:W-:Y:S01]  /*8700*/  FFMA.FTZ R9, R91, R74.reuse, -R137.reuse ;  /* 0x0000004a5b097223 */ /* 0x180fe20000010889 */
[----:B----4-:R-:W-:Y:S01]  /*8710*/  FADD.FTZ R111, R11, R90 ;  /* 0x0000005a0b6f7221 */ /* 0x010fe20000010000 */
[----:B------:R-:W-:Y:S01]  /*8720*/  FFMA.FTZ R102, R95, R74, -R137 ;  /* 0x0000004a5f667223 */ /* 0x000fe20000010889 */
[C---:B------:R-:W-:Y:S01]  /*8730*/  FADD.FTZ R135, R138.reuse, R7 ;  /* 0x000000078a877221 */ /* 0x040fe20000010000 */
[----:B------:R-:W-:Y:S01]  /*8740*/  F2FP.F16.F32.PACK_AB R7, R138, R128 ;  /* 0x000000808a07723e */ /* 0x000fe200000000ff */
[-CC-:B------:R-:W-:Y:S01]  /*8750*/  FFMA.FTZ R91, R94, R74.reuse, -R137.reuse ;  /* 0x0000004a5e5b7223 */ /* 0x180fe20000010889 */
[-C--:B------:R-:W-:Y:S01]  /*8760*/  FFMA.FTZ R95, R82, R74.reuse, -R137 ;  /* 0x0000004a525f7223 */ /* 0x080fe20000010889 */
[----:B------:R-:W-:Y:S01]  /*8770*/  FADD.FTZ R128, R10, R135 ;  /* 0x000000870a807221 */ /* 0x000fe20000010000 */
[----:B------:R-:W-:Y:S01]  /*8780*/  FFMA.FTZ R94, R83, R74, -R137 ;  /* 0x0000004a535e7223 */ /* 0x000fe20000010889 */
[----:B------:R-:W-:Y:S01]  /*8790*/  @!P1 VIADD R6, R6, 0x31c60 ;  /* 0x00031c6006069836 */ /* 0x000fe20000000000 */
[----:B------:R-:W0:Y:S01]  /*87a0*/  MUFU.EX2 R13, R13 ;  /* 0x0000000d000d7308 */ /* 0x000e220000000800 */
[----:B-----5:R-:W-:Y:S01]  /*87b0*/  FADD.FTZ R119, R139, R128 ;  /* 0x000000808b777221 */ /* 0x020fe20000010000 */
[----:B------:R-:W-:Y:S01]  /*87c0*/  FADD.FTZ R128, R12, R111 ;  /* 0x0000006f0c807221 */ /* 0x000fe20000010000 */
[----:B------:R-:W-:Y:S01]  /*87d0*/  F2FP.F16.F32.PACK_AB R8, R11, R8 ;  /* 0x000000080b08723e */ /* 0x000fe200000000ff */
[----:B------:R-:W-:Y:S01]  /*87e0*/  FMUL.FTZ R29, R29, R133 ;  /* 0x000000851d1d7220 */ /* 0x000fe20000410000 */
[----:B------:R-:W-:Y:S01]  /*87f0*/  FADD.FTZ R82, R22, R119 ;  /* 0x0000007716527221 */ /* 0x000fe20000010000 */
[----:B------:R-:W-:Y:S01]  /*8800*/  FADD.FTZ R83, R15, R128 ;  /* 0x000000800f537221 */ /* 0x000fe20000010000 */
[----:B------:R-:W-:Y:S01]  /*8810*/  @!P1 PRMT R6, RZ, 0x654, R6 ;  /* 0x00000654ff069816 */ /* 0x000fe20000000006 */
[----:B------:R-:W1:Y:S01]  /*8820*/  MUFU.EX2 R106, R106 ;  /* 0x0000006a006a7308 */ /* 0x000e620000000800 */
[----:B------:R-:W-:Y:S01]  /*8830*/  FADD.FTZ R128, R129, R82 ;  /* 0x0000005281807221 */ /* 0x000fe20000010000 */
[----:B------:R-:W-:Y:S01]  /*8840*/  FADD.FTZ R130, R20, R83 ;  /* 0x0000005314827221 */ /* 0x000fe20000010000 */
[----:B------:R2:W-:Y:S01]  /*8850*/  @!P1 SYNCS.ARRIVE.TRANS64.RED.A1T0 RZ, [R6+URZ], RZ ;  /* 0x000000ff06ff99a7 */ /* 0x0005e2000810043f */
[----:B------:R-:W-:Y:S01]  /*8860*/  F2FP.F16.F32.PACK_AB R20, R23, R20 ;  /* 0x000000141714723e */ /* 0x000fe200000000ff */
[----:B------:R-:W-:Y:S01]  /*8870*/  FADD.FTZ R128, R21, R128 ;  /* 0x0000008015807221 */ /* 0x000fe20000010000 */
[----:B------:R-:W-:Y:S01]  /*8880*/  FADD.FTZ R111, R23, R130 ;  /* 0x00000082176f7221 */ /* 0x000fe20000010000 */
[C---:B------:R-:W-:Y:S01]  /*8890*/  F2FP.F16.F32.PACK_AB R21, R123.reuse, R21 ;  /* 0x000000157b15723e */ /* 0x040fe200000000ff */
[----:B------:R3:W-:Y:S01]  /*88a0*/  MUFU.EX2 R82, R103 ;  /* 0x0000006700527308 */ /* 0x0007e20000000800 */
[----:B------:R-:W-:Y:S01]  /*88b0*/  FADD.FTZ R119, R123, R128 ;  /* 0x000000807b777221 */ /* 0x000fe20000010000 */
[----:B------:R-:W-:Y:S01]  /*88c0*/  FADD.FTZ R128, R120, R111 ;  /* 0x0000006f78807221 */ /* 0x000fe20000010000 */
[----:B--2---:R-:W-:Y:S01]  /*88d0*/  F2FP.F16.F32.PACK_AB R6, R136, R134 ;  /* 0x000000868806723e */ /* 0x004fe200000000ff */
[-C--:B------:R-:W-:Y:S01]  /*88e0*/  FMUL.FTZ R32, R32, R133.reuse ;  /* 0x0000008520207220 */ /* 0x080fe20000410000 */
[----:B------:R-:W-:Y:S01]  /*88f0*/  FADD.FTZ R119, R122, R119 ;  /* 0x000000777a777221 */ /* 0x000fe20000010000 */
[C---:B------:R-:W-:Y:S01]  /*8900*/  F2FP.F16.F32.PACK_AB R23, R126.reuse, R122 ;  /* 0x0000007a7e17723e */ /* 0x040fe200000000ff */
[-C--:B------:R-:W-:Y:S01]  /*8910*/  FMUL.FTZ R33, R33, R133.reuse ;  /* 0x0000008521217220 */ /* 0x080fe20000410000 */
[----:B------:R2:W-:Y:S01]  /*8920*/  MUFU.EX2 R83, R9 ;  /* 0x0000000900537308 */ /* 0x0005e20000000800 */
[----:B---3--:R-:W-:Y:S01]  /*8930*/  FADD.FTZ R103, R121, R128 ;  /* 0x0000008079677221 */ /* 0x008fe20000010000 */
[----:B------:R-:W-:Y:S01]  /*8940*/  FADD.FTZ R119, R126, R119 ;  /* 0x000000777e777221 */ /* 0x000fe20000010000 */
[----:B------:R3:W-:Y:S01]  /*8950*/  STSM.16.M88.4 [R2+0x24300], R4 ;  /* 0x0243000402007844 */ /* 0x0007e20000000200 */
[-C--:B------:R-:W-:Y:S01]  /*8960*/  FMUL.FTZ R36, R36, R133.reuse ;  /* 0x0000008524247220 */ /* 0x080fe20000410000 */
[----:B------:R-:W-:Y:S01]  /*8970*/  FADD.FTZ R128, R112, R103 ;  /* 0x0000006770807221 */ /* 0x000fe20000010000 */
[----:B------:R-:W-:Y:S01]  /*8980*/  FADD.FTZ R119, R14, R119 ;  /* 0x000000770e777221 */ /* 0x000fe20000010000 */
[C---:B------:R-:W-:Y:S01]  /*8990*/  F2FP.F16.F32.PACK_AB R112, R113.reuse, R112 ;  /* 0x000000707170723e */ /* 0x040fe200000000ff */
[----:B------:R-:W4:Y:S01]  /*89a0*/  MUFU.EX2 R107, R107 ;  /* 0x0000006b006b7308 */ /* 0x000f220000000800 */
[----:B------:R-:W-:Y:S01]  /*89b0*/  FADD.FTZ R11, R113, R128 ;  /* 0x00000080710b7221 */ /* 0x000fe20000010000 */
[----:B--2---:R-:W-:Y:S01]  /*89c0*/  F2FP.F16.F32.PACK_AB R9, R139, R10 ;  /* 0x0000000a8b09723e */ /* 0x004fe200000000ff */
[-C--:B------:R-:W-:Y:S01]  /*89d0*/  FMUL.FTZ R37, R37, R133.reuse ;  /* 0x0000008525257220 */ /* 0x080fe20000410000 */
[----:B------:R-:W-:Y:S01]  /*89e0*/  F2FP.F16.F32.PACK_AB R10, R15, R12 ;  /* 0x0000000c0f0a723e */ /* 0x000fe200000000ff */
[C---:B------:R-:W-:Y:S01]  /*89f0*/  FADD.FTZ R12, R114.reuse, R119 ;  /* 0x00000077720c7221 */ /* 0x040fe20000010000 */
[----:B------:R-:W-:Y:S01]  /*8a00*/  F2FP.F16.F32.PACK_AB R113, R114, R14 ;  /* 0x0000000e7271723e */ /* 0x000fe200000000ff */
[-C--:B------:R-:W-:Y:S01]  /*8a10*/  FMUL.FTZ R40, R40, R133.reuse ;  /* 0x0000008528287220 */ /* 0x080fe20000410000 */
[----:B------:R-:W2:Y:S01]  /*8a20*/  MUFU.EX2 R110, R110 ;  /* 0x0000006e006e7308 */ /* 0x000ea20000000800 */
[----:B------:R-:W-:Y:S01]  /*8a30*/  F2FP.F16.F32.PACK_AB R114, R117, R116 ;  /* 0x000000747572723e */ /* 0x000fe200000000ff */
[-C--:B------:R-:W-:Y:S01]  /*8a40*/  FMUL.FTZ R41, R41, R133.reuse ;  /* 0x0000008529297220 */ /* 0x080fe20000410000 */
[----:B---3--:R-:W-:Y:S01]  /*8a50*/  FADD.FTZ R6, R116, R11 ;  /* 0x0000000b74067221 */ /* 0x008fe20000010000 */
[----:B------:R-:W-:Y:S01]  /*8a60*/  FADD.FTZ R5, R115, R12 ;  /* 0x0000000c73057221 */ /* 0x000fe20000010000 */
[----:B------:R-:W-:Y:S01]  /*8a70*/  F2FP.F16.F32.PACK_AB R11, R129, R22 ;  /* 0x00000016810b723e */ /* 0x000fe200000000ff */
[-C--:B------:R-:W-:Y:S01]  /*8a80*/  FMUL.FTZ R44, R44, R133.reuse ;  /* 0x000000852c2c7220 */ /* 0x080fe20000410000 */
[----:B------:R-:W-:Y:S01]  /*8a90*/  FADD.FTZ R7, R117, R6 ;  /* 0x0000000675077221 */ /* 0x000fe20000010000 */
[----:B------:R-:W-:Y:S01]  /*8aa0*/  FADD.FTZ R6, R118, R5 ;  /* 0x0000000576067221 */ /* 0x000fe20000010000 */
[----:B------:R-:W3:Y:S01]  /*8ab0*/  MUFU.EX2 R98, R98 ;  /* 0x0000006200627308 */ /* 0x000ee20000000800 */
[----:B------:R5:W-:Y:S01]  /*8ac0*/  STSM.16.M88.4 [R2+0x25b00], R8 ;  /* 0x025b000802007844 */ /* 0x000be20000000200 */
[----:B------:R-:W-:Y:S01]  /*8ad0*/  FADD.FTZ R12, R104, R7 ;  /* 0x00000007680c7221 */ /* 0x000fe20000010000 */
[----:B0-----:R-:W-:Y:S01]  /*8ae0*/  FADD.FTZ R5, R13, R6 ;  /* 0x000000060d057221 */ /* 0x001fe20000010000 */
[----:B------:R-:W-:Y:S01]  /*8af0*/  F2FP.F16.F32.PACK_AB R22, R121, R120 ;  /* 0x000000787916723e */ /* 0x000fe200000000ff */
[----:B------:R-:W-:Y:S01]  /*8b00*/  FMUL.FTZ R45, R45, R133 ;  /* 0x000000852d2d7220 */ /* 0x000fe20000410000 */
[C---:B------:R-:W-:Y:S01]  /*8b10*/  FADD.FTZ R7, R105.reuse, R12 ;  /* 0x0000000c69077221 */ /* 0x040fe20000010000 */
[----:B-1----:R-:W-:Y:S01]  /*8b20*/  FADD.FTZ R6, R106, R5 ;  /* 0x000000056a067221 */ /* 0x002fe20000010000 */
[----:B------:R-:W0:Y:S01]  /*8b30*/  MUFU.EX2 R99, R99 ;  /* 0x0000006300637308 */ /* 0x000e220000000800 */
[----:B------:R-:W-:Y:S01]  /*8b40*/  F2FP.F16.F32.PACK_AB R104, R105, R104 ;  /* 0x000000686968723e */ /* 0x000fe200000000ff */
[----:B------:R-:W-:Y:S01]  /*8b50*/  FADD.FTZ R12, R108, R7 ;  /* 0x000000076c0c7221 */ /* 0x000fe20000010000 */
[----:B----4-:R-:W-:Y:S01]  /*8b60*/  FADD.FTZ R5, R107, R6 ;  /* 0x000000066b057221 */ /* 0x010fe20000010000 */
[----:B------:R-:W-:Y:S01]  /*8b70*/  F2FP.F16.F32.PACK_AB R115, R118, R115 ;  /* 0x000000737673723e */ /* 0x000fe200000000ff */
[----:B------:R-:W-:Y:S01]  /*8b80*/  STSM.16.M88.4 [R2+0x27300], R20 ;  /* 0x0273001402007844 */ /* 0x000fe20000000200 */
[----:B------:R-:W-:Y:S01]  /*8b90*/  FADD.FTZ R7, R109, R12 ;  /* 0x0000000c6d077221 */ /* 0x000fe20000010000 */
[----:B--2---:R-:W-:Y:S01]  /*8ba0*/  FADD.FTZ R6, R110, R5 ;  /* 0x000000056e067221 */ /* 0x004fe20000010000 */
[----:B------:R-:W1:Y:S01]  /*8bb0*/  MUFU.EX2 R90, R127 ;  /* 0x0000007f005a7308 */ /* 0x000e620000000800 */
[----:B------:R-:W-:Y:S01]  /*8bc0*/  F2FP.F16.F32.PACK_AB R105, R106, R13 ;  /* 0x0000000d6a69723e */ /* 0x000fe200000000ff */
[----:B------:R-:W-:Y:S01]  /*8bd0*/  FADD.FTZ R12, R96, R7 ;  /* 0x00000007600c7221 */ /* 0x000fe20000010000 */
[----:B------:R-:W-:Y:S01]  /*8be0*/  FADD.FTZ R5, R3, R6 ;  /* 0x0000000603057221 */ /* 0x000fe20000010000 */
[C---:B------:R-:W-:Y:S01]  /*8bf0*/  F2FP.F16.F32.PACK_AB R96, R97.reuse, R96 ;  /* 0x000000606160723e */ /* 0x040fe200000000ff */
[----:B------:R-:W-:Y:S01]  /*8c00*/  STSM.16.M88.4 [R2+0x28b00], R112 ;  /* 0x028b007002007844 */ /* 0x000fe20000000200 */
[----:B------:R-:W-:Y:S01]  /*8c10*/  FADD.FTZ R7, R97, R12 ;  /* 0x0000000c61077221 */ /* 0x000fe20000010000 */
[C---:B---3--:R-:W-:Y:S01]  /*8c20*/  FADD.FTZ R6, R98.reuse, R5 ;  /* 0x0000000562067221 */ /* 0x048fe20000010000 */
[----:B------:R-:W2:Y:S01]  /*8c30*/  MUFU.EX2 R91, R91 ;  /* 0x0000005b005b7308 */ /* 0x000ea20000000800 */
[----:B------:R-:W-:Y:S01]  /*8c40*/  F2FP.F16.F32.PACK_AB R97, R98, R3 ;  /* 0x000000036261723e */ /* 0x000fe200000000ff */
[----:B------:R-:W-:Y:S01]  /*8c50*/  FADD.FTZ R12, R100, R7 ;  /* 0x00000007640c7221 */ /* 0x000fe20000010000 */
[----:B0-----:R-:W-:Y:S01]  /*8c60*/  FADD.FTZ R5, R99, R6 ;  /* 0x0000000663057221 */ /* 0x001fe20000010000 */
[----:B------:R-:W-:Y:S01]  /*8c70*/  F2FP.F16.F32.PACK_AB R106, R109, R108 ;  /* 0x0000006c6d6a723e */ /* 0x000fe200000000ff */
[----:B------:R-:W-:Y:S01]  /*8c80*/  FMUL.FTZ R48, R48, R133 ;  /* 0x0000008530307220 */ /* 0x000fe20000410000 */
[C---:B------:R-:W-:Y:S01]  /*8c90*/  FADD.FTZ R7, R101.reuse, R12 ;  /* 0x0000000c65077221 */ /* 0x040fe20000010000 */
[----:B------:R-:W-:Y:S01]  /*8ca0*/  F2FP.F16.F32.PACK_AB R107, R110, R107 ;  /* 0x0000006b6e6b723e */ /* 0x000fe200000000ff */
[----:B------:R-:W0:Y:S01]  /*8cb0*/  MUFU.EX2 R4, R102 ;  /* 0x0000006600047308 */ /* 0x000e220000000800 */
[----:B-1----:R-:W-:Y:S01]  /*8cc0*/  FADD.FTZ R5, R90, R5 ;  /* 0x000000055a057221 */ /* 0x002fe20000010000 */
[----:B------:R-:W-:Y:S01]  /*8cd0*/  FADD.FTZ R6, R88, R7 ;  /* 0x0000000758067221 */ /* 0x000fe20000010000 */
[----:B------:R-:W-:Y:S01]  /*8ce0*/  F2FP.F16.F32.PACK_AB R98, R101, R100 ;  /* 0x000000646562723e */ /* 0x000fe200000000ff */
[----:B------:R-:W-:Y:S01]  /*8cf0*/  STSM.16.M88.4 [R2+0x2a300], R104 ;  /* 0x02a3006802007844 */ /* 0x000fe20000000200 */
[----:B-----5:R-:W-:Y:S01]  /*8d00*/  FADD.FTZ R8, R82, R5 ;  /* 0x0000000552087221 */ /* 0x020fe20000010000 */
[----:B------:R-:W-:Y:S01]  /*8d10*/  FADD.FTZ R5, R89, R6 ;  /* 0x0000000659057221 */ /* 0x000fe20000010000 */
[----:B------:R-:W-:Y:S01]  /*8d20*/  F2FP.F16.F32.PACK_AB R99, R90, R99 ;  /* 0x000000635a63723e */ /* 0x000fe200000000ff */
[----:B------:R-:W1:Y:S01]  /*8d30*/  MUFU.EX2 R95, R95 ;  /* 0x0000005f005f7308 */ /* 0x000e620000000800 */
[----:B------:R-:W-:Y:S01]  /*8d40*/  FADD.FTZ R8, R83, R8 ;  /* 0x0000000853087221 */ /* 0x000fe20000010000 */
[----:B------:R-:W-:Y:S01]  /*8d50*/  FADD.FTZ R6, R92, R5 ;  /* 0x000000055c067221 */ /* 0x000fe20000010000 */
[----:B------:R-:W-:Y:S01]  /*8d60*/  F2FP.F16.F32.PACK_AB R88, R89, R88 ;  /* 0x000000585958723e */ /* 0x000fe200000000ff */
[----:B------:R-:W-:Y:S01]  /*8d70*/  STSM.16.M88.4 [R2+0x2bb00], R96 ;  /* 0x02bb006002007844 */ /* 0x000fe20000000200 */
[----:B--2---:R-:W-:Y:S01]  /*8d80*/  FADD.FTZ R3, R91, R8 ;  /* 0x000000085b037221 */ /* 0x004fe20000010000 */
[----:B------:R-:W-:Y:S01]  /*8d90*/  FADD.FTZ R5, R93, R6 ;  /* 0x000000065d057221 */ /* 0x000fe20000010000 */
[----:B------:R-:W-:Y:S01]  /*8da0*/  F2FP.F16.F32.PACK_AB R89, R83, R82 ;  /* 0x000000525359723e */ /* 0x000fe200000000ff */
[----:B------:R-:W2:Y:S01]  /*8db0*/  MUFU.EX2 R94, R94 ;  /* 0x0000005e005e7308 */ /* 0x000ea20000000800 */
[----:B0-----:R-:W-:Y:S01]  /*8dc0*/  FADD.FTZ R6, R4, R3 ;  /* 0x0000000304067221 */ /* 0x001fe20000010000 */
[----:B------:R-:W-:Y:S01]  /*8dd0*/  FADD.FTZ R8, R80, R5 ;  /* 0x0000000550087221 */ /* 0x000fe20000010000 */
[----:B------:R-:W-:Y:S01]  /*8de0*/  F2FP.F16.F32.PACK_AB R91, R4, R91 ;  /* 0x0000005b045b723e */ /* 0x000fe200000000ff */
[-C--:B------:R-:W-:Y:S01]  /*8df0*/  FMUL.FTZ R49, R49, R133.reuse ;  /* 0x0000008531317220 */ /* 0x080fe20000410000 */
[----:B------:R-:W-:Y:S01]  /*8e00*/  F2FP.F16.F32.PACK_AB R90, R93, R92 ;  /* 0x0000005c5d5a723e */ /* 0x000fe200000000ff */
[C---:B------:R-:W-:Y:S01]  /*8e10*/  FADD.FTZ R5, R81.reuse, R8 ;  /* 0x0000000851057221 */ /* 0x040fe20000010000 */
[----:B------:R-:W-:Y:S01]  /*8e20*/  F2FP.F16.F32.PACK_AB R80, R81, R80 ;  /* 0x000000505150723e */ /* 0x000fe200000000ff */
[----:B------:R-:W0:Y:S01]  /*8e30*/  MUFU.EX2 R86, R86 ;  /* 0x0000005600567308 */ /* 0x000e220000000800 */
[----:B-1----:R-:W-:Y:S01]  /*8e40*/  FADD.FTZ R3, R95, R6 ;  /* 0x000000065f037221 */ /* 0x002fe20000010000 */
[----:B------:R-:W-:Y:S01]  /*8e50*/  FADD.FTZ R6, R84, R5 ;  /* 0x0000000554067221 */ /* 0x000fe20000010000 */
[----:B------:R-:W-:Y:S01]  /*8e60*/  STSM.16.M88.4 [R2+0x2d300], R88 ;  /* 0x02d3005802007844 */ /* 0x000fe20000000200 */
[-C--:B------:R-:W-:Y:S01]  /*8e70*/  FMUL.FTZ R52, R52, R133.reuse ;  /* 0x0000008534347220 */ /* 0x080fe20000410000 */
[-C--:B------:R-:W-:Y:S01]  /*8e80*/  FMUL.FTZ R53, R53, R133.reuse ;  /* 0x0000008535357220 */ /* 0x080fe20000410000 */
[-C--:B------:R-:W-:Y:S01]  /*8e90*/  FMUL.FTZ R56, R56, R133.reuse ;  /* 0x0000008538387220 */ /* 0x080fe20000410000 */
[----:B------:R-:W-:Y:S01]  /*8ea0*/  FMUL.FTZ R57, R57, R133 ;  /* 0x0000008539397220 */ /* 0x000fe20000410000 */
[----:B------:R-:W1:Y:S01]  /*8eb0*/  MUFU.EX2 R85, R85 ;  /* 0x0000005500557308 */ /* 0x000e620000000800 */
[C---:B--2---:R-:W-:Y:S01]  /*8ec0*/  FADD.FTZ R3, R94.reuse, R3 ;  /* 0x000000035e037221 */ /* 0x044fe20000010000 */
[----:B------:R-:W-:Y:S01]  /*8ed0*/  F2FP.F16.F32.PACK_AB R81, R94, R95 ;  /* 0x0000005f5e51723e */ /* 0x000fe200000000ff */
[-C--:B------:R-:W-:Y:S01]  /*8ee0*/  FMUL.FTZ R60, R60, R133.reuse ;  /* 0x000000853c3c7220 */ /* 0x080fe20000410000 */
[-C--:B------:R-:W-:Y:S01]  /*8ef0*/  FMUL.FTZ R61, R61, R133.reuse ;  /* 0x000000853d3d7220 */ /* 0x080fe20000410000 */
[-C--:B------:R-:W-:Y:S01]  /*8f00*/  FMUL.FTZ R64, R64, R133.reuse ;  /* 0x0000008540407220 */ /* 0x080fe20000410000 */
[-C--:B------:R-:W-:Y:S01]  /*8f10*/  FMUL.FTZ R65, R65, R133.reuse ;  /* 0x0000008541417220 */ /* 0x080fe20000410000 */
[-C--:B------:R-:W-:Y:S01]  /*8f20*/  FMUL.FTZ R68, R68, R133.reuse ;  /* 0x0000008544447220 */ /* 0x080fe20000410000 */
[----:B------:R-:W2:Y:S01]  /*8f30*/  MUFU.EX2 R124, R124 ;  /* 0x0000007c007c7308 */ /* 0x000ea20000000800 */
[----:B0-----:R-:W-:Y:S01]  /*8f40*/  FADD.FTZ R8, R86, R3 ;  /* 0x0000000356087221 */ /* 0x001fe20000010000 */
[----:B------:R-:W-:Y:S01]  /*8f50*/  FMUL.FTZ R69, R69, R133 ;  /* 0x0000008545457220 */ /* 0x000fe20000410000 */
[-C--:B------:R-:W-:Y:S01]  /*8f60*/  FMUL.FTZ R26, R26, R125.reuse ;  /* 0x0000007d1a1a7220 */ /* 0x080fe20000410000 */
[-C--:B------:R-:W-:Y:S01]  /*8f70*/  FMUL.FTZ R27, R27, R125.reuse ;  /* 0x0000007d1b1b7220 */ /* 0x080fe20000410000 */
[-C--:B------:R-:W-:Y:S01]  /*8f80*/  FMUL.FTZ R30, R30, R125.reuse ;  /* 0x0000007d1e1e7220 */ /* 0x080fe20000410000 */
[-C--:B------:R-:W-:Y:S01]  /*8f90*/  FMUL.FTZ R31, R31, R125.reuse ;  /* 0x0000007d1f1f7220 */ /* 0x080fe20000410000 */
[-C--:B------:R-:W-:Y:S01]  /*8fa0*/  FMUL.FTZ R34, R34, R125.reuse ;  /* 0x0000007d22227220 */ /* 0x080fe20000410000 */
[----:B------:R-:W0:Y:S01]  /*8fb0*/  MUFU.EX2 R73, R73 ;  /* 0x0000004900497308 */ /* 0x000e220000000800 */
[C---:B-1----:R-:W-:Y:S01]  /*8fc0*/  FADD.FTZ R3, R85.reuse, R6 ;  /* 0x0000000655037221 */ /* 0x042fe20000010000 */
[----:B------:R-:W-:Y:S01]  /*8fd0*/  F2FP.F16.F32.PACK_AB R82, R85, R84 ;  /* 0x000000545552723e */ /* 0x000fe200000000ff */
[-C--:B------:R-:W-:Y:S01]  /*8fe0*/  FMUL.FTZ R35, R35, R125.reuse ;  /* 0x0000007d23237220 */ /* 0x080fe20000410000 */
[-C--:B------:R-:W-:Y:S01]  /*8ff0*/  FMUL.FTZ R38, R38, R125.reuse ;  /* 0x0000007d26267220 */ /* 0x080fe20000410000 */
[-C--:B------:R-:W-:Y:S01]  /*9000*/  FMUL.FTZ R39, R39, R125.reuse ;  /* 0x0000007d27277220 */ /* 0x080fe20000410000 */
[-C--:B------:R-:W-:Y:S01]  /*9010*/  FMUL.FTZ R42, R42, R125.reuse ;  /* 0x0000007d2a2a7220 */ /* 0x080fe20000410000 */
[-C--:B------:R-:W-:Y:S01]  /*9020*/  FMUL.FTZ R43, R43, R125.reuse ;  /* 0x0000007d2b2b7220 */ /* 0x080fe20000410000 */
[----:B------:R-:W1:Y:S01]  /*9030*/  MUFU.EX2 R87, R87 ;  /* 0x0000005700577308 */ /* 0x000e620000000800 */
[----:B--2---:R-:W-:Y:S01]  /*9040*/  FADD.FTZ R4, R124, R3 ;  /* 0x000000037c047221 */ /* 0x004fe20000010000 */
[-C--:B------:R-:W-:Y:S01]  /*9050*/  FMUL.FTZ R46, R46, R125.reuse ;  /* 0x0000007d2e2e7220 */ /* 0x080fe20000410000 */
[-C--:B------:R-:W-:Y:S01]  /*9060*/  FMUL.FTZ R47, R47, R125.reuse ;  /* 0x0000007d2f2f7220 */ /* 0x080fe20000410000 */
[-C--:B------:R-:W-:Y:S01]  /*9070*/  FMUL.FTZ R50, R50, R125.reuse ;  /* 0x0000007d32327220 */ /* 0x080fe20000410000 */
[-C--:B------:R-:W-:Y:S01]  /*9080*/  FMUL.FTZ R51, R51, R125.reuse ;  /* 0x0000007d33337220 */ /* 0x080fe20000410000 */
[-C--:B------:R-:W-:Y:S01]  /*9090*/  FMUL.FTZ R54, R54, R125.reuse ;  /* 0x0000007d36367220 */ /* 0x080fe20000410000 */
[-C--:B------:R-:W-:Y:S01]  /*90a0*/  FMUL.FTZ R55, R55, R125.reuse ;  /* 0x0000007d37377220 */ /* 0x080fe20000410000 */
[----:B------:R-:W-:Y:S01]  /*90b0*/  MUFU.EX2 R76, R76 ;  /* 0x0000004c004c7308 */ /* 0x000fe20000000800 */
[C---:B0-----:R-:W-:Y:S01]  /*90c0*/  FADD.FTZ R3, R73.reuse, R4 ;  /* 0x0000000449037221 */ /* 0x041fe20000010000 */
[----:B------:R-:W-:Y:S01]  /*90d0*/  F2FP.F16.F32.PACK_AB R4, R73, R124 ;  /* 0x0000007c4904723e */ /* 0x000fe200000000ff */
[-C--:B------:R-:W-:Y:S01]  /*90e0*/  FMUL.FTZ R58, R58, R125.reuse ;  /* 0x0000007d3a3a7220 */ /* 0x080fe20000410000 */
[-C--:B------:R-:W-:Y:S01]  /*90f0*/  FMUL.FTZ R59, R59, R125.reuse ;  /* 0x0000007d3b3b7220 */ /* 0x080fe20000410000 */
[-C--:B------:R-:W-:Y:S01]  /*9100*/  FMUL.FTZ R62, R62, R125.reuse ;  /* 0x0000007d3e3e7220 */ /* 0x080fe20000410000 */
[-C--:B------:R-:W-:Y:S01]  /*9110*/  FMUL.FTZ R63, R63, R125.reuse ;  /* 0x0000007d3f3f7220 */ /* 0x080fe20000410000 */
[-C--:B------:R-:W-:Y:S01]  /*9120*/  FMUL.FTZ R66, R66, R125.reuse ;  /* 0x0000007d42427220 */ /* 0x080fe20000410000 */
[----:B------:R-:W0:Y:S01]  /*9130*/  MUFU.EX2 R77, R77 ;  /* 0x0000004d004d7308 */ /* 0x000e220000000800 */
[C---:B-1----:R-:W-:Y:S01]  /*9140*/  F2FP.F16.F32.PACK_AB R83, R87.reuse, R86 ;  /* 0x000000565753723e */ /* 0x042fe200000000ff */
[----:B------:R-:W-:Y:S01]  /*9150*/  FADD.FTZ R8, R87, R8 ;  /* 0x0000000857087221 */ /* 0x000fe20000010000 */
[-C--:B------:R-:W-:Y:S01]  /*9160*/  FMUL.FTZ R67, R67, R125.reuse ;  /* 0x0000007d43437220 */ /* 0x080fe20000410000 */
[-C--:B------:R-:W-:Y:S01]  /*9170*/  FMUL.FTZ R70, R70, R125.reuse ;  /* 0x0000007d46467220 */ /* 0x080fe20000410000 */
[----:B------:R-:W-:Y:S01]  /*9180*/  FMUL.FTZ R71, R71, R125 ;  /* 0x0000007d47477220 */ /* 0x000fe20000410000 */
[----:B------:R-:W-:Y:S02]  /*9190*/  STSM.16.M88.4 [R2+0x2eb00], R80 ;  /* 0x02eb005002007844 */ /* 0x000fe40000000200 */
        /* <DEDUP_REMOVED lines=10> */
[----:B-1----:R-:W-:-:S03]  /*9240*/  F2FP.F16.F32.PACK_AB R7, R79, R9 ;  /* 0x000000094f07723e */ /* 0x002fc600000000ff */
[----:B------:R-:W-:Y:S02]  /*9250*/  FADD.FTZ R3, R79, R8 ;  /* 0x000000084f037221 */ /* 0x000fe40000010000 */
[----:B------:R0:W-:Y:S01]  /*9260*/  STSM.16.M88.4 [R2+0x30300], R4 ;  /* 0x0303000402007844 */ /* 0x0001e20000000200 */
[----:B------:R-:W-:Y:S01]  /*9270*/  @!PT LDS RZ, [RZ] ;  /* 0x00000000fffff984 */ /* 0x000fe20000000800 */
[----:B------:R-:W-:Y:S01]  /*9280*/  @!PT LDS RZ, [RZ] ;  /* 0x00000000fffff984 */ /* 0x000fe20000000800 */
[----:B------:R-:W-:Y:S01]  /*9290*/  @!PT LDS RZ, [RZ] ;  /* 0x00000000fffff984 */ /* 0x000fe20000000800 */
[----:B------:R-:W-:Y:S01]  /*92a0*/  @!PT LDS RZ, [RZ] ;  /* 0x00000000fffff984 */ /* 0x000fe20000000800 */
[----:B------:R1:W-:Y:S06]  /*92b0*/  MEMBAR.ALL.CTA ;  /* 0x0000000000007992 */ /* 0x0003ec0000008000 */
[----:B-1----:R-:W1:Y:S01]  /*92c0*/  FENCE.VIEW.ASYNC.S ;  /* 0x00000000000073c6 */ /* 0x002e620000000000 */
[----:B0-----:R-:W-:Y:S01]  /*92d0*/  FADD.FTZ R4, R77, R76 ;  /* 0x0000004c4d047221 */ /* 0x001fe20000010000 */
[----:B------:R-:W-:-:S02]  /*92e0*/  IMAD.MOV.U32 R7, RZ, RZ, R16 ;  /* 0x000000ffff077224 */ /* 0x000fc400078e0010 */
[----:B------:R-:W-:Y:S02]  /*92f0*/  IMAD.MOV.U32 R6, RZ, RZ, R72 ;  /* 0x000000ffff067224 */ /* 0x000fe400078e0048 */
[----:B------:R-:W-:Y:S01]  /*9300*/  IMAD.MOV.U32 R5, RZ, RZ, R75 ;  /* 0x000000ffff057224 */ /* 0x000fe200078e004b */
[----:B-1----:R-:W-:Y:S01]  /*9310*/  NOP ;  /* 0x0000000000007918 */ /* 0x002fe20000000000 */
[----:B------:R-:W-:Y:S05]  /*9320*/  @P2 BRA `(.L_x_24) ;  /* 0xffffffc000082947 */ /* 0x000fea000383ffff */
.L_x_15:
[----:B------:R-:W-:Y:S06]  /*9330*/  BAR.ARV 0x8, 0x200 ;  /* 0x0208000000007b1d */ /* 0x000fec0000002000 */
[----:B------:R-:W-:Y:S05]  /*9340*/  @!P0 BRA `(.L_x_25) ;  /* 0x0000000000048947 */ /* 0x000fea0003800000 */
[----:B------:R-:W-:Y:S01]  /*9350*/  BPT.TRAP 0x1 ;  /* 0x000000040000795c */ /* 0x000fe20000300000 */
.L_x_25:
[----:B------:R-:W-:Y:S01]  /*9360*/  ULEA UR12, UR36, UR37, 0x3 ;  /* 0x00000025240c7291 */ /* 0x000fe2000f8e183f */
[----:B------:R-:W-:-:S08]  /*9370*/  SHF.L.U32 R0, R16, 0x1f, RZ ;  /* 0x0000001f10007819 */ /* 0x000fd000000006ff */
[----:B------:R0:W1:Y:S01]  /*9380*/  SYNCS.PHASECHK.TRANS64.TRYWAIT P2, [UR12+0x31c50], R0 ;  /* 0x031c5000ff0075a7 */ /* 0x000062000804014c */
[----:B------:R-:W-:Y:S05]  /*9390*/  @!P0 BRA `(.L_x_26) ;  /* 0x0000000000048947 */ /* 0x000fea0003800000 */
[----:B------:R-:W-:Y:S01]  /*93a0*/  BPT.TRAP 0x1 ;  /* 0x000000040000795c */ /* 0x000fe20000300000 */
.L_x_26:
[----:B-1----:R-:W-:Y:S05]  /*93b0*/  @P2 BRA `(.L_x_27) ;  /* 0x0000000000082947 */ /* 0x002fea0003800000 */
[----:B------:R-:W1:Y:S02]  /*93c0*/  SYNCS.PHASECHK.TRANS64.TRYWAIT P0, [UR12+0x31c50], R0 ;  /* 0x031c5000ff0075a7 */ /* 0x000e64000800014c */
[----:B-1----:R-:W-:Y:S05]  /*93d0*/  @!P0 BRA `(.L_x_28) ;  /* 0x0000005c00d88947 */ /* 0x002fea0003800000 */
.L_x_27:
[----:B------:R-:W-:Y:S01]  /*93e0*/  UIADD3 UR4, UR37, 0x200, URZ ;  /* 0x0000020025047890 */ /* 0x000fe2000fffe03f */
[----:B------:R-:W-:Y:S01]  /*93f0*/  WARPGROUP.ARRIVE ;  /* 0x00000000000079c5 */ /* 0x000fe20000000000 */
[----:B------:R-:W-:Y:S01]  /*9400*/  ULOP3.LUT UR6, UR39, 0x10000, URZ, 0xfc, !UPT ;  /* 0x0001000027067892 */ /* 0x000fe2000f8efc3f */
[----:B-1----:R-:W1:Y:S01]  /*9410*/  SHFL.BFLY PT, R5, R4, 0x2, 0x1f ;  /* 0x0c401f0004057f89 */ /* 0x002e6200000e0000 */
[----:B------:R-:W-:-:S03]  /*9420*/  USHF.R.U32.HI UR4, URZ, 0x4, UR4 ;  /* 0x000000043f047899 */ /* 0x000fc60008011604 */
[----:B------:R-:W2:Y:S01]  /*9430*/  S2UR UR5, SR_SWINHI ;  /* 0x00000000000579c3 */ /* 0x000ea20000002f00 */
[----:B------:R-:W-:Y:S01]  /*9440*/  UMOV UR9, 0xc0000010 ;  /* 0xc000001000097882 */ /* 0x000fe20000000000 */
[----:B------:R-:W-:Y:S01]  /*9450*/  UMOV UR11, 0x80000020 ;  /* 0x80000020000b7882 */ /* 0x000fe20000000000 */
[----:B------:R-:W-:Y:S01]  /*9460*/  ULOP3.LUT UR4, UR4, 0x3fff, URZ, 0xc0, !UPT ;  /* 0x00003fff04047892 */ /* 0x000fe2000f8ec03f */
[----:B------:R-:W3:Y:S01]  /*9470*/  SHFL.BFLY PT, R6, R3, 0x2, 0x1f ;  /* 0x0c401f0003067f89 */ /* 0x000ee200000e0000 */
[----:B------:R-:W-:Y:S01]  /*9480*/  UMOV UR8, UR6 ;  /* 0x0000000600087c82 */ /* 0x000fe20008000000 */
[----:B------:R-:W-:Y:S01]  /*9490*/  R2UR UR15, R151 ;  /* 0x00000000970f72ca */ /* 0x000fe200000e0000 */
[----:B------:R-:W-:Y:S01]  /*94a0*/  ULOP3.LUT UR4, UR4, 0x2400000, URZ, 0xfc, !UPT ;  /* 0x0240000004047892 */ /* 0x000fe2000f8efc3f */
[----:B------:R-:W-:Y:S01]  /*94b0*/  R2UR UR17, R152 ;  /* 0x00000000981172ca */ /* 0x000fe200000e0000 */
[----:B------:R-:W-:Y:S01]  /*94c0*/  UIADD3 UR7, UR6, 0xc00, URZ ;  /* 0x00000c0006077890 */ /* 0x000fe2000fffe03f */
[----:B------:R-:W-:Y:S01]  /*94d0*/  IMAD.MOV.U32 R76, RZ, RZ, -0x800000 ;  /* 0xff800000ff4c7424 */ /* 0x000fe200078e00ff */
[----:B------:R-:W-:Y:S01]  /*94e0*/  UIMAD UR4, UR36, 0x6c0, UR4 ;  /* 0x000006c0240478a4 */ /* 0x000fe2000f8e0204 */
[----:B------:R-:W-:Y:S01]  /*94f0*/  CS2R R14, SRZ ;  /* 0x00000000000e7805 */ /* 0x000fe2000001ff00 */
[----:B------:R-:W-:Y:S01]  /*9500*/  ULDC UR13, c[0x0][0xc44] ;  /* 0x00031100000d7ab9 */ /* 0x000fe20000000800 */
[----:B------:R-:W-:Y:S01]  /*9510*/  IMAD.MOV.U32 R77, RZ, RZ, -0x800000 ;  /* 0xff800000ff4d7424 */ /* 0x000fe200078e00ff */
[----:B------:R-:W4:Y:S01]  /*9520*/  LDC R22, c[0x0][0xc38] ;  /* 0x00030e00ff167b82 */ /* 0x000f220000000800 */
[----:B------:R-:W-:-:S02]  /*9530*/  R2UR UR16, R150 ;  /* 0x00000000961072ca */ /* 0x000fc400000e0000 */
[----:B------:R-:W-:Y:S02]  /*9540*/  UMOV UR10, UR4 ;  /* 0x00000004000a7c82 */ /* 0x000fe40008000000 */
[----:B------:R-:W-:Y:S01]  /*9550*/  HGMMA.64x96x16.F32 R24, gdesc[UR8].tnspB, R24, gsb0 ;  /* 0x41600000081879f0 */ /* 0x000fe20008000818 */
[----:B------:R-:W-:Y:S01]  /*9560*/  UIADD3 UR8, UR6, 0x180, URZ ;  /* 0x0000018006087890 */ /* 0x000fe2000fffe03f */
[----:B-1----:R-:W-:Y:S01]  /*9570*/  FADD.FTZ R5, R5, R4 ;  /* 0x0000000405057221 */ /* 0x002fe20000010000 */
[----:B------:R-:W-:Y:S01]  /*9580*/  UIADD3 UR10, UR4, 0x40, URZ ;  /* 0x00000040040a7890 */ /* 0x000fe2000fffe03f */
[----:B------:R-:W-:Y:S01]  /*9590*/  UMOV UR9, 0xc0000010 ;  /* 0xc000001000097882 */ /* 0x000fe20000000000 */
[----:B------:R-:W-:Y:S02]  /*95a0*/  UMOV UR11, 0x80000020 ;  /* 0x80000020000b7882 */ /* 0x000fe40000000000 */
[----:B0-----:R-:W0:Y:S01]  /*95b0*/  SHFL.BFLY PT, R0, R5, 0x1, 0x1f ;  /* 0x0c201f0005007f89 */ /* 0x001e2200000e0000 */
[----:B---3--:R-:W-:-:S05]  /*95c0*/  FADD.FTZ R6, R6, R3 ;  /* 0x0000000306067221 */ /* 0x008fca0000010000 */
[----:B------:R-:W1:Y:S01]  /*95d0*/  SHFL.BFLY PT, R7, R6, 0x1, 0x1f ;  /* 0x0c201f0006077f89 */ /* 0x000e6200000e0000 */
[----:B0-----:R-:W-:Y:S01]  /*95e0*/  FADD.FTZ R8, R5, R0 ;  /* 0x0000000005087221 */ /* 0x001fe20000010000 */
[----:B------:R-:W-:-:S04]  /*95f0*/  IMAD R5, R148, 0x20, R18 ;  /* 0x0000002094057824 */ /* 0x000fc800078e0212 */
[----:B------:R-:W-:Y:S01]  /*9600*/  FSETP.NE.FTZ.AND P0, PT, R8, RZ, PT ;  /* 0x000000ff0800720b */ /* 0x000fe20003f15000 */
[----:B-1----:R-:W-:-:S05]  /*9610*/  FADD.FTZ R7, R6, R7 ;  /* 0x0000000706077221 */ /* 0x002fca0000010000 */
[----:B------:R-:W-:-:S07]  /*9620*/  FSETP.NE.FTZ.AND P2, PT, R7, RZ, PT ;  /* 0x000000ff0700720b */ /* 0x000fce0003f55000 */
[----:B------:R-:W0:Y:S01]  /*9630*/  @P0 MUFU.LG2 R3, R8 ;  /* 0x0000000800030308 */ /* 0x000e220000000c00 */
[----:B------:R-:W-:-:S05]  /*9640*/  @P0 FMUL.FTZ R0, R74, 0.69314718246459960938 ;  /* 0x3f3172184a000820 */ /* 0x000fca0000410000 */
[----:B------:R-:W-:Y:S02]  /*9650*/  @P2 FMUL.FTZ R74, R74, 0.69314718246459960938 ;  /* 0x3f3172184a4a2820 */ /* 0x000fe40000410000 */
[----:B------:R-:W1:Y:S08]  /*9660*/  @P2 MUFU.LG2 R4, R7 ;  /* 0x0000000700042308 */ /* 0x000e700000000c00 */
[----:B------:R-:W-:Y:S01]  /*9670*/  @P2 MUFU.RCP R14, R7 ;  /* 0x00000007000e2308 */ /* 0x000fe20000001000 */
[----:B0-----:R-:W-:-:S04]  /*9680*/  @P0 FMUL.FTZ R3, R3, 0.69314718246459960938 ;  /* 0x3f31721803030820 */ /* 0x001fc80000410000 */
[----:B------:R-:W-:Y:S02]  /*9690*/  @P0 FFMA.FTZ R76, R0, R75, R3 ;  /* 0x0000004b004c0223 */ /* 0x000fe40000010003 */
[----:B------:R-:W0:Y:S01]  /*96a0*/  LDC R0, c[0x0][0xbe8] ;  /* 0x0002fa00ff007b82 */ /* 0x000e220000000800 */
[----:B------:R3:W4:Y:S01]  /*96b0*/  @P0 MUFU.RCP R15, R8 ;  /* 0x00000008000f0308 */ /* 0x0007220000001000 */
[----:B-1----:R-:W-:-:S04]  /*96c0*/  @P2 FMUL.FTZ R3, R4, 0.69314718246459960938 ;  /* 0x3f31721804032820 */ /* 0x002fc80000410000 */
[----:B------:R-:W-:Y:S01]  /*96d0*/  @P2 FFMA.FTZ R77, R74, R72, R3 ;  /* 0x000000484a4d2223 */ /* 0x000fe20000010003 */
[----:B------:R-:W-:Y:S02]  /*96e0*/  WARPGROUP.DEPBAR.LE gsb0, 0x0 ;  /* 0x00008000000079c5 */ /* 0x000fe40000010000 */
[----:B------:R-:W-:-:S06]  /*96f0*/  WARPGROUP.ARRIVE ;  /* 0x00000000000079c5 */ /* 0x000fcc0000000000 */
[----:B------:R-:W-:Y:S01]  /*9700*/  HGMMA.64x96x16.F32 R24, gdesc[UR8].tnspB, R24, gsb0 ;  /* 0x41600000081879f0 */ /* 0x000fe20008000818 */
[----:B------:R-:W-:Y:S02]  /*9710*/  UIADD3 UR8, UR6, 0x300, URZ ;  /* 0x0000030006087890 */ /* 0x000fe4000fffe03f */
[----:B------:R-:W-:Y:S01]  /*9720*/  UIADD3 UR10, UR4, 0x80, URZ ;  /* 0x00000080040a7890 */ /* 0x000fe2000fffe03f */
[----:B------:R-:W-:Y:S01]  /*9730*/  UMOV UR9, 0xc0000010 ;  /* 0xc000001000097882 */ /* 0x000fe20000000000 */
[----:B------:R-:W-:Y:S01]  /*9740*/  UMOV UR11, 0x80000020 ;  /* 0x80000020000b7882 */ /* 0x000fe20000000000 */
        /* <DEDUP_REMOVED lines=35> */
[----:B------:R-:W-:-:S03]  /*9980*/  UIADD3 UR6, UR4, 0x200, URZ ;  /* 0x0000020004067890 */ /* 0x000fc6000fffe03f */
[----:B------:R-:W-:Y:S01]  /*9990*/  UMOV UR4, UR7 ;  /* 0x0000000700047c82 */ /* 0x000fe20008000000 */
[----:B------:R-:W-:Y:S01]  /*99a0*/  UMOV UR7, 0x80000020 ;  /* 0x8000002000077882 */ /* 0x000fe20000000000 */
[----:B------:R-:W-:Y:S02]  /*99b0*/  WARPGROUP.DEPBAR.LE gsb0, 0x0 ;  /* 0x00008000000079c5 */ /* 0x000fe40000010000 */
[----:B------:R-:W-:-:S06]  /*99c0*/  WARPGROUP.ARRIVE ;  /* 0x00000000000079c5 */ /* 0x000fcc0000000000 */
[----:B------:R-:W-:Y:S01]  /*99d0*/  HGMMA.64x96x16.F32 R24, gdesc[UR8].tnspB, R24, gsb0 ;  /* 0x41600000081879f0 */ /* 0x000fe20008000818 */
[----:B------:R-:W-:Y:S01]  /*99e0*/  UMOV UR8, UR37 ;  /* 0x0000002500087c82 */ /* 0x000fe20008000000 */
[----:B--2---:R-:W-:Y:S01]  /*99f0*/  UMOV UR9, UR5 ;  /* 0x0000000500097c82 */ /* 0x004fe20008000000 */
[----:B------:R-:W-:Y:S01]  /*9a00*/  UIADD3 UR5, -UR15, URZ, URZ ;  /* 0x0000003f0f057290 */ /* 0x000fe2000fffe13f */
[----:B------:R-:W-:Y:S01]  /*9a10*/  IMAD.U32 R20, RZ, RZ, UR8 ;  /* 0x00000008ff147e24 */ /* 0x000fe2000f8e00ff */
[----:B------:R-:W-:Y:S01]  /*9a20*/  ULDC.64 UR10, c[0x0][0xb90] ;  /* 0x0002e400000a7ab9 */ /* 0x000fe20000000a00 */
[----:B------:R-:W-:Y:S01]  /*9a30*/  IMAD.U32 R21, RZ, RZ, UR9 ;  /* 0x00000009ff157e24 */ /* 0x000fe2000f8e00ff */
[----:B------:R-:W-:-:S03]  /*9a40*/  UIMAD UR13, UR13, UR5, UR17 ;  /* 0x000000050d0d72a4 */ /* 0x000fc6000f8e0211 */
[----:B------:R-:W-:Y:S01]  /*9a50*/  UMOV UR5, 0xc0000010 ;  /* 0xc000001000057882 */ /* 0x000fe20000000000 */
[--C-:B------:R-:W-:Y:S01]  /*9a60*/  IMAD.WIDE R88, R156, 0x2, R20.reuse ;  /* 0x000000029c587825 */ /* 0x100fe200078e0214 */
[----:B------:R-:W-:Y:S02]  /*9a70*/  USHF.R.S32.HI UR14, URZ, 0x1f, UR13 ;  /* 0x0000001f3f0e7899 */ /* 0x000fe4000801140d */
[----:B------:R-:W-:Y:S01]  /*9a80*/  UIMAD.WIDE.U32 UR8, UR13, UR10, URZ ;  /* 0x0000000a0d0872a5 */ /* 0x000fe2000f8e003f */
[----:B------:R-:W-:Y:S01]  /*9a90*/  IMAD.WIDE R20, R5, 0x2, R20 ;  /* 0x0000000205147825 */ /* 0x000fe200078e0214 */
[C---:B------:R-:W-:Y:S01]  /*9aa0*/  IADD3 R10, P2, R88.reuse, 0x6000, RZ ;  /* 0x00006000580a7810 */ /* 0x040fe20007f5e0ff */
[----:B------:R-:W-:Y:S01]  /*9ab0*/  UIMAD UR10, UR14, UR10, URZ ;  /* 0x0000000a0e0a72a4 */ /* 0x000fe2000f8e023f */
[----:B------:R-:W-:Y:S02]  /*9ac0*/  LOP3.LUT R3, R88, 0x180, RZ, 0xc0, !PT ;  /* 0x0000018058037812 */ /* 0x000fe400078ec0ff */
[----:B------:R-:W-:Y:S01]  /*9ad0*/  LOP3.LUT R5, R10, 0x180, RZ, 0xc0, !PT ;  /* 0x000001800a057812 */ /* 0x000fe200078ec0ff */
[----:B------:R-:W-:Y:S01]  /*9ae0*/  IMAD.X R79, RZ, RZ, R89, P2 ;  /* 0x000000ffff4f7224 */ /* 0x000fe200010e0659 */
[----:B0-----:R-:W-:Y:S01]  /*9af0*/  ISETP.NE.AND P2, PT, R0, 0x1, PT ;  /* 0x000000010000780c */ /* 0x001fe20003f45270 */
[----:B------:R-:W-:Y:S01]  /*9b00*/  UIMAD UR10, UR13, UR11, UR10 ;  /* 0x0000000b0d0a72a4 */ /* 0x000fe2000f8e020a */
[----:B------:R-:W-:Y:S01]  /*9b10*/  SHF.R.U64 R3, R3, 0x3, RZ ;  /* 0x0000000303037819 */ /* 0x000fe200000012ff */
[----:B------:R-:W-:Y:S01]  /*9b20*/  IMAD.U32 R12, RZ, RZ, UR8 ;  /* 0x00000008ff0c7e24 */ /* 0x000fe2000f8e00ff */
[C---:B------:R-:W-:Y:S01]  /*9b30*/  IADD3 R87, P0, R88.reuse, 0x6020, RZ ;  /* 0x0000602058577810 */ /* 0x040fe20007f1e0ff */
[----:B------:R-:W-:Y:S01]  /*9b40*/  UIADD3 UR8, UR9, UR10, URZ ;  /* 0x0000000a09087290 */ /* 0x000fe2000fffe03f */
[C---:B---3--:R-:W-:Y:S01]  /*9b50*/  IADD3 R8, P3, R88.reuse, 0x3020, RZ ;  /* 0x0000302058087810 */ /* 0x048fe20007f7e0ff */
[----:B------:R-:W-:Y:S01]  /*9b60*/  IMAD.U32 R13, RZ, RZ, UR9 ;  /* 0x00000009ff0d7e24 */ /* 0x000fe2000f8e00ff */
[----:B------:R-:W-:-:S02]  /*9b70*/  IADD3 R6, P4, R88, 0x3000, RZ ;  /* 0x0000300058067810 */ /* 0x000fc40007f9e0ff */
[----:B------:R-:W-:Y:S01]  /*9b80*/  IADD3 R4, P5, R88, 0x20, RZ ;  /* 0x0000002058047810 */ /* 0x000fe20007fbe0ff */
[--C-:B------:R-:W-:Y:S01]  /*9b90*/  IMAD.X R85, RZ, RZ, R89.reuse, P3 ;  /* 0x000000ffff557224 */ /* 0x100fe200018e0659 */
[----:B------:R-:W-:Y:S01]  /*9ba0*/  LOP3.LUT R88, R3, R88, RZ, 0x3c, !PT ;  /* 0x0000005803587212 */ /* 0x000fe200078e3cff */
[----:B------:R-:W0:Y:S01]  /*9bb0*/  @P2 LDC R90, c[0x0][0xbec] ;  /* 0x0002fb00ff5a2b82 */ /* 0x000e220000000800 */
[----:B------:R-:W-:Y:S01]  /*9bc0*/  SHF.R.U64 R3, R5, 0x3, RZ ;  /* 0x0000000305037819 */ /* 0x000fe200000012ff */
[--C-:B------:R-:W-:Y:S01]  /*9bd0*/  IMAD.X R81, RZ, RZ, R89.reuse, P4 ;  /* 0x000000ffff517224 */ /* 0x100fe200020e0659 */
[----:B------:R-:W-:Y:S01]  /*9be0*/  LOP3.LUT R5, R6, 0x180, RZ, 0xc0, !PT ;  /* 0x0000018006057812 */ /* 0x000fe200078ec0ff */
[----:B------:R-:W-:Y:S01]  /*9bf0*/  IMAD.X R83, RZ, RZ, R89, P5 ;  /* 0x000000ffff537224 */ /* 0x000fe200028e0659 */
[----:B------:R-:W-:Y:S01]  /*9c00*/  LOP3.LUT R78, R3, R10, RZ, 0x3c, !PT ;  /* 0x0000000a034e7212 */ /* 0x000fe200078e3cff */
[----:B------:R-:W-:Y:S01]  /*9c10*/  IMAD.U32 R13, RZ, RZ, UR8 ;  /* 0x00000008ff0d7e24 */ /* 0x000fe2000f8e00ff */
[----:B------:R-:W-:Y:S01]  /*9c20*/  LOP3.LUT R3, R4, 0x180, RZ, 0xc0, !PT ;  /* 0x0000018004037812 */ /* 0x000fe200078ec0ff */
[----:B------:R-:W1:Y:S01]  /*9c30*/  @P2 LDC R91, c[0x0][0xbf0] ;  /* 0x0002fc00ff5b2b82 */ /* 0x000e620000000800 */
[----:B------:R-:W-:Y:S01]  /*9c40*/  LOP3.LUT R86, R87, 0x180, RZ, 0xc0, !PT ;  /* 0x0000018057567812 */ /* 0x000fe200078ec0ff */
[----:B------:R-:W-:Y:S01]  /*9c50*/  ULDC.64 UR8, c[0x0][0xae8] ;  /* 0x0002ba0000087ab9 */ /* 0x000fe20000000a00 */
[----:B------:R-:W-:-:S02]  /*9c60*/  SHF.R.U64 R3, R3, 0x3, RZ ;  /* 0x0000000303037819 */ /* 0x000fc400000012ff */
[----:B------:R-:W-:Y:S02]  /*9c70*/  SHF.R.U64 R5, R5, 0x3, RZ ;  /* 0x0000000305057819 */ /* 0x000fe400000012ff */
[----:B------:R-:W-:Y:S01]  /*9c80*/  LOP3.LUT R82, R3, R4, RZ, 0x3c, !PT ;  /* 0x0000000403527212 */ /* 0x000fe200078e3cff */
[----:B------:R-:W-:Y:S01]  /*9c90*/  IMAD R3, RZ, RZ, -UR17 ;  /* 0x80000011ff037e24 */ /* 0x000fe2000f8e02ff */
[----:B------:R-:W-:Y:S02]  /*9ca0*/  R2UR UR10, R19 ;  /* 0x00000000130a72ca */ /* 0x000fe400000e0000 */
[----:B------:R-:W-:Y:S01]  /*9cb0*/  IADD3 R19, P6, R20, 0x7800, RZ ;  /* 0x0000780014137810 */ /* 0x000fe20007fde0ff */
[----:B----4-:R-:W-:Y:S01]  /*9cc0*/  IMAD R3, R22, R3, UR16 ;  /* 0x0000001016037e24 */ /* 0x010fe2000f8e0203 */
[----:B------:R-:W-:Y:S01]  /*9cd0*/  LOP3.LUT R75, R20, 0x180, RZ, 0xc0, !PT ;  /* 0x00000180144b7812 */ /* 0x000fe200078ec0ff */
[----:B------:R-:W2:Y:S01]  /*9ce0*/  LDC.64 R22, c[0x0][0xb98] ;  /* 0x0002e600ff167b82 */ /* 0x000ea20000000a00 */
[----:B------:R-:W-:Y:S01]  /*9cf0*/  SHF.R.U64 R86, R86, 0x3, RZ ;  /* 0x0000000356567819 */ /* 0x000fe200000012ff */
[----:B------:R-:W-:Y:S01]  /*9d00*/  IMAD R93, R3, 0xc0, R155 ;  /* 0x000000c0035d7824 */ /* 0x000fe200078e029b */
[----:B------:R-:W-:-:S02]  /*9d10*/  LOP3.LUT R80, R5, R6, RZ, 0x3c, !PT ;  /* 0x0000000605507212 */ /* 0x000fc400078e3cff */
[----:B------:R-:W-:Y:S02]  /*9d20*/  LOP3.LUT R6, R19, 0x180, RZ, 0xc0, !PT ;  /* 0x0000018013067812 */ /* 0x000fe400078ec0ff */
[----:B------:R-:W-:Y:S02]  /*9d30*/  SHF.R.U64 R75, R75, 0x3, RZ ;  /* 0x000000034b4b7819 */ /* 0x000fe400000012ff */
[----:B------:R-:W-:Y:S01]  /*9d40*/  LOP3.LUT R86, R86, R87, RZ, 0x3c, !PT ;  /* 0x0000005756567212 */ /* 0x000fe200078e3cff */
[----:B------:R-:W-:Y:S01]  /*9d50*/  IMAD.X R87, RZ, RZ, R89, P0 ;  /* 0x000000ffff577224 */ /* 0x000fe200000e0659 */
[----:B------:R-:W-:Y:S02]  /*9d60*/  SHF.R.U64 R6, R6, 0x3, RZ ;  /* 0x0000000306067819 */ /* 0x000fe400000012ff */
[C---:B------:R-:W-:Y:S02]  /*9d70*/  IADD3 R73, P0, R20.reuse, 0x1800, RZ ;  /* 0x0000180014497810 */ /* 0x040fe40007f1e0ff */
[----:B------:R-:W-:-:S02]  /*9d80*/  IADD3 R11, P3, R20, 0x3000, RZ ;  /* 0x00003000140b7810 */ /* 0x000fc40007f7e0ff */
[C---:B------:R-:W-:Y:S02]  /*9d90*/  IADD3 R9, P4, R20.reuse, 0x4800, RZ ;  /* 0x0000480014097810 */ /* 0x040fe40007f9e0ff */
[----:B------:R-:W-:Y:S02]  /*9da0*/  IADD3 R5, P5, R20, 0x6000, RZ ;  /* 0x0000600014057810 */ /* 0x000fe40007fbe0ff */
[----:B------:R-:W-:Y:S01]  /*9db0*/  LOP3.LUT R74, R75, R20, RZ, 0x3c, !PT ;  /* 0x000000144b4a7212 */ /* 0x000fe200078e3cff */
[----:B0-----:R-:W-:Y:S01]  /*9dc0*/  @P2 IMAD.HI.U32 R20, R93, R90, RZ ;  /* 0x0000005a5d142227 */ /* 0x001fe200078e00ff */
[----:B------:R-:W-:Y:S02]  /*9dd0*/  LOP3.LUT R6, R6, R19, RZ, 0x3c, !PT ;  /* 0x0000001306067212 */ /* 0x000fe400078e3cff */
[----:B------:R-:W-:Y:S01]  /*9de0*/  MOV R19, R86 ;  /* 0x0000005600137202 */ /* 0x000fe20000000f00 */
[----:B------:R-:W-:Y:S01]  /*9df0*/  IMAD.MOV.U32 R87, RZ, RZ, R93 ;  /* 0x000000ffff577224 */ /* 0x000fe200078e005d */
[----:B-1----:R-:W-:Y:S01]  /*9e00*/  @P2 SHF.R.U32.HI R87, RZ, R91, R20 ;  /* 0x0000005bff572219 */ /* 0x002fe20000011614 */
[----:B------:R-:W-:Y:S01]  /*9e10*/  IMAD.U32 R20, RZ, RZ, UR12 ;  /* 0x0000000cff147e24 */ /* 0x000fe2000f8e00ff */
[----:B------:R-:W-:Y:S01]  /*9e20*/  LOP3.LUT R7, R8, 0x180, RZ, 0xc0, !PT ;  /* 0x0000018008077812 */ /* 0x000fe200078ec0ff */
[----:B--2---:R-:W-:Y:S01]  /*9e30*/  IMAD.WIDE.U32 R12, R22, UR15, R12 ;  /* 0x0000000f160c7c25 */ /* 0x004fe2000f8e000c */
[----:B------:R-:W-:-:S02]  /*9e40*/  LOP3.LUT R72, R73, 0x180, RZ, 0xc0, !PT ;  /* 0x0000018049487812 */ /* 0x000fc400078ec0ff */
[----:B------:R-:W-:Y:S01]  /*9e50*/  SHF.R.U64 R7, R7, 0x3, RZ ;  /* 0x0000000307077819 */ /* 0x000fe200000012ff */
[----:B------:R-:W-:Y:S01]  /*9e60*/  @!P1 VIADD R20, R20, 0x31c60 ;  /* 0x00031c6014149836 */ /* 0x000fe20000000000 */
[----:B------:R-:W-:Y:S01]  /*9e70*/  MOV R80, R80 ;  /* 0x0000005000507202 */ /* 0x000fe20000000f00 */
[----:B------:R-:W-:Y:S01]  /*9e80*/  IMAD.MOV R91, RZ, RZ, -R87 ;  /* 0x000000ffff5b7224 */ /* 0x000fe200078e0a57 */
[----:B------:R-:W-:Y:S01]  /*9e90*/  LOP3.LUT R84, R7, R8, RZ, 0x3c, !PT ;  /* 0x0000000807547212 */ /* 0x000fe200078e3cff */
[----:B------:R-:W-:Y:S01]  /*9ea0*/  IMAD.X R7, RZ, RZ, R21, P6 ;  /* 0x000000ffff077224 */ /* 0x000fe200030e0615 */
[----:B------:R-:W-:Y:S01]  /*9eb0*/  @!P1 PRMT R20, RZ, 0x654, R20 ;  /* 0x00000654ff149816 */ /* 0x000fe20000000014 */
[----:B------:R-:W-:Y:S01]  /*9ec0*/  IMAD R91, R0, R91, R93 ;  /* 0x0000005b005b7224 */ /* 0x000fe200078e025d */
[----:B------:R-:W-:Y:S01]  /*9ed0*/  SHF.R.U64 R72, R72, 0x3, RZ ;  /* 0x0000000348487819 */ /* 0x000fe200000012ff */
[----:B------:R-:W-:Y:S01]  /*9ee0*/  IMAD.MOV.U32 R75, RZ, RZ, R21 ;  /* 0x000000ffff4b7224 */ /* 0x000fe200078e0015 */
[----:B------:R-:W-:-:S02]  /*9ef0*/  LOP3.LUT R10, R11, 0x180, RZ, 0xc0, !PT ;  /* 0x000001800b0a7812 */ /* 0x000fc400078ec0ff */
[----:B------:R-:W-:Y:S01]  /*9f00*/  LOP3.LUT R8, R9, 0x180, RZ, 0xc0, !PT ;  /* 0x0000018009087812 */ /* 0x000fe200078ec0ff */
[----:B------:R-:W-:Y:S02]  /*9f10*/  WARPGROUP.DEPBAR.LE gsb0, 0x0 ;  /* 0x00008000000079c5 */ /* 0x000fe40000010000 */
[----:B------:R-:W-:Y:S01]  /*9f20*/  WARPGROUP.ARRIVE ;  /* 0x00000000000079c5 */ /* 0x000fe20000000000 */
[----:B------:R-:W-:Y:S02]  /*9f30*/  LOP3.LUT R4, R5, 0x180, RZ, 0xc0, !PT ;  /* 0x0000018005047812 */ /* 0x000fe400078ec0ff */
[----:B------:R-:W-:Y:S02]  /*9f40*/  MOV R81, R82 ;  /* 0x0000005200517202 */ /* 0x000fe40000000f00 */
[----:B------:R-:W-:Y:S01]  /*9f50*/  LOP3.LUT R72, R72, R73, RZ, 0x3c, !PT ;  /* 0x0000004948487212 */ /* 0x000fe200078e3cff */
[----:B------:R-:W-:Y:S01]  /*9f60*/  HGMMA.64x96x16.F32 R24, gdesc[UR4].tnspB, R24, gsb0 ;  /* 0x41600000041879f0 */ /* 0x000fe20008000818 */
[----:B------:R-:W-:Y:S01]  /*9f70*/  USHF.R.S32.HI UR7, URZ, 0x1f, UR15 ;  /* 0x0000001f3f077899 */ /* 0x000fe2000801140f */
[----:B------:R-:W-:Y:S01]  /*9f80*/  SHF.R.U64 R10, R10, 0x3, RZ ;  /* 0x000000030a0a7819 */ /* 0x000fe200000012ff */
[----:B------:R-:W-:Y:S01]  /*9f90*/  IMAD.X R73, RZ, RZ, R21, P0 ;  /* 0x000000ffff497224 */ /* 0x000fe200000e0615 */
[----:B------:R-:W-:Y:S01]  /*9fa0*/  SHF.R.U64 R8, R8, 0x3, RZ ;  /* 0x0000000308087819 */ /* 0x000fe200000012ff */
[----:B------:R-:W-:Y:S01]  /*9fb0*/  ULDC.64 UR4, c[0x0][0xb88] ;  /* 0x0002e20000047ab9 */ /* 0x000fe20000000a00 */
[----:B------:R-:W-:Y:S01]  /*9fc0*/  SHF.R.U64 R4, R4, 0x3, RZ ;  /* 0x0000000304047819 */ /* 0x000fe200000012ff */
[----:B------:R-:W-:Y:S01]  /*9fd0*/  IMAD R82, R22, UR7, RZ ;  /* 0x0000000716527c24 */ /* 0x000fe2000f8e02ff */
[----:B------:R-:W-:Y:S01]  /*9fe0*/  SHF.R.S32.HI R93, RZ, 0x1f, R87 ;  /* 0x0000001fff5d7819 */ /* 0x000fe20000011457 */
[----:B------:R-:W-:Y:S01]  /*9ff0*/  ULDC UR6, c[0x0][0xa88] ;  /* 0x0002a20000067ab9 */ /* 0x000fe20000000800 */
[----:B------:R-:W-:Y:S01]  /*a000*/  SHF.R.S32.HI R90, RZ, 0x1f, R91 ;  /* 0x0000001fff5a7819 */ /* 0x000fe2000001145b */
[----:B------:R-:W-:Y:S01]  /*a010*/  IMAD R92, R23, UR15, R82 ;  /* 0x0000000f175c7c24 */ /* 0x000fe2000f8e0252 */
[----:B------:R-:W-:-:S02]  /*a020*/  IADD3 R12, P0, R87, R12, RZ ;  /* 0x0000000c570c7210 */ /* 0x000fc40007f1e0ff */
[----:B------:R-:W-:Y:S01]  /*a030*/  LOP3.LUT R10, R10, R11, RZ, 0x3c, !PT ;  /* 0x0000000b0a0a7212 */ /* 0x000fe200078e3cff */
[--C-:B------:R-:W-:Y:S01]  /*a040*/  IMAD.X R11, RZ, RZ, R21.reuse, P3 ;  /* 0x000000ffff0b7224 */ /* 0x100fe200018e0615 */
[----:B------:R-:W-:Y:S01]  /*a050*/  LOP3.LUT R8, R8, R9, RZ, 0x3c, !PT ;  /* 0x0000000908087212 */ /* 0x000fe200078e3cff */
[--C-:B------:R-:W-:Y:S01]  /*a060*/  IMAD.X R9, RZ, RZ, R21.reuse, P4 ;  /* 0x000000ffff097224 */ /* 0x100fe200020e0615 */
[----:B------:R-:W-:Y:S01]  /*a070*/  LOP3.LUT R4, R4, R5, RZ, 0x3c, !PT ;  /* 0x0000000504047212 */ /* 0x000fe200078e3cff */
[----:B------:R-:W-:Y:S01]  /*a080*/  IMAD.X R5, RZ, RZ, R21, P5 ;  /* 0x000000ffff057224 */ /* 0x000fe200028e0615 */
[----:B------:R-:W-:Y:S01]  /*a090*/  MOV R78, R78 ;  /* 0x0000004e004e7202 */ /* 0x000fe20000000f00 */
[----:B------:R-:W-:Y:S01]  /*a0a0*/  IMAD R90, R90, UR4, RZ ;  /* 0x000000045a5a7c24 */ /* 0x000fe2000f8e02ff */
[----:B------:R-:W-:Y:S02]  /*a0b0*/  MOV R79, R84 ;  /* 0x00000054004f7202 */ /* 0x000fe40000000f00 */
[----:B------:R-:W-:-:S02]  /*a0c0*/  MOV R21, R88 ;  /* 0x0000005800157202 */ /* 0x000fc40000000f00 */
[----:B------:R-:W-:Y:S02]  /*a0d0*/  IADD3.X R13, R93, R13, R92, P0, !PT ;  /* 0x0000000d5d0d7210 */ /* 0x000fe400007fe45c */
[----:B------:R-:W-:Y:S01]  /*a0e0*/  LOP3.LUT P0, RZ, R149, 0x3, RZ, 0xc0, !PT ;  /* 0x0000000395ff7812 */ /* 0x000fe2000780c0ff */
[----:B------:R-:W-:Y:S01]  /*a0f0*/  IMAD.WIDE.U32 R12, R91, UR4, R12 ;  /* 0x000000045b0c7c25 */ /* 0x000fe2000f8e000c */
[----:B------:R-:W-:Y:S02]  /*a100*/  WARPGROUP.DEPBAR.LE gsb0, 0x0 ;  /* 0x00008000000079c5 */ /* 0x000fe40000010000 */
[----:B------:R0:W-:Y:S01]  /*a110*/  @!P1 SYNCS.ARRIVE.TRANS64.RED.A1T0 RZ, [R20+URZ], RZ ;  /* 0x000000ff14ff99a7 */ /* 0x0001e2000810043f */
[-C--:B------:R-:W-:Y:S01]  /*a120*/  FMUL.FTZ R84, R28, R15.reuse ;  /* 0x0000000f1c547220 */ /* 0x080fe20000410000 */
[-C--:B------:R-:W-:Y:S01]  /*a130*/  FMUL.FTZ R83, R29, R15.reuse ;  /* 0x0000000f1d537220 */ /* 0x080fe20000410000 */
[-C--:B------:R-:W-:Y:S01]  /*a140*/  FMUL.FTZ R85, R33, R15.reuse ;  /* 0x0000000f21557220 */ /* 0x080fe20000410000 */
[-C--:B------:R-:W-:Y:S01]  /*a150*/  FMUL.FTZ R86, R32, R15.reuse ;  /* 0x0000000f20567220 */ /* 0x080fe20000410000 */
[-C--:B------:R-:W-:Y:S01]  /*a160*/  FMUL.FTZ R87, R37, R15.reuse ;  /* 0x0000000f25577220 */ /* 0x080fe20000410000 */
[-C--:B------:R-:W-:Y:S01]  /*a170*/  FMUL.FTZ R88, R36, R15.reuse ;  /* 0x0000000f24587220 */ /* 0x080fe20000410000 */
[-C--:B------:R-:W-:Y:S01]  /*a180*/  FMUL.FTZ R89, R40, R15.reuse ;  /* 0x0000000f28597220 */ /* 0x080fe20000410000 */
[-C--:B0-----:R-:W-:Y:S01]  /*a190*/  FMUL.FTZ R20, R41, R15.reuse ;  /* 0x0000000f29147220 */ /* 0x081fe20000410000 */
[-C--:B------:R-:W-:Y:S01]  /*a1a0*/  FMUL.FTZ R22, R45, R15.reuse ;  /* 0x0000000f2d167220 */ /* 0x080fe20000410000 */
        /* <DEDUP_REMOVED lines=14> */
[----:B------:R-:W-:Y:S01]  /*a290*/  FMUL.FTZ R53, R68, R15 ;  /* 0x0000000f44357220 */ /* 0x000fe20000410000 */
[-C--:B------:R-:W-:Y:S01]  /*a2a0*/  FMUL.FTZ R15, R27, R14.reuse ;  /* 0x0000000e1b0f7220 */ /* 0x080fe20000410000 */
[-C--:B------:R-:W-:Y:S01]  /*a2b0*/  FMUL.FTZ R26, R26, R14.reuse ;  /* 0x0000000e1a1a7220 */ /* 0x080fe20000410000 */
[-C--:B------:R-:W-:Y:S01]  /*a2c0*/  FMUL.FTZ R27, R31, R14.reuse ;  /* 0x0000000e1f1b7220 */ /* 0x080fe20000410000 */
[----:B------:R-:W-:Y:S01]  /*a2d0*/  FMUL.FTZ R30, R30, R14 ;  /* 0x0000000e1e1e7220 */ /* 0x000fe20000410000 */
[----:B------:R-:W-:-:S02]  /*a2e0*/  IMAD R49, R91, UR5, R90 ;  /* 0x000000055b317c24 */ /* 0x000fc4000f8e025a */
[-C--:B------:R-:W-:Y:S01]  /*a2f0*/  FMUL.FTZ R31, R35, R14.reuse ;  /* 0x0000000e231f7220 */ /* 0x080fe20000410000 */
[----:B------:R-:W-:Y:S02]  /*a300*/  IMAD R57, R3, 0xc0, R154 ;  /* 0x000000c003397824 */ /* 0x000fe400078e029a */
[-C--:B------:R-:W-:Y:S01]  /*a310*/  FMUL.FTZ R35, R39, R14.reuse ;  /* 0x0000000e27237220 */ /* 0x080fe20000410000 */
[----:B------:R-:W-:Y:S01]  /*a320*/  FMUL.FTZ R52, R50, R14 ;  /* 0x0000000e32347220 */ /* 0x000fe20000410000 */
[----:B------:R-:W-:Y:S01]  /*a330*/  F2FP.F16.F32.PACK_AB R24, R25, R24 ;  /* 0x000000181918723e */ /* 0x000fe200000000ff */
[----:B------:R-:W-:Y:S01]  /*a340*/  FMUL.FTZ R39, R43, R14 ;  /* 0x0000000e2b277220 */ /* 0x000fe20000410000 */
[----:B------:R-:W-:Y:S01]  /*a350*/  F2FP.F16.F32.PACK_AB R25, R15, R26 ;  /* 0x0000001a0f19723e */ /* 0x000fe200000000ff */
[----:B------:R-:W-:Y:S01]  /*a360*/  ULDC.64 UR4, c[0x0][0xb50] ;  /* 0x0002d40000047ab9 */ /* 0x000fe20000000a00 */
[----:B------:R-:W-:Y:S02]  /*a370*/  IMAD R50, R0, UR6, RZ ;  /* 0x0000000600327c24 */ /* 0x000fe4000f8e02ff */
[----:B------:R-:W-:Y:S01]  /*a380*/  FMUL.FTZ R43, R47, R14 ;  /* 0x0000000e2f2b7220 */ /* 0x000fe20000410000 */
[----:B------:R-:W-:Y:S01]  /*a390*/  F2FP.F16.F32.PACK_AB R27, R27, R30 ;  /* 0x0000001e1b1b723e */ /* 0x000fe200000000ff */
[----:B------:R-:W-:-:S02]  /*a3a0*/  VIADD R15, R57, 0x8 ;  /* 0x00000008390f7836 */ /* 0x000fc40000000000 */
[-C--:B------:R-:W-:Y:S01]  /*a3b0*/  FMUL.FTZ R34, R34, R14.reuse ;  /* 0x0000000e22227220 */ /* 0x080fe20000410000 */
[----:B------:R-:W-:Y:S02]  /*a3c0*/  IMAD.IADD R13, R13, 0x1, R49 ;  /* 0x000000010d0d7824 */ /* 0x000fe400078e0231 */
[-C--:B------:R-:W-:Y:S01]  /*a3d0*/  FMUL.FTZ R38, R38, R14.reuse ;  /* 0x0000000e26267220 */ /* 0x080fe20000410000 */
[----:B------:R-:W-:Y:S01]  /*a3e0*/  FMUL.FTZ R47, R51, R14 ;  /* 0x0000000e332f7220 */ /* 0x000fe20000410000 */
[----:B------:R-:W-:Y:S01]  /*a3f0*/  F2FP.F16.F32.PACK_AB R26, R83, R84 ;  /* 0x00000054531a723e */ /* 0x000fe200000000ff */
[----:B------:R-:W-:Y:S01]  /*a400*/  BAR.SYNC.DEFER_BLOCKING 0x1, 0x180 ;  /* 0x0046000000007b1d */ /* 0x000fe20000010000 */
[----:B------:R-:W-:Y:S01]  /*a410*/  LEA R30, P3, R12, UR4, 0x2 ;  /* 0x000000040c1e7c11 */ /* 0x000fe2000f8610ff */
        /* <DEDUP_REMOVED lines=8> */
[----:B------:R-:W-:Y:S01]  /*a4a0*/  ISETP.GE.OR P1, PT, R57, R50, P0 ;  /* 0x000000323900720c */ /* 0x000fe20000726670 */
[-C--:B------:R-:W-:Y:S01]  /*a4b0*/  FMUL.FTZ R61, R67, R14.reuse ;  /* 0x0000000e433d7220 */ /* 0x080fe20000410000 */
[-C--:B------:R-:W-:Y:S01]  /*a4c0*/  FMUL.FTZ R62, R66, R14.reuse ;  /* 0x0000000e423e7220 */ /* 0x080fe20000410000 */
[-C--:B------:R-:W-:Y:S01]  /*a4d0*/  FMUL.FTZ R63, R71, R14.reuse ;  /* 0x0000000e473f7220 */ /* 0x080fe20000410000 */
[----:B------:R-:W-:Y:S01]  /*a4e0*/  FMUL.FTZ R70, R70, R14 ;  /* 0x0000000e46467220 */ /* 0x000fe20000410000 */
[----:B------:R-:W-:Y:S01]  /*a4f0*/  ISETP.GE.OR P0, PT, R15, R50, P0 ;  /* 0x000000320f00720c */ /* 0x000fe20000706670 */
[----:B------:R-:W-:Y:S01]  /*a500*/  SHFL.IDX PT, R48, R30, RZ, 0x1c1f ;  /* 0x001c1fff1e307589 */ /* 0x000fe200000e0000 */
[----:B------:R-:W-:-:S02]  /*a510*/  LEA.HI.X R64, R12, UR5, R13, 0x2, P3 ;  /* 0x000000050c407c11 */ /* 0x000fc400098f140d */
[----:B------:R-:W-:Y:S01]  /*a520*/  F2FP.F16.F32.PACK_AB R12, R85, R86 ;  /* 0x00000056550c723e */ /* 0x000fe200000000ff */
[----:B------:R0:W-:Y:S01]  /*a530*/  SHFL.IDX PT, R56, R30, 0x1, 0x1c1f ;  /* 0x003c1f001e387f89 */ /* 0x0001e200000e0000 */
[----:B------:R-:W-:Y:S02]  /*a540*/  F2FP.F16.F32.PACK_AB R13, R31, R34 ;  /* 0x000000221f0d723e */ /* 0x000fe400000000ff */
[----:B------:R-:W-:Y:S01]  /*a550*/  F2FP.F16.F32.PACK_AB R14, R87, R88 ;  /* 0x00000058570e723e */ /* 0x000fe200000000ff */
[----:B------:R1:W-:Y:S01]  /*a560*/  STSM.16.M88.4 [R21], R24 ;  /* 0x0000001815007844 */ /* 0x0003e20000000200 */
[----:B------:R-:W-:Y:S02]  /*a570*/  F2FP.F16.F32.PACK_AB R15, R35, R38 ;  /* 0x00000026230f723e */ /* 0x000fe400000000ff */
[----:B------:R-:W-:Y:S01]  /*a580*/  F2FP.F16.F32.PACK_AB R22, R22, R23 ;  /* 0x000000171616723e */ /* 0x000fe200000000ff */
[----:B------:R-:W2:Y:S01]  /*a590*/  SHFL.IDX PT, R49, R64, RZ, 0x1c1f ;  /* 0x001c1fff40317589 */ /* 0x000ea200000e0000 */
[----:B------:R-:W-:-:S02]  /*a5a0*/  F2FP.F16.F32.PACK_AB R20, R20, R89 ;  /* 0x000000591414723e */ /* 0x000fc400000000ff */
[----:B------:R-:W-:Y:S01]  /*a5b0*/  F2FP.F16.F32.PACK_AB R23, R43, R46 ;  /* 0x0000002e2b17723e */ /* 0x000fe200000000ff */
[----:B------:R-:W-:Y:S01]  /*a5c0*/  STSM.16.M88.4 [R81], R12 ;  /* 0x0000000c51007844 */ /* 0x000fe20000000200 */
[----:B0-----:R-:W-:Y:S02]  /*a5d0*/  F2FP.F16.F32.PACK_AB R30, R32, R41 ;  /* 0x00000029201e723e */ /* 0x001fe400000000ff */
[----:B------:R-:W-:Y:S01]  /*a5e0*/  F2FP.F16.F32.PACK_AB R31, R59, R60 ;  /* 0x0000003c3b1f723e */ /* 0x000fe200000000ff */
[----:B------:R-:W0:Y:S01]  /*a5f0*/  SHFL.IDX PT, R57, R64, 0x1, 0x1c1f ;  /* 0x003c1f0040397f89 */ /* 0x000e2200000e0000 */
[----:B------:R-:W-:Y:S02]  /*a600*/  F2FP.F16.F32.PACK_AB R32, R33, R40 ;  /* 0x000000282120723e */ /* 0x000fe400000000ff */
[----:B------:R-:W-:Y:S02]  /*a610*/  F2FP.F16.F32.PACK_AB R33, R61, R62 ;  /* 0x0000003e3d21723e */ /* 0x000fe400000000ff */
[----:B-1----:R-:W-:-:S02]  /*a620*/  F2FP.F16.F32.PACK_AB R21, R39, R42 ;  /* 0x0000002a2715723e */ /* 0x002fc400000000ff */
[----:B------:R-:W-:Y:S02]  /*a630*/  F2FP.F16.F32.PACK_AB R26, R28, R45 ;  /* 0x0000002d1c1a723e */ /* 0x000fe400000000ff */
[----:B------:R-:W-:Y:S01]  /*a640*/  F2FP.F16.F32.PACK_AB R24, R37, R82 ;  /* 0x000000522518723e */ /* 0x000fe200000000ff */
[----:B------:R-:W-:Y:S01]  /*a650*/  STSM.16.M88.4 [R80], R20 ;  /* 0x0000001450007844 */ /* 0x000fe20000000200 */
[----:B------:R-:W-:Y:S02]  /*a660*/  F2FP.F16.F32.PACK_AB R25, R47, R52 ;  /* 0x000000342f19723e */ /* 0x000fe400000000ff */
[----:B------:R-:W-:Y:S02]  /*a670*/  F2FP.F16.F32.PACK_AB R27, R51, R54 ;  /* 0x00000036331b723e */ /* 0x000fe400000000ff */
[----:B------:R-:W-:Y:S02]  /*a680*/  F2FP.F16.F32.PACK_AB R28, R29, R44 ;  /* 0x0000002c1d1c723e */ /* 0x000fe400000000ff */
[----:B------:R-:W-:Y:S01]  /*a690*/  F2FP.F16.F32.PACK_AB R29, R55, R58 ;  /* 0x0000003a371d723e */ /* 0x000fe200000000ff */
[----:B------:R1:W-:Y:S01]  /*a6a0*/  STSM.16.M88.4 [R79], R24 ;  /* 0x000000184f007844 */ /* 0x0003e20000000200 */
[----:B------:R-:W-:-:S02]  /*a6b0*/  F2FP.F16.F32.PACK_AB R34, R36, R53 ;  /* 0x000000352422723e */ /* 0x000fc400000000ff */
[----:B------:R-:W-:Y:S01]  /*a6c0*/  F2FP.F16.F32.PACK_AB R35, R63, R70 ;  /* 0x000000463f23723e */ /* 0x000fe200000000ff */
[----:B------:R3:W-:Y:S04]  /*a6d0*/  STSM.16.M88.4 [R78], R28 ;  /* 0x0000001c4e007844 */ /* 0x0007e80000000200 */
[----:B------:R4:W-:Y:S01]  /*a6e0*/  STSM.16.M88.4 [R19], R32 ;  /* 0x0000002013007844 */ /* 0x0009e20000000200 */
[----:B------:R-:W-:Y:S08]  /*a6f0*/  BAR.SYNC.DEFER_BLOCKING 0x1, 0x180 ;  /* 0x0046000000007b1d */ /* 0x000ff00000010000 */
[----:B-1----:R-:W1:Y:S08]  /*a700*/  @P2 LDC R25, c[0x0][0xbec] ;  /* 0x0002fb00ff192b82 */ /* 0x002e700000000800 */
[----:B---3--:R-:W3:Y:S01]  /*a710*/  @P2 LDC R28, c[0x0][0xbf0] ;  /* 0x0002fc00ff1c2b82 */ /* 0x008ee20000000800 */
[----:B------:R-:W-:Y:S01]  /*a720*/  IMAD R24, R147, 0x60, R148 ;  /* 0x0000006093187824 */ /* 0x000fe200078e0294 */
[----:B------:R-:W-:-:S06]  /*a730*/  UIMAD UR6, UR14, UR8, URZ ;  /* 0x000000080e0672a4 */ /* 0x000fcc000f8e023f */
[----:B------:R-:W4:Y:S01]  /*a740*/  LDC.64 R26, c[0x0][0xae0] ;  /* 0x0002b800ff1a7b82 */ /* 0x000f220000000a00 */
[----:B------:R-:W-:Y:S01]  /*a750*/  IMAD R24, R3, 0xc0, R24 ;  /* 0x000000c003187824 */ /* 0x000fe200078e0218 */
[----:B--2---:R2:W-:Y:S01]  /*a760*/  @!P1 ST.E desc[UR60][R48.64], R76 ;  /* 0x0000004c30009985 */ /* 0x0045e2000c10193c */
[----:B------:R-:W-:-:S03]  /*a770*/  UIMAD.WIDE.U32 UR4, UR13, UR8, URZ ;  /* 0x000000080d0472a5 */ /* 0x000fc6000f8e003f */
[----:B0-----:R2:W-:Y:S01]  /*a780*/  @!P0 ST.E desc[UR60][R56.64], R77 ;  /* 0x0000004d38008985 */ /* 0x0015e2000c10193c */
[----:B------:R-:W-:-:S03]  /*a790*/  UIMAD UR6, UR13, UR9, UR6 ;  /* 0x000000090d0672a4 */ /* 0x000fc6000f8e0206 */
[----:B------:R1:W5:Y:S01]  /*a7a0*/  LD.E.128 R52, desc[UR60][R4.64] ;  /* 0x0000003c04347980 */ /* 0x000362000c101d00 */
[----:B------:R-:W-:Y:S01]  /*a7b0*/  ULDC.64 UR8, c[0x0][0xaf0] ;  /* 0x0002bc0000087ab9 */ /* 0x000fe20000000a00 */
[----:B------:R-:W-:Y:S02]  /*a7c0*/  UIADD3 UR5, UR5, UR6, URZ ;  /* 0x0000000605057290 */ /* 0x000fe4000fffe03f */
[----:B------:R-:W-:Y:S01]  /*a7d0*/  UIMAD UR6, UR7, UR8, URZ ;  /* 0x00000008070672a4 */ /* 0x000fe2000f8e023f */
[----:B------:R0:W5:Y:S04]  /*a7e0*/  LD.E.128 R20, desc[UR60][R6.64] ;  /* 0x0000003c06147980 */ /* 0x000168000c101d00 */
[----:B------:R-:W5:Y:S01]  /*a7f0*/  LD.E.128 R40, desc[UR60][R74.64] ;  /* 0x0000003c4a287980 */ /* 0x000f62000c101d00 */
[----:B-1----:R-:W-:-:S03]  /*a800*/  @P2 IMAD.HI.U32 R5, R24, R25, RZ ;  /* 0x0000001918052227 */ /* 0x002fc600078e00ff */
[----:B------:R-:W5:Y:S01]  /*a810*/  LD.E.128 R36, desc[UR60][R72.64] ;  /* 0x0000003c48247980 */ /* 0x000f62000c101d00 */
[----:B------:R-:W-:Y:S01]  /*a820*/  IMAD.MOV.U32 R4, RZ, RZ, R24 ;  /* 0x000000ffff047224 */ /* 0x000fe200078e0018 */
[----:B---3--:R-:W-:Y:S01]  /*a830*/  @P2 SHF.R.U32.HI R4, RZ, R28, R5 ;  /* 0x0000001cff042219 */ /* 0x008fe20000011605 */
[----:B------:R-:W-:Y:S01]  /*a840*/  UIMAD UR6, UR15, UR9, UR6 ;  /* 0x000000090f0672a4 */ /* 0x000fe2000f8e0206 */
[----:B------:R-:W5:Y:S01]  /*a850*/  LD.E.128 R44, desc[UR60][R10.64] ;  /* 0x0000003c0a2c7980 */ /* 0x000f62000c101d00 */
[----:B------:R-:W-:Y:S01]  /*a860*/  UIMAD.WIDE.U32 UR4, UR15, UR8, UR4 ;  /* 0x000000080f0472a5 */ /* 0x000fe2000f8e0004 */
[--C-:B------:R-:W-:Y:S01]  /*a870*/  SHF.R.S32.HI R5, RZ, 0x1f, R4.reuse ;  /* 0x0000001fff057819 */ /* 0x100fe20000011404 */
[----:B0-----:R-:W-:Y:S01]  /*a880*/  IMAD.MOV R7, RZ, RZ, -R4 ;  /* 0x000000ffff077224 */ /* 0x001fe200078e0a04 */
[----:B------:R0:W5:Y:S01]  /*a890*/  LD.E.128 R12, desc[UR60][R8.64] ;  /* 0x0000003c080c7980 */ /* 0x000162000c101d00 */
[----:B------:R-:W-:Y:S02]  /*a8a0*/  UIADD3 UR5, UR5, UR6, URZ ;  /* 0x0000000605057290 */ /* 0x000fe4000fffe03f */
[----:B------:R-:W-:Y:S01]  /*a8b0*/  IMAD R7, R0, R7, R24 ;  /* 0x0000000700077224 */ /* 0x000fe200078e0218 */
[----:B------:R-:W-:Y:S01]  /*a8c0*/  @!PT LDS RZ, [RZ] ;  /* 0x00000000fffff984 */ /* 0x000fe20000000800 */
[----:B------:R-:W-:Y:S01]  /*a8d0*/  @!PT LDS RZ, [RZ] ;  /* 0x00000000fffff984 */ /* 0x000fe20000000800 */
[----:B------:R-:W-:Y:S01]  /*a8e0*/  @!PT LDS RZ, [RZ] ;  /* 0x00000000fffff984 */ /* 0x000fe20000000800 */
[----:B------:R-:W-:Y:S01]  /*a8f0*/  @!PT LDS RZ, [RZ] ;  /* 0x00000000fffff984 */ /* 0x000fe20000000800 */
[----:B------:R1:W-:Y:S06]  /*a900*/  MEMBAR.ALL.CTA ;  /* 0x0000000000007992 */ /* 0x0003ec0000008000 */
[----:B-1----:R-:W1:Y:S01]  /*a910*/  FENCE.VIEW.ASYNC.S ;  /* 0x00000000000073c6 */ /* 0x002e620000000000 */
[-C--:B----4-:R-:W-:Y:S01]  /*a920*/  IMAD R5, R5, R26.reuse, RZ ;  /* 0x0000001a05057224 */ /* 0x090fe200078e02ff */
[----:B------:R-:W-:Y:S01]  /*a930*/  ULDC.64 UR6, c[0x0][0xad8] ;  /* 0x0002b60000067ab9 */ /* 0x000fe20000000a00 */
[----:B------:R-:W-:Y:S01]  /*a940*/  IMAD R25, R3, 0xc0, R148 ;  /* 0x000000c003197824 */ /* 0x000fe200078e0294 */
[----:B------:R-:W-:Y:S01]  /*a950*/  SHF.R.S32.HI R0, RZ, 0x1f, R7 ;  /* 0x0000001fff007819 */ /* 0x000fe20000011407 */
[----:B------:R-:W-:Y:S01]  /*a960*/  UIADD3 UR36, UR36, 0x1, URZ ;  /* 0x0000000124247890 */ /* 0x000fe2000fffe03f */
[C---:B0-----:R-:W-:Y:S01]  /*a970*/  IMAD R9, R4.reuse, R27, R5 ;  /* 0x0000001b04097224 */ /* 0x041fe200078e0205 */
[----:B------:R-:W-:Y:S01]  /*a980*/  ULDC.64 UR8, c[0x0][0xa80] ;  /* 0x0002a00000087ab9 */ /* 0x000fe20000000a00 */
[----:B------:R-:W-:-:S04]  /*a990*/  IMAD.WIDE.U32 R4, R4, R26, UR4 ;  /* 0x0000000404047e25 */ /* 0x000fc8000f8e001a */
[----:B------:R-:W-:Y:S02]  /*a9a0*/  IMAD.IADD R5, R5, 0x1, R9 ;  /* 0x0000000105057824 */ /* 0x000fe400078e0209 */
[----:B------:R-:W-:Y:S01]  /*a9b0*/  IMAD R0, R0, UR6, RZ ;  /* 0x0000000600007c24 */ /* 0x000fe2000f8e02ff */
[----:B------:R-:W-:Y:S01]  /*a9c0*/  UIADD3 UR4, UR37, 0x31c20, URZ ;  /* 0x00031c2025047890 */ /* 0x000fe2000fffe03f */
[----:B------:R-:W-:Y:S01]  /*a9d0*/  IMAD.WIDE.U32 R4, R7, UR6, R4 ;  /* 0x0000000607047c25 */ /* 0x000fe2000f8e0004 */
[----:B------:R-:W-:-:S03]  /*a9e0*/  ISETP.GE.AND P0, PT, R25, R50, PT ;  /* 0x000000321900720c */ /* 0x000fc60003f06270 */
[----:B------:R-:W-:Y:S01]  /*a9f0*/  IMAD R9, R7, UR7, R0 ;  /* 0x0000000707097c24 */ /* 0x000fe2000f8e0200 */
[----:B------:R-:W-:Y:S01]  /*aa00*/  UISETP.NE.AND UP0, UPT, UR36, 0x2, UPT ;  /* 0x000000022400788c */ /* 0x000fe2000bf05270 */
[C---:B------:R-:W-:Y:S01]  /*aa10*/  LEA R0, P1, R4.reuse, UR8, 0x1 ;  /* 0x0000000804007c11 */ /* 0x040fe2000f8208ff */
[----:B------:R-:W-:Y:S01]  /*aa20*/  UPRMT UR4, URZ, 0x654, UR4 ;  /* 0x000006543f047896 */ /* 0x000fe20008000004 */
[----:B------:R-:W-:Y:S01]  /*aa30*/  IMAD.IADD R3, R5, 0x1, R9 ;  /* 0x0000000105037824 */ /* 0x000fe200078e0209 */
[----:B------:R-:W-:Y:S01]  /*aa40*/  ULDC UR5, c[0x0][0xc] ;  /* 0x0000030000057ab9 */ /* 0x000fe20000000800 */
[----:B------:R-:W-:Y:S02]  /*aa50*/  USEL UR6, URZ, 0x1, UP0 ;  /* 0x000000013f067887 */ /* 0x000fe40008000000 */
[----:B------:R-:W-:Y:S01]  /*aa60*/  UIADD3 UR10, UR5, UR10, URZ ;  /* 0x0000000a050a7290 */ /* 0x000fe2000fffe03f */
[----:B------:R-:W-:Y:S01]  /*aa70*/  LEA.HI.X R24, R4, UR9, R3, 0x1, P1 ;  /* 0x0000000904187c11 */ /* 0x000fe200088f0c03 */
[----:B------:R-:W-:Y:S01]  /*aa80*/  USEL UR36, UR36, URZ, UP0 ;  /* 0x0000003f24247287 */ /* 0x000fe20008000000 */
[----:B-1----:R2:W0:Y:S01]  /*aa90*/  SHFL.IDX PT, R6, R0, RZ, 0x1c1f ;  /* 0x001c1fff00067589 */ /* 0x00242200000e0000 */
[----:B------:R-:W-:Y:S01]  /*aaa0*/  LOP3.LUT R16, R16, UR6, RZ, 0x3c, !PT ;  /* 0x0000000610107c12 */ /* 0x000fe2000f8e3cff */
[----:B------:R-:W-:Y:S01]  /*aab0*/  SYNCS.ARRIVE.TRANS64.RED.A1T0 RZ, [UR4], RZ ;  /* 0x000000ffffff79a7 */ /* 0x000fe20008100404 */
[----:B------:R-:W-:Y:S01]  /*aac0*/  IMAD.U32 R19, RZ, RZ, UR10 ;  /* 0x0000000aff137e24 */ /* 0x000fe2000f8e00ff */
[----:B------:R2:W1:Y:S01]  /*aad0*/  SHFL.IDX PT, R7, R24, RZ, 0x1c1f ;  /* 0x001c1fff18077589 */ /* 0x00046200000e0000 */
[----:B------:R-:W-:Y:S01]  /*aae0*/  BSSY B0, `(.L_x_29) ;  /* 0x0000010000007945 */ /* 0x000fe20003800000 */
[----:B------:R-:W-:-:S02]  /*aaf0*/  SHF.R.S32.HI R94, RZ, 0x1f, R144 ;  /* 0x0000001fff5e7819 */ /* 0x000fc40000011490 */
[----:B------:R-:W-:Y:S01]  /*ab00*/  SHF.R.S32.HI R95, RZ, 0x1f, R145 ;  /* 0x0000001fff5f7819 */ /* 0x000fe20000011491 */
[----:B------:R-:W-:Y:S06]  /*ab10*/  @P0 BRA `(.L_x_30) ;  /* 0x0000000000300947 */ /* 0x000fec0003800000 */
[----:B------:R-:W-:Y:S02]  /*ab20*/  ULDC UR4, c[0x0][0xac8] ;  /* 0x0002b20000047ab9 */ /* 0x000fe40000000800 */
[----:B------:R-:W-:Y:S02]  /*ab30*/  ISETP.GE.AND P1, PT, R145, UR4, PT ;  /* 0x0000000491007c0c */ /* 0x000fe4000bf26270 */
[----:B------:R-:W-:Y:S02]  /*ab40*/  ISETP.GE.AND P2, PT, R144, UR4, PT ;  /* 0x0000000490007c0c */ /* 0x000fe4000bf46270 */
[----:B------:R-:W-:-:S09]  /*ab50*/  ISETP.GE.AND P0, PT, R18, UR4, PT ;  /* 0x0000000412007c0c */ /* 0x000fd2000bf06270 */
[CC--:B0-----:R-:W-:Y:S02]  /*ab60*/  @!P1 LEA R8, P3, R145.reuse, R6.reuse, 0x1 ;  /* 0x0000000691089211 */ /* 0x0c1fe400078608ff */
[----:B------:R-:W-:Y:S02]  /*ab70*/  @!P2 LEA R10, P4, R144, R6, 0x1 ;  /* 0x00000006900aa211 */ /* 0x000fe400078808ff */
[----:B-1----:R-:W-:Y:S01]  /*ab80*/  @!P0 IMAD.WIDE R4, R18, 0x2, R6 ;  /* 0x0000000212048825 */ /* 0x002fe200078e0206 */
[-C--:B------:R-:W-:Y:S02]  /*ab90*/  @!P1 LEA.HI.X R9, R145, R7.reuse, R95, 0x1, P3 ;  /* 0x0000000791099211 */ /* 0x080fe400018f0c5f */
[----:B------:R-:W-:Y:S02]  /*aba0*/  @!P2 LEA.HI.X R11, R144, R7, R94, 0x1, P4 ;  /* 0x00000007900ba211 */ /* 0x000fe400020f0c5e */
[----:B-----5:R3:W-:Y:S04]  /*abb0*/  @!P0 ST.E.128 desc[UR60][R4.64], R40 ;  /* 0x0000002804008985 */ /* 0x0207e8000c101d3c */
[----:B------:R3:W-:Y:S04]  /*abc0*/  @!P1 ST.E.128 desc[UR60][R8.64], R44 ;  /* 0x0000002c08009985 */ /* 0x0007e8000c101d3c */
[----:B------:R3:W-:Y:S02]  /*abd0*/  @!P2 ST.E.128 desc[UR60][R10.64], R52 ;  /* 0x000000340a00a985 */ /* 0x0007e4000c101d3c */
.L_x_30:
[----:B------:R-:W-:Y:S05]  /*abe0*/  BSYNC B0 ;  /* 0x0000000000007941 */ /* 0x000fea0003800000 */
.L_x_29:
[----:B------:R-:W-:Y:S01]  /*abf0*/  VIADD R3, R25, 0x60 ;  /* 0x0000006019037836 */ /* 0x000fe20000000000 */
[----:B-1----:R1:W4:Y:S01]  /*ac00*/  SHFL.IDX PT, R7, R24, 0x1, 0x1c1f ;  /* 0x003c1f0018077f89 */ /* 0x00232200000e0000 */
[----:B------:R-:W-:Y:S01]  /*ac10*/  BSSY B0, `(.L_x_31) ;  /* 0x0000011000007945 */ /* 0x000fe20003800000 */
[----:B------:R-:W-:Y:S02]  /*ac20*/  VIADD R146, R146, 0x1 ;  /* 0x0000000192927836 */ /* 0x000fe40000000000 */
[----:B------:R-:W-:Y:S01]  /*ac30*/  ISETP.GE.AND P0, PT, R3, R50, PT ;  /* 0x000000320300720c */ /* 0x000fe20003f06270 */
[----:B0-----:R1:W0:-:S12]  /*ac40*/  SHFL.IDX PT, R6, R0, 0x1, 0x1c1f ;  /* 0x003c1f0000067f89 */ /* 0x00121800000e0000 */
[----:B-1----:R-:W-:Y:S05]  /*ac50*/  @P0 BRA `(.L_x_32) ;  /* 0x0000000000300947 */ /* 0x002fea0003800000 */
[----:B------:R-:W-:Y:S02]  /*ac60*/  ULDC UR4, c[0x0][0xac8] ;  /* 0x0002b20000047ab9 */ /* 0x000fe40000000800 */
[----:B------:R-:W-:Y:S02]  /*ac70*/  ISETP.GE.AND P3, PT, R145, UR4, PT ;  /* 0x0000000491007c0c */ /* 0x000fe4000bf66270 */
[----:B------:R-:W-:Y:S02]  /*ac80*/  ISETP.GE.AND P4, PT, R144, UR4, PT ;  /* 0x0000000490007c0c */ /* 0x000fe4000bf86270 */
[----:B------:R-:W-:-:S09]  /*ac90*/  ISETP.GE.AND P2, PT, R18, UR4, PT ;  /* 0x0000000412007c0c */ /* 0x000fd2000bf46270 */
[CC--:B0--3--:R-:W-:Y:S02]  /*aca0*/  @!P3 LEA R8, P0, R145.reuse, R6.reuse, 0x1 ;  /* 0x000000069108b211 */ /* 0x0c9fe400078008ff */
[----:B------:R-:W-:Y:S02]  /*acb0*/  @!P4 LEA R10, P1, R144, R6, 0x1 ;  /* 0x00000006900ac211 */ /* 0x000fe400078208ff */
[----:B----4-:R-:W-:Y:S01]  /*acc0*/  @!P2 IMAD.WIDE R4, R18, 0x2, R6 ;  /* 0x000000021204a825 */ /* 0x010fe200078e0206 */
[-C--:B------:R-:W-:Y:S02]  /*acd0*/  @!P3 LEA.HI.X R9, R145, R7.reuse, R95, 0x1, P0 ;  /* 0x000000079109b211 */ /* 0x080fe400000f0c5f */
[----:B------:R-:W-:Y:S02]  /*ace0*/  @!P4 LEA.HI.X R11, R144, R7, R94, 0x1, P1 ;  /* 0x00000007900bc211 */ /* 0x000fe400008f0c5e */
[----:B-----5:R1:W-:Y:S04]  /*acf0*/  @!P2 ST.E.128 desc[UR60][R4.64], R36 ;  /* 0x000000240400a985 */ /* 0x0203e8000c101d3c */
[----:B------:R1:W-:Y:S04]  /*ad00*/  @!P3 ST.E.128 desc[UR60][R8.64], R12 ;  /* 0x0000000c0800b985 */ /* 0x0003e8000c101d3c */
[----:B------:R1:W-:Y:S02]  /*ad10*/  @!P4 ST.E.128 desc[UR60][R10.64], R20 ;  /* 0x000000140a00c985 */ /* 0x0003e4000c101d3c */
.L_x_32:
[----:B------:R-:W-:Y:S05]  /*ad20*/  BSYNC B0 ;  /* 0x0000000000007941 */ /* 0x000fea0003800000 */
.L_x_31:
[----:B--2---:R-:W2:Y:S01]  /*ad30*/  LDC R0, c[0x0][0xc34] ;  /* 0x00030d00ff007b82 */ /* 0x004ea20000000800 */
[----:B------:R-:W-:-:S13]  /*ad40*/  R2UR UR4, R19 ;  /* 0x00000000130472ca */ /* 0x000fda00000e0000 */
[----:B--2---:R-:W-:-:S13]  /*ad50*/  ISETP.LE.AND P0, PT, R0, UR4, PT ;  /* 0x0000000400007c0c */ /* 0x004fda000bf03270 */
[----:B------:R-:W-:Y:S05]  /*ad60*/  @!P0 BRA `(.L_x_33) ;  /* 0xffffff60005c8947 */ /* 0x000fea000383ffff */
[----:B------:R-:W-:Y:S05]  /*ad70*/  EXIT ;  /* 0x000000000000794d */ /* 0x000fea0003800000 */
.L_x_7:
[----:B------:R-:W-:-:S08]  /*ad80*/  NOP ;  /* 0x0000000000007918 */ /* 0x000fd00000000000 */
[----:B--2---:R-:W0:-:S00]  /*ad90*/  USETMAXREG.DEALLOC.CTAPOOL 0x20 ;  /* 0x00000020000079c8 */ /* 0x004e0000080e0500 */
[----:B------:R-:W1:Y:S01]  /*ada0*/  S2UR UR5, SR_CTAID.X ;  /* 0x00000000000579c3 */ /* 0x000e620000002500 */
[----:B0-----:R-:W-:Y:S02]  /*adb0*/  IMAD.MOV.U32 R0, RZ, RZ, 0x1 ;  /* 0x00000001ff007424 */ /* 0x001fe400078e00ff */
[----:B------:R-:W-:Y:S02]  /*adc0*/  IMAD.MOV.U32 R16, RZ, RZ, RZ ;  /* 0x000000ffff107224 */ /* 0x000fe400078e00ff */
[----:B------:R-:W-:-:S03]  /*add0*/  IMAD.MOV.U32 R22, RZ, RZ, 0x1 ;  /* 0x00000001ff167424 */ /* 0x000fc600078e00ff */
[----:B------:R-:W1:Y:S02]  /*ade0*/  LDC R2, c[0x0][0xc34] ;  /* 0x00030d00ff027b82 */ /* 0x000e640000000800 */
[----:B-1----:R-:W-:-:S13]  /*adf0*/  ISETP.LE.AND P0, PT, R2, UR5, PT ;  /* 0x0000000502007c0c */ /* 0x002fda000bf03270 */
[----:B------:R-:W-:Y:S05]  /*ae00*/  @P0 BRA `(.L_x_34) ;  /* 0x00000040001c0947 */ /* 0x000fea0003800000 */
[----:B------:R-:W0:Y:S01]  /*ae10*/  S2R R6, SR_TID.X ;  /* 0x0000000000067919 */ /* 0x000e220000002100 */
[----:B------:R-:W1:Y:S01]  /*ae20*/  S2UR UR4, SR_CgaCtaId ;  /* 0x00000000000479c3 */ /* 0x000e620000008800 */
[----:B------:R-:W-:Y:S01]  /*ae30*/  UMOV UR36, 0x400 ;  /* 0x0000040000247882 */ /* 0x000fe20000000000 */
[----:B------:R-:W-:Y:S01]  /*ae40*/  IMAD.MOV.U32 R22, RZ, RZ, 0x1 ;  /* 0x00000001ff167424 */ /* 0x000fe200078e00ff */
[----:B------:R-:W-:Y:S01]  /*ae50*/  ULDC.64 UR38, c[0x0][0x198] ;  /* 0x0000660000267ab9 */ /* 0x000fe20000000a00 */
[----:B------:R-:W-:Y:S01]  /*ae60*/  IMAD.MOV.U32 R16, RZ, RZ, RZ ;  /* 0x000000ffff107224 */ /* 0x000fe200078e00ff */
[----:B------:R-:W-:Y:S01]  /*ae70*/  ULDC UR37, c[0x0][0xc] ;  /* 0x0000030000257ab9 */ /* 0x000fe20000000800 */
[----:B-1----:R-:W-:Y:S01]  /*ae80*/  ULEA UR36, UR4, UR36, 0x18 ;  /* 0x0000002404247291 */ /* 0x002fe2000f8ec03f */
[C---:B0-----:R-:W-:Y:S01]  /*ae90*/  LOP3.LUT R5, R6.reuse, 0x7f, RZ, 0xc0, !PT ;  /* 0x0000007f06057812 */ /* 0x041fe200078ec0ff */
[----:B------:R-:W-:-:S04]  /*aea0*/  IMAD.SHL.U32 R0, R6, 0x8, RZ ;  /* 0x0000000806007824 */ /* 0x000fc800078e00ff */
[----:B------:R-:W-:Y:S01]  /*aeb0*/  IMAD.SHL.U32 R4, R5, 0x8, RZ ;  /* 0x0000000805047824 */ /* 0x000fe200078e00ff */
[C---:B------:R-:W-:Y:S02]  /*aec0*/  LOP3.LUT R3, R0.reuse, 0x20, RZ, 0xc0, !PT ;  /* 0x0000002000037812 */ /* 0x040fe400078ec0ff */
[----:B------:R-:W-:Y:S02]  /*aed0*/  LOP3.LUT R2, R0, 0xd8, RZ, 0xc0, !PT ;  /* 0x000000d800027812 */ /* 0x000fe400078ec0ff */
[----:B------:R-:W-:Y:S02]  /*aee0*/  LOP3.LUT R3, R3, 0x300, R4, 0xf8, !PT ;  /* 0x0000030003037812 */ /* 0x000fe400078ef804 */
[----:B------:R-:W-:Y:S01]  /*aef0*/  SHF.R.U32.HI R4, RZ, 0x2, R5 ;  /* 0x00000002ff047819 */ /* 0x000fe20000011605 */
[----:B------:R-:W-:Y:S01]  /*af00*/  IMAD.U32 R5, RZ, RZ, UR5 ;  /* 0x00000005ff057e24 */ /* 0x000fe2000f8e00ff */
[----:B------:R-:W-:Y:S02]  /*af10*/  LOP3.LUT R2, R2, 0x18, R6, 0x78, !PT ;  /* 0x0000001802027812 */ /* 0x000fe400078e7806 */
[----:B------:R-:W-:-:S02]  /*af20*/  LOP3.LUT R0, R0, 0x18, RZ, 0xc0, !PT ;  /* 0x0000001800007812 */ /* 0x000fc400078ec0ff */
[----:B------:R0:W-:Y:S01]  /*af30*/  STL [R1+0x8], R5 ;  /* 0x0000080501007387 */ /* 0x0001e20000100800 */
[----:B------:R-:W-:Y:S01]  /*af40*/  LOP3.LUT R3, R3, R2, RZ, 0xfc, !PT ;  /* 0x0000000203037212 */ /* 0x000fe200078efcff */
[----:B------:R-:W-:Y:S02]  /*af50*/  IMAD.SHL.U32 R2, R6, 0x20, RZ ;  /* 0x0000002006027824 */ /* 0x000fe400078e00ff */
[----:B------:R0:W-:Y:S01]  /*af60*/  STL [R1+0x1c], RZ ;  /* 0x00001cff01007387 */ /* 0x0001e20000100800 */
[----:B------:R-:W-:Y:S02]  /*af70*/  LEA R27, R3, UR36, 0x1 ;  /* 0x00000024031b7c11 */ /* 0x000fe4000f8e08ff */
[----:B------:R-:W-:Y:S02]  /*af80*/  LOP3.LUT R4, R4, 0x60, R2, 0xf8, !PT ;  /* 0x0000006004047812 */ /* 0x000fe400078ef802 */
[C---:B------:R-:W-:Y:S02]  /*af90*/  LOP3.LUT R2, R0.reuse, 0x20, RZ, 0xfc, !PT ;  /* 0x0000002000027812 */ /* 0x040fe400078efcff */
[----:B------:R-:W-:-:S07]  /*afa0*/  LOP3.LUT R0, R0, 0x40, RZ, 0xfc, !PT ;  /* 0x0000004000007812 */ /* 0x000fce00078efcff */
.L_x_112:
[----:B------:R-:W2:Y:S01]  /*afb0*/  LDL R4, [R1+0x8] ;  /* 0x0000080001047983 */ /* 0x000ea20000100800 */
[----:B0-----:R-:W1:Y:S01]  /*afc0*/  LDC R0, c[0x0][0xc38] ;  /* 0x00030e00ff007b82 */ /* 0x001e620000000800 */
[----:B------:R-:W-:Y:S05]  /*afd0*/  YIELD ;  /* 0x0000000000007946 */ /* 0x000fea0003800000 */
[----:B------:R-:W-:Y:S02]  /*afe0*/  ULDC.64 UR4, c[0x0][0x418] ;  /* 0x0001060000047ab9 */ /* 0x000fe40000000a00 */
[----:B------:R-:W3:Y:S01]  /*aff0*/  LDC R17, c[0x0][0xc44] ;  /* 0x00031100ff117b82 */ /* 0x000ee20000000800 */
[----:B------:R-:W-:-:S03]  /*b000*/  UISETP.NE.U32.AND UP0, UPT, UR4, URZ, UPT ;  /* 0x0000003f0400728c */ /* 0x000fc6000bf05070 */
[----:B------:R-:W-:Y:S01]  /*b010*/  ULDC UR4, c[0x0][0x424] ;  /* 0x0001090000047ab9 */ /* 0x000fe20000000800 */
[----:B------:R-:W-:Y:S02]  /*b020*/  UISETP.NE.AND.EX UP0, UPT, UR5, URZ, UPT, UP0 ;  /* 0x0000003f0500728c */ /* 0x000fe4000bf05300 */
[----:B------:R-:W-:Y:S02]  /*b030*/  UIADD3 UR5, UR36, 0x16a00, URZ ;  /* 0x00016a0024057890 */ /* 0x000fe4000fffe03f */
[----:B------:R-:W-:Y:S02]  /*b040*/  USEL UR4, UR4, 0x1, UP0 ;  /* 0x0000000104047887 */ /* 0x000fe40008000000 */
[----:B------:R-:W-:Y:S01]  /*b050*/  ULOP3.LUT UP0, URZ, UR5, 0x1bf, URZ, 0xc0, !UPT ;  /* 0x000001bf053f7892 */ /* 0x000fe2000f80c03f */
[----:B-1----:R-:W-:Y:S02]  /*b060*/  ISETP.NE.AND P0, PT, R0, 0x1, PT ;  /* 0x000000010000780c */ /* 0x002fe40003f05270 */
[----:B---3--:R-:W-:-:S11]  /*b070*/  ISETP.NE.AND P1, PT, R17, 0x1, PT ;  /* 0x000000011100780c */ /* 0x008fd60003f25270 */
[----:B------:R-:W2:Y:S08]  /*b080*/  @P0 LDC R0, c[0x0][0xc3c] ;  /* 0x00030f00ff000b82 */ /* 0x000eb00000000800 */
[----:B0-----:R-:W0:Y:S08]  /*b090*/  @P0 LDC R5, c[0x0][0xc40] ;  /* 0x00031000ff050b82 */ /* 0x001e300000000800 */
[----:B------:R-:W1:Y:S01]  /*b0a0*/  @P1 LDC.64 R2, c[0x0][0xc48] ;  /* 0x00031200ff021b82 */ /* 0x000e620000000a00 */
[----:B--2---:R-:W-:-:S05]  /*b0b0*/  @P0 IMAD.HI.U32 R0, R4, R0, RZ ;  /* 0x0000000004000227 */ /* 0x004fca00078e00ff */
[----:B0-----:R-:W-:Y:S02]  /*b0c0*/  @P0 SHF.R.U32.HI R4, RZ, R5, R0 ;  /* 0x00000005ff040219 */ /* 0x001fe40000011600 */
[----:B------:R-:W0:Y:S01]  /*b0d0*/  LDC R0, c[0x0][0x2f0] ;  /* 0x0000bc00ff007b82 */ /* 0x000e220000000800 */
[----:B------:R-:W-:Y:S02]  /*b0e0*/  PLOP3.LUT P0, PT, PT, PT, UP0, 0x80, 0x0 ;  /* 0x000000000000781c */ /* 0x000fe40003f0f008 */
[----:B-1----:R-:W-:Y:S01]  /*b0f0*/  @P1 IMAD.HI.U32 R2, R4, R2, RZ ;  /* 0x0000000204021227 */ /* 0x002fe200078e00ff */
[----:B------:R1:W-:Y:S03]  /*b100*/  STL [R1], R4 ;  /* 0x0000000401007387 */ /* 0x0003e60000100800 */
[----:B------:R-:W-:Y:S01]  /*b110*/  IMAD.MOV.U32 R28, RZ, RZ, R4 ;  /* 0x000000ffff1c7224 */ /* 0x000fe200078e0004 */
[----:B------:R-:W-:Y:S01]  /*b120*/  @P1 SHF.R.U32.HI R28, RZ, R3, R2 ;  /* 0x00000003ff1c1219 */ /* 0x000fe20000011602 */
[----:B0-----:R-:W-:-:S04]  /*b130*/  IMAD R6, R0, UR4, RZ ;  /* 0x0000000400067c24 */ /* 0x001fc8000f8e02ff */
[----:B------:R-:W-:Y:S02]  /*b140*/  IMAD.MOV R0, RZ, RZ, -R28 ;  /* 0x000000ffff007224 */ /* 0x000fe400078e0a1c */
[----:B------:R-:W-:Y:S01]  /*b150*/  VIADD R2, R6, 0x8f ;  /* 0x0000008f06027836 */ /* 0x000fe20000000000 */
[----:B------:R1:W-:Y:S01]  /*b160*/  STL [R1+0x18], R6 ;  /* 0x0000180601007387 */ /* 0x0003e20000100800 */
[----:B------:R-:W-:Y:S02]  /*b170*/  IMAD R17, R17, R0, R4 ;  /* 0x0000000011117224 */ /* 0x000fe400078e0204 */
[----:B------:R-:W-:-:S05]  /*b180*/  IMAD.HI R2, R2, 0x38e38e39, RZ ;  /* 0x38e38e3902027827 */ /* 0x000fca00078e02ff */
[----:B------:R-:W-:-:S04]  /*b190*/  SHF.R.U32.HI R3, RZ, 0x1f, R2 ;  /* 0x0000001fff037819 */ /* 0x000fc80000011602 */
[----:B------:R-:W-:-:S05]  /*b1a0*/  LEA.HI.SX32 R24, R2, R3, 0x1b ;  /* 0x0000000302187211 */ /* 0x000fca00078fdaff */
[----:B------:R1:W-:Y:S01]  /*b1b0*/  STL [R1+0x4], R24 ;  /* 0x0000041801007387 */ /* 0x0003e20000100800 */
[----:B------:R-:W-:Y:S05]  /*b1c0*/  @!P0 BRA `(.L_x_35) ;  /* 0x0000000000408947 */ /* 0x000fea0003800000 */
[----:B------:R-:W-:Y:S01]  /*b1d0*/  MOV R2, 0x0 ;  /* 0x0000000000027802 */ /* 0x000fe20000000f00 */
[----:B------:R-:W-:Y:S01]  /*b1e0*/  ULDC.64 UR6, c[0x4][0xa8] ;  /* 0x01002a0000067ab9 */ /* 0x000fe20000000a00 */
[----:B------:R-:W-:Y:S01]  /*b1f0*/  ULDC.64 UR8, c[0x4][0xb0] ;  /* 0x01002c0000087ab9 */ /* 0x000fe20000000a00 */
[----:B------:R-:W-:Y:S01]  /*b200*/  ULDC.64 UR4, c[0x4][0x8] ;  /* 0x0100020000047ab9 */ /* 0x000fe20000000a00 */
[----:B-1----:R-:W-:Y:S02]  /*b210*/  IMAD.U32 R4, RZ, RZ, UR6 ;  /* 0x00000006ff047e24 */ /* 0x002fe4000f8e00ff */
[----:B------:R-:W0:Y:S01]  /*b220*/  LDC.64 R2, c[0x4][R2] ;  /* 0x0100000002027b82 */ /* 0x000e220000000a00 */
[----:B------:R-:W-:Y:S02]  /*b230*/  IMAD.U32 R5, RZ, RZ, UR7 ;  /* 0x00000007ff057e24 */ /* 0x000fe4000f8e00ff */
[----:B------:R-:W-:Y:S02]  /*b240*/  IMAD.U32 R6, RZ, RZ, UR8 ;  /* 0x00000008ff067e24 */ /* 0x000fe4000f8e00ff */
[----:B------:R-:W-:-:S02]  /*b250*/  IMAD.U32 R7, RZ, RZ, UR9 ;  /* 0x00000009ff077e24 */ /* 0x000fc4000f8e00ff */
[----:B------:R-:W-:Y:S02]  /*b260*/  IMAD.U32 R10, RZ, RZ, UR4 ;  /* 0x00000004ff0a7e24 */ /* 0x000fe4000f8e00ff */
[----:B------:R-:W-:Y:S02]  /*b270*/  IMAD.U32 R11, RZ, RZ, UR5 ;  /* 0x00000005ff0b7e24 */ /* 0x000fe4000f8e00ff */
[----:B------:R-:W-:Y:S02]  /*b280*/  IMAD.MOV.U32 R8, RZ, RZ, 0x70 ;  /* 0x00000070ff087424 */ /* 0x000fe400078e00ff */
[----:B------:R-:W-:Y:S02]  /*b290*/  IMAD.MOV.U32 R12, RZ, RZ, 0x1 ;  /* 0x00000001ff0c7424 */ /* 0x000fe400078e00ff */
[----:B------:R-:W-:-:S07]  /*b2a0*/  IMAD.MOV.U32 R13, RZ, RZ, RZ ;  /* 0x000000ffff0d7224 */ /* 0x000fce00078e00ff */
[----:B------:R-:W-:-:S07]  /*b2b0*/  LEPC R20, `(.L_x_35) ;  /* 0x000000001014794e */ /* 0x000fce0000000000 */
[----:B0-----:R-:W-:Y:S05]  /*b2c0*/  CALL.ABS.NOINC R2 ;  /* 0x0000000002007343 */ /* 0x001fea0003c00000 */
.L_x_35:
[----:B------:R-:W-:-:S04]  /*b2d0*/  UIADD3 UR4, UR36, 0x200, URZ ;  /* 0x0000020024047890 */ /* 0x000fc8000fffe03f */
[----:B------:R-:W-:-:S06]  /*b2e0*/  ULOP3.LUT UP0, URZ, UR4, 0x1bf, URZ, 0xc0, !UPT ;  /* 0x000001bf043f7892 */ /* 0x000fcc000f80c03f */
[----:B------:R-:W-:-:S13]  /*b2f0*/  PLOP3.LUT P0, PT, PT, PT, UP0, 0x80, 0x0 ;  /* 0x000000000000781c */ /* 0x000fda0003f0f008 */
[----:B------:R-:W-:Y:S05]  /*b300*/  @!P0 BRA `(.L_x_36) ;  /* 0x00000000007c8947 */ /* 0x000fea0003800000 */
[----:B------:R-:W-:Y:S01]  /*b310*/  MOV R18, 0x0 ;  /* 0x0000000000127802 */ /* 0x000fe20000000f00 */
[----:B------:R-:W-:Y:S01]  /*b320*/  ULDC.64 UR6, c[0x4][0xa8] ;  /* 0x01002a0000067ab9 */ /* 0x000fe20000000a00 */
[----:B------:R-:W-:Y:S01]  /*b330*/  ULDC.64 UR8, c[0x4][0xb0] ;  /* 0x01002c0000087ab9 */ /* 0x000fe20000000a00 */
[----:B------:R-:W-:Y:S01]  /*b340*/  ULDC.64 UR4, c[0x4][0x10] ;  /* 0x0100040000047ab9 */ /* 0x000fe20000000a00 */
[----:B------:R0:W2:Y:S01]  /*b350*/  LDC.64 R2, c[0x4][R18] ;  /* 0x0100000012027b82 */ /* 0x0000a20000000a00 */
[----:B-1----:R-:W-:Y:S02]  /*b360*/  IMAD.U32 R4, RZ, RZ, UR6 ;  /* 0x00000006ff047e24 */ /* 0x002fe4000f8e00ff */
[----:B------:R-:W-:Y:S02]  /*b370*/  IMAD.U32 R5, RZ, RZ, UR7 ;  /* 0x00000007ff057e24 */ /* 0x000fe4000f8e00ff */
[----:B------:R-:W-:Y:S02]  /*b380*/  IMAD.U32 R6, RZ, RZ, UR8 ;  /* 0x00000008ff067e24 */ /* 0x000fe4000f8e00ff */
[----:B------:R-:W-:-:S02]  /*b390*/  IMAD.U32 R7, RZ, RZ, UR9 ;  /* 0x00000009ff077e24 */ /* 0x000fc4000f8e00ff */
[----:B------:R-:W-:Y:S02]  /*b3a0*/  IMAD.U32 R10, RZ, RZ, UR4 ;  /* 0x00000004ff0a7e24 */ /* 0x000fe4000f8e00ff */
[----:B------:R-:W-:Y:S02]  /*b3b0*/  IMAD.U32 R11, RZ, RZ, UR5 ;  /* 0x00000005ff0b7e24 */ /* 0x000fe4000f8e00ff */
[----:B------:R-:W-:Y:S02]  /*b3c0*/  IMAD.MOV.U32 R8, RZ, RZ, 0x70 ;  /* 0x00000070ff087424 */ /* 0x000fe400078e00ff */
[----:B------:R-:W-:Y:S02]  /*b3d0*/  IMAD.MOV.U32 R12, RZ, RZ, 0x1 ;  /* 0x00000001ff0c7424 */ /* 0x000fe400078e00ff */
[----:B0-----:R-:W-:-:S07]  /*b3e0*/  IMAD.MOV.U32 R13, RZ, RZ, RZ ;  /* 0x000000ffff0d7224 */ /* 0x001fce00078e00ff */
[----:B------:R-:W-:-:S07]  /*b3f0*/  LEPC R20, `(.L_x_37) ;  /* 0x000000001014794e */ /* 0x000fce0000000000 */
[----:B--2---:R-:W-:Y:S05]  /*b400*/  CALL.ABS.NOINC R2 ;  /* 0x0000000002007343 */ /* 0x004fea0003c00000 */
.L_x_37:
[----:B------:R0:W1:Y:S01]  /*b410*/  LDC.64 R2, c[0x4][R18] ;  /* 0x0100000012027b82 */ /* 0x0000620000000a00 */
[----:B------:R-:W-:Y:S01]  /*b420*/  ULDC.64 UR6, c[0x4][0xa8] ;  /* 0x01002a0000067ab9 */ /* 0x000fe20000000a00 */
[----:B------:R-:W-:Y:S01]  /*b430*/  ULDC.64 UR8, c[0x4][0xb0] ;  /* 0x01002c0000087ab9 */ /* 0x000fe20000000a00 */
[----:B------:R-:W-:Y:S01]  /*b440*/  ULDC.64 UR4, c[0x4][0x18] ;  /* 0x0100060000047ab9 */ /* 0x000fe20000000a00 */
[----:B------:R-:W-:Y:S02]  /*b450*/  IMAD.U32 R4, RZ, RZ, UR6 ;  /* 0x00000006ff047e24 */ /* 0x000fe4000f8e00ff */
        /* <DEDUP_REMOVED lines=9> */
[----:B-1----:R-:W-:Y:S05]  /*b4f0*/  CALL.ABS.NOINC R2 ;  /* 0x0000000002007343 */ /* 0x002fea0003c00000 */
.L_x_36:
[----:B------:R-:W-:Y:S01]  /*b500*/  ULDC.64 UR4, c[0x0][0x9f8] ;  /* 0x00027e0000047ab9 */ /* 0x000fe20000000a00 */
[----:B------:R-:W-:Y:S01]  /*b510*/  IMAD.MOV.U32 R19, RZ, RZ, R28 ;  /* 0x000000ffff137224 */ /* 0x000fe200078e001c */
[----:B------:R-:W-:-:S04]  /*b520*/  ISETP.NE.U32.AND P0, PT, RZ, UR4, PT ;  /* 0x00000004ff007c0c */ /* 0x000fc8000bf05070 */
[----:B------:R-:W-:-:S13]  /*b530*/  ISETP.NE.AND.EX P0, PT, RZ, UR5, PT, P0 ;  /* 0x00000005ff007c0c */ /* 0x000fda000bf05300 */
[----:B------:R-:W0:Y:S02]  /*b540*/  @P0 LDC.64 R2, c[0x0][0x9f8] ;  /* 0x00027e00ff020b82 */ /* 0x000e240000000a00 */
[----:B0-----:R-:W-:-:S05]  /*b550*/  @P0 IMAD.WIDE R2, R28, 0x4, R2 ;  /* 0x000000041c020825 */ /* 0x001fca00078e0202 */
[----:B------:R0:W1:Y:S01]  /*b560*/  @P0 LDG.E R19, desc[UR60][R2.64] ;  /* 0x0000003c02130981 */ /* 0x000062000c1e1900 */
[----:B------:R-:W-:Y:S01]  /*b570*/  UMOV UR4, 0xffffffff ;  /* 0xffffffff00047882 */ /* 0x000fe20000000000 */
[----:B------:R-:W-:Y:S01]  /*b580*/  VIADD R29, R24, 0xffffffff ;  /* 0xffffffff181d7836 */ /* 0x000fe20000000000 */
[----:B0-----:R-:W0:Y:S02]  /*b590*/  LDC.64 R2, c[0x0][0x418] ;  /* 0x00010600ff027b82 */ /* 0x001e240000000a00 */
[----:B0-----:R-:W-:-:S04]  /*b5a0*/  ISETP.NE.U32.AND P0, PT, R2, RZ, PT ;  /* 0x000000ff0200720c */ /* 0x001fc80003f05070 */
[----:B------:R-:W-:-:S04]  /*b5b0*/  ISETP.NE.AND.EX P1, PT, R3, RZ, PT, P0 ;  /* 0x000000ff0300720c */ /* 0x000fc80003f25300 */
[----:B------:R-:W-:Y:S02]  /*b5c0*/  P2R R26, PR, RZ, 0x2 ;  /* 0x00000002ff1a7803 */ /* 0x000fe40000000000 */
[----:B-1----:R-:W-:Y:S02]  /*b5d0*/  SHF.R.S32.HI R24, RZ, 0x1f, R19 ;  /* 0x0000001fff187819 */ /* 0x002fe40000011413 */
[----:B------:R-:W-:Y:S01]  /*b5e0*/  SEL R18, R19, RZ, !P1 ;  /* 0x000000ff13127207 */ /* 0x000fe20004800000 */
[----:B------:R-:W-:Y:S06]  /*b5f0*/  BRA.DIV UR4, `(.L_x_38) ;  /* 0x0000003e04687947 */ /* 0x000fec000b800000 */
[----:B------:R-:W0:Y:S02]  /*b600*/  S2R R0, SR_TID.X ;  /* 0x0000000000007919 */ /* 0x000e240000002100 */
[----:B0-----:R-:W-:-:S04]  /*b610*/  SHF.R.U32.HI R0, RZ, 0x5, R0 ;  /* 0x00000005ff007819 */ /* 0x001fc80000011600 */
[----:B------:R-:W-:-:S05]  /*b620*/  LOP3.LUT R0, R0, 0x3, RZ, 0xc0, !PT ;  /* 0x0000000300007812 */ /* 0x000fca00078ec0ff */
[----:B------:R0:W1:Y:S02]  /*b630*/  SHFL.IDX PT, R14, R0, RZ, 0x1f ;  /* 0x00001fff000e7589 */ /* 0x00006400000e0000 */
.L_x_128:
[----:B-1----:R-:W-:Y:S02]  /*b640*/  ISETP.NE.AND P0, PT, R14, RZ, PT ;  /* 0x000000ff0e00720c */ /* 0x002fe40003f05270 */
[----:B------:R-:W-:-:S04]  /*b650*/  PLOP3.LUT P2, PT, PT, PT, PT, 0x8, 0x0 ;  /* 0x000000000000781c */ /* 0x000fc80003f4e170 */
[----:B------:R-:W-:-:S07]  /*b660*/  P2R R25, PR, RZ, 0x4 ;  /* 0x00000004ff197803 */ /* 0x000fce0000000000 */
[----:B------:R-:W-:Y:S05]  /*b670*/  @P0 BRA `(.L_x_39) ;  /* 0x0000000400100947 */ /* 0x000fea0003800000 */
[----:B------:R-:W-:-:S03]  /*b680*/  UMOV UR4, 0xffffffff ;  /* 0xffffffff00047882 */ /* 0x000fc60000000000 */
[----:B------:R-:W-:Y:S05]  /*b690*/  BRA.DIV UR4, `(.L_x_40) ;  /* 0x0000003e04747947 */ /* 0x000fea000b800000 */
[----:B------:R-:W-:-:S13]  /*b6a0*/  ELECT P6, URZ, PT ;  /* 0x00000000003f782f */ /* 0x000fda00038c0000 */
.L_x_131:
[----:B------:R-:W-:Y:S05]  /*b6b0*/  @!P6 BRA `(.L_x_39) ;  /* 0x000000040000e947 */ /* 0x000fea0003800000 */
[----:B------:R-:W-:Y:S02]  /*b6c0*/  IMAD.MOV.U32 R23, RZ, RZ, R29 ;  /* 0x000000ffff177224 */ /* 0x000fe400078e001d */
[----:B------:R-:W-:Y:S01]  /*b6d0*/  IMAD.MOV.U32 R18, RZ, RZ, R19 ;  /* 0x000000ffff127224 */ /* 0x000fe200078e0013 */
[----:B------:R-:W-:Y:S06]  /*b6e0*/  @!P1 BRA `(.L_x_41) ;  /* 0x0000000000449947 */ /* 0x000fec0003800000 */
[----:B0-----:R-:W0:Y:S01]  /*b6f0*/  LDC R0, c[0x0][0x43c] ;  /* 0x00010f00ff007b82 */ /* 0x001e220000000800 */
[----:B------:R-:W-:Y:S01]  /*b700*/  ULDC.64 UR4, c[0x0][0x428] ;  /* 0x00010a0000047ab9 */ /* 0x000fe20000000a00 */
[----:B0-----:R-:W-:-:S13]  /*b710*/  ISETP.NE.AND P0, PT, R0, 0x1, PT ;  /* 0x000000010000780c */ /* 0x001fda0003f05270 */
[----:B------:R-:W0:Y:S02]  /*b720*/  @P0 LDC.64 R4, c[0x0][0x440] ;  /* 0x00011000ff040b82 */ /* 0x000e240000000a00 */
[----:B0-----:R-:W-:-:S04]  /*b730*/  @P0 IMAD.HI.U32 R6, R29, R4, RZ ;  /* 0x000000041d060227 */ /* 0x001fc800078e00ff */
[----:B------:R-:W-:Y:S01]  /*b740*/  IMAD.MOV.U32 R4, RZ, RZ, R29 ;  /* 0x000000ffff047224 */ /* 0x000fe200078e001d */
[----:B------:R-:W-:-:S04]  /*b750*/  @P0 SHF.R.U32.HI R4, RZ, R5, R6 ;  /* 0x00000005ff040219 */ /* 0x000fc80000011606 */
[--C-:B------:R-:W-:Y:S01]  /*b760*/  SHF.R.S32.HI R5, RZ, 0x1f, R4.reuse ;  /* 0x0000001fff057819 */ /* 0x100fe20000011404 */
[----:B------:R-:W-:-:S04]  /*b770*/  IMAD.MOV R23, RZ, RZ, -R4 ;  /* 0x000000ffff177224 */ /* 0x000fc800078e0a04 */
[----:B------:R-:W-:Y:S02]  /*b780*/  IMAD R23, R0, R23, R29 ;  /* 0x0000001700177224 */ /* 0x000fe400078e021d */
[----:B------:R-:W-:Y:S02]  /*b790*/  IMAD R0, R24, UR4, RZ ;  /* 0x0000000418007c24 */ /* 0x000fe4000f8e02ff */
[----:B------:R-:W-:-:S04]  /*b7a0*/  IMAD.WIDE.U32 R4, R19, UR4, R4 ;  /* 0x0000000413047c25 */ /* 0x000fc8000f8e0004 */
[----:B------:R-:W-:Y:S01]  /*b7b0*/  IMAD R0, R19, UR5, R0 ;  /* 0x0000000513007c24 */ /* 0x000fe2000f8e0200 */
[----:B------:R-:W-:-:S03]  /*b7c0*/  LEA R2, P0, R4, R2, 0x2 ;  /* 0x0000000204027211 */ /* 0x000fc600078010ff */
[----:B------:R-:W-:-:S05]  /*b7d0*/  IMAD.IADD R0, R5, 0x1, R0 ;  /* 0x0000000105007824 */ /* 0x000fca00078e0200 */
[----:B------:R-:W-:-:S05]  /*b7e0*/  LEA.HI.X R3, R4, R3, R0, 0x2, P0 ;  /* 0x0000000304037211 */ /* 0x000fca00000f1400 */
[----:B------:R1:W5:Y:S02]  /*b7f0*/  LDG.E R18, desc[UR60][R2.64] ;  /* 0x0000003c02127981 */ /* 0x000364000c1e1900 */
.L_x_41:
[----:B0-----:R-:W0:Y:S01]  /*b800*/  S2R R0, SR_TID.X ;  /* 0x0000000000007919 */ /* 0x001e220000002100 */
[----:B-1----:R-:W-:Y:S02]  /*b810*/  LEA R3, R16, UR36, 0x3 ;  /* 0x0000002410037c11 */ /* 0x002fe4000f8e18ff */
[----:B0-----:R-:W-:Y:S02]  /*b820*/  LOP3.LUT R2, R0, 0x7f, RZ, 0xc0, !PT ;  /* 0x0000007f00027812 */ /* 0x001fe400078ec0ff */
[----:B------:R-:W-:Y:S02]  /*b830*/  SHF.L.U32 R0, R22, 0x1f, RZ ;  /* 0x0000001f16007819 */ /* 0x000fe400000006ff */
[----:B------:R-:W-:Y:S02]  /*b840*/  ISETP.NE.AND P1, PT, R2, RZ, PT ;  /* 0x000000ff0200720c */ /* 0x000fe40003f25270 */
[----:B------:R-:W0:Y:S02]  /*b850*/  SYNCS.PHASECHK.TRANS64.TRYWAIT P0, [R3+URZ+0x31c40], R0 ;  /* 0x031c4000030075a7 */ /* 0x000e24000800017f */
[----:B0-----:R-:W-:Y:S09]  /*b860*/  @!P0 BRA `(.L_x_42) ;  /* 0x0000003c00208947 */ /* 0x001ff20003800000 */
.L_x_132:
[----:B------:R-:W-:Y:S05]  /*b870*/  @P1 BRA `(.L_x_43) ;  /* 0x00000000001c1947 */ /* 0x000fea0003800000 */
[----:B------:R-:W1:Y:S01]  /*b880*/  S2R R2, SR_TID.X ;  /* 0x0000000000027919 */ /* 0x000e620000002100 */
[----:B0-----:R-:W-:-:S04]  /*b890*/  IMAD.MOV.U32 R0, RZ, RZ, 0x6c00 ;  /* 0x00006c00ff007424 */ /* 0x001fc800078e00ff */
[----:B------:R2:W-:Y:S01]  /*b8a0*/  SYNCS.ARRIVE.TRANS64 RZ, [R3+URZ+0x31c30], R0 ;  /* 0x031c300003ff79a7 */ /* 0x0005e2000800003f */
[----:B-1----:R-:W-:-:S04]  /*b8b0*/  LOP3.LUT R2, R2, 0x1f, RZ, 0xc0, !PT ;  /* 0x0000001f02027812 */ /* 0x002fc800078ec0ff */
[----:B------:R-:W-:-:S13]  /*b8c0*/  ISETP.NE.AND P0, PT, R2, RZ, PT ;  /* 0x000000ff0200720c */ /* 0x000fda0003f05270 */
[----:B--2---:R-:W-:Y:S05]  /*b8d0*/  @!P0 BRA `(.L_x_43) ;  /* 0x0000000000048947 */ /* 0x004fea0003800000 */
[----:B------:R-:W-:Y:S01]  /*b8e0*/  BPT.TRAP 0x1 ;  /* 0x000000040000795c */ /* 0x000fe20000300000 */
.L_x_43:
[----:B------:R-:W-:Y:S01]  /*b8f0*/  R2UR UR8, R16 ;  /* 0x00000000100872ca */ /* 0x000fe200000e0000 */
[----:B------:R-:W-:Y:S01]  /*b900*/  UIADD3 UR4, UP0, UR38, 0x370, URZ ;  /* 0x0000037026047890 */ /* 0x000fe2000ff1e03f */
[----:B------:R-:W-:Y:S01]  /*b910*/  R2UR UR9, R3 ;  /* 0x00000000030972ca */ /* 0x000fe200000e0000 */
[----:B------:R-:W-:Y:S01]  /*b920*/  UMOV UR10, URZ ;  /* 0x0000003f000a7c82 */ /* 0x000fe20008000000 */
[----:B------:R-:W-:Y:S01]  /*b930*/  R2UR UR11, R23 ;  /* 0x00000000170b72ca */ /* 0x000fe200000e0000 */
[----:B------:R-:W-:Y:S01]  /*b940*/  UIADD3.X UR5, URZ, UR39, URZ, UP0, !UPT ;  /* 0x000000273f057290 */ /* 0x000fe200087fe43f */
[----:B------:R-:W-:Y:S01]  /*b950*/  R2UR UR12, R17 ;  /* 0x00000000110c72ca */ /* 0x000fe200000e0000 */
[----:B------:R-:W-:Y:S01]  /*b960*/  UMOV UR6, 0x0 ;  /* 0x0000000000067882 */ /* 0x000fe20000000000 */
[----:B-----5:R-:W-:Y:S01]  /*b970*/  R2UR UR13, R18 ;  /* 0x00000000120d72ca */ /* 0x020fe200000e0000 */
[----:B------:R-:W-:Y:S01]  /*b980*/  UMOV UR7, 0x14f00000 ;  /* 0x14f0000000077882 */ /* 0x000fe20000000000 */
[----:B------:R-:W-:Y:S01]  /*b990*/  UMOV UR16, 0x20 ;  /* 0x0000002000107882 */ /* 0x000fe20000000000 */
[----:B------:R-:W-:-:S02]  /*b9a0*/  PLOP3.LUT P0, PT, PT, PT, PT, 0x80, 0x0 ;  /* 0x000000000000781c */ /* 0x000fc40003f0f070 */
[----:B------:R-:W-:Y:S02]  /*b9b0*/  UIMAD UR8, UR8, 0x6c00, UR36 ;  /* 0x00006c00080878a4 */ /* 0x000fe4000f8e0224 */
[----:B------:R-:W-:Y:S01]  /*b9c0*/  UIADD3 UR9, UR9, 0x31c30, URZ ;  /* 0x00031c3009097890 */ /* 0x000fe2000fffe03f */
[----:B------:R-:W-:Y:S01]  /*b9d0*/  P2R R25, PR, RZ, 0x1 ;  /* 0x00000001ff197803 */ /* 0x000fe20000000000 */
[----:B------:R-:W-:Y:S02]  /*b9e0*/  UIMAD UR11, UR11, 0x90, URZ ;  /* 0x000000900b0b78a4 */ /* 0x000fe4000f8e023f */
[----:B------:R-:W-:Y:S02]  /*b9f0*/  UIADD3 UR14, UR8, 0x16a00, URZ ;  /* 0x00016a00080e7890 */ /* 0x000fe4000fffe03f */
[----:B------:R-:W-:Y:S02]  /*ba00*/  UIADD3 UR15, UR8, 0x18e00, URZ ;  /* 0x00018e00080f7890 */ /* 0x000fe4000fffe03f */
[----:B------:R-:W-:-:S03]  /*ba10*/  UIADD3 UR17, UR8, 0x1b200, URZ ;  /* 0x0001b20008117890 */ /* 0x000fc6000fffe03f */
[----:B------:R-:W-:Y:S01]  /*ba20*/  UMOV UR8, UR14 ;  /* 0x0000000e00087c82 */ /* 0x000fe20008000000 */
[----:B------:R-:W-:Y:S01]  /*ba30*/  UMOV UR14, 0x40 ;  /* 0x00000040000e7882 */ /* 0x000fe20000000000 */
[----:B------:R1:W-:Y:S02]  /*ba40*/  UTMALDG.4D [UR8], [UR4], desc[UR6] ;  /* 0x00000608040075b4 */ /* 0x0003e40008019000 */
[----:B-1----:R-:W-:Y:S01]  /*ba50*/  UMOV UR8, UR15 ;  /* 0x0000000f00087c82 */ /* 0x002fe20008000000 */
[----:B------:R-:W-:Y:S02]  /*ba60*/  UMOV UR10, UR16 ;  /* 0x00000010000a7c82 */ /* 0x000fe40008000000 */
[----:B------:R1:W-:Y:S02]  /*ba70*/  UTMALDG.4D [UR8], [UR4], desc[UR6] ;  /* 0x00000608040075b4 */ /* 0x0003e40008019000 */
[----:B-1----:R-:W-:Y:S01]  /*ba80*/  UMOV UR8, UR17 ;  /* 0x0000001100087c82 */ /* 0x002fe20008000000 */
[----:B------:R-:W-:-:S02]  /*ba90*/  UMOV UR10, UR14 ;  /* 0x0000000e000a7c82 */ /* 0x000fc40008000000 */
[----:B------:R1:W-:Y:S02]  /*baa0*/  UTMALDG.4D [UR8], [UR4], desc[UR6] ;  /* 0x00000608040075b4 */ /* 0x0003e40008019000 */
[----:B-1----:R-:W-:Y:S01]  /*bab0*/  NOP ;  /* 0x0000000000007918 */ /* 0x002fe20000000000 */
.L_x_39:
[----:B------:R-:W-:Y:S05]  /*bac0*/  WARPSYNC.ALL ;  /* 0x0000000000007948 */ /* 0x000fea0003800000 */
[----:B------:R-:W-:Y:S01]  /*bad0*/  UIADD3 UR4, UR36, 0xda00, URZ ;  /* 0x0000da0024047890 */ /* 0x000fe2000fffe03f */
[----:B0-----:R-:W-:Y:S01]  /*bae0*/  SHF.R.S32.HI R0, RZ, 0x1f, R17 ;  /* 0x0000001fff007819 */ /* 0x001fe20000011411 */
[----:B------:R-:W-:Y:S02]  /*baf0*/  BAR.SYNC.DEFER_BLOCKING 0x8, 0x200 ;  /* 0x0208000000007b1d */ /* 0x000fe40000010000 */
[----:B------:R-:W-:-:S04]  /*bb00*/  ULOP3.LUT UP0, URZ, UR4, 0x1bf, URZ, 0xc0, !UPT ;  /* 0x000001bf043f7892 */ /* 0x000fc8000f80c03f */
[----:B------:R-:W-:Y:S02]  /*bb10*/  ULDC.64 UR4, c[0x0][0x2d8] ;  /* 0x0000b60000047ab9 */ /* 0x000fe40000000a00 */
[----:B------:R-:W-:Y:S01]  /*bb20*/  IMAD R0, R0, UR4, RZ ;  /* 0x0000000400007c24 */ /* 0x000fe2000f8e02ff */
[----:B------:R-:W-:Y:S01]  /*bb30*/  PLOP3.LUT P0, PT, PT, PT, UP0, 0x80, 0x0 ;  /* 0x000000000000781c */ /* 0x000fe20003f0f008 */
[----:B------:R-:W-:-:S04]  /*bb40*/  IMAD.WIDE.U32 R2, R17, UR4, RZ ;  /* 0x0000000411027c25 */ /* 0x000fc8000f8e00ff */
[----:B------:R-:W-:Y:S01]  /*bb50*/  IMAD R0, R17, UR5, R0 ;  /* 0x0000000511007c24 */ /* 0x000fe2000f8e0200 */
[----:B------:R0:W-:Y:S03]  /*bb60*/  STL.64 [R1+0x10], R2 ;  /* 0x0000100201007387 */ /* 0x0001e60000100a00 */
[----:B0-----:R-:W-:Y:S01]  /*bb70*/  IMAD.IADD R2, R3, 0x1, R0 ;  /* 0x0000000103027824 */ /* 0x001fe200078e0200 */
[----:B------:R-:W-:-:S05]  /*bb80*/  SHF.R.S32.HI R0, RZ, 0x1f, R28 ;  /* 0x0000001fff007819 */ /* 0x000fca000001141c */
[----:B------:R0:W-:Y:S04]  /*bb90*/  STL [R1+0x24], R0 ;  /* 0x0000240001007387 */ /* 0x0001e80000100800 */
[----:B------:R0:W-:Y:S01]  /*bba0*/  STL [R1+0x20], R2 ;  /* 0x0000200201007387 */ /* 0x0001e20000100800 */
[----:B------:R-:W-:Y:S05]  /*bbb0*/  @!P0 BRA `(.L_x_44) ;  /* 0x0000000000408947 */ /* 0x000fea0003800000 */
[----:B0-----:R-:W-:Y:S01]  /*bbc0*/  MOV R2, 0x0 ;  /* 0x0000000000027802 */ /* 0x001fe20000000f00 */
[----:B------:R-:W-:Y:S01]  /*bbd0*/  ULDC.64 UR6, c[0x4][0xa8] ;  /* 0x01002a0000067ab9 */ /* 0x000fe20000000a00 */
[----:B------:R-:W-:Y:S01]  /*bbe0*/  ULDC.64 UR8, c[0x4][0xb0] ;  /* 0x01002c0000087ab9 */ /* 0x000fe20000000a00 */
[----:B------:R-:W-:Y:S01]  /*bbf0*/  ULDC.64 UR4, c[0x4][0x20] ;  /* 0x0100080000047ab9 */ /* 0x000fe20000000a00 */
[----:B------:R-:W-:Y:S02]  /*bc00*/  IMAD.U32 R4, RZ, RZ, UR6 ;  /* 0x00000006ff047e24 */ /* 0x000fe4000f8e00ff */
        /* <DEDUP_REMOVED lines=11> */
.L_x_44:
[----:B------:R-:W2:Y:S01]  /*bcc0*/  LDL.LU R20, [R1+0x20] ;  /* 0x0000200001147983 */ /* 0x000ea20000300800 */
[----:B------:R-:W1:Y:S01]  /*bcd0*/  LDC R10, c[0x0][0x448] ;  /* 0x00011200ff0a7b82 */ /* 0x000e620000000800 */
[----:B------:R-:W-:Y:S01]  /*bce0*/  ULDC.64 UR4, c[0x0][0x2e0] ;  /* 0x0000b80000047ab9 */ /* 0x000fe20000000a00 */
[----:B------:R-:W-:Y:S01]  /*bcf0*/  ULDC.64 UR6, c[0x0][0x2c8] ;  /* 0x0000b20000067ab9 */ /* 0x000fe20000000a00 */
[----:B0-----:R-:W2:Y:S01]  /*bd00*/  LDL.LU.64 R2, [R1+0x10] ;  /* 0x0000100001027983 */ /* 0x001ea20000300a00 */
[----:B------:R-:W-:-:S03]  /*bd10*/  ULDC.64 UR8, c[0x0][0x280] ;  /* 0x0000a00000087ab9 */ /* 0x000fc60000000a00 */
[----:B------:R-:W3:Y:S04]  /*bd20*/  LDL.LU R0, [R1+0x24] ;  /* 0x0000240001007983 */ /* 0x000ee80000300800 */
[----:B------:R-:W4:Y:S04]  /*bd30*/  LDL.LU R6, [R1] ;  /* 0x0000000001067983 */ /* 0x000f280000300800 */
[----:B------:R-:W5:Y:S01]  /*bd40*/  LDL R21, [R1+0x8] ;  /* 0x0000080001157983 */ /* 0x000f620000100800 */
[----:B------:R-:W0:Y:S01]  /*bd50*/  S2R R12, SR_TID.X ;  /* 0x00000000000c7919 */ /* 0x000e220000002100 */
[----:B------:R-:W0:Y:S01]  /*bd60*/  S2R R11, SR_TID.X ;  /* 0x00000000000b7919 */ /* 0x000e220000002100 */
[----:B-1----:R-:W-:-:S13]  /*bd70*/  ISETP.NE.AND P0, PT, R10, 0x1, PT ;  /* 0x000000010a00780c */ /* 0x002fda0003f05270 */
[----:B------:R-:W1:Y:S08]  /*bd80*/  @P0 LDC R4, c[0x0][0x450] ;  /* 0x00011400ff040b82 */ /* 0x000e700000000800 */
[----:B------:R-:W1:Y:S01]  /*bd90*/  @P0 LDC R9, c[0x0][0x44c] ;  /* 0x00011300ff090b82 */ /* 0x000e620000000800 */
[----:B--2---:R-:W-:Y:S02]  /*bda0*/  IMAD.MOV.U32 R3, RZ, RZ, R20 ;  /* 0x000000ffff037224 */ /* 0x004fe400078e0014 */
[----:B------:R-:W2:Y:S01]  /*bdb0*/  S2R R20, SR_TID.X ;  /* 0x0000000000147919 */ /* 0x000ea20000002100 */
[----:B---3--:R-:W-:-:S02]  /*bdc0*/  IMAD R0, R0, UR4, RZ ;  /* 0x0000000400007c24 */ /* 0x008fc4000f8e02ff */
[----:B------:R-:W-:Y:S01]  /*bdd0*/  IMAD.WIDE.U32 R2, R28, UR4, R2 ;  /* 0x000000041c027c25 */ /* 0x000fe2000f8e0002 */
[----:B------:R-:W-:-:S03]  /*bde0*/  ULDC UR4, c[0x0][0xc38] ;  /* 0x00030e0000047ab9 */ /* 0x000fc60000000800 */
[----:B------:R-:W-:Y:S02]  /*bdf0*/  IMAD R5, R28, UR5, R0 ;  /* 0x000000051c057c24 */ /* 0x000fe4000f8e0200 */
[----:B------:R-:W3:Y:S01]  /*be00*/  @P0 LDC R0, c[0x0][0x44c] ;  /* 0x00011300ff000b82 */ /* 0x000ee20000000800 */
[----:B----4-:R-:W-:Y:S02]  /*be10*/  IMAD.MOV R6, RZ, RZ, -R6 ;  /* 0x000000ffff067224 */ /* 0x010fe400078e0a06 */
[----:B------:R-:W-:Y:S02]  /*be20*/  IMAD.IADD R3, R3, 0x1, R5 ;  /* 0x0000000103037824 */ /* 0x000fe400078e0205 */
[----:B-----5:R-:W-:Y:S01]  /*be30*/  IMAD R6, R6, UR4, R21 ;  /* 0x0000000406067c24 */ /* 0x020fe2000f8e0215 */
[----:B------:R-:W-:Y:S01]  /*be40*/  ULDC.64 UR4, c[0x0][0x2d0] ;  /* 0x0000b40000047ab9 */ /* 0x000fe20000000a00 */
[----:B0-----:R-:W-:-:S05]  /*be50*/  IMAD.SHL.U32 R21, R12, 0x8, RZ ;  /* 0x000000080c157824 */ /* 0x001fca00078e00ff */
[----:B------:R-:W-:-:S04]  /*be60*/  LOP3.LUT R21, R21, 0x18, RZ, 0xc0, !PT ;  /* 0x0000001815157812 */ /* 0x000fc800078ec0ff */
[C---:B------:R-:W-:Y:S02]  /*be70*/  LOP3.LUT R13, R21.reuse, 0x20, RZ, 0xfc, !PT ;  /* 0x00000020150d7812 */ /* 0x040fe400078efcff */
[----:B------:R-:W-:Y:S02]  /*be80*/  LOP3.LUT R12, R21, 0x40, RZ, 0xfc, !PT ;  /* 0x00000040150c7812 */ /* 0x000fe400078efcff */
[----:B------:R-:W-:Y:S02]  /*be90*/  LOP3.LUT R21, R11, 0x7f, RZ, 0xc0, !PT ;  /* 0x0000007f0b157812 */ /* 0x000fe400078ec0ff */
[C---:B--2---:R-:W-:Y:S01]  /*bea0*/  LOP3.LUT R7, R20.reuse, 0x7f, RZ, 0xc0, !PT ;  /* 0x0000007f14077812 */ /* 0x044fe200078ec0ff */
[----:B------:R-:W-:-:S03]  /*beb0*/  IMAD.SHL.U32 R20, R20, 0x20, RZ ;  /* 0x0000002014147824 */ /* 0x000fc600078e00ff */
[----:B------:R-:W-:-:S04]  /*bec0*/  SHF.R.U32.HI R7, RZ, 0x2, R7 ;  /* 0x00000002ff077819 */ /* 0x000fc80000011607 */
[----:B------:R-:W-:-:S05]  /*bed0*/  LOP3.LUT R20, R7, 0x60, R20, 0xf8, !PT ;  /* 0x0000006007147812 */ /* 0x000fca00078ef814 */
[----:B------:R-:W-:Y:S02]  /*bee0*/  IMAD R7, R6, 0xc0, R20 ;  /* 0x000000c006077824 */ /* 0x000fe400078e0214 */
[----:B------:R-:W-:Y:S02]  /*bef0*/  IMAD.SHL.U32 R20, R11, 0x8, RZ ;  /* 0x000000080b147824 */ /* 0x000fe400078e00ff */
[----:B---3--:R-:W-:-:S03]  /*bf00*/  @P0 IMAD.HI.U32 R0, R7, R0, RZ ;  /* 0x0000000007000227 */ /* 0x008fc600078e00ff */
[----:B------:R-:W-:Y:S01]  /*bf10*/  LOP3.LUT R20, R20, 0x18, RZ, 0xc0, !PT ;  /* 0x0000001814147812 */ /* 0x000fe200078ec0ff */
[----:B------:R-:W-:Y:S01]  /*bf20*/  IMAD.MOV.U32 R5, RZ, RZ, R7 ;  /* 0x000000ffff057224 */ /* 0x000fe200078e0007 */
[----:B-1----:R-:W-:-:S04]  /*bf30*/  @P0 SHF.R.U32.HI R5, RZ, R4, R0 ;  /* 0x00000004ff050219 */ /* 0x002fc80000011600 */
[----:B------:R-:W-:-:S05]  /*bf40*/  SHF.R.S32.HI R0, RZ, 0x1f, R5 ;  /* 0x0000001fff007819 */ /* 0x000fca0000011405 */
[----:B------:R-:W-:-:S04]  /*bf50*/  IMAD R0, R0, UR4, RZ ;  /* 0x0000000400007c24 */ /* 0x000fc8000f8e02ff */
[C---:B------:R-:W-:Y:S02]  /*bf60*/  IMAD R8, R5.reuse, UR5, R0 ;  /* 0x0000000505087c24 */ /* 0x040fe4000f8e0200 */
[----:B------:R-:W-:Y:S02]  /*bf70*/  IMAD.MOV R0, RZ, RZ, -R5 ;  /* 0x000000ffff007224 */ /* 0x000fe400078e0a05 */
[----:B------:R-:W-:-:S04]  /*bf80*/  IMAD.WIDE.U32 R4, R5, UR4, R2 ;  /* 0x0000000405047c25 */ /* 0x000fc8000f8e0002 */
[----:B------:R-:W-:Y:S02]  /*bf90*/  IMAD R0, R10, R0, R7 ;  /* 0x000000000a007224 */ /* 0x000fe400078e0207 */
[----:B------:R-:W-:-:S03]  /*bfa0*/  IMAD.IADD R5, R5, 0x1, R8 ;  /* 0x0000000105057824 */ /* 0x000fc600078e0208 */
[----:B------:R-:W-:Y:S01]  /*bfb0*/  SHF.R.S32.HI R8, RZ, 0x1f, R0 ;  /* 0x0000001fff087819 */ /* 0x000fe20000011400 */
[----:B------:R-:W-:-:S04]  /*bfc0*/  IMAD.WIDE.U32 R4, R0, UR6, R4 ;  /* 0x0000000600047c25 */ /* 0x000fc8000f8e0004 */
[----:B------:R-:W-:-:S04]  /*bfd0*/  IMAD R8, R8, UR6, RZ ;  /* 0x0000000608087c24 */ /* 0x000fc8000f8e02ff */
[----:B------:R-:W-:Y:S01]  /*bfe0*/  IMAD R8, R0, UR7, R8 ;  /* 0x0000000700087c24 */ /* 0x000fe2000f8e0208 */
[----:B------:R-:W-:-:S03]  /*bff0*/  LEA R0, P1, R4, UR8, 0x1 ;  /* 0x0000000804007c11 */ /* 0x000fc6000f8208ff */
[----:B------:R-:W-:Y:S02]  /*c000*/  IMAD.IADD R5, R5, 0x1, R8 ;  /* 0x0000000105057824 */ /* 0x000fe400078e0208 */
[----:B------:R-:W-:-:S03]  /*c010*/  VIADD R8, R7, 0x80 ;  /* 0x0000008007087836 */ /* 0x000fc60000000000 */
[----:B------:R-:W-:Y:S01]  /*c020*/  LEA.HI.X R4, R4, UR9, R5, 0x1, P1 ;  /* 0x0000000904047c11 */ /* 0x000fe200088f0c05 */
[----:B------:R-:W-:Y:S01]  /*c030*/  @P0 IMAD.HI.U32 R9, R8, R9, RZ ;  /* 0x0000000908090227 */ /* 0x000fe200078e00ff */
[----:B------:R-:W0:Y:S03]  /*c040*/  @P0 LDC R5, c[0x0][0x450] ;  /* 0x00011400ff050b82 */ /* 0x000e260000000800 */
[----:B------:R-:W-:Y:S01]  /*c050*/  IMAD.MOV.U32 R7, RZ, RZ, R8 ;  /* 0x000000ffff077224 */ /* 0x000fe200078e0008 */
[----:B0-----:R-:W-:Y:S02]  /*c060*/  @P0 SHF.R.U32.HI R7, RZ, R5, R9 ;  /* 0x00000005ff070219 */ /* 0x001fe40000011609 */
[----:B------:R-:W-:-:S03]  /*c070*/  SHF.R.U32.HI R9, RZ, 0x2, R21 ;  /* 0x00000002ff097819 */ /* 0x000fc60000011615 */
[----:B------:R-:W-:Y:S02]  /*c080*/  IMAD.MOV R5, RZ, RZ, -R7 ;  /* 0x000000ffff057224 */ /* 0x000fe400078e0a07 */
[----:B------:R-:W-:-:S04]  /*c090*/  IMAD.WIDE.U32 R2, R7, UR4, R2 ;  /* 0x0000000407027c25 */ /* 0x000fc8000f8e0002 */
[----:B------:R-:W-:Y:S01]  /*c0a0*/  IMAD R5, R10, R5, R8 ;  /* 0x000000050a057224 */ /* 0x000fe200078e0208 */
[----:B------:R-:W-:-:S05]  /*c0b0*/  SHF.R.S32.HI R8, RZ, 0x1f, R7 ;  /* 0x0000001fff087819 */ /* 0x000fca0000011407 */
[----:B------:R-:W-:Y:S01]  /*c0c0*/  IMAD R8, R8, UR4, RZ ;  /* 0x0000000408087c24 */ /* 0x000fe2000f8e02ff */
[----:B------:R-:W-:Y:S02]  /*c0d0*/  ULDC UR4, c[0x0][0x2b8] ;  /* 0x0000ae0000047ab9 */ /* 0x000fe40000000800 */
[----:B------:R-:W-:Y:S01]  /*c0e0*/  ISETP.GE.AND P0, PT, R20, UR4, PT ;  /* 0x0000000414007c0c */ /* 0x000fe2000bf06270 */
[----:B------:R-:W-:Y:S01]  /*c0f0*/  IMAD R8, R7, UR5, R8 ;  /* 0x0000000507087c24 */ /* 0x000fe2000f8e0208 */
[----:B------:R-:W-:Y:S02]  /*c100*/  SHF.R.S32.HI R7, RZ, 0x1f, R5 ;  /* 0x0000001fff077819 */ /* 0x000fe40000011405 */
[----:B------:R-:W-:Y:S01]  /*c110*/  ISETP.GE.AND P1, PT, R13, UR4, PT ;  /* 0x000000040d007c0c */ /* 0x000fe2000bf26270 */
[----:B------:R-:W-:Y:S01]  /*c120*/  IMAD.IADD R3, R3, 0x1, R8 ;  /* 0x0000000103037824 */ /* 0x000fe200078e0208 */
[----:B------:R-:W-:Y:S01]  /*c130*/  ISETP.GE.AND P2, PT, R12, UR4, PT ;  /* 0x000000040c007c0c */ /* 0x000fe2000bf46270 */
[----:B------:R-:W-:Y:S01]  /*c140*/  IMAD R7, R7, UR6, RZ ;  /* 0x0000000607077c24 */ /* 0x000fe2000f8e02ff */
[----:B------:R-:W-:Y:S01]  /*c150*/  UMOV UR4, 0xffffffff ;  /* 0xffffffff00047882 */ /* 0x000fe20000000000 */
[----:B------:R-:W-:-:S04]  /*c160*/  IMAD.WIDE.U32 R2, R5, UR6, R2 ;  /* 0x0000000605027c25 */ /* 0x000fc8000f8e0002 */
[----:B------:R-:W-:Y:S01]  /*c170*/  IMAD R7, R5, UR7, R7 ;  /* 0x0000000705077c24 */ /* 0x000fe2000f8e0207 */
[----:B------:R-:W-:-:S03]  /*c180*/  LEA R8, P3, R2, UR8, 0x1 ;  /* 0x0000000802087c11 */ /* 0x000fc6000f8608ff */
[----:B------:R-:W-:-:S05]  /*c190*/  IMAD.IADD R7, R3, 0x1, R7 ;  /* 0x0000000103077824 */ /* 0x000fca00078e0207 */
[----:B------:R-:W-:Y:S01]  /*c1a0*/  LEA.HI.X R7, R2, UR9, R7, 0x1, P3 ;  /* 0x0000000902077c11 */ /* 0x000fe200098f0c07 */
[----:B------:R-:W-:Y:S06]  /*c1b0*/  BRA.DIV UR4, `(.L_x_45) ;  /* 0x0000003204e07947 */ /* 0x000fec000b800000 */
[----:B------:R-:W0:Y:S01]  /*c1c0*/  SHFL.IDX PT, R3, R0, RZ, 0x1c1f ;  /* 0x001c1fff00037589 */ /* 0x000e2200000e0000 */
[----:B------:R-:W-:Y:S01]  /*c1d0*/  ULDC UR4, c[0x0][0x288] ;  /* 0x0000a20000047ab9 */ /* 0x000fe20000000800 */
[----:B------:R-:W-:Y:S02]  /*c1e0*/  IMAD R6, R6, 0xc0, R9 ;  /* 0x000000c006067824 */ /* 0x000fe400078e0209 */
[----:B------:R-:W1:Y:S01]  /*c1f0*/  SHFL.IDX PT, R2, R4, RZ, 0x1c1f ;  /* 0x001c1fff04027589 */ /* 0x000e6200000e0000 */
[----:B------:R-:W-:-:S03]  /*c200*/  IMAD R5, R10, UR4, RZ ;  /* 0x000000040a057c24 */ /* 0x000fc6000f8e02ff */
[----:B------:R-:W-:Y:S02]  /*c210*/  SHFL.IDX PT, R14, R8, 0x1, 0x1c1f ;  /* 0x003c1f00080e7f89 */ /* 0x000fe400000e0000 */
[----:B------:R-:W-:-:S13]  /*c220*/  ISETP.GE.AND P4, PT, R6, R5, PT ;  /* 0x000000050600720c */ /* 0x000fda0003f86270 */
[----:B0-----:R-:W-:-:S05]  /*c230*/  @!P4 LEA R3, P3, R20, R3, 0x1 ;  /* 0x000000031403c211 */ /* 0x001fca00078608ff */
[----:B-1----:R-:W-:-:S05]  /*c240*/  @!P4 IMAD.X R2, RZ, RZ, R2, P3 ;  /* 0x000000ffff02c224 */ /* 0x002fca00018e0602 */
[----:B------:R-:W-:-:S04]  /*c250*/  @!P4 LOP3.LUT R3, R3, R2, RZ, 0x3c, !PT ;  /* 0x000000020303c212 */ /* 0x000fc800078e3cff */
[----:B------:R-:W-:-:S04]  /*c260*/  @!P4 LOP3.LUT R2, R3, R2, RZ, 0x3c, !PT ;  /* 0x000000020302c212 */ /* 0x000fc800078e3cff */
[----:B------:R-:W-:-:S05]  /*c270*/  @!P4 LOP3.LUT R3, R3, R2, RZ, 0x3c, !PT ;  /* 0x000000020303c212 */ /* 0x000fca00078e3cff */
[----:B------:R-:W-:Y:S04]  /*c280*/  @!P4 LDGSTS.E.BYPASS.LTC128B.128 [R27+0xda00], desc[UR60][R2.64], !P0 ;  /* 0x0da00000021bcfae */ /* 0x000fe8000c101d7c */
[----:B------:R-:W-:Y:S04]  /*c290*/  @!P4 LDGSTS.E.BYPASS.LTC128B.128 [R27+0x10a00], desc[UR60][R2.64+0x40], !P1 ;  /* 0x10a00040021bcfae */ /* 0x000fe8000c901d7c */
[----:B------:R0:W-:Y:S02]  /*c2a0*/  @!P4 LDGSTS.E.BYPASS.LTC128B.128 [R27+0x13a00], desc[UR60][R2.64+0x80], !P2 ;  /* 0x13a00080021bcfae */ /* 0x0001e4000d101d7c */
[----:B0-----:R-:W-:-:S02]  /*c2b0*/  VIADD R2, R6, 0x20 ;  /* 0x0000002006027836 */ /* 0x001fc40000000000 */
[----:B------:R-:W0:Y:S03]  /*c2c0*/  SHFL.IDX PT, R3, R0, 0x1, 0x1c1f ;  /* 0x003c1f0000037f89 */ /* 0x000e2600000e0000 */
[----:B------:R-:W-:Y:S02]  /*c2d0*/  ISETP.GE.AND P3, PT, R2, R5, PT ;  /* 0x000000050200720c */ /* 0x000fe40003f66270 */
[----:B------:R-:W1:Y:S11]  /*c2e0*/  SHFL.IDX PT, R2, R4, 0x1, 0x1c1f ;  /* 0x003c1f0004027f89 */ /* 0x000e7600000e0000 */
        /* <DEDUP_REMOVED lines=11> */
[----:B------:R-:W1:Y:S04]  /*c3a0*/  SHFL.IDX PT, R2, R4, 0x2, 0x1c1f ;  /* 0x005c1f0004027f89 */ /* 0x000e6800000e0000 */
[----:B------:R-:W-:Y:S07]  /*c3b0*/  SHFL.IDX PT, R4, R4, 0x3, 0x1c1f ;  /* 0x007c1f0004047f89 */ /* 0x000fee00000e0000 */
[----:B0-----:R-:W-:-:S05]  /*c3c0*/  @!P3 LEA R3, P4, R20, R3, 0x1 ;  /* 0x000000031403b211 */ /* 0x001fca00078808ff */
[----:B-1----:R-:W-:-:S05]  /*c3d0*/  @!P3 IMAD.X R2, RZ, RZ, R2, P4 ;  /* 0x000000ffff02b224 */ /* 0x002fca00020e0602 */
[----:B------:R-:W-:-:S04]  /*c3e0*/  @!P3 LOP3.LUT R3, R3, R2, RZ, 0x3c, !PT ;  /* 0x000000020303b212 */ /* 0x000fc800078e3cff */
[----:B------:R-:W-:-:S04]  /*c3f0*/  @!P3 LOP3.LUT R2, R3, R2, RZ, 0x3c, !PT ;  /* 0x000000020302b212 */ /* 0x000fc800078e3cff */
[----:B------:R-:W-:-:S05]  /*c400*/  @!P3 LOP3.LUT R3, R3, R2, RZ, 0x3c, !PT ;  /* 0x000000020303b212 */ /* 0x000fca00078e3cff */
[----:B------:R-:W-:Y:S04]  /*c410*/  @!P3 LDGSTS.E.BYPASS.LTC128B.128 [R27+0xea00], desc[UR60][R2.64], !P0 ;  /* 0x0ea00000021bbfae */ /* 0x000fe8000c101d7c */
[----:B------:R-:W-:Y:S04]  /*c420*/  @!P3 LDGSTS.E.BYPASS.LTC128B.128 [R27+0x11a00], desc[UR60][R2.64+0x40], !P1 ;  /* 0x11a00040021bbfae */ /* 0x000fe8000c901d7c */
[----:B------:R0:W-:Y:S04]  /*c430*/  @!P3 LDGSTS.E.BYPASS.LTC128B.128 [R27+0x14a00], desc[UR60][R2.64+0x80], !P2 ;  /* 0x14a00080021bbfae */ /* 0x0001e8000d101d7c */
[----:B0-----:R0:W1:Y:S02]  /*c440*/  SHFL.IDX PT, R2, R0, 0x3, 0x1c1f ;  /* 0x007c1f0000027f89 */ /* 0x00106400000e0000 */
[----:B0-----:R-:W-:-:S05]  /*c450*/  VIADD R0, R6, 0x80 ;  /* 0x0000008006007836 */ /* 0x001fca0000000000 */
[----:B------:R-:W-:Y:S01]  /*c460*/  ISETP.GE.AND P3, PT, R0, R5, PT ;  /* 0x000000050000720c */ /* 0x000fe20003f66270 */
[----:B------:R-:W-:-:S05]  /*c470*/  VIADD R0, R6, 0x60 ;  /* 0x0000006006007836 */ /* 0x000fca0000000000 */
[----:B------:R-:W-:Y:S02]  /*c480*/  ISETP.GE.AND P4, PT, R0, R5, PT ;  /* 0x000000050000720c */ /* 0x000fe40003f86270 */
[----:B------:R-:W-:Y:S04]  /*c490*/  SHFL.IDX PT, R0, R7, RZ, 0x1c1f ;  /* 0x001c1fff07007589 */ /* 0x000fe800000e0000 */
[----:B------:R-:W-:Y:S07]  /*c4a0*/  SHFL.IDX PT, R7, R7, 0x1, 0x1c1f ;  /* 0x003c1f0007077f89 */ /* 0x000fee00000e0000 */
[----:B-1----:R-:W-:-:S05]  /*c4b0*/  @!P4 LEA R2, P5, R20, R2, 0x1 ;  /* 0x000000021402c211 */ /* 0x002fca00078a08ff */
[----:B------:R-:W-:Y:S02]  /*c4c0*/  @!P4 IMAD.X R3, RZ, RZ, R4, P5 ;  /* 0x000000ffff03c224 */ /* 0x000fe400028e0604 */
[----:B------:R-:W0:Y:S04]  /*c4d0*/  SHFL.IDX PT, R4, R8, RZ, 0x1c1f ;  /* 0x001c1fff08047589 */ /* 0x000e2800000e0000 */
[----:B------:R-:W-:Y:S04]  /*c4e0*/  @!P4 LDGSTS.E.BYPASS.LTC128B.128 [R27+0xf200], desc[UR60][R2.64], !P0 ;  /* 0x0f200000021bcfae */ /* 0x000fe8000c101d7c */
[----:B------:R-:W-:Y:S04]  /*c4f0*/  @!P4 LDGSTS.E.BYPASS.LTC128B.128 [R27+0x12200], desc[UR60][R2.64+0x40], !P1 ;  /* 0x12200040021bcfae */ /* 0x000fe8000c901d7c */
[----:B------:R1:W-:Y:S01]  /*c500*/  @!P4 LDGSTS.E.BYPASS.LTC128B.128 [R27+0x15200], desc[UR60][R2.64+0x80], !P2 ;  /* 0x15200080021bcfae */ /* 0x0003e2000d101d7c */
[----:B0-----:R-:W-:-:S05]  /*c510*/  @!P3 LEA R4, P5, R20, R4, 0x1 ;  /* 0x000000041404b211 */ /* 0x001fca00078a08ff */
[----:B------:R-:W-:Y:S02]  /*c520*/  @!P3 IMAD.X R0, RZ, RZ, R0, P5 ;  /* 0x000000ffff00b224 */ /* 0x000fe400028e0600 */
[----:B-1----:R-:W-:Y:S02]  /*c530*/  @!P3 IMAD.MOV.U32 R2, RZ, RZ, R4 ;  /* 0x000000ffff02b224 */ /* 0x002fe400078e0004 */
[----:B------:R-:W-:-:S05]  /*c540*/  @!P3 IMAD.MOV.U32 R3, RZ, RZ, R0 ;  /* 0x000000ffff03b224 */ /* 0x000fca00078e0000 */
[----:B------:R0:W-:Y:S04]  /*c550*/  @!P3 LDGSTS.E.BYPASS.LTC128B.128 [R27+0xfa00], desc[UR60][R2.64], !P0 ;  /* 0x0fa00000021bbfae */ /* 0x0001e8000c101d7c */
[----:B------:R0:W-:Y:S04]  /*c560*/  @!P3 LDGSTS.E.BYPASS.LTC128B.128 [R27+0x12a00], desc[UR60][R2.64+0x40], !P1 ;  /* 0x12a00040021bbfae */ /* 0x0001e8000c901d7c */
[----:B------:R0:W-:Y:S02]  /*c570*/  @!P3 LDGSTS.E.BYPASS.LTC128B.128 [R27+0x15a00], desc[UR60][R2.64+0x80], !P2 ;  /* 0x15a00080021bbfae */ /* 0x0001e4000d101d7c */
.L_x_145:
[----:B------:R-:W2:Y:S01]  /*c580*/  LDL R0, [R1+0x1c] ;  /* 0x00001c0001007983 */ /* 0x000ea20000100800 */
[----:B------:R-:W-:-:S05]  /*c590*/  VIADD R6, R6, 0xa0 ;  /* 0x000000a006067836 */ /* 0x000fca0000000000 */
[----:B------:R-:W-:-:S13]  /*c5a0*/  ISETP.GE.AND P3, PT, R6, R5, PT ;  /* 0x000000050600720c */ /* 0x000fda0003f66270 */
[----:B0-----:R-:W-:-:S05]  /*c5b0*/  @!P3 LEA R2, P4, R20, R14, 0x1 ;  /* 0x0000000e1402b211 */ /* 0x001fca00078808ff */
[----:B------:R-:W-:-:S05]  /*c5c0*/  @!P3 IMAD.X R3, RZ, RZ, R7, P4 ;  /* 0x000000ffff03b224 */ /* 0x000fca00020e0607 */
[----:B------:R-:W-:Y:S01]  /*c5d0*/  @!PT LDS RZ, [RZ] ;  /* 0x00000000fffff984 */ /* 0x000fe20000000800 */
[----:B------:R-:W-:Y:S01]  /*c5e0*/  @!PT LDS RZ, [RZ] ;  /* 0x00000000fffff984 */ /* 0x000fe20000000800 */
[----:B------:R-:W-:Y:S01]  /*c5f0*/  @!PT LDS RZ, [RZ] ;  /* 0x00000000fffff984 */ /* 0x000fe20000000800 */
[----:B------:R0:W-:Y:S04]  /*c600*/  @!P3 LDGSTS.E.BYPASS.LTC128B.128 [R27+0x10200], desc[UR60][R2.64], !P0 ;  /* 0x10200000021bbfae */ /* 0x0001e8000c101d7c */
[----:B------:R0:W-:Y:S04]  /*c610*/  @!P3 LDGSTS.E.BYPASS.LTC128B.128 [R27+0x13200], desc[UR60][R2.64+0x40], !P1 ;  /* 0x13200040021bbfae */ /* 0x0001e8000c901d7c */
[----:B------:R0:W-:Y:S01]  /*c620*/  @!P3 LDGSTS.E.BYPASS.LTC128B.128 [R27+0x16200], desc[UR60][R2.64+0x80], !P2 ;  /* 0x16200080021bbfae */ /* 0x0001e2000d101d7c */
[----:B------:R-:W-:Y:S01]  /*c630*/  NOP ;  /* 0x0000000000007918 */ /* 0x000fe20000000000 */
[----:B------:R-:W-:Y:S02]  /*c640*/  SYNCS.ARRIVE.TRANS64.RED.A0T1 RZ, [UR36+0x31c00], RZ ;  /* 0x031c00ffffff79a7 */ /* 0x000fe40008200424 */
[----:B------:R-:W-:Y:S01]  /*c650*/  ARRIVES.LDGSTSBAR.64.TRANSCNT [UR36+0x31c00] ;  /* 0x031c0000ff0079b0 */ /* 0x000fe20008000aa4 */
[----:B--2---:R-:W-:-:S04]  /*c660*/  LOP3.LUT R0, R0, 0x1, RZ, 0xc, !PT ;  /* 0x0000000100007812 */ /* 0x004fc800078e0cff */
[----:B------:R-:W-:Y:S01]  /*c670*/  SHF.L.U32 R0, R0, 0x1f, RZ ;  /* 0x0000001f00007819 */ /* 0x000fe200000006ff */
[----:B------:R-:W-:Y:S01]  /*c680*/  NOP ;  /* 0x0000000000007918 */ /* 0x000fe20000000000 */
[----:B------:R-:W2:Y:S01]  /*c690*/  LDL.LU R8, [R1+0x18] ;  /* 0x0000180001087983 */ /* 0x000ea20000300800 */
[----:B------:R-:W-:Y:S01]  /*c6a0*/  SYNCS.ARRIVE.TRANS64.A1T0 RZ, [UR36+0x31c00], RZ ;  /* 0x031c00ffffff79a7 */ /* 0x000fe20008100024 */
[----:B------:R-:W-:Y:S01]  /*c6b0*/  BSSY B0, `(.L_x_46) ;  /* 0x0000005000007945 */ /* 0x000fe20003800000 */
[----:B------:R-:W-:Y:S01]  /*c6c0*/  IMAD.U32 R9, RZ, RZ, UR36 ;  /* 0x00000024ff097e24 */ /* 0x000fe2000f8e00ff */
[----:B------:R-:W1:Y:S01]  /*c6d0*/  SYNCS.PHASECHK.TRANS64.TRYWAIT P0, [UR36+0x31c20], R0 ;  /* 0x031c2000ff0075a7 */ /* 0x000e620008000164 */
[----:B--2---:R-:W-:Y:S01]  /*c6e0*/  ISETP.GE.AND P1, PT, R8, 0x91, PT ;  /* 0x000000910800780c */ /* 0x004fe20003f26270 */
[----:B01----:R-:W-:-:S12]  /*c6f0*/  @!P0 BRA `(.L_x_47) ;  /* 0x00000034009c8947 */ /* 0x003fd80003800000 */
.L_x_146:
[----:B------:R-:W-:Y:S05]  /*c700*/  BSYNC B0 ;  /* 0x0000000000007941 */ /* 0x000fea0003800000 */
.L_x_46:
[----:B------:R-:W-:Y:S01]  /*c710*/  VIADD R8, R9, 0x31c00 ;  /* 0x00031c0009087836 */ /* 0x000fe20000000000 */
[----:B------:R-:W-:Y:S06]  /*c720*/  @!P1 BRA `(.L_x_48) ;  /* 0x0000002000749947 */ /* 0x000fec0003800000 */
[----:B------:R-:W2:Y:S01]  /*c730*/  LDL R2, [R1+0x4] ;  /* 0x0000040001027983 */ /* 0x000ea20000100800 */
[----:B------:R-:W-:Y:S02]  /*c740*/  IMAD.MOV.U32 R3, RZ, RZ, 0x1 ;  /* 0x00000001ff037424 */ /* 0x000fe400078e00ff */
[----:B--2---:R-:W-:-:S05]  /*c750*/  IMAD.MOV R6, RZ, RZ, -R2 ;  /* 0x000000ffff067224 */ /* 0x004fca00078e0a02 */
[----:B------:R-:W-:-:S05]  /*c760*/  VIADDMNMX R6, R6, R3, 0xffffffff, !PT ;  /* 0xffffffff06067446 */ /* 0x000fca0007800103 */
[----:B0-----:R-:W-:-:S05]  /*c770*/  IMAD.IADD R0, R2, 0x1, R6 ;  /* 0x0000000102007824 */ /* 0x001fca00078e0206 */
[----:B------:R-:W-:-:S04]  /*c780*/  LOP3.LUT R0, R0, 0x1, RZ, 0xc0, !PT ;  /* 0x0000000100007812 */ /* 0x000fc800078ec0ff */
[----:B------:R-:W-:Y:S01]  /*c790*/  ISETP.NE.U32.AND P0, PT, R0, 0x1, PT ;  /* 0x000000010000780c */ /* 0x000fe20003f05070 */
[----:B------:R-:W-:-:S12]  /*c7a0*/  VIADD R0, R2, 0xfffffffe ;  /* 0xfffffffe02007836 */ /* 0x000fd80000000000 */
[----:B------:R-:W-:Y:S05]  /*c7b0*/  @P0 BRA `(.L_x_49) ;  /* 0x0000000800c80947 */ /* 0x000fea0003800000 */
[----:B------:R-:W-:Y:S01]  /*c7c0*/  ISETP.NE.AND P2, PT, R25, RZ, PT ;  /* 0x000000ff1900720c */ /* 0x000fe20003f45270 */
[----:B------:R-:W-:Y:S01]  /*c7d0*/  VIADD R7, R16, 0x1 ;  /* 0x0000000110077836 */ /* 0x000fe20000000000 */
[----:B------:R-:W-:Y:S04]  /*c7e0*/  BSSY B0, `(.L_x_50) ;  /* 0x00000ab000007945 */ /* 0x000fe80003800000 */
[----:B------:R-:W-:-:S04]  /*c7f0*/  ISETP.NE.AND P0, PT, R7, 0x2, PT ;  /* 0x000000020700780c */ /* 0x000fc80003f05270 */
[----:B------:R-:W-:Y:S02]  /*c800*/  SEL R3, RZ, 0x1, P0 ;  /* 0x00000001ff037807 */ /* 0x000fe40000000000 */
[----:B------:R-:W-:Y:S02]  /*c810*/  SEL R7, R7, RZ, P0 ;  /* 0x000000ff07077207 */ /* 0x000fe40000000000 */
[----:B------:R-:W-:Y:S01]  /*c820*/  LOP3.LUT R10, R22, R3, RZ, 0x3c, !PT ;  /* 0x00000003160a7212 */ /* 0x000fe200078e3cff */
[----:B------:R-:W-:Y:S06]  /*c830*/  @!P2 BRA `(.L_x_51) ;  /* 0x000000080094a947 */ /* 0x000fec0003800000 */
[----:B------:R-:W-:Y:S01]  /*c840*/  ISETP.NE.AND P2, PT, R26, RZ, PT ;  /* 0x000000ff1a00720c */ /* 0x000fe20003f45270 */
[----:B------:R-:W-:-:S12]  /*c850*/  IMAD.MOV.U32 R5, RZ, RZ, R18 ;  /* 0x000000ffff057224 */ /* 0x000fd800078e0012 */
[----:B------:R-:W-:Y:S05]  /*c860*/  @!P2 BRA `(.L_x_52) ;  /* 0x000000000048a947 */ /* 0x000fea0003800000 */
[----:B------:R-:W0:Y:S01]  /*c870*/  LDC R5, c[0x0][0x43c] ;  /* 0x00010f00ff057b82 */ /* 0x000e220000000800 */
[----:B------:R-:W-:Y:S01]  /*c880*/  ULDC.64 UR4, c[0x0][0x428] ;  /* 0x00010a0000047ab9 */ /* 0x000fe20000000a00 */
[----:B0-----:R-:W-:-:S13]  /*c890*/  ISETP.NE.AND P0, PT, R5, 0x1, PT ;  /* 0x000000010500780c */ /* 0x001fda0003f05270 */
[----:B------:R-:W0:Y:S02]  /*c8a0*/  @P0 LDC.64 R2, c[0x0][0x440] ;  /* 0x00011000ff020b82 */ /* 0x000e240000000a00 */
[----:B0-----:R-:W-:-:S04]  /*c8b0*/  @P0 IMAD.HI.U32 R4, R0, R2, RZ ;  /* 0x0000000200040227 */ /* 0x001fc800078e00ff */
[----:B------:R-:W-:Y:S01]  /*c8c0*/  IMAD.MOV.U32 R2, RZ, RZ, R0 ;  /* 0x000000ffff027224 */ /* 0x000fe200078e0000 */
[----:B------:R-:W-:Y:S01]  /*c8d0*/  @P0 SHF.R.U32.HI R2, RZ, R3, R4 ;  /* 0x00000003ff020219 */ /* 0x000fe20000011604 */
[----:B------:R-:W-:-:S04]  /*c8e0*/  IMAD R4, R24, UR4, RZ ;  /* 0x0000000418047c24 */ /* 0x000fc8000f8e02ff */
[----:B------:R-:W-:Y:S02]  /*c8f0*/  IMAD.MOV R3, RZ, RZ, -R2 ;  /* 0x000000ffff037224 */ /* 0x000fe400078e0a02 */
[----:B------:R-:W-:Y:S02]  /*c900*/  IMAD R4, R19, UR5, R4 ;  /* 0x0000000513047c24 */ /* 0x000fe4000f8e0204 */
[----:B------:R-:W-:Y:S01]  /*c910*/  IMAD R0, R5, R3, R0 ;  /* 0x0000000305007224 */ /* 0x000fe200078e0200 */
[----:B------:R-:W-:-:S03]  /*c920*/  SHF.R.S32.HI R3, RZ, 0x1f, R2 ;  /* 0x0000001fff037819 */ /* 0x000fc60000011402 */
[----:B------:R-:W-:Y:S01]  /*c930*/  IMAD.WIDE.U32 R2, R19, UR4, R2 ;  /* 0x0000000413027c25 */ /* 0x000fe2000f8e0002 */
[----:B------:R-:W-:-:S03]  /*c940*/  ULDC.64 UR4, c[0x0][0x418] ;  /* 0x0001060000047ab9 */ /* 0x000fc60000000a00 */
[----:B------:R-:W-:Y:S01]  /*c950*/  IMAD.IADD R3, R4, 0x1, R3 ;  /* 0x0000000104037824 */ /* 0x000fe200078e0203 */
[----:B------:R-:W-:-:S04]  /*c960*/  LEA R4, P0, R2, UR4, 0x2 ;  /* 0x0000000402047c11 */ /* 0x000fc8000f8010ff */
[----:B------:R-:W-:-:S06]  /*c970*/  LEA.HI.X R5, R2, UR5, R3, 0x2, P0 ;  /* 0x0000000502057c11 */ /* 0x000fcc00080f1403 */
[----:B------:R0:W5:Y:S03]  /*c980*/  LDG.E R5, desc[UR60][R4.64] ;  /* 0x0000003c04057981 */ /* 0x000166000c1e1900 */
.L_x_52:
[----:B------:R-:W-:Y:S01]  /*c990*/  LEA R3, R7, UR36, 0x3 ;  /* 0x0000002407037c11 */ /* 0x000fe2000f8e18ff */
[----:B------:R-:W-:Y:S01]  /*c9a0*/  BSSY B1, `(.L_x_53) ;  /* 0x0000004000017945 */ /* 0x000fe20003800000 */
[----:B------:R-:W-:-:S04]  /*c9b0*/  SHF.L.U32 R2, R10, 0x1f, RZ ;  /* 0x0000001f0a027819 */ /* 0x000fc800000006ff */
[----:B------:R-:W1:Y:S02]  /*c9c0*/  SYNCS.PHASECHK.TRANS64.TRYWAIT P0, [R3+URZ+0x31c40], R2 ;  /* 0x031c4002030075a7 */ /* 0x000e64000800017f */
[----:B-1----:R-:W-:Y:S05]  /*c9d0*/  @!P0 BRA `(.L_x_54) ;  /* 0x0000003000f88947 */ /* 0x002fea0003800000 */
.L_x_147:
[----:B------:R-:W-:Y:S05]  /*c9e0*/  BSYNC B1 ;  /* 0x0000000000017941 */ /* 0x000fea0003800000 */
.L_x_53:
[----:B0-----:R-:W0:Y:S01]  /*c9f0*/  S2R R4, SR_TID.X ;  /* 0x0000000000047919 */ /* 0x001e220000002100 */
[----:B------:R-:W-:Y:S01]  /*ca00*/  BSSY B1, `(.L_x_55) ;  /* 0x000000b000017945 */ /* 0x000fe20003800000 */
[----:B0-----:R-:W-:-:S04]  /*ca10*/  LOP3.LUT R4, R4, 0x7f, RZ, 0xc0, !PT ;  /* 0x0000007f04047812 */ /* 0x001fc800078ec0ff */
[----:B------:R-:W-:-:S13]  /*ca20*/  ISETP.NE.AND P1, PT, R4, RZ, PT ;  /* 0x000000ff0400720c */ /* 0x000fda0003f25270 */
[----:B------:R-:W-:Y:S05]  /*ca30*/  @P1 BRA `(.L_x_56) ;  /* 0x00000000001c1947 */ /* 0x000fea0003800000 */
[----:B------:R-:W0:Y:S01]  /*ca40*/  S2R R4, SR_TID.X ;  /* 0x0000000000047919 */ /* 0x000e220000002100 */
[----:B-1----:R-:W-:-:S04]  /*ca50*/  IMAD.MOV.U32 R2, RZ, RZ, 0x6c00 ;  /* 0x00006c00ff027424 */ /* 0x002fc800078e00ff */
[----:B------:R2:W-:Y:S01]  /*ca60*/  SYNCS.ARRIVE.TRANS64 RZ, [R3+URZ+0x31c30], R2 ;  /* 0x031c300203ff79a7 */ /* 0x0005e2000800003f */
[----:B0-----:R-:W-:-:S04]  /*ca70*/  LOP3.LUT R4, R4, 0x1f, RZ, 0xc0, !PT ;  /* 0x0000001f04047812 */ /* 0x001fc800078ec0ff */
[----:B------:R-:W-:-:S13]  /*ca80*/  ISETP.NE.AND P0, PT, R4, RZ, PT ;  /* 0x000000ff0400720c */ /* 0x000fda0003f05270 */
[----:B--2---:R-:W-:Y:S05]  /*ca90*/  @!P0 BRA `(.L_x_56) ;  /* 0x0000000000048947 */ /* 0x004fea0003800000 */
[----:B------:R-:W-:Y:S01]  /*caa0*/  BPT.TRAP 0x1 ;  /* 0x000000040000795c */ /* 0x000fe20000300000 */
.L_x_56:
[----:B------:R-:W-:Y:S05]  /*cab0*/  BSYNC B1 ;  /* 0x0000000000017941 */ /* 0x000fea0003800000 */
.L_x_55:
[----:B------:R-:W-:Y:S01]  /*cac0*/  IMAD.MOV.U32 R14, RZ, RZ, RZ ;  /* 0x000000ffff0e7224 */ /* 0x000fe200078e00ff */
[----:B------:R-:W-:Y:S01]  /*cad0*/  UIADD3 UR4, UP0, UR38, 0x370, URZ ;  /* 0x0000037026047890 */ /* 0x000fe2000ff1e03f */
[----:B------:R-:W-:Y:S01]  /*cae0*/  IMAD R4, R7, 0x6c00, R9 ;  /* 0x00006c0007047824 */ /* 0x000fe200078e0209 */
[----:B------:R-:W-:Y:S01]  /*caf0*/  PLOP3.LUT P0, PT, PT, PT, PT, 0x80, 0x0 ;  /* 0x000000000000781c */ /* 0x000fe20003f0f070 */
[----:B-1----:R-:W-:Y:S01]  /*cb00*/  VIADD R3, R3, 0x31c30 ;  /* 0x00031c3003037836 */ /* 0x002fe20000000000 */
[----:B------:R-:W-:Y:S01]  /*cb10*/  R2UR UR10, R14 ;  /* 0x000000000e0a72ca */ /* 0x000fe200000e0000 */
[----:B------:R-:W-:Y:S01]  /*cb20*/  IMAD R2, R0, 0x90, RZ ;  /* 0x0000009000027824 */ /* 0x000fe200078e02ff */
[----:B------:R-:W-:Y:S01]  /*cb30*/  UIADD3.X UR5, URZ, UR39, URZ, UP0, !UPT ;  /* 0x000000273f057290 */ /* 0x000fe200087fe43f */
[----:B------:R-:W-:Y:S01]  /*cb40*/  VIADD R11, R4, 0x16a00 ;  /* 0x00016a00040b7836 */ /* 0x000fe20000000000 */
[----:B------:R-:W-:Y:S01]  /*cb50*/  UMOV UR6, 0x0 ;  /* 0x0000000000067882 */ /* 0x000fe20000000000 */
[----:B------:R-:W-:-:S10]  /*cb60*/  UMOV UR7, 0x14f00000 ;  /* 0x14f0000000077882 */ /* 0x000fd40000000000 */
.L_x_57:
[----:B------:R-:W-:-:S13]  /*cb70*/  @P0 ELECT P2, URZ, PT ;  /* 0x00000000003f082f */ /* 0x000fda0003840000 */
[----:B-----5:R-:W-:Y:S02]  /*cb80*/  @P2 R2UR UR13, R5 ;  /* 0x00000000050d22ca */ /* 0x020fe400000e0000 */
[----:B------:R-:W-:Y:S02]  /*cb90*/  @P2 R2UR UR12, R17 ;  /* 0x00000000110c22ca */ /* 0x000fe400000e0000 */
[----:B------:R-:W-:Y:S02]  /*cba0*/  @P2 R2UR UR11, R2 ;  /* 0x00000000020b22ca */ /* 0x000fe400000e0000 */
[----:B------:R-:W-:Y:S02]  /*cbb0*/  @P2 R2UR UR9, R3 ;  /* 0x00000000030922ca */ /* 0x000fe400000e0000 */
[----:B------:R-:W-:Y:S02]  /*cbc0*/  @P2 R2UR UR8, R11 ;  /* 0x000000000b0822ca */ /* 0x000fe400000e0000 */
[----:B------:R-:W-:-:S02]  /*cbd0*/  @P2 PLOP3.LUT P0, PT, P2, PT, PT, 0x8, 0x0 ;  /* 0x000000000000281c */ /* 0x000fc4000170e170 */
[----:B------:R-:W-:-:S09]  /*cbe0*/  PLOP3.LUT P2, PT, PT, PT, PT, 0x8, 0x0 ;  /* 0x000000000000781c */ /* 0x000fd20003f4e170 */
[----:B------:R0:W-:Y:S02]  /*cbf0*/  UTMALDG.4D [UR8], [UR4], desc[UR6] ;  /* 0x00000608040075b4 */ /* 0x0001e40008019000 */
[----:B0-----:R-:W-:Y:S05]  /*cc00*/  @P0 BRA.U.ANY `(.L_x_57) ;  /* 0xfffffffd00d80947 */ /* 0x001fea000393ffff */
[----:B------:R-:W-:Y:S01]  /*cc10*/  IMAD.MOV.U32 R20, RZ, RZ, 0x20 ;  /* 0x00000020ff147424 */ /* 0x000fe200078e00ff */
[----:B------:R-:W-:Y:S01]  /*cc20*/  PLOP3.LUT P0, PT, PT, PT, PT, 0x80, 0x0 ;  /* 0x000000000000781c */ /* 0x000fe20003f0f070 */
[----:B------:R-:W-:Y:S01]  /*cc30*/  VIADD R11, R4, 0x18e00 ;  /* 0x00018e00040b7836 */ /* 0x000fe20000000000 */
[----:B------:R-:W-:Y:S01]  /*cc40*/  UMOV UR6, 0x0 ;  /* 0x0000000000067882 */ /* 0x000fe20000000000 */
[----:B------:R-:W-:Y:S01]  /*cc50*/  UMOV UR7, 0x14f00000 ;  /* 0x14f0000000077882 */ /* 0x000fe20000000000 */
[----:B------:R-:W-:-:S15]  /*cc60*/  R2UR UR10, R20 ;  /* 0x00000000140a72ca */ /* 0x000fde00000e0000 */
.L_x_58:
[----:B------:R-:W-:-:S13]  /*cc70*/  @P0 ELECT P2, URZ, PT ;  /* 0x00000000003f082f */ /* 0x000fda0003840000 */
[----:B------:R-:W-:Y:S02]  /*cc80*/  @P2 R2UR UR13, R5 ;  /* 0x00000000050d22ca */ /* 0x000fe400000e0000 */
        /* <DEDUP_REMOVED lines=14> */
.L_x_59:
        /* <DEDUP_REMOVED lines=10> */
[----:B------:R-:W-:Y:S01]  /*ce10*/  SHF.L.U32 R2, R22, 0x1f, RZ ;  /* 0x0000001f16027819 */ /* 0x000fe200000006ff */
[----:B------:R-:W-:Y:S01]  /*ce20*/  IMAD R3, R16, 0x8, R8 ;  /* 0x0000000810037824 */ /* 0x000fe200078e0208 */
[----:B------:R-:W-:Y:S03]  /*ce30*/  BSSY B1, `(.L_x_60) ;  /* 0x0000003000017945 */ /* 0x000fe60003800000 */
[----:B------:R-:W0:Y:S02]  /*ce40*/  SYNCS.PHASECHK.TRANS64.TRYWAIT P0, [R3+URZ+0x60], R2 ;  /* 0x00006002030075a7 */ /* 0x000e24000800017f */
[----:B0-----:R-:W-:Y:S05]  /*ce50*/  @!P0 BRA `(.L_x_61) ;  /* 0x0000002c00ec8947 */ /* 0x001fea0003800000 */
.L_x_148:
[----:B------:R-:W-:Y:S05]  /*ce60*/  BSYNC B1 ;  /* 0x0000000000017941 */ /* 0x000fea0003800000 */
.L_x_60:
[----:B------:R-:W-:Y:S01]  /*ce70*/  BSSY B1, `(.L_x_62) ;  /* 0x000000c000017945 */ /* 0x000fe20003800000 */
[----:B------:R-:W-:Y:S02]  /*ce80*/  IMAD.MOV.U32 R12, RZ, RZ, 0x0 ;  /* 0x00000000ff0c7424 */ /* 0x000fe400078e00ff */
[----:B------:R-:W-:Y:S01]  /*ce90*/  IMAD.MOV.U32 R13, RZ, RZ, 0x14f00000 ;  /* 0x14f00000ff0d7424 */ /* 0x000fe200078e00ff */
[----:B------:R-:W-:Y:S06]  /*cea0*/  @P1 BRA `(.L_x_63) ;  /* 0x0000000000201947 */ /* 0x000fec0003800000 */
[----:B------:R-:W1:Y:S01]  /*ceb0*/  S2R R4, SR_TID.X ;  /* 0x0000000000047919 */ /* 0x000e620000002100 */
[----:B0-----:R-:W-:Y:S01]  /*cec0*/  LEA R2, R16, UR36, 0x3 ;  /* 0x0000002410027c11 */ /* 0x001fe2000f8e18ff */
[----:B------:R-:W-:-:S04]  /*ced0*/  IMAD.MOV.U32 R3, RZ, RZ, 0x6c00 ;  /* 0x00006c00ff037424 */ /* 0x000fc800078e00ff */
[----:B------:R2:W-:Y:S01]  /*cee0*/  SYNCS.ARRIVE.TRANS64 RZ, [R2+URZ+0x31c50], R3 ;  /* 0x031c500302ff79a7 */ /* 0x0005e2000800003f */
[----:B-1----:R-:W-:-:S04]  /*cef0*/  LOP3.LUT R4, R4, 0x1f, RZ, 0xc0, !PT ;  /* 0x0000001f04047812 */ /* 0x002fc800078ec0ff */
[----:B------:R-:W-:-:S13]  /*cf00*/  ISETP.NE.AND P0, PT, R4, RZ, PT ;  /* 0x000000ff0400720c */ /* 0x000fda0003f05270 */
[----:B--2---:R-:W-:Y:S05]  /*cf10*/  @!P0 BRA `(.L_x_63) ;  /* 0x0000000000048947 */ /* 0x004fea0003800000 */
[----:B------:R-:W-:Y:S01]  /*cf20*/  BPT.TRAP 0x1 ;  /* 0x000000040000795c */ /* 0x000fe20000300000 */
.L_x_63:
[----:B------:R-:W-:Y:S05]  /*cf30*/  BSYNC B1 ;  /* 0x0000000000017941 */ /* 0x000fea0003800000 */
.L_x_62:
[----:B------:R-:W-:Y:S01]  /*cf40*/  R2UR UR10, R14 ;  /* 0x000000000e0a72ca */ /* 0x000fe200000e0000 */
[----:B0-----:R-:W-:Y:S01]  /*cf50*/  IMAD R3, R16, 0x6c00, R9 ;  /* 0x00006c0010037824 */ /* 0x001fe200078e0209 */
[----:B------:R-:W-:Y:S01]  /*cf60*/  R2UR UR6, R12 ;  /* 0x000000000c0672ca */ /* 0x000fe200000e0000 */
[----:B------:R-:W-:Y:S01]  /*cf70*/  UIADD3 UR4, UP0, UR38, 0x470, URZ ;  /* 0x0000047026047890 */ /* 0x000fe2000ff1e03f */
[----:B------:R-:W-:Y:S01]  /*cf80*/  R2UR UR7, R13 ;  /* 0x000000000d0772ca */ /* 0x000fe200000e0000 */
[----:B------:R-:W-:Y:S01]  /*cf90*/  IMAD R4, R23, 0x90, RZ ;  /* 0x0000009017047824 */ /* 0x000fe200078e02ff */
[----:B------:R-:W-:Y:S01]  /*cfa0*/  LEA R2, R16, UR36, 0x3 ;  /* 0x0000002410027c11 */ /* 0x000fe2000f8e18ff */
[----:B------:R-:W-:Y:S01]  /*cfb0*/  VIADD R11, R3, 0x200 ;  /* 0x00000200030b7836 */ /* 0x000fe20000000000 */
[----:B------:R-:W-:Y:S01]  /*cfc0*/  PLOP3.LUT P0, PT, PT, PT, PT, 0x80, 0x0 ;  /* 0x000000000000781c */ /* 0x000fe20003f0f070 */
[----:B------:R-:W-:Y:S02]  /*cfd0*/  UIADD3.X UR5, URZ, UR39, URZ, UP0, !UPT ;  /* 0x000000273f057290 */ /* 0x000fe400087fe43f */
[----:B------:R-:W-:-:S10]  /*cfe0*/  VIADD R2, R2, 0x31c50 ;  /* 0x00031c5002027836 */ /* 0x000fd40000000000 */
.L_x_64:
        /* <DEDUP_REMOVED lines=10> */
[----:B------:R-:W-:Y:S01]  /*d090*/  R2UR UR10, R20 ;  /* 0x00000000140a72ca */ /* 0x000fe200000e0000 */
[----:B------:R-:W-:Y:S01]  /*d0a0*/  VIADD R11, R3, 0x2600 ;  /* 0x00002600030b7836 */ /* 0x000fe20000000000 */
[----:B------:R-:W-:Y:S02]  /*d0b0*/  R2UR UR6, R12 ;  /* 0x000000000c0672ca */ /* 0x000fe400000e0000 */
[----:B------:R-:W-:Y:S02]  /*d0c0*/  R2UR UR7, R13 ;  /* 0x000000000d0772ca */ /* 0x000fe400000e0000 */
[----:B------:R-:W-:-:S13]  /*d0d0*/  PLOP3.LUT P0, PT, PT, PT, PT, 0x80, 0x0 ;  /* 0x000000000000781c */ /* 0x000fda0003f0f070 */
.L_x_65:
        /* <DEDUP_REMOVED lines=15> */
.L_x_66:
        /* <DEDUP_REMOVED lines=10> */
[----:B------:R-:W-:Y:S02]  /*d270*/  IMAD.MOV.U32 R18, RZ, RZ, R5 ;  /* 0x000000ffff127224 */ /* 0x000fe400078e0005 */
[----:B------:R-:W-:-:S07]  /*d280*/  IMAD.MOV.U32 R23, RZ, RZ, R0 ;  /* 0x000000ffff177224 */ /* 0x000fce00078e0000 */
.L_x_51:
[----:B------:R-:W-:Y:S05]  /*d290*/  BSYNC B0 ;  /* 0x0000000000007941 */ /* 0x000fea0003800000 */
.L_x_50:
[----:B------:R-:W2:Y:S01]  /*d2a0*/  LDL.LU R0, [R1+0x4] ;  /* 0x0000040001007983 */ /* 0x000ea20000300800 */
[----:B------:R-:W-:Y:S02]  /*d2b0*/  IMAD.MOV.U32 R16, RZ, RZ, R7 ;  /* 0x000000ffff107224 */ /* 0x000fe400078e0007 */
[----:B------:R-:W-:Y:S02]  /*d2c0*/  IMAD.MOV.U32 R22, RZ, RZ, R10 ;  /* 0x000000ffff167224 */ /* 0x000fe400078e000a */
[----:B--2---:R-:W-:-:S07]  /*d2d0*/  VIADD R0, R0, 0xfffffffd ;  /* 0xfffffffd00007836 */ /* 0x004fce0000000000 */
.L_x_49:
[----:B------:R-:W-:Y:S01]  /*d2e0*/  IMAD.MOV R6, RZ, RZ, -R6 ;  /* 0x000000ffff067224 */ /* 0x000fe200078e0a06 */
[----:B------:R-:W-:Y:S04]  /*d2f0*/  BSSY B0, `(.L_x_48) ;  /* 0x0000160000007945 */ /* 0x000fe80003800000 */
[----:B------:R-:W-:-:S13]  /*d300*/  ISETP.NE.AND P0, PT, R29, R6, PT ;  /* 0x000000061d00720c */ /* 0x000fda0003f05270 */
[----:B------:R-:W-:Y:S05]  /*d310*/  @!P0 BRA `(.L_x_67) ;  /* 0x0000001400748947 */ /* 0x000fea0003800000 */
[----:B------:R-:W-:-:S07]  /*d320*/  IMAD.MOV.U32 R4, RZ, RZ, R18 ;  /* 0x000000ffff047224 */ /* 0x000fce00078e0012 */
.L_x_102:
        /* <DEDUP_REMOVED lines=27> */
[----:B------:R-:W-:-:S05]  /*d4e0*/  LEA.HI.X R5, R2, UR5, R3, 0x2, P0 ;  /* 0x0000000502057c11 */ /* 0x000fca00080f1403 */
[----:B------:R0:W5:Y:S04]  /*d4f0*/  LDG.E R4, desc[UR60][R4.64] ;  /* 0x0000003c04047981 */ /* 0x000168000c1e1900 */
.L_x_70:
[----:B------:R-:W-:Y:S01]  /*d500*/  LEA R3, R6, UR36, 0x3 ;  /* 0x0000002406037c11 */ /* 0x000fe2000f8e18ff */
[----:B------:R-:W-:Y:S01]  /*d510*/  BSSY B2, `(.L_x_71) ;  /* 0x0000004000027945 */ /* 0x000fe20003800000 */
[----:B------:R-:W-:-:S04]  /*d520*/  SHF.L.U32 R2, R7, 0x1f, RZ ;  /* 0x0000001f07027819 */ /* 0x000fc800000006ff */
[----:B------:R-:W1:Y:S02]  /*d530*/  SYNCS.PHASECHK.TRANS64.TRYWAIT P0, [R3+URZ+0x31c40], R2 ;  /* 0x031c4002030075a7 */ /* 0x000e64000800017f */
[----:B-1----:R-:W-:Y:S05]  /*d540*/  @!P0 BRA `(.L_x_72) ;  /* 0x0000002800448947 */ /* 0x002fea0003800000 */
.L_x_149:
[----:B------:R-:W-:Y:S05]  /*d550*/  BSYNC B2 ;  /* 0x0000000000027941 */ /* 0x000fea0003800000 */
.L_x_71:
        /* <DEDUP_REMOVED lines=12> */
.L_x_74:
[----:B------:R-:W-:Y:S05]  /*d620*/  BSYNC B2 ;  /* 0x0000000000027941 */ /* 0x000fea0003800000 */
.L_x_73:
        /* <DEDUP_REMOVED lines=11> */
.L_x_75:
        /* <DEDUP_REMOVED lines=16> */
.L_x_76:
        /* <DEDUP_REMOVED lines=16> */
.L_x_77:
        /* <DEDUP_REMOVED lines=15> */
.L_x_150:
[----:B------:R-:W-:Y:S05]  /*d9d0*/  BSYNC B2 ;  /* 0x0000000000027941 */ /* 0x000fea0003800000 */
.L_x_78:
[----:B------:R-:W-:Y:S01]  /*d9e0*/  BSSY B2, `(.L_x_80) ;  /* 0x000000b000027945 */ /* 0x000fe20003800000 */
[----:B------:R-:W-:Y:S02]  /*d9f0*/  IMAD.MOV.U32 R2, RZ, RZ, 0x0 ;  /* 0x00000000ff027424 */ /* 0x000fe400078e00ff */
[----:B------:R-:W-:Y:S01]  /*da00*/  IMAD.MOV.U32 R3, RZ, RZ, 0x14f00000 ;  /* 0x14f00000ff037424 */ /* 0x000fe200078e00ff */
[----:B------:R-:W-:Y:S06]  /*da10*/  @P1 BRA `(.L_x_81) ;  /* 0x00000000001c1947 */ /* 0x000fec0003800000 */
[----:B------:R-:W1:Y:S02]  /*da20*/  S2R R14, SR_TID.X ;  /* 0x00000000000e7919 */ /* 0x000e640000002100 */
[----:B-1----:R-:W-:Y:S01]  /*da30*/  LOP3.LUT R15, R14, 0x1f, RZ, 0xc0, !PT ;  /* 0x0000001f0e0f7812 */ /* 0x002fe200078ec0ff */
[----:B------:R-:W-:-:S03]  /*da40*/  IMAD.MOV.U32 R14, RZ, RZ, 0x6c00 ;  /* 0x00006c00ff0e7424 */ /* 0x000fc600078e00ff */
[----:B------:R-:W-:Y:S01]  /*da50*/  ISETP.NE.AND P0, PT, R15, RZ, PT ;  /* 0x000000ff0f00720c */ /* 0x000fe20003f05270 */
[----:B------:R1:W-:-:S12]  /*da60*/  SYNCS.ARRIVE.TRANS64 RZ, [R13+URZ+0x50], R14 ;  /* 0x0000500e0dff79a7 */ /* 0x0003d8000800003f */
[----:B-1----:R-:W-:Y:S05]  /*da70*/  @!P0 BRA `(.L_x_81) ;  /* 0x0000000000048947 */ /* 0x002fea0003800000 */
[----:B------:R-:W-:Y:S01]  /*da80*/  BPT.TRAP 0x1 ;  /* 0x000000040000795c */ /* 0x000fe20000300000 */
.L_x_81:
[----:B------:R-:W-:Y:S05]  /*da90*/  BSYNC B2 ;  /* 0x0000000000027941 */ /* 0x000fea0003800000 */
.L_x_80:
[----:B------:R-:W-:Y:S01]  /*daa0*/  R2UR UR6, R2 ;  /* 0x00000000020672ca */ /* 0x000fe200000e0000 */
[----:B------:R-:W-:Y:S01]  /*dab0*/  IMAD R16, R16, 0x6c00, R9 ;  /* 0x00006c0010107824 */ /* 0x000fe200078e0209 */
[----:B------:R-:W-:Y:S01]  /*dac0*/  R2UR UR7, R3 ;  /* 0x00000000030772ca */ /* 0x000fe200000e0000 */
[----:B------:R-:W-:Y:S01]  /*dad0*/  UIADD3 UR4, UP0, UR38, 0x470, URZ ;  /* 0x0000047026047890 */ /* 0x000fe2000ff1e03f */
[----:B------:R-:W-:Y:S01]  /*dae0*/  R2UR UR10, R5 ;  /* 0x00000000050a72ca */ /* 0x000fe200000e0000 */
[----:B------:R-:W-:Y:S01]  /*daf0*/  IMAD R5, R23, 0x90, RZ ;  /* 0x0000009017057824 */ /* 0x000fe200078e02ff */
[----:B------:R-:W-:Y:S01]  /*db00*/  PLOP3.LUT P0, PT, PT, PT, PT, 0x80, 0x0 ;  /* 0x000000000000781c */ /* 0x000fe20003f0f070 */
[----:B0-----:R-:W-:Y:S01]  /*db10*/  VIADD R13, R13, 0x50 ;  /* 0x000000500d0d7836 */ /* 0x001fe20000000000 */
[----:B------:R-:W-:Y:S01]  /*db20*/  UIADD3.X UR5, URZ, UR39, URZ, UP0, !UPT ;  /* 0x000000273f057290 */ /* 0x000fe200087fe43f */
[----:B------:R-:W-:-:S11]  /*db30*/  VIADD R14, R16, 0x200 ;  /* 0x00000200100e7836 */ /* 0x000fd60000000000 */
.L_x_82:
        /* <DEDUP_REMOVED lines=10> */
[----:B------:R-:W-:Y:S02]  /*dbe0*/  R2UR UR6, R2 ;  /* 0x00000000020672ca */ /* 0x000fe400000e0000 */
[----:B------:R-:W-:Y:S02]  /*dbf0*/  R2UR UR7, R3 ;  /* 0x00000000030772ca */ /* 0x000fe400000e0000 */
[----:B------:R-:W-:Y:S01]  /*dc00*/  R2UR UR10, R11 ;  /* 0x000000000b0a72ca */ /* 0x000fe200000e0000 */
[----:B------:R-:W-:Y:S01]  /*dc10*/  VIADD R11, R16, 0x2600 ;  /* 0x00002600100b7836 */ /* 0x000fe20000000000 */
[----:B------:R-:W-:-:S13]  /*dc20*/  PLOP3.LUT P0, PT, PT, PT, PT, 0x80, 0x0 ;  /* 0x000000000000781c */ /* 0x000fda0003f0f070 */
.L_x_83:
        /* <DEDUP_REMOVED lines=15> */
.L_x_84:
        /* <DEDUP_REMOVED lines=12> */
.L_x_69:
[----:B------:R-:W-:Y:S05]  /*dde0*/  BSYNC B1 ;  /* 0x0000000000017941 */ /* 0x000fea0003800000 */
.L_x_68:
        /* <DEDUP_REMOVED lines=9> */
[----:B------:R-:W-:-:S12]  /*de80*/  VIADD R10, R0, 0xffffffff ;  /* 0xffffffff000a7836 */ /* 0x000fd80000000000 */
[----:B------:R-:W-:Y:S05]  /*de90*/  @!P1 BRA `(.L_x_87) ;  /* 0x0000000000489947 */ /* 0x000fea0003800000 */
[----:B------:R-:W0:Y:S01]  /*dea0*/  LDC R4, c[0x0][0x43c] ;  /* 0x00010f00ff047b82 */ /* 0x000e220000000800 */
[----:B------:R-:W-:Y:S01]  /*deb0*/  ULDC.64 UR4, c[0x0][0x428] ;  /* 0x00010a0000047ab9 */ /* 0x000fe20000000a00 */
[----:B0-----:R-:W-:-:S13]  /*dec0*/  ISETP.NE.AND P0, PT, R4, 0x1, PT ;  /* 0x000000010400780c */ /* 0x001fda0003f05270 */
[----:B------:R-:W0:Y:S02]  /*ded0*/  @P0 LDC.64 R2, c[0x0][0x440] ;  /* 0x00011000ff020b82 */ /* 0x000e240000000a00 */
[----:B0-----:R-:W-:-:S04]  /*dee0*/  @P0 IMAD.HI.U32 R5, R10, R2, RZ ;  /* 0x000000020a050227 */ /* 0x001fc800078e00ff */
[----:B------:R-:W-:Y:S01]  /*def0*/  IMAD.MOV.U32 R2, RZ, RZ, R10 ;  /* 0x000000ffff027224 */ /* 0x000fe200078e000a */
[----:B------:R-:W-:-:S05]  /*df00*/  @P0 SHF.R.U32.HI R2, RZ, R3, R5 ;  /* 0x00000003ff020219 */ /* 0x000fca0000011605 */
[----:B------:R-:W-:-:S04]  /*df10*/  IMAD.MOV R3, RZ, RZ, -R2 ;  /* 0x000000ffff037224 */ /* 0x000fc800078e0a02 */
[----:B------:R-:W-:Y:S01]  /*df20*/  IMAD R10, R4, R3, R10 ;  /* 0x00000003040a7224 */ /* 0x000fe200078e020a */
[----:B------:R-:W-:Y:S01]  /*df30*/  SHF.R.S32.HI R3, RZ, 0x1f, R2 ;  /* 0x0000001fff037819 */ /* 0x000fe20000011402 */
[----:B------:R-:W-:-:S04]  /*df40*/  IMAD R4, R24, UR4, RZ ;  /* 0x0000000418047c24 */ /* 0x000fc8000f8e02ff */
[C---:B------:R-:W-:Y:S02]  /*df50*/  IMAD R4, R19.reuse, UR5, R4 ;  /* 0x0000000513047c24 */ /* 0x040fe4000f8e0204 */
[----:B------:R-:W-:Y:S01]  /*df60*/  IMAD.WIDE.U32 R2, R19, UR4, R2 ;  /* 0x0000000413027c25 */ /* 0x000fe2000f8e0002 */
[----:B------:R-:W-:-:S03]  /*df70*/  ULDC.64 UR4, c[0x0][0x418] ;  /* 0x0001060000047ab9 */ /* 0x000fc60000000a00 */
[----:B------:R-:W-:Y:S01]  /*df80*/  IMAD.IADD R3, R4, 0x1, R3 ;  /* 0x0000000104037824 */ /* 0x000fe200078e0203 */
[----:B------:R-:W-:-:S04]  /*df90*/  LEA R4, P0, R2, UR4, 0x2 ;  /* 0x0000000402047c11 */ /* 0x000fc8000f8010ff */
[----:B------:R-:W-:-:S05]  /*dfa0*/  LEA.HI.X R5, R2, UR5, R3, 0x2, P0 ;  /* 0x0000000502057c11 */ /* 0x000fca00080f1403 */
[----:B------:R0:W5:Y:S04]  /*dfb0*/  LDG.E R4, desc[UR60][R4.64] ;  /* 0x0000003c04047981 */ /* 0x000168000c1e1900 */
.L_x_87:
[----:B------:R-:W-:Y:S01]  /*dfc0*/  LEA R2, R16, UR36, 0x3 ;  /* 0x0000002410027c11 */ /* 0x000fe2000f8e18ff */
[----:B------:R-:W-:Y:S01]  /*dfd0*/  BSSY B2, `(.L_x_88) ;  /* 0x0000004000027945 */ /* 0x000fe20003800000 */
[----:B------:R-:W-:-:S04]  /*dfe0*/  SHF.L.U32 R3, R22, 0x1f, RZ ;  /* 0x0000001f16037819 */ /* 0x000fc800000006ff */
[----:B------:R-:W1:Y:S02]  /*dff0*/  SYNCS.PHASECHK.TRANS64.TRYWAIT P0, [R2+URZ+0x31c40], R3 ;  /* 0x031c4003020075a7 */ /* 0x000e64000800017f */
[----:B-1----:R-:W-:Y:S05]  /*e000*/  @!P0 BRA `(.L_x_89) ;  /* 0x0000001c00bc8947 */ /* 0x002fea0003800000 */
.L_x_151:
[----:B------:R-:W-:Y:S05]  /*e010*/  BSYNC B2 ;  /* 0x0000000000027941 */ /* 0x000fea0003800000 */
.L_x_88:
        /* <DEDUP_REMOVED lines=12> */
.L_x_91:
[----:B------:R-:W-:Y:S05]  /*e0e0*/  BSYNC B2 ;  /* 0x0000000000027941 */ /* 0x000fea0003800000 */
.L_x_90:
[----:B------:R-:W-:Y:S01]  /*e0f0*/  IMAD.MOV.U32 R5, RZ, RZ, RZ ;  /* 0x000000ffff057224 */ /* 0x000fe200078e00ff */
[----:B------:R-:W-:Y:S01]  /*e100*/  UIADD3 UR4, UP0, UR38, 0x370, URZ ;  /* 0x0000037026047890 */ /* 0x000fe2000ff1e03f */
[C---:B-1----:R-:W-:Y:S01]  /*e110*/  IMAD R3, R16.reuse, 0x8, R8 ;  /* 0x0000000810037824 */ /* 0x042fe200078e0208 */
[----:B------:R-:W-:Y:S01]  /*e120*/  PLOP3.LUT P0, PT, PT, PT, PT, 0x80, 0x0 ;  /* 0x000000000000781c */ /* 0x000fe20003f0f070 */
[----:B------:R-:W-:Y:S01]  /*e130*/  IMAD R13, R16, 0x6c00, R9 ;  /* 0x00006c00100d7824 */ /* 0x000fe200078e0209 */
[----:B------:R-:W-:Y:S01]  /*e140*/  R2UR UR10, R5 ;  /* 0x00000000050a72ca */ /* 0x000fe200000e0000 */
[----:B------:R-:W-:Y:S01]  /*e150*/  VIADD R3, R3, 0x30 ;  /* 0x0000003003037836 */ /* 0x000fe20000000000 */
[----:B------:R-:W-:Y:S01]  /*e160*/  UIADD3.X UR5, URZ, UR39, URZ, UP0, !UPT ;  /* 0x000000273f057290 */ /* 0x000fe200087fe43f */
[----:B------:R-:W-:Y:S01]  /*e170*/  IMAD R2, R10, 0x90, RZ ;  /* 0x000000900a027824 */ /* 0x000fe200078e02ff */
[----:B------:R-:W-:Y:S01]  /*e180*/  UMOV UR6, 0x0 ;  /* 0x0000000000067882 */ /* 0x000fe20000000000 */
[----:B------:R-:W-:Y:S01]  /*e190*/  VIADD R11, R13, 0x16a00 ;  /* 0x00016a000d0b7836 */ /* 0x000fe20000000000 */
[----:B------:R-:W-:-:S09]  /*e1a0*/  UMOV UR7, 0x14f00000 ;  /* 0x14f0000000077882 */ /* 0x000fd20000000000 */
.L_x_92:
        /* <DEDUP_REMOVED lines=16> */
.L_x_93:
        /* <DEDUP_REMOVED lines=16> */
.L_x_94:
        /* <DEDUP_REMOVED lines=15> */
.L_x_152:
[----:B------:R-:W-:Y:S05]  /*e4a0*/  BSYNC B2 ;  /* 0x0000000000027941 */ /* 0x000fea0003800000 */
.L_x_95:
[----:B------:R-:W-:Y:S01]  /*e4b0*/  BSSY B2, `(.L_x_97) ;  /* 0x000000b000027945 */ /* 0x000fe20003800000 */
[----:B0-----:R-:W-:Y:S02]  /*e4c0*/  IMAD.MOV.U32 R2, RZ, RZ, 0x0 ;  /* 0x00000000ff027424 */ /* 0x001fe400078e00ff */
[----:B------:R-:W-:Y:S01]  /*e4d0*/  IMAD.MOV.U32 R3, RZ, RZ, 0x14f00000 ;  /* 0x14f00000ff037424 */ /* 0x000fe200078e00ff */
[----:B------:R-:W-:Y:S06]  /*e4e0*/  @P1 BRA `(.L_x_98) ;  /* 0x00000000001c1947 */ /* 0x000fec0003800000 */
[----:B------:R-:W0:Y:S02]  /*e4f0*/  S2R R13, SR_TID.X ;  /* 0x00000000000d7919 */ /* 0x000e240000002100 */
[----:B0-----:R-:W-:Y:S01]  /*e500*/  LOP3.LUT R14, R13, 0x1f, RZ, 0xc0, !PT ;  /* 0x0000001f0d0e7812 */ /* 0x001fe200078ec0ff */
[----:B------:R-:W-:-:S03]  /*e510*/  IMAD.MOV.U32 R13, RZ, RZ, 0x6c00 ;  /* 0x00006c00ff0d7424 */ /* 0x000fc600078e00ff */
[----:B------:R-:W-:Y:S01]  /*e520*/  ISETP.NE.AND P0, PT, R14, RZ, PT ;  /* 0x000000ff0e00720c */ /* 0x000fe20003f05270 */
[----:B------:R0:W-:-:S12]  /*e530*/  SYNCS.ARRIVE.TRANS64 RZ, [R7+URZ+0x50], R13 ;  /* 0x0000500d07ff79a7 */ /* 0x0001d8000800003f */
[----:B0-----:R-:W-:Y:S05]  /*e540*/  @!P0 BRA `(.L_x_98) ;  /* 0x0000000000048947 */ /* 0x001fea0003800000 */
[----:B------:R-:W-:Y:S01]  /*e550*/  BPT.TRAP 0x1 ;  /* 0x000000040000795c */ /* 0x000fe20000300000 */
.L_x_98:
[----:B------:R-:W-:Y:S05]  /*e560*/  BSYNC B2 ;  /* 0x0000000000027941 */ /* 0x000fea0003800000 */
.L_x_97:
[----:B------:R-:W-:Y:S01]  /*e570*/  R2UR UR6, R2 ;  /* 0x00000000020672ca */ /* 0x000fe200000e0000 */
[----:B------:R-:W-:Y:S01]  /*e580*/  IMAD R6, R6, 0x6c00, R9 ;  /* 0x00006c0006067824 */ /* 0x000fe200078e0209 */
[----:B------:R-:W-:Y:S01]  /*e590*/  R2UR UR7, R3 ;  /* 0x00000000030772ca */ /* 0x000fe200000e0000 */
[----:B------:R-:W-:Y:S01]  /*e5a0*/  UIADD3 UR4, UP0, UR38, 0x470, URZ ;  /* 0x0000047026047890 */ /* 0x000fe2000ff1e03f */
[----:B------:R-:W-:Y:S01]  /*e5b0*/  R2UR UR10, R5 ;  /* 0x00000000050a72ca */ /* 0x000fe200000e0000 */
[----:B------:R-:W-:Y:S01]  /*e5c0*/  IMAD R5, R23, 0x90, RZ ;  /* 0x0000009017057824 */ /* 0x000fe200078e02ff */
[----:B------:R-:W-:Y:S01]  /*e5d0*/  PLOP3.LUT P0, PT, PT, PT, PT, 0x80, 0x0 ;  /* 0x000000000000781c */ /* 0x000fe20003f0f070 */
[----:B------:R-:W-:Y:S01]  /*e5e0*/  VIADD R7, R7, 0x50 ;  /* 0x0000005007077836 */ /* 0x000fe20000000000 */
[----:B------:R-:W-:Y:S01]  /*e5f0*/  UIADD3.X UR5, URZ, UR39, URZ, UP0, !UPT ;  /* 0x000000273f057290 */ /* 0x000fe200087fe43f */
[----:B------:R-:W-:-:S11]  /*e600*/  VIADD R13, R6, 0x200 ;  /* 0x00000200060d7836 */ /* 0x000fd60000000000 */
.L_x_99:
        /* <DEDUP_REMOVED lines=15> */
.L_x_100:
        /* <DEDUP_REMOVED lines=15> */
.L_x_101:
        /* <DEDUP_REMOVED lines=12> */
.L_x_86:
[----:B------:R-:W-:Y:S05]  /*e8b0*/  BSYNC B1 ;  /* 0x0000000000017941 */ /* 0x000fea0003800000 */
.L_x_85:
[C---:B------:R-:W-:Y:S01]  /*e8c0*/  ISETP.GT.AND P0, PT, R0.reuse, 0x1, PT ;  /* 0x000000010000780c */ /* 0x040fe20003f04270 */
[----:B------:R-:W-:-:S12]  /*e8d0*/  VIADD R0, R0, 0xfffffffe ;  /* 0xfffffffe00007836 */ /* 0x000fd80000000000 */
[----:B------:R-:W-:Y:S05]  /*e8e0*/  @P0 BRA `(.L_x_102) ;  /* 0xffffffe800900947 */ /* 0x000fea000383ffff */
.L_x_67:
[----:B------:R-:W-:Y:S05]  /*e8f0*/  BSYNC B0 ;  /* 0x0000000000007941 */ /* 0x000fea0003800000 */
.L_x_48:
[----:B------:R-:W-:Y:S01]  /*e900*/  ISETP.NE.AND P0, PT, R25, RZ, PT ;  /* 0x000000ff1900720c */ /* 0x000fe20003f05270 */
[----:B------:R-:W-:-:S12]  /*e910*/  BSSY B0, `(.L_x_103) ;  /* 0x0000047000007945 */ /* 0x000fd80003800000 */
[----:B------:R-:W-:Y:S05]  /*e920*/  @!P0 BRA `(.L_x_104) ;  /* 0x0000000400148947 */ /* 0x000fea0003800000 */
[----:B0-----:R-:W0:Y:S01]  /*e930*/  S2R R0, SR_TID.X ;  /* 0x0000000000007919 */ /* 0x001e220000002100 */
[----:B------:R-:W-:Y:S01]  /*e940*/  LEA R3, R16, UR36, 0x3 ;  /* 0x0000002410037c11 */ /* 0x000fe2000f8e18ff */
[----:B------:R-:W-:Y:S01]  /*e950*/  BSSY B1, `(.L_x_105) ;  /* 0x0000006000017945 */ /* 0x000fe20003800000 */
[----:B0-----:R-:W-:Y:S02]  /*e960*/  LOP3.LUT R2, R0, 0x7f, RZ, 0xc0, !PT ;  /* 0x0000007f00027812 */ /* 0x001fe400078ec0ff */
[----:B------:R-:W-:Y:S02]  /*e970*/  SHF.L.U32 R0, R22, 0x1f, RZ ;  /* 0x0000001f16007819 */ /* 0x000fe400000006ff */
[----:B------:R-:W-:Y:S02]  /*e980*/  ISETP.NE.AND P1, PT, R2, RZ, PT ;  /* 0x000000ff0200720c */ /* 0x000fe40003f25270 */
[----:B------:R-:W0:Y:S02]  /*e990*/  SYNCS.PHASECHK.TRANS64.TRYWAIT P0, [R3+URZ+0x31c60], R0 ;  /* 0x031c6000030075a7 */ /* 0x000e24000800017f */
[----:B0-----:R-:W-:Y:S09]  /*e9a0*/  @!P0 BRA `(.L_x_106) ;  /* 0x00000014007c8947 */ /* 0x001ff20003800000 */
.L_x_153:
[----:B------:R-:W-:Y:S05]  /*e9b0*/  BSYNC B1 ;  /* 0x0000000000017941 */ /* 0x000fea0003800000 */
.L_x_105:
[----:B------:R-:W-:Y:S04]  /*e9c0*/  BSSY B1, `(.L_x_107) ;  /* 0x0000009000017945 */ /* 0x000fe80003800000 */
        /* <DEDUP_REMOVED lines=8> */
.L_x_108:
[----:B------:R-:W-:Y:S05]  /*ea50*/  BSYNC B1 ;  /* 0x0000000000017941 */ /* 0x000fea0003800000 */
.L_x_107:
[----:B------:R-:W-:Y:S01]  /*ea60*/  IMAD R9, R16, 0x6c00, R9 ;  /* 0x00006c0010097824 */ /* 0x000fe200078e0209 */
[----:B------:R-:W-:Y:S01]  /*ea70*/  UIADD3 UR4, UP0, UR38, 0x470, URZ ;  /* 0x0000047026047890 */ /* 0x000fe2000ff1e03f */
[----:B0-----:R-:W-:Y:S01]  /*ea80*/  VIADD R0, R3, 0x31c50 ;  /* 0x00031c5003007836 */ /* 0x001fe20000000000 */
[----:B------:R-:W-:Y:S01]  /*ea90*/  PLOP3.LUT P0, PT, PT, PT, PT, 0x80, 0x0 ;  /* 0x000000000000781c */ /* 0x000fe20003f0f070 */
[----:B------:R-:W-:Y:S01]  /*eaa0*/  IMAD R3, R23, 0x90, RZ ;  /* 0x0000009017037824 */ /* 0x000fe200078e02ff */
[----:B------:R-:W-:Y:S01]  /*eab0*/  UIADD3.X UR5, URZ, UR39, URZ, UP0, !UPT ;  /* 0x000000273f057290 */ /* 0x000fe200087fe43f */
[----:B------:R-:W-:Y:S01]  /*eac0*/  VIADD R2, R9, 0x200 ;  /* 0x0000020009027836 */ /* 0x000fe20000000000 */
[----:B------:R-:W-:Y:S01]  /*ead0*/  UMOV UR6, 0x0 ;  /* 0x0000000000067882 */ /* 0x000fe20000000000 */
[----:B------:R-:W-:Y:S01]  /*eae0*/  UMOV UR7, 0x14f00000 ;  /* 0x14f0000000077882 */ /* 0x000fe20000000000 */
[----:B------:R-:W-:-:S08]  /*eaf0*/  UMOV UR10, URZ ;  /* 0x0000003f000a7c82 */ /* 0x000fd00008000000 */
.L_x_109:
        /* <DEDUP_REMOVED lines=10> */
[----:B------:R-:W-:Y:S01]  /*eba0*/  PLOP3.LUT P0, PT, PT, PT, PT, 0x80, 0x0 ;  /* 0x000000000000781c */ /* 0x000fe20003f0f070 */
[----:B------:R-:W-:Y:S01]  /*ebb0*/  VIADD R2, R9, 0x2600 ;  /* 0x0000260009027836 */ /* 0x000fe20000000000 */
[----:B------:R-:W-:Y:S01]  /*ebc0*/  UMOV UR6, 0x0 ;  /* 0x0000000000067882 */ /* 0x000fe20000000000 */
[----:B------:R-:W-:Y:S01]  /*ebd0*/  UMOV UR7, 0x14f00000 ;  /* 0x14f0000000077882 */ /* 0x000fe20000000000 */
[----:B------:R-:W-:-:S09]  /*ebe0*/  UMOV UR10, 0x20 ;  /* 0x00000020000a7882 */ /* 0x000fd20000000000 */
.L_x_110:
        /* <DEDUP_REMOVED lines=15> */
.L_x_111:
        /* <DEDUP_REMOVED lines=9> */
[----:B-1----:R-:W-:Y:S05]  /*ed70*/  @P0 BRA.U.ANY `(.L_x_111) ;  /* 0xfffffffd00d80947 */ /* 0x002fea000393ffff */
.L_x_104:
[----:B------:R-:W-:Y:S05]  /*ed80*/  BSYNC B0 ;  /* 0x0000000000007941 */ /* 0x000fea0003800000 */
.L_x_103:
[----:B------:R-:W2:Y:S01]  /*ed90*/  LDL.LU R4, [R1+0x8] ;  /* 0x0000080001047983 */ /* 0x000ea20000300800 */
[----:B------:R-:W-:-:S03]  /*eda0*/  ULDC UR4, c[0x0][0xc34] ;  /* 0x00030d0000047ab9 */ /* 0x000fc60000000800 */
[----:B------:R-:W3:Y:S01]  /*edb0*/  LDL.LU R2, [R1+0x1c] ;  /* 0x00001c0001027983 */ /* 0x000ee20000300800 */
[----:B------:R-:W-:-:S05]  /*edc0*/  VIADD R16, R16, 0x1 ;  /* 0x0000000110107836 */ /* 0x000fca0000000000 */
[----:B------:R-:W-:-:S04]  /*edd0*/  ISETP.NE.AND P0, PT, R16, 0x2, PT ;  /* 0x000000021000780c */ /* 0x000fc80003f05270 */
[----:B------:R-:W-:Y:S02]  /*ede0*/  SEL R3, RZ, 0x1, P0 ;  /* 0x00000001ff037807 */ /* 0x000fe40000000000 */
[----:B------:R-:W-:Y:S02]  /*edf0*/  SEL R16, R16, RZ, P0 ;  /* 0x000000ff10107207 */ /* 0x000fe40000000000 */
[----:B------:R-:W-:Y:S01]  /*ee00*/  LOP3.LUT R22, R22, R3, RZ, 0x3c, !PT ;  /* 0x0000000316167212 */ /* 0x000fe200078e3cff */
[----:B--2---:R-:W-:Y:S02]  /*ee10*/  VIADD R4, R4, UR37 ;  /* 0x0000002504047c36 */ /* 0x004fe40008000000 */
[----:B---3--:R-:W-:-:S03]  /*ee20*/  VIADD R2, R2, 0x1 ;  /* 0x0000000102027836 */ /* 0x008fc60000000000 */
[----:B------:R1:W-:Y:S01]  /*ee30*/  STL [R1+0x8], R4 ;  /* 0x0000080401007387 */ /* 0x0003e20000100800 */
[----:B------:R-:W-:-:S03]  /*ee40*/  ISETP.GE.AND P1, PT, R4, UR4, PT ;  /* 0x0000000404007c0c */ /* 0x000fc6000bf26270 */
[----:B------:R1:W-:Y:S10]  /*ee50*/  STL [R1+0x1c], R2 ;  /* 0x00001c0201007387 */ /* 0x0003f40000100800 */
[----:B-1----:R-:W-:Y:S05]  /*ee60*/  @!P1 BRA `(.L_x_112) ;  /* 0xffffffc000509947 */ /* 0x002fea000383ffff */
[----:B0-----:R-:W-:-:S07]  /*ee70*/  LOP3.LUT R0, R2, 0x1, RZ, 0xc, !PT ;  /* 0x0000000102007812 */ /* 0x001fce00078e0cff */
.L_x_34:
[----:B------:R-:W0:Y:S01]  /*ee80*/  S2R R3, SR_CgaCtaId ;  /* 0x0000000000037919 */ /* 0x000e220000008800 */
[----:B------:R-:W-:Y:S01]  /*ee90*/  MOV R2, 0x400 ;  /* 0x0000040000027802 */ /* 0x000fe20000000f00 */
[----:B------:R-:W-:Y:S01]  /*eea0*/  BSSY B0, `(.L_x_113) ;  /* 0x0000005000007945 */ /* 0x000fe20003800000 */
[----:B------:R-:W-:Y:S02]  /*eeb0*/  SHF.L.U32 R0, R0, 0x1f, RZ ;  /* 0x0000001f00007819 */ /* 0x000fe400000006ff */
[----:B0-----:R-:W-:-:S04]  /*eec0*/  LEA R9, R3, R2, 0x18 ;  /* 0x0000000203097211 */ /* 0x001fc800078ec0ff */
[----:B------:R-:W0:Y:S02]  /*eed0*/  SYNCS.PHASECHK.TRANS64.TRYWAIT P0, [R9+URZ+0x31c20], R0 ;  /* 0x031c2000090075a7 */ /* 0x000e24000800017f */
[----:B0-----:R-:W-:Y:S05]  /*eee0*/  @!P0 BRA `(.L_x_114) ;  /* 0x0000001000408947 */ /* 0x001fea0003800000 */
.L_x_154:
[----:B------:R-:W-:Y:S05]  /*eef0*/  BSYNC B0 ;  /* 0x0000000000007941 */ /* 0x000fea0003800000 */
.L_x_113:
[----:B------:R-:W-:-:S03]  /*ef00*/  UMOV UR4, 0xffffffff ;  /* 0xffffffff00047882 */ /* 0x000fc60000000000 */
[----:B------:R-:W-:Y:S05]  /*ef10*/  BRA.DIV UR4, `(.L_x_115) ;  /* 0x0000001204487947 */ /* 0x000fea000b800000 */
[----:B0-----:R-:W0:Y:S02]  /*ef20*/  S2R R0, SR_TID.X ;  /* 0x0000000000007919 */ /* 0x001e240000002100 */
[----:B0-----:R-:W-:-:S04]  /*ef30*/  SHF.R.U32.HI R0, RZ, 0x5, R0 ;  /* 0x00000005ff007819 */ /* 0x001fc80000011600 */
[----:B------:R-:W-:-:S05]  /*ef40*/  LOP3.LUT R0, R0, 0x3, RZ, 0xc0, !PT ;  /* 0x0000000300007812 */ /* 0x000fca00078ec0ff */
[----:B------:R0:W1:Y:S02]  /*ef50*/  SHFL.IDX PT, R14, R0, RZ, 0x1f ;  /* 0x00001fff000e7589 */ /* 0x00006400000e0000 */
.L_x_157:
[----:B-1----:R-:W-:Y:S01]  /*ef60*/  ISETP.NE.AND P0, PT, R14, RZ, PT ;  /* 0x000000ff0e00720c */ /* 0x002fe20003f05270 */
[----:B------:R-:W-:-:S12]  /*ef70*/  BSSY B0, `(.L_x_116) ;  /* 0x0000024000007945 */ /* 0x000fd80003800000 */
[----:B------:R-:W-:Y:S05]  /*ef80*/  @P0 BRA `(.L_x_117) ;  /* 0x0000000000880947 */ /* 0x000fea0003800000 */
[----:B------:R-:W-:-:S03]  /*ef90*/  UMOV UR4, 0xffffffff ;  /* 0xffffffff00047882 */ /* 0x000fc60000000000 */
[----:B------:R-:W-:Y:S05]  /*efa0*/  BRA.DIV UR4, `(.L_x_118) ;  /* 0x0000001204587947 */ /* 0x000fea000b800000 */
[----:B------:R-:W-:-:S13]  /*efb0*/  ELECT P6, URZ, PT ;  /* 0x00000000003f782f */ /* 0x000fda00038c0000 */
.L_x_160:
[----:B------:R-:W-:Y:S05]  /*efc0*/  @!P6 BRA `(.L_x_117) ;  /* 0x000000000078e947 */ /* 0x000fea0003800000 */
[----:B0-----:R-:W2:Y:S02]  /*efd0*/  LDL.LU R0, [R1+0x28] ;  /* 0x0000280001007983 */ /* 0x001ea40000300800 */
[----:B--2---:R-:W-:-:S04]  /*efe0*/  LOP3.LUT R0, R0, 0x2, RZ, 0xfc, !PT ;  /* 0x0000000200007812 */ /* 0x004fc800078efcff */
[----:B------:R-:W-:-:S13]  /*eff0*/  ISETP.NE.AND P2, PT, R0, 0x3, PT ;  /* 0x000000030000780c */ /* 0x000fda0003f45270 */
[----:B------:R-:W-:Y:S05]  /*f000*/  @!P2 BRA `(.L_x_119) ;  /* 0x000000000004a947 */ /* 0x000fea0003800000 */
[----:B------:R-:W-:Y:S01]  /*f010*/  BPT.TRAP 0x1 ;  /* 0x000000040000795c */ /* 0x000fe20000300000 */
.L_x_119:
[----:B------:R-:W-:Y:S01]  /*f020*/  VIADD R3, R9, 0x31c40 ;  /* 0x00031c4009037836 */ /* 0x000fe20000000000 */
[----:B------:R-:W-:Y:S01]  /*f030*/  SHF.L.U32 R2, R22, 0x1f, RZ ;  /* 0x0000001f16027819 */ /* 0x000fe200000006ff */
[C---:B------:R-:W-:Y:S02]  /*f040*/  VIADD R0, R16.reuse, 0x1 ;  /* 0x0000000110007836 */ /* 0x040fe40000000000 */
[----:B------:R-:W-:-:S03]  /*f050*/  IMAD R7, R16, 0x8, R3 ;  /* 0x0000000810077824 */ /* 0x000fc600078e0203 */
[C---:B------:R-:W-:Y:S01]  /*f060*/  ISETP.NE.AND P1, PT, R0.reuse, 0x2, PT ;  /* 0x000000020000780c */ /* 0x040fe20003f25270 */
[----:B------:R-:W0:Y:S03]  /*f070*/  SYNCS.PHASECHK.TRANS64.TRYWAIT P0, [R7+URZ], R2 ;  /* 0x00000002070075a7 */ /* 0x000e26000800017f */
[----:B------:R-:W-:Y:S02]  /*f080*/  SEL R5, RZ, 0x1, P1 ;  /* 0x00000001ff057807 */ /* 0x000fe40000800000 */
[----:B------:R-:W-:Y:S02]  /*f090*/  SEL R4, R0, RZ, P1 ;  /* 0x000000ff00047207 */ /* 0x000fe40000800000 */
[----:B------:R-:W-:-:S03]  /*f0a0*/  LOP3.LUT R0, R22, R5, RZ, 0x3c, !PT ;  /* 0x0000000516007212 */ /* 0x000fc600078e3cff */
[----:B------:R-:W-:Y:S01]  /*f0b0*/  IMAD R3, R4, 0x8, R3 ;  /* 0x0000000804037824 */ /* 0x000fe200078e0203 */
[----:B------:R-:W-:Y:S01]  /*f0c0*/  SHF.L.U32 R0, R0, 0x1f, RZ ;  /* 0x0000001f00007819 */ /* 0x000fe200000006ff */
[----:B0-----:R-:W-:Y:S06]  /*f0d0*/  @!P0 BRA `(.L_x_120) ;  /* 0x00000010002c8947 */ /* 0x001fec0003800000 */
.L_x_161:
[----:B------:R-:W1:Y:S02]  /*f0e0*/  SYNCS.PHASECHK.TRANS64.TRYWAIT P0, [R3+URZ], R0 ;  /* 0x00000000030075a7 */ /* 0x000e64000800017f */
[----:B-1----:R-:W-:Y:S05]  /*f0f0*/  @!P0 BRA `(.L_x_121) ;  /* 0x0000001000388947 */ /* 0x002fea0003800000 */
.L_x_162:
[----:B------:R-:W-:Y:S05]  /*f100*/  @!P2 BRA `(.L_x_122) ;  /* 0x000000000004a947 */ /* 0x000fea0003800000 */
[----:B------:R-:W-:Y:S01]  /*f110*/  BPT.TRAP 0x1 ;  /* 0x000000040000795c */ /* 0x000fe20000300000 */
.L_x_122:
[----:B-1----:R-:W-:-:S04]  /*f120*/  VIADD R3, R9, 0x31c60 ;  /* 0x00031c6009037836 */ /* 0x002fc80000000000 */
[----:B------:R-:W-:-:S04]  /*f130*/  IMAD R5, R16, 0x8, R3 ;  /* 0x0000000810057824 */ /* 0x000fc800078e0203 */
[----:B------:R-:W1:Y:S02]  /*f140*/  SYNCS.PHASECHK.TRANS64.TRYWAIT P0, [R5+URZ], R2 ;  /* 0x00000002050075a7 */ /* 0x000e64000800017f */
[----:B-1----:R-:W-:Y:S05]  /*f150*/  @!P0 BRA `(.L_x_123) ;  /* 0x0000001000348947 */ /* 0x002fea0003800000 */
.L_x_163:
[----:B------:R-:W-:-:S07]  /*f160*/  IMAD R3, R4, 0x8, R3 ;  /* 0x0000000804037824 */ /* 0x000fce00078e0203 */
.L_x_124:
[----:B--2---:R2:W3:Y:S02]  /*f170*/  SYNCS.PHASECHK.TRANS64.TRYWAIT P0, [R3+URZ], R0 ;  /* 0x00000000030075a7 */ /* 0x0044e4000800017f */
[----:B---3--:R-:W-:Y:S05]  /*f180*/  @!P0 NANOSLEEP.SYNCS 0x989680 ;  /* 0x009896800000895d */ /* 0x008fea0003900000 */
[----:B------:R-:W3:Y:S02]  /*f190*/  @!P0 SYNCS.PHASECHK.TRANS64 P0, [R3+URZ], R0 ;  /* 0x00000000030085a7 */ /* 0x000ee4000800007f */
[----:B---3--:R-:W-:Y:S05]  /*f1a0*/  @!P0 BRA `(.L_x_124) ;  /* 0xfffffffc00f08947 */ /* 0x008fea000383ffff */
.L_x_117:
[----:B------:R-:W-:Y:S05]  /*f1b0*/  BSYNC B0 ;  /* 0x0000000000007941 */ /* 0x000fea0003800000 */
.L_x_116:
[----:B------:R-:W-:Y:S05]  /*f1c0*/  EXIT ;  /* 0x000000000000794d */ /* 0x000fea0003800000 */
.L_x_10:
[----:B0-----:R-:W-:-:S04]  /*f1d0*/  IMAD.U32 R3, RZ, RZ, UR37 ;  /* 0x00000025ff037e24 */ /* 0x001fc8000f8e00ff */
[----:B------:R0:W1:Y:S03]  /*f1e0*/  SYNCS.PHASECHK.TRANS64.TRYWAIT P1, [R3+URZ+0x31c00], R0 ;  /* 0x031c0000030075a7 */ /* 0x000066000802017f */
[----:B-1----:R-:W-:Y:S05]  /*f1f0*/  @!P1 NANOSLEEP.SYNCS 0x989680 ;  /* 0x009896800000995d */ /* 0x002fea0003900000 */
[----:B------:R-:W1:Y:S02]  /*f200*/  @!P1 SYNCS.PHASECHK.TRANS64 P1, [R3+URZ+0x31c00], R0 ;  /* 0x031c0000030095a7 */ /* 0x000e64000802007f */
[----:B-1----:R-:W-:Y:S05]  /*f210*/  @!P1 BRA `(.L_x_10) ;  /* 0xfffffffc00ec9947 */ /* 0x002fea000383ffff */
[----:B------:R-:W-:Y:S05]  /*f220*/  BRA `(.L_x_125) ;  /* 0xffffff2000247947 */ /* 0x000fea000383ffff */
.L_x_14:
[----:B-1----:R1:W2:Y:S02]  /*f230*/  SYNCS.PHASECHK.TRANS64.TRYWAIT P2, [R0+URZ+0x31c30], R3 ;  /* 0x031c3003000075a7 */ /* 0x0022a4000804017f */
[----:B--2---:R-:W-:Y:S05]  /*f240*/  @!P2 NANOSLEEP.SYNCS 0x989680 ;  /* 0x009896800000a95d */ /* 0x004fea0003900000 */
[----:B------:R-:W2:Y:S02]  /*f250*/  @!P2 SYNCS.PHASECHK.TRANS64 P2, [R0+URZ+0x31c30], R3 ;  /* 0x031c30030000a5a7 */ /* 0x000ea4000804007f */
[----:B--2---:R-:W-:Y:S05]  /*f260*/  @!P2 BRA `(.L_x_14) ;  /* 0xfffffffc00f0a947 */ /* 0x004fea000383ffff */
[----:B------:R-:W-:Y:S05]  /*f270*/  BRA `(.L_x_13) ;  /* 0xffffff2000487947 */ /* 0x000fea000383ffff */
.L_x_19:
[----:B-1----:R-:W-:-:S04]  /*f280*/  IMAD.U32 R9, RZ, RZ, UR4 ;  /* 0x00000004ff097e24 */ /* 0x002fc8000f8e00ff */
[----:B------:R1:W2:Y:S03]  /*f290*/  SYNCS.PHASECHK.TRANS64.TRYWAIT P2, [R9+URZ+0x31c30], R8 ;  /* 0x031c3008090075a7 */ /* 0x0002a6000804017f */
[----:B--2---:R-:W-:Y:S05]  /*f2a0*/  @!P2 NANOSLEEP.SYNCS 0x989680 ;  /* 0x009896800000a95d */ /* 0x004fea0003900000 */
[----:B------:R-:W2:Y:S02]  /*f2b0*/  @!P2 SYNCS.PHASECHK.TRANS64 P2, [R9+URZ+0x31c30], R8 ;  /* 0x031c30080900a5a7 */ /* 0x000ea4000804007f */
[----:B--2---:R-:W-:Y:S05]  /*f2c0*/  @!P2 BRA `(.L_x_19) ;  /* 0xfffffffc00eca947 */ /* 0x004fea000383ffff */
[----:B------:R-:W-:Y:S05]  /*f2d0*/  BRA `(.L_x_16) ;  /* 0xffffff6000607947 */ /* 0x000fea000383ffff */
.L_x_23:
[----:B-1----:R-:W-:-:S04]  /*f2e0*/  IMAD.U32 R8, RZ, RZ, UR4 ;  /* 0x00000004ff087e24 */ /* 0x002fc8000f8e00ff */
[----:B------:R1:W2:Y:S03]  /*f2f0*/  SYNCS.PHASECHK.TRANS64.TRYWAIT P2, [R8+URZ+0x31c50], R7 ;  /* 0x031c5007080075a7 */ /* 0x0002a6000804017f */
[----:B--2---:R-:W-:Y:S05]  /*f300*/  @!P2 NANOSLEEP.SYNCS 0x989680 ;  /* 0x009896800000a95d */ /* 0x004fea0003900000 */
[----:B------:R-:W2:Y:S02]  /*f310*/  @!P2 SYNCS.PHASECHK.TRANS64 P2, [R8+URZ+0x31c50], R7 ;  /* 0x031c50070800a5a7 */ /* 0x000ea4000804007f */
[----:B--2---:R-:W-:Y:S05]  /*f320*/  @!P2 BRA `(.L_x_23) ;  /* 0xfffffffc00eca947 */ /* 0x004fea000383ffff */
[----:B------:R-:W-:Y:S05]  /*f330*/  BRA `(.L_x_20) ;  /* 0xffffff7400f87947 */ /* 0x000fea000383ffff */
.L_x_28:
[----:B-1----:R-:W-:-:S04]  /*f340*/  IMAD.U32 R5, RZ, RZ, UR12 ;  /* 0x0000000cff057e24 */ /* 0x002fc8000f8e00ff */
[----:B------:R1:W2:Y:S03]  /*f350*/  SYNCS.PHASECHK.TRANS64.TRYWAIT P0, [R5+URZ+0x31c50], R0 ;  /* 0x031c5000050075a7 */ /* 0x0002a6000800017f */
[----:B--2---:R-:W-:Y:S05]  /*f360*/  @!P0 NANOSLEEP.SYNCS 0x989680 ;  /* 0x009896800000895d */ /* 0x004fea0003900000 */
[----:B------:R-:W2:Y:S02]  /*f370*/  @!P0 SYNCS.PHASECHK.TRANS64 P0, [R5+URZ+0x31c50], R0 ;  /* 0x031c5000050085a7 */ /* 0x000ea4000800007f */
[----:B--2---:R-:W-:Y:S05]  /*f380*/  @!P0 BRA `(.L_x_28) ;  /* 0xfffffffc00ec8947 */ /* 0x004fea000383ffff */
[----:B------:R-:W-:Y:S05]  /*f390*/  BRA `(.L_x_27) ;  /* 0xffffffa000107947 */ /* 0x000fea000383ffff */
.L_x_38:
[----:B------:R-:W0:Y:S01]  /*f3a0*/  S2R R20, SR_TID.X ;  /* 0x0000000000147919 */ /* 0x000e220000002100 */
[----:B------:R-:W-:Y:S01]  /*f3b0*/  BSSY B0, `(.L_x_126) ;  /* 0x000000a000007945 */ /* 0x000fe20003800000 */
[----:B------:R-:W-:Y:S02]  /*f3c0*/  IMAD.MOV.U32 R12, RZ, RZ, RZ ;  /* 0x000000ffff0c7224 */ /* 0x000fe400078e00ff */
[----:B------:R-:W-:Y:S02]  /*f3d0*/  IMAD.MOV.U32 R11, RZ, RZ, 0x1f ;  /* 0x0000001fff0b7424 */ /* 0x000fe400078e00ff */
[----:B------:R-:W-:Y:S01]  /*f3e0*/  IMAD.MOV.U32 R15, RZ, RZ, -0x1 ;  /* 0xffffffffff0f7424 */ /* 0x000fe200078e00ff */
[----:B0-----:R-:W-:-:S04]  /*f3f0*/  SHF.R.U32.HI R20, RZ, 0x5, R20 ;  /* 0x00000005ff147819 */ /* 0x001fc80000011614 */
[----:B------:R-:W-:-:S05]  /*f400*/  LOP3.LUT R20, R20, 0x3, RZ, 0xc0, !PT ;  /* 0x0000000314147812 */ /* 0x000fca00078ec0ff */
[----:B------:R-:W-:-:S07]  /*f410*/  IMAD.MOV.U32 R13, RZ, RZ, R20 ;  /* 0x000000ffff0d7224 */ /* 0x000fce00078e0014 */
[----:B------:R-:W-:Y:S05]  /*f420*/  WARPSYNC.COLLECTIVE R15, `(.L_x_127) ;  /* 0x000000000f087348 */ /* 0x000fea0003c00000 */
[----:B------:R0:W1:Y:S02]  /*f430*/  SHFL.IDX P6, R14, R13, R12, R11 ;  /* 0x0000000c0d0e7389 */ /* 0x00006400000c000b */
[----:B01----:R-:W-:Y:S01]  /*f440*/  ENDCOLLECTIVE ;  /* 0x000000000000791b */ /* 0x003fe20003800000 */
.L_x_127:
[----:B------:R-:W-:Y:S05]  /*f450*/  BSYNC B0 ;  /* 0x0000000000007941 */ /* 0x000fea0003800000 */
.L_x_126:
[----:B------:R-:W-:Y:S05]  /*f460*/  BRA `(.L_x_128) ;  /* 0xffffffc000747947 */ /* 0x000fea000383ffff */
.L_x_40:
[----:B------:R-:W-:Y:S01]  /*f470*/  BSSY B0, `(.L_x_129) ;  /* 0x0000006000007945 */ /* 0x000fe20003800000 */
[----:B------:R-:W-:-:S07]  /*f480*/  IMAD.MOV.U32 R15, RZ, RZ, -0x1 ;  /* 0xffffffffff0f7424 */ /* 0x000fce00078e00ff */
[----:B0-----:R-:W-:Y:S05]  /*f490*/  WARPSYNC.COLLECTIVE R15, `(.L_x_130) ;  /* 0x000000000f0c7348 */ /* 0x001fea0003c00000 */
[----:B------:R-:W-:Y:S02]  /*f4a0*/  ELECT P6, UR62, PT ;  /* 0x00000000003e782f */ /* 0x000fe400038c0000 */
[----:B------:R-:W-:Y:S01]  /*f4b0*/  MOV R14, UR62 ;  /* 0x0000003e000e7c02 */ /* 0x000fe20008000f00 */
[----:B0-----:R-:W-:Y:S10]  /*f4c0*/  ENDCOLLECTIVE ;  /* 0x000000000000791b */ /* 0x001ff40003800000 */
.L_x_130:
[----:B------:R-:W-:Y:S05]  /*f4d0*/  BSYNC B0 ;  /* 0x0000000000007941 */ /* 0x000fea0003800000 */
.L_x_129:
[----:B------:R-:W-:Y:S05]  /*f4e0*/  BRA `(.L_x_131) ;  /* 0xffffffc000707947 */ /* 0x000fea000383ffff */
.L_x_42:
[----:B0-----:R0:W1:Y:S02]  /*f4f0*/  SYNCS.PHASECHK.TRANS64.TRYWAIT P0, [R3+URZ+0x31c40], R0 ;  /* 0x031c4000030075a7 */ /* 0x001064000800017f */
[----:B-1----:R-:W-:Y:S05]  /*f500*/  @!P0 NANOSLEEP.SYNCS 0x989680 ;  /* 0x009896800000895d */ /* 0x002fea0003900000 */
[----:B------:R-:W1:Y:S02]  /*f510*/  @!P0 SYNCS.PHASECHK.TRANS64 P0, [R3+URZ+0x31c40], R0 ;  /* 0x031c4000030085a7 */ /* 0x000e64000800007f */
[----:B-1----:R-:W-:Y:S05]  /*f520*/  @!P0 BRA `(.L_x_42) ;  /* 0xfffffffc00f08947 */ /* 0x002fea000383ffff */
[----:B------:R-:W-:Y:S05]  /*f530*/  BRA `(.L_x_132) ;  /* 0xffffffc000cc7947 */ /* 0x000fea000383ffff */
.L_x_45:
[----:B------:R-:W-:Y:S02]  /*f540*/  IMAD.MOV.U32 R13, RZ, RZ, R4 ;  /* 0x000000ffff0d7224 */ /* 0x000fe400078e0004 */
[----:B------:R-:W-:Y:S02]  /*f550*/  IMAD.MOV.U32 R12, RZ, RZ, RZ ;  /* 0x000000ffff0c7224 */ /* 0x000fe400078e00ff */
[----:B------:R-:W-:Y:S02]  /*f560*/  IMAD.MOV.U32 R11, RZ, RZ, 0x1c1f ;  /* 0x00001c1fff0b7424 */ /* 0x000fe400078e00ff */
[----:B------:R-:W-:Y:S02]  /*f570*/  IMAD.MOV.U32 R15, RZ, RZ, -0x1 ;  /* 0xffffffffff0f7424 */ /* 0x000fe400078e00ff */
[----:B------:R-:W-:-:S07]  /*f580*/  IMAD R6, R6, 0xc0, R9 ;  /* 0x000000c006067824 */ /* 0x000fce00078e0209 */
[----:B------:R-:W-:Y:S05]  /*f590*/  WARPSYNC.COLLECTIVE R15, `(.L_x_133) ;  /* 0x000000000f087348 */ /* 0x000fea0003c00000 */
[----:B------:R0:W1:Y:S02]  /*f5a0*/  SHFL.IDX P6, R14, R13, R12, R11 ;  /* 0x0000000c0d0e7389 */ /* 0x00006400000c000b */
[----:B01----:R-:W-:Y:S01]  /*f5b0*/  ENDCOLLECTIVE ;  /* 0x000000000000791b */ /* 0x003fe20003800000 */
.L_x_133:
[----:B------:R-:W-:Y:S02]  /*f5c0*/  IMAD.MOV.U32 R13, RZ, RZ, R0 ;  /* 0x000000ffff0d7224 */ /* 0x000fe400078e0000 */
[----:B------:R-:W-:-:S07]  /*f5d0*/  IMAD.MOV.U32 R2, RZ, RZ, R14 ;  /* 0x000000ffff027224 */ /* 0x000fce00078e000e */
[----:B------:R-:W-:Y:S05]  /*f5e0*/  WARPSYNC.COLLECTIVE R15, `(.L_x_134) ;  /* 0x000000000f087348 */ /* 0x000fea0003c00000 */
[----:B------:R0:W1:Y:S02]  /*f5f0*/  SHFL.IDX P6, R14, R13, R12, R11 ;  /* 0x0000000c0d0e7389 */ /* 0x00006400000c000b */
[----:B01----:R-:W-:Y:S01]  /*f600*/  ENDCOLLECTIVE ;  /* 0x000000000000791b */ /* 0x003fe20003800000 */
.L_x_134:
[----:B------:R-:W-:Y:S02]  /*f610*/  ULDC UR4, c[0x0][0x288] ;  /* 0x0000a20000047ab9 */ /* 0x000fe40000000800 */
[----:B------:R-:W-:Y:S02]  /*f620*/  IMAD R5, R10, UR4, RZ ;  /* 0x000000040a057c24 */ /* 0x000fe4000f8e02ff */
[----:B------:R-:W-:-:S03]  /*f630*/  VIADD R10, R6, 0x20 ;  /* 0x00000020060a7836 */ /* 0x000fc60000000000 */
[----:B------:R-:W-:Y:S01]  /*f640*/  ISETP.GE.AND P4, PT, R6, R5, PT ;  /* 0x000000050600720c */ /* 0x000fe20003f86270 */
[----:B------:R-:W-:Y:S02]  /*f650*/  IMAD.MOV.U32 R13, RZ, RZ, R4 ;  /* 0x000000ffff0d7224 */ /* 0x000fe400078e0004 */
[----:B------:R-:W-:Y:S02]  /*f660*/  IMAD.MOV.U32 R12, RZ, RZ, 0x1 ;  /* 0x00000001ff0c7424 */ /* 0x000fe400078e00ff */
[----:B------:R-:W-:-:S08]  /*f670*/  IMAD.MOV.U32 R3, RZ, RZ, R14 ;  /* 0x000000ffff037224 */ /* 0x000fd000078e000e */
[----:B------:R-:W-:Y:S05]  /*f680*/  WARPSYNC.COLLECTIVE R15, `(.L_x_135) ;  /* 0x000000000f087348 */ /* 0x000fea0003c00000 */
[----:B------:R0:W1:Y:S02]  /*f690*/  SHFL.IDX P6, R14, R13, R12, R11 ;  /* 0x0000000c0d0e7389 */ /* 0x00006400000c000b */
[----:B01----:R-:W-:Y:S01]  /*f6a0*/  ENDCOLLECTIVE ;  /* 0x000000000000791b */ /* 0x003fe20003800000 */
.L_x_135:
[----:B------:R-:W-:-:S05]  /*f6b0*/  @!P4 LEA R3, P3, R20, R3, 0x1 ;  /* 0x000000031403c211 */ /* 0x000fca00078608ff */
[----:B------:R-:W-:Y:S01]  /*f6c0*/  @!P4 IMAD.X R2, RZ, RZ, R2, P3 ;  /* 0x000000ffff02c224 */ /* 0x000fe200018e0602 */
[----:B------:R-:W-:-:S04]  /*f6d0*/  ISETP.GE.AND P3, PT, R10, R5, PT ;  /* 0x000000050a00720c */ /* 0x000fc80003f66270 */
[----:B------:R-:W-:Y:S01]  /*f6e0*/  @!P4 LOP3.LUT R3, R3, R2, RZ, 0x3c, !PT ;  /* 0x000000020303c212 */ /* 0x000fe200078e3cff */
[----:B------:R-:W-:-:S03]  /*f6f0*/  IMAD.MOV.U32 R13, RZ, RZ, R0 ;  /* 0x000000ffff0d7224 */ /* 0x000fc600078e0000 */
[----:B------:R-:W-:-:S04]  /*f700*/  @!P4 LOP3.LUT R2, R3, R2, RZ, 0x3c, !PT ;  /* 0x000000020302c212 */ /* 0x000fc800078e3cff */
[----:B------:R-:W-:-:S05]  /*f710*/  @!P4 LOP3.LUT R3, R3, R2, RZ, 0x3c, !PT ;  /* 0x000000020303c212 */ /* 0x000fca00078e3cff */
[----:B------:R-:W-:Y:S01]  /*f720*/  @!PT LDS RZ, [RZ] ;  /* 0x00000000fffff984 */ /* 0x000fe20000000800 */
[----:B------:R-:W-:Y:S01]  /*f730*/  @!PT LDS RZ, [RZ] ;  /* 0x00000000fffff984 */ /* 0x000fe20000000800 */
[----:B------:R-:W-:Y:S01]  /*f740*/  @!PT LDS RZ, [RZ] ;  /* 0x00000000fffff984 */ /* 0x000fe20000000800 */
[----:B------:R-:W-:Y:S04]  /*f750*/  @!P4 LDGSTS.E.BYPASS.LTC128B.128 [R27+0xda00], desc[UR60][R2.64], !P0 ;  /* 0x0da00000021bcfae */ /* 0x000fe8000c101d7c */
[----:B------:R-:W-:Y:S04]  /*f760*/  @!P4 LDGSTS.E.BYPASS.LTC128B.128 [R27+0x10a00], desc[UR60][R2.64+0x40], !P1 ;  /* 0x10a00040021bcfae */ /* 0x000fe8000c901d7c */
[----:B------:R0:W-:Y:S02]  /*f770*/  @!P4 LDGSTS.E.BYPASS.LTC128B.128 [R27+0x13a00], desc[UR60][R2.64+0x80], !P2 ;  /* 0x13a00080021bcfae */ /* 0x0001e4000d101d7c */
[----:B0-----:R-:W-:-:S07]  /*f780*/  IMAD.MOV.U32 R2, RZ, RZ, R14 ;  /* 0x000000ffff027224 */ /* 0x001fce00078e000e */
[----:B------:R-:W-:Y:S05]  /*f790*/  WARPSYNC.COLLECTIVE R15, `(.L_x_136) ;  /* 0x000000000f087348 */ /* 0x000fea0003c00000 */
[----:B------:R0:W1:Y:S02]  /*f7a0*/  SHFL.IDX P6, R14, R13, R12, R11 ;  /* 0x0000000c0d0e7389 */ /* 0x00006400000c000b */
[----:B01----:R-:W-:Y:S01]  /*f7b0*/  ENDCOLLECTIVE ;  /* 0x000000000000791b */ /* 0x003fe20003800000 */
.L_x_136:
[----:B------:R-:W-:Y:S02]  /*f7c0*/  IMAD.MOV.U32 R13, RZ, RZ, R4 ;  /* 0x000000ffff0d7224 */ /* 0x000fe400078e0004 */
[----:B------:R-:W-:Y:S02]  /*f7d0*/  IMAD.MOV.U32 R12, RZ, RZ, 0x2 ;  /* 0x00000002ff0c7424 */ /* 0x000fe400078e00ff */
[----:B------:R-:W-:-:S07]  /*f7e0*/  IMAD.MOV.U32 R3, RZ, RZ, R14 ;  /* 0x000000ffff037224 */ /* 0x000fce00078e000e */
[----:B------:R-:W-:Y:S05]  /*f7f0*/  WARPSYNC.COLLECTIVE R15, `(.L_x_137) ;  /* 0x000000000f087348 */ /* 0x000fea0003c00000 */
[----:B------:R0:W1:Y:S02]  /*f800*/  SHFL.IDX P6, R14, R13, R12, R11 ;  /* 0x0000000c0d0e7389 */ /* 0x00006400000c000b */
[----:B01----:R-:W-:Y:S01]  /*f810*/  ENDCOLLECTIVE ;  /* 0x000000000000791b */ /* 0x003fe20003800000 */
.L_x_137:
[----:B------:R-:W-:-:S05]  /*f820*/  @!P3 LEA R3, P4, R20, R3, 0x1 ;  /* 0x000000031403b211 */ /* 0x000fca00078808ff */
[----:B------:R-:W-:-:S05]  /*f830*/  @!P3 IMAD.X R2, RZ, RZ, R2, P4 ;  /* 0x000000ffff02b224 */ /* 0x000fca00020e0602 */
        /* <DEDUP_REMOVED lines=10> */
[----:B0-----:R-:W-:-:S05]  /*f8e0*/  VIADD R2, R6, 0x40 ;  /* 0x0000004006027836 */ /* 0x001fca0000000000 */
[----:B------:R-:W-:Y:S01]  /*f8f0*/  ISETP.GE.AND P3, PT, R2, R5, PT ;  /* 0x000000050200720c */ /* 0x000fe20003f66270 */
[----:B------:R-:W-:-:S12]  /*f900*/  IMAD.MOV.U32 R2, RZ, RZ, R14 ;  /* 0x000000ffff027224 */ /* 0x000fd800078e000e */
[----:B------:R-:W-:Y:S05]  /*f910*/  WARPSYNC.COLLECTIVE R15, `(.L_x_138) ;  /* 0x000000000f087348 */ /* 0x000fea0003c00000 */
[----:B------:R0:W1:Y:S02]  /*f920*/  SHFL.IDX P6, R14, R13, R12, R11 ;  /* 0x0000000c0d0e7389 */ /* 0x00006400000c000b */
[----:B01----:R-:W-:Y:S01]  /*f930*/  ENDCOLLECTIVE ;  /* 0x000000000000791b */ /* 0x003fe20003800000 */
.L_x_138:
[----:B------:R-:W-:Y:S02]  /*f940*/  IMAD.MOV.U32 R13, RZ, RZ, R4 ;  /* 0x000000ffff0d7224 */ /* 0x000fe400078e0004 */
[----:B------:R-:W-:Y:S02]  /*f950*/  IMAD.MOV.U32 R12, RZ, RZ, 0x3 ;  /* 0x00000003ff0c7424 */ /* 0x000fe400078e00ff */
[----:B------:R-:W-:-:S07]  /*f960*/  IMAD.MOV.U32 R3, RZ, RZ, R14 ;  /* 0x000000ffff037224 */ /* 0x000fce00078e000e */
[----:B------:R-:W-:Y:S05]  /*f970*/  WARPSYNC.COLLECTIVE R15, `(.L_x_139) ;  /* 0x000000000f087348 */ /* 0x000fea0003c00000 */
[----:B------:R0:W1:Y:S02]  /*f980*/  SHFL.IDX P6, R14, R13, R12, R11 ;  /* 0x0000000c0d0e7389 */ /* 0x00006400000c000b */
[----:B01----:R-:W-:Y:S01]  /*f990*/  ENDCOLLECTIVE ;  /* 0x000000000000791b */ /* 0x003fe20003800000 */
.L_x_139:
[----:B------:R-:W-:-:S05]  /*f9a0*/  @!P3 LEA R3, P4, R20, R3, 0x1 ;  /* 0x000000031403b211 */ /* 0x000fca00078808ff */
[----:B------:R-:W-:-:S05]  /*f9b0*/  @!P3 IMAD.X R2, RZ, RZ, R2, P4 ;  /* 0x000000ffff02b224 */ /* 0x000fca00020e0602 */
[-C--:B------:R-:W-:Y:S01]  /*f9c0*/  @!P3 LOP3.LUT R3, R3, R2.reuse, RZ, 0x3c, !PT ;  /* 0x000000020303b212 */ /* 0x080fe200078e3cff */
[----:B------:R-:W-:Y:S02]  /*f9d0*/  IMAD.MOV.U32 R13, RZ, RZ, R0 ;  /* 0x000000ffff0d7224 */ /* 0x000fe400078e0000 */
[----:B------:R-:W-:Y:S01]  /*f9e0*/  VIADD R0, R6, 0x60 ;  /* 0x0000006006007836 */ /* 0x000fe20000000000 */
[----:B------:R-:W-:-:S04]  /*f9f0*/  @!P3 LOP3.LUT R2, R3, R2, RZ, 0x3c, !PT ;  /* 0x000000020302b212 */ /* 0x000fc800078e3cff */
[----:B------:R-:W-:Y:S01]  /*fa00*/  @!P3 LOP3.LUT R3, R3, R2, RZ, 0x3c, !PT ;  /* 0x000000020303b212 */ /* 0x000fe200078e3cff */
[----:B------:R-:W-:-:S07]  /*fa10*/  IMAD.MOV.U32 R4, RZ, RZ, R14 ;  /* 0x000000ffff047224 */ /* 0x000fce00078e000e */
[----:B------:R-:W-:Y:S05]  /*fa20*/  WARPSYNC.COLLECTIVE R15, `(.L_x_140) ;  /* 0x000000000f087348 */ /* 0x000fea0003c00000 */
[----:B------:R0:W1:Y:S02]  /*fa30*/  SHFL.IDX P6, R14, R13, R12, R11 ;  /* 0x0000000c0d0e7389 */ /* 0x00006400000c000b */
[----:B01----:R-:W-:Y:S01]  /*fa40*/  ENDCOLLECTIVE ;  /* 0x000000000000791b */ /* 0x003fe20003800000 */
.L_x_140:
[----:B------:R-:W-:Y:S01]  /*fa50*/  @!PT LDS RZ, [RZ] ;  /* 0x00000000fffff984 */ /* 0x000fe20000000800 */
[----:B------:R-:W-:Y:S01]  /*fa60*/  @!PT LDS RZ, [RZ] ;  /* 0x00000000fffff984 */ /* 0x000fe20000000800 */
[----:B------:R-:W-:Y:S01]  /*fa70*/  @!PT LDS RZ, [RZ] ;  /* 0x00000000fffff984 */ /* 0x000fe20000000800 */
[----:B------:R-:W-:Y:S04]  /*fa80*/  @!P3 LDGSTS.E.BYPASS.LTC128B.128 [R27+0xea00], desc[UR60][R2.64], !P0 ;  /* 0x0ea00000021bbfae */ /* 0x000fe8000c101d7c */
[----:B------:R-:W-:Y:S04]  /*fa90*/  @!P3 LDGSTS.E.BYPASS.LTC128B.128 [R27+0x11a00], desc[UR60][R2.64+0x40], !P1 ;  /* 0x11a00040021bbfae */ /* 0x000fe8000c901d7c */
[----:B------:R0:W-:Y:S01]  /*faa0*/  @!P3 LDGSTS.E.BYPASS.LTC128B.128 [R27+0x14a00], desc[UR60][R2.64+0x80], !P2 ;  /* 0x14a00080021bbfae */ /* 0x0001e2000d101d7c */
[----:B------:R-:W-:Y:S01]  /*fab0*/  ISETP.GE.AND P3, PT, R0, R5, PT ;  /* 0x000000050000720c */ /* 0x000fe20003f66270 */
[----:B------:R-:W-:-:S02]  /*fac0*/  IMAD.MOV.U32 R13, RZ, RZ, R7 ;  /* 0x000000ffff0d7224 */ /* 0x000fc400078e0007 */
[----:B------:R-:W-:Y:S02]  /*fad0*/  IMAD.MOV.U32 R12, RZ, RZ, RZ ;  /* 0x000000ffff0c7224 */ /* 0x000fe400078e00ff */
[----:B0-----:R-:W-:-:S08]  /*fae0*/  IMAD.MOV.U32 R2, RZ, RZ, R14 ;  /* 0x000000ffff027224 */ /* 0x001fd000078e000e */
[----:B------:R-:W-:Y:S05]  /*faf0*/  WARPSYNC.COLLECTIVE R15, `(.L_x_141) ;  /* 0x000000000f087348 */ /* 0x000fea0003c00000 */
[----:B------:R0:W1:Y:S02]  /*fb00*/  SHFL.IDX P6, R14, R13, R12, R11 ;  /* 0x0000000c0d0e7389 */ /* 0x00006400000c000b */
[----:B01----:R-:W-:Y:S01]  /*fb10*/  ENDCOLLECTIVE ;  /* 0x000000000000791b */ /* 0x003fe20003800000 */
.L_x_141:
[----:B------:R-:W-:-:S05]  /*fb20*/  @!P3 LEA R2, P5, R20, R2, 0x1 ;  /* 0x000000021402b211 */ /* 0x000fca00078a08ff */
[----:B------:R-:W-:-:S05]  /*fb30*/  @!P3 IMAD.X R3, RZ, RZ, R4, P5 ;  /* 0x000000ffff03b224 */ /* 0x000fca00028e0604 */
[----:B------:R-:W-:Y:S01]  /*fb40*/  @!PT LDS RZ, [RZ] ;  /* 0x00000000fffff984 */ /* 0x000fe20000000800 */
[----:B------:R-:W-:Y:S01]  /*fb50*/  @!PT LDS RZ, [RZ] ;  /* 0x00000000fffff984 */ /* 0x000fe20000000800 */
[----:B------:R-:W-:Y:S01]  /*fb60*/  @!PT LDS RZ, [RZ] ;  /* 0x00000000fffff984 */ /* 0x000fe20000000800 */
[----:B------:R0:W-:Y:S01]  /*fb70*/  @!P3 LDGSTS.E.BYPASS.LTC128B.128 [R27+0xf200], desc[UR60][R2.64], !P0 ;  /* 0x0f200000021bbfae */ /* 0x0001e2000c101d7c */
[----:B------:R-:W-:-:S03]  /*fb80*/  IMAD.MOV.U32 R13, RZ, RZ, R8 ;  /* 0x000000ffff0d7224 */ /* 0x000fc600078e0008 */
[----:B------:R0:W-:Y:S04]  /*fb90*/  @!P3 LDGSTS.E.BYPASS.LTC128B.128 [R27+0x12200], desc[UR60][R2.64+0x40], !P1 ;  /* 0x12200040021bbfae */ /* 0x0001e8000c901d7c */
[----:B------:R0:W-:Y:S01]  /*fba0*/  @!P3 LDGSTS.E.BYPASS.LTC128B.128 [R27+0x15200], desc[UR60][R2.64+0x80], !P2 ;  /* 0x15200080021bbfae */ /* 0x0001e2000d101d7c */
[----:B------:R-:W-:-:S07]  /*fbb0*/  IMAD.MOV.U32 R0, RZ, RZ, R14 ;  /* 0x000000ffff007224 */ /* 0x000fce00078e000e */
[----:B0-----:R-:W-:Y:S05]  /*fbc0*/  WARPSYNC.COLLECTIVE R15, `(.L_x_142) ;  /* 0x000000000f087348 */ /* 0x001fea0003c00000 */
[----:B------:R1:W2:Y:S02]  /*fbd0*/  SHFL.IDX P6, R14, R13, R12, R11 ;  /* 0x0000000c0d0e7389 */ /* 0x0002a400000c000b */
[----:B012---:R-:W-:Y:S01]  /*fbe0*/  ENDCOLLECTIVE ;  /* 0x000000000000791b */ /* 0x007fe20003800000 */
.L_x_142:
[----:B------:R-:W-:-:S05]  /*fbf0*/  VIADD R2, R6, 0x80 ;  /* 0x0000008006027836 */ /* 0x000fca0000000000 */
[----:B------:R-:W-:Y:S01]  /*fc00*/  ISETP.GE.AND P3, PT, R2, R5, PT ;  /* 0x000000050200720c */ /* 0x000fe20003f66270 */
[----:B------:R-:W-:Y:S02]  /*fc10*/  IMAD.MOV.U32 R13, RZ, RZ, R7 ;  /* 0x000000ffff0d7224 */ /* 0x000fe400078e0007 */
[----:B------:R-:W-:Y:S02]  /*fc20*/  IMAD.MOV.U32 R12, RZ, RZ, 0x1 ;  /* 0x00000001ff0c7424 */ /* 0x000fe400078e00ff */
[----:B------:R-:W-:-:S08]  /*fc30*/  IMAD.MOV.U32 R4, RZ, RZ, R14 ;  /* 0x000000ffff047224 */ /* 0x000fd000078e000e */
[----:B------:R-:W-:Y:S05]  /*fc40*/  WARPSYNC.COLLECTIVE R15, `(.L_x_143) ;  /* 0x000000000f087348 */ /* 0x000fea0003c00000 */
[----:B------:R0:W1:Y:S02]  /*fc50*/  SHFL.IDX P6, R14, R13, R12, R11 ;  /* 0x0000000c0d0e7389 */ /* 0x00006400000c000b */
[----:B01----:R-:W-:Y:S01]  /*fc60*/  ENDCOLLECTIVE ;  /* 0x000000000000791b */ /* 0x003fe20003800000 */
.L_x_143:
[----:B------:R-:W-:-:S05]  /*fc70*/  @!P3 LEA R4, P5, R20, R4, 0x1 ;  /* 0x000000041404b211 */ /* 0x000fca00078a08ff */
[----:B------:R-:W-:Y:S02]  /*fc80*/  @!P3 IMAD.X R0, RZ, RZ, R0, P5 ;  /* 0x000000ffff00b224 */ /* 0x000fe400028e0600 */
[----:B------:R-:W-:Y:S02]  /*fc90*/  @!P3 IMAD.MOV.U32 R2, RZ, RZ, R4 ;  /* 0x000000ffff02b224 */ /* 0x000fe400078e0004 */
[----:B------:R-:W-:Y:S02]  /*fca0*/  @!P3 IMAD.MOV.U32 R3, RZ, RZ, R0 ;  /* 0x000000ffff03b224 */ /* 0x000fe400078e0000 */
[----:B------:R-:W-:-:S03]  /*fcb0*/  IMAD.MOV.U32 R13, RZ, RZ, R8 ;  /* 0x000000ffff0d7224 */ /* 0x000fc600078e0008 */
[----:B------:R-:W-:Y:S01]  /*fcc0*/  @!PT LDS RZ, [RZ] ;  /* 0x00000000fffff984 */ /* 0x000fe20000000800 */
[----:B------:R-:W-:Y:S01]  /*fcd0*/  @!PT LDS RZ, [RZ] ;  /* 0x00000000fffff984 */ /* 0x000fe20000000800 */
[----:B------:R-:W-:Y:S01]  /*fce0*/  @!PT LDS RZ, [RZ] ;  /* 0x00000000fffff984 */ /* 0x000fe20000000800 */
[----:B------:R0:W-:Y:S04]  /*fcf0*/  @!P3 LDGSTS.E.BYPASS.LTC128B.128 [R27+0xfa00], desc[UR60][R2.64], !P0 ;  /* 0x0fa00000021bbfae */ /* 0x0001e8000c101d7c */
[----:B------:R0:W-:Y:S01]  /*fd00*/  @!P3 LDGSTS.E.BYPASS.LTC128B.128 [R27+0x12a00], desc[UR60][R2.64+0x40], !P1 ;  /* 0x12a00040021bbfae */ /* 0x0001e2000c901d7c */
[----:B------:R-:W-:-:S03]  /*fd10*/  IMAD.MOV.U32 R7, RZ, RZ, R14 ;  /* 0x000000ffff077224 */ /* 0x000fc600078e000e */
[----:B------:R0:W-:Y:S04]  /*fd20*/  @!P3 LDGSTS.E.BYPASS.LTC128B.128 [R27+0x15a00], desc[UR60][R2.64+0x80], !P2 ;  /* 0x15a00080021bbfae */ /* 0x0001e8000d101d7c */
[----:B0-----:R-:W-:Y:S05]  /*fd30*/  WARPSYNC.COLLECTIVE R15, `(.L_x_144) ;  /* 0x000000000f087348 */ /* 0x001fea0003c00000 */
[----:B------:R1:W2:Y:S02]  /*fd40*/  SHFL.IDX P6, R14, R13, R12, R11 ;  /* 0x0000000c0d0e7389 */ /* 0x0002a400000c000b */
[----:B012---:R-:W-:Y:S01]  /*fd50*/  ENDCOLLECTIVE ;  /* 0x000000000000791b */ /* 0x007fe20003800000 */
.L_x_144:
[----:B------:R-:W-:Y:S05]  /*fd60*/  BRA `(.L_x_145) ;  /* 0xffffffc800047947 */ /* 0x000fea000383ffff */
.L_x_47:
[----:B0-----:R0:W1:Y:S02]  /*fd70*/  SYNCS.PHASECHK.TRANS64.TRYWAIT P0, [R9+URZ+0x31c20], R0 ;  /* 0x031c2000090075a7 */ /* 0x001064000800017f */
[----:B-1----:R-:W-:Y:S05]  /*fd80*/  @!P0 NANOSLEEP.SYNCS 0x989680 ;  /* 0x009896800000895d */ /* 0x002fea0003900000 */
[----:B------:R-:W1:Y:S02]  /*fd90*/  @!P0 SYNCS.PHASECHK.TRANS64 P0, [R9+URZ+0x31c20], R0 ;  /* 0x031c2000090085a7 */ /* 0x000e64000800007f */
[----:B-1----:R-:W-:Y:S05]  /*fda0*/  @!P0 BRA `(.L_x_47) ;  /* 0xfffffffc00f08947 */ /* 0x002fea000383ffff */
[----:B------:R-:W-:Y:S05]  /*fdb0*/  BRA `(.L_x_146) ;  /* 0xffffffc800507947 */ /* 0x000fea000383ffff */
.L_x_54:
[----:B-1----:R1:W2:Y:S02]  /*fdc0*/  SYNCS.PHASECHK.TRANS64.TRYWAIT P0, [R3+URZ+0x31c40], R2 ;  /* 0x031c4002030075a7 */ /* 0x0022a4000800017f */
[----:B--2---:R-:W-:Y:S05]  /*fdd0*/  @!P0 NANOSLEEP.SYNCS 0x989680 ;  /* 0x009896800000895d */ /* 0x004fea0003900000 */
[----:B------:R-:W2:Y:S02]  /*fde0*/  @!P0 SYNCS.PHASECHK.TRANS64 P0, [R3+URZ+0x31c40], R2 ;  /* 0x031c4002030085a7 */ /* 0x000ea4000800007f */
[----:B--2---:R-:W-:Y:S05]  /*fdf0*/  @!P0 BRA `(.L_x_54) ;  /* 0xfffffffc00f08947 */ /* 0x004fea000383ffff */
[----:B------:R-:W-:Y:S05]  /*fe00*/  BRA `(.L_x_147) ;  /* 0xffffffc800f47947 */ /* 0x000fea000383ffff */
.L_x_61:
[----:B0-----:R0:W1:Y:S02]  /*fe10*/  SYNCS.PHASECHK.TRANS64.TRYWAIT P0, [R3+URZ+0x60], R2 ;  /* 0x00006002030075a7 */ /* 0x001064000800017f */
[----:B-1----:R-:W-:Y:S05]  /*fe20*/  @!P0 NANOSLEEP.SYNCS 0x989680 ;  /* 0x009896800000895d */ /* 0x002fea0003900000 */
[----:B------:R-:W1:Y:S02]  /*fe30*/  @!P0 SYNCS.PHASECHK.TRANS64 P0, [R3+URZ+0x60], R2 ;  /* 0x00006002030085a7 */ /* 0x000e64000800007f */
[----:B-1----:R-:W-:Y:S05]  /*fe40*/  @!P0 BRA `(.L_x_61) ;  /* 0xfffffffc00f08947 */ /* 0x002fea000383ffff */
[----:B------:R-:W-:Y:S05]  /*fe50*/  BRA `(.L_x_148) ;  /* 0xffffffd000007947 */ /* 0x000fea000383ffff */
.L_x_72:
[----:B-1----:R1:W2:Y:S02]  /*fe60*/  SYNCS.PHASECHK.TRANS64.TRYWAIT P0, [R3+URZ+0x31c40], R2 ;  /* 0x031c4002030075a7 */ /* 0x0022a4000800017f */
[----:B--2---:R-:W-:Y:S05]  /*fe70*/  @!P0 NANOSLEEP.SYNCS 0x989680 ;  /* 0x009896800000895d */ /* 0x004fea0003900000 */
[----:B------:R-:W2:Y:S02]  /*fe80*/  @!P0 SYNCS.PHASECHK.TRANS64 P0, [R3+URZ+0x31c40], R2 ;  /* 0x031c4002030085a7 */ /* 0x000ea4000800007f */
[----:B--2---:R-:W-:Y:S05]  /*fe90*/  @!P0 BRA `(.L_x_72) ;  /* 0xfffffffc00f08947 */ /* 0x004fea000383ffff */
[----:B------:R-:W-:Y:S05]  /*fea0*/  BRA `(.L_x_149) ;  /* 0xffffffd400a87947 */ /* 0x000fea000383ffff */
.L_x_79:
[----:B0-----:R0:W1:Y:S02]  /*feb0*/  SYNCS.PHASECHK.TRANS64.TRYWAIT P0, [R13+URZ+0x60], R22 ;  /* 0x000060160d0075a7 */ /* 0x001064000800017f */
[----:B-1----:R-:W-:Y:S05]  /*fec0*/  @!P0 NANOSLEEP.SYNCS 0x989680 ;  /* 0x009896800000895d */ /* 0x002fea0003900000 */
[----:B------:R-:W1:Y:S02]  /*fed0*/  @!P0 SYNCS.PHASECHK.TRANS64 P0, [R13+URZ+0x60], R22 ;  /* 0x000060160d0085a7 */ /* 0x000e64000800007f */
[----:B-1----:R-:W-:Y:S05]  /*fee0*/  @!P0 BRA `(.L_x_79) ;  /* 0xfffffffc00f08947 */ /* 0x002fea000383ffff */
[----:B------:R-:W-:Y:S05]  /*fef0*/  BRA `(.L_x_150) ;  /* 0xffffffd800b47947 */ /* 0x000fea000383ffff */
.L_x_89:
[----:B-1----:R1:W2:Y:S02]  /*ff00*/  SYNCS.PHASECHK.TRANS64.TRYWAIT P0, [R2+URZ+0x31c40], R3 ;  /* 0x031c4003020075a7 */ /* 0x0022a4000800017f */
[----:B--2---:R-:W-:Y:S05]  /*ff10*/  @!P0 NANOSLEEP.SYNCS 0x989680 ;  /* 0x009896800000895d */ /* 0x004fea0003900000 */
[----:B------:R-:W2:Y:S02]  /*ff20*/  @!P0 SYNCS.PHASECHK.TRANS64 P0, [R2+URZ+0x31c40], R3 ;  /* 0x031c4003020085a7 */ /* 0x000ea4000800007f */
[----:B--2---:R-:W-:Y:S05]  /*ff30*/  @!P0 BRA `(.L_x_89) ;  /* 0xfffffffc00f08947 */ /* 0x004fea000383ffff */
[----:B------:R-:W-:Y:S05]  /*ff40*/  BRA `(.L_x_151) ;  /* 0xffffffe000307947 */ /* 0x000fea000383ffff */
.L_x_96:
[----:B0-----:R0:W1:Y:S02]  /*ff50*/  SYNCS.PHASECHK.TRANS64.TRYWAIT P0, [R7+URZ+0x60], R2 ;  /* 0x00006002070075a7 */ /* 0x001064000800017f */
[----:B-1----:R-:W-:Y:S05]  /*ff60*/  @!P0 NANOSLEEP.SYNCS 0x989680 ;  /* 0x009896800000895d */ /* 0x002fea0003900000 */
[----:B------:R-:W1:Y:S02]  /*ff70*/  @!P0 SYNCS.PHASECHK.TRANS64 P0, [R7+URZ+0x60], R2 ;  /* 0x00006002070085a7 */ /* 0x000e64000800007f */
[----:B-1----:R-:W-:Y:S05]  /*ff80*/  @!P0 BRA `(.L_x_96) ;  /* 0xfffffffc00f08947 */ /* 0x002fea000383ffff */
[----:B------:R-:W-:Y:S05]  /*ff90*/  BRA `(.L_x_152) ;  /* 0xffffffe400407947 */ /* 0x000fea000383ffff */
.L_x_106:
[----:B0-----:R0:W1:Y:S02]  /*ffa0*/  SYNCS.PHASECHK.TRANS64.TRYWAIT P0, [R3+URZ+0x31c60], R0 ;  /* 0x031c6000030075a7 */ /* 0x001064000800017f */
[----:B-1----:R-:W-:Y:S05]  /*ffb0*/  @!P0 NANOSLEEP.SYNCS 0x989680 ;  /* 0x009896800000895d */ /* 0x002fea0003900000 */
[----:B------:R-:W1:Y:S02]  /*ffc0*/  @!P0 SYNCS.PHASECHK.TRANS64 P0, [R3+URZ+0x31c60], R0 ;  /* 0x031c6000030085a7 */ /* 0x000e64000800007f */
[----:B-1----:R-:W-:Y:S05]  /*ffd0*/  @!P0 BRA `(.L_x_106) ;  /* 0xfffffffc00f08947 */ /* 0x002fea000383ffff */
[----:B------:R-:W-:Y:S05]  /*ffe0*/  BRA `(.L_x_153) ;  /* 0xffffffe800707947 */ /* 0x000fea000383ffff */
.L_x_114:
[----:B0-----:R0:W1:Y:S02]  /*fff0*/  SYNCS.PHASECHK.TRANS64.TRYWAIT P0, [R9+URZ+0x31c20], R0 ;  /* 0x031c2000090075a7 */ /* 0x001064000800017f */
[----:B-1----:R-:W-:Y:S05]  /*10000*/  @!P0 NANOSLEEP.SYNCS 0x989680 ;  /* 0x009896800000895d */ /* 0x002fea0003900000 */
[----:B------:R-:W1:Y:S02]  /*10010*/  @!P0 SYNCS.PHASECHK.TRANS64 P0, [R9+URZ+0x31c20], R0 ;  /* 0x031c2000090085a7 */ /* 0x000e64000800007f */
[----:B-1----:R-:W-:Y:S05]  /*10020*/  @!P0 BRA `(.L_x_114) ;  /* 0xfffffffc00f08947 */ /* 0x002fea000383ffff */
[----:B------:R-:W-:Y:S05]  /*10030*/  BRA `(.L_x_154) ;  /* 0xffffffec00ac7947 */ /* 0x000fea000383ffff */
.L_x_115:
[----:B------:R-:W1:Y:S01]  /*10040*/  S2R R2, SR_TID.X ;  /* 0x0000000000027919 */ /* 0x000e620000002100 */
[----:B------:R-:W-:Y:S01]  /*10050*/  BSSY B0, `(.L_x_155) ;  /* 0x000000a000007945 */ /* 0x000fe20003800000 */
[----:B------:R-:W-:Y:S02]  /*10060*/  IMAD.MOV.U32 R12, RZ, RZ, RZ ;  /* 0x000000ffff0c7224 */ /* 0x000fe400078e00ff */
[----:B------:R-:W-:Y:S02]  /*10070*/  IMAD.MOV.U32 R11, RZ, RZ, 0x1f ;  /* 0x0000001fff0b7424 */ /* 0x000fe400078e00ff */
[----:B------:R-:W-:Y:S01]  /*10080*/  IMAD.MOV.U32 R15, RZ, RZ, -0x1 ;  /* 0xffffffffff0f7424 */ /* 0x000fe200078e00ff */
[----:B-1----:R-:W-:-:S04]  /*10090*/  SHF.R.U32.HI R2, RZ, 0x5, R2 ;  /* 0x00000005ff027819 */ /* 0x002fc80000011602 */
[----:B------:R-:W-:-:S05]  /*100a0*/  LOP3.LUT R2, R2, 0x3, RZ, 0xc0, !PT ;  /* 0x0000000302027812 */ /* 0x000fca00078ec0ff */
[----:B------:R-:W-:-:S07]  /*100b0*/  IMAD.MOV.U32 R13, RZ, RZ, R2 ;  /* 0x000000ffff0d7224 */ /* 0x000fce00078e0002 */
[----:B0-----:R-:W-:Y:S05]  /*100c0*/  WARPSYNC.COLLECTIVE R15, `(.L_x_156) ;  /* 0x000000000f087348 */ /* 0x001fea0003c00000 */
[----:B------:R1:W2:Y:S02]  /*100d0*/  SHFL.IDX P6, R14, R13, R12, R11 ;  /* 0x0000000c0d0e7389 */ /* 0x0002a400000c000b */
[----:B012---:R-:W-:Y:S01]  /*100e0*/  ENDCOLLECTIVE ;  /* 0x000000000000791b */ /* 0x007fe20003800000 */
.L_x_156:
[----:B------:R-:W-:Y:S05]  /*100f0*/  BSYNC B0 ;  /* 0x0000000000007941 */ /* 0x000fea0003800000 */
.L_x_155:
[----:B------:R-:W-:Y:S05]  /*10100*/  BRA `(.L_x_157) ;  /* 0xffffffec00947947 */ /* 0x000fea000383ffff */
.L_x_118:
[----:B------:R-:W-:Y:S01]  /*10110*/  BSSY B1, `(.L_x_158) ;  /* 0x0000006000017945 */ /* 0x000fe20003800000 */
[----:B------:R-:W-:-:S07]  /*10120*/  IMAD.MOV.U32 R15, RZ, RZ, -0x1 ;  /* 0xffffffffff0f7424 */ /* 0x000fce00078e00ff */
[----:B0-----:R-:W-:Y:S05]  /*10130*/  WARPSYNC.COLLECTIVE R15, `(.L_x_159) ;  /* 0x000000000f0c7348 */ /* 0x001fea0003c00000 */
[----:B------:R-:W-:Y:S02]  /*10140*/  ELECT P6, UR62, PT ;  /* 0x00000000003e782f */ /* 0x000fe400038c0000 */
[----:B------:R-:W-:Y:S01]  /*10150*/  MOV R14, UR62 ;  /* 0x0000003e000e7c02 */ /* 0x000fe20008000f00 */
[----:B0-----:R-:W-:Y:S10]  /*10160*/  ENDCOLLECTIVE ;  /* 0x000000000000791b */ /* 0x001ff40003800000 */
.L_x_159:
[----:B------:R-:W-:Y:S05]  /*10170*/  BSYNC B1 ;  /* 0x0000000000017941 */ /* 0x000fea0003800000 */
.L_x_158:
[----:B------:R-:W-:Y:S05]  /*10180*/  BRA `(.L_x_160) ;  /* 0xffffffec008c7947 */ /* 0x000fea000383ffff */
.L_x_120:
[----:B0-----:R0:W1:Y:S02]  /*10190*/  SYNCS.PHASECHK.TRANS64.TRYWAIT P0, [R7+URZ], R2 ;  /* 0x00000002070075a7 */ /* 0x001064000800017f */
[----:B-1----:R-:W-:Y:S05]  /*101a0*/  @!P0 NANOSLEEP.SYNCS 0x989680 ;  /* 0x009896800000895d */ /* 0x002fea0003900000 */
[----:B------:R-:W1:Y:S02]  /*101b0*/  @!P0 SYNCS.PHASECHK.TRANS64 P0, [R7+URZ], R2 ;  /* 0x00000002070085a7 */ /* 0x000e64000800007f */
[----:B-1----:R-:W-:Y:S05]  /*101c0*/  @!P0 BRA `(.L_x_120) ;  /* 0xfffffffc00f08947 */ /* 0x002fea000383ffff */
[----:B------:R-:W-:Y:S05]  /*101d0*/  BRA `(.L_x_161) ;  /* 0xffffffec00c07947 */ /* 0x000fea000383ffff */
.L_x_121:
[----:B-1----:R1:W2:Y:S02]  /*101e0*/  SYNCS.PHASECHK.TRANS64.TRYWAIT P0, [R3+URZ], R0 ;  /* 0x00000000030075a7 */ /* 0x0022a4000800017f */
[----:B--2---:R-:W-:Y:S05]  /*101f0*/  @!P0 NANOSLEEP.SYNCS 0x989680 ;  /* 0x009896800000895d */ /* 0x004fea0003900000 */
[----:B------:R-:W2:Y:S02]  /*10200*/  @!P0 SYNCS.PHASECHK.TRANS64 P0, [R3+URZ], R0 ;  /* 0x00000000030085a7 */ /* 0x000ea4000800007f */
[----:B--2---:R-:W-:Y:S05]  /*10210*/  @!P0 BRA `(.L_x_121) ;  /* 0xfffffffc00f08947 */ /* 0x004fea000383ffff */
[----:B------:R-:W-:Y:S05]  /*10220*/  BRA `(.L_x_162) ;  /* 0xffffffec00b47947 */ /* 0x000fea000383ffff */
.L_x_123:
[----:B-1----:R1:W2:Y:S02]  /*10230*/  SYNCS.PHASECHK.TRANS64.TRYWAIT P0, [R5+URZ], R2 ;  /* 0x00000002050075a7 */ /* 0x0022a4000800017f */
[----:B--2---:R-:W-:Y:S05]  /*10240*/  @!P0 NANOSLEEP.SYNCS 0x989680 ;  /* 0x009896800000895d */ /* 0x004fea0003900000 */
[----:B------:R-:W2:Y:S02]  /*10250*/  @!P0 SYNCS.PHASECHK.TRANS64 P0, [R5+URZ], R2 ;  /* 0x00000002050085a7 */ /* 0x000ea4000800007f */
[----:B--2---:R-:W-:Y:S05]  /*10260*/  @!P0 BRA `(.L_x_123) ;  /* 0xfffffffc00f08947 */ /* 0x004fea000383ffff */
[----:B------:R-:W-:Y:S05]  /*10270*/  BRA `(.L_x_163) ;  /* 0xffffffec00b87947 */ /* 0x000fea000383ffff */
.L_x_164:
[----:B------:R-:W-:-:S00]  /*10280*/  BRA `(.L_x_164) ;  /* 0xfffffffc00fc7947 */ /* 0x000fc0000383ffff */
[----:B------:R-:W-:-:S00]  /*10290*/  NOP ;  /* 0x0000000000007918 */ /* 0x000fc00000000000 */
        /* <DEDUP_REMOVED lines=14> */
.L_x_2724:


//--------------------- .text._ZN7cutlass13device_kernelIN5flash11enable_sm90INS1_16FlashAttnFwdSm90INS1_25CollectiveMainloopFwdSm90ILi2EN4cute5tupleIJNS5_1CILi1EEES8_S8_EEENS6_IJNS7_ILi192EEENS7_ILi144EEENS7_ILi96EEEEEELi96ENS_6half_tEfNS_4arch4Sm90ELb0ELb0ELb1ELb1ELb0ELb0ELb0ELb0ELb1ELb1ELb0ELb0EEENS1_21CollectiveEpilogueFwdINS6_IJSA_SC_SB_EEES9_SE_SG_Li384ELb1ELb1ELb0ELb0EEENS1_36VarlenDynamicPersistentTileSchedulerILi192ELi144ELi384ELi128ELb0ELb1ELb1ELb0ELb1ELb1EEEEEEEEEvNT_6ParamsE --------------------------
	.section	.text._ZN7cutlass13device_kernelIN5flash11enable_sm90INS1_16FlashAttnFwdSm90INS1_25CollectiveMainloopFwdSm90ILi2EN4cute5tupleIJNS5_1CILi1EEES8_S8_EEENS6_IJNS7_ILi192EEENS7_ILi144EEENS7_ILi96EEEEEELi96ENS_6half_tEfNS_4arch4Sm90ELb0ELb0ELb1ELb1ELb0ELb0ELb0ELb0ELb1ELb1ELb0ELb0EEENS1_21CollectiveEpilogueFwdINS6_IJSA_SC_SB_EEES9_SE_SG_Li384ELb1ELb1ELb0ELb0EEENS1_36VarlenDynamicPersistentTileSchedulerILi192ELi144ELi384ELi128ELb0ELb1ELb1ELb0ELb1ELb1EEEEEEEEEvNT_6ParamsE,"ax",@progbits
	.align	128
.text._ZN7cutlass13device_kernelIN5flash11enable_sm90INS1_16FlashAttnFwdSm90INS1_25CollectiveMainloopFwdSm90ILi2EN4cute5tupleIJNS5_1CILi1EEES8_S8_EEENS6_IJNS7_ILi192EEENS7_ILi144EEENS7_ILi96EEEEEELi96ENS_6half_tEfNS_4arch4Sm90ELb0ELb0ELb1ELb1ELb0ELb0ELb0ELb0ELb1ELb1ELb0ELb0EEENS1_21CollectiveEpilogueFwdINS6_IJSA_SC_SB_EEES9_SE_SG_Li384ELb1ELb1ELb0ELb0EEENS1_36VarlenDynamicPersistentTileSchedulerILi192ELi144ELi384ELi128ELb0ELb1ELb1ELb0ELb1ELb1EEEEEEEEEvNT_6ParamsE:
        .type           _ZN7cutlass13device_kernelIN5flash11enable_sm90INS1_16FlashAttnFwdSm90INS1_25CollectiveMainloopFwdSm90ILi2EN4cute5tupleIJNS5_1CILi1EEES8_S8_EEENS6_IJNS7_ILi192EEENS7_ILi144EEENS7_ILi96EEEEEELi96ENS_6half_tEfNS_4arch4Sm90ELb0ELb0ELb1ELb1ELb0ELb0ELb0ELb0ELb1ELb1ELb0ELb0EEENS1_21CollectiveEpilogueFwdINS6_IJSA_SC_SB_EEES9_SE_SG_Li384ELb1ELb1ELb0ELb0EEENS1_36VarlenDynamicPersistentTileSchedulerILi192ELi144ELi384ELi128ELb0ELb1ELb1ELb0ELb1ELb1EEEEEEEEEvNT_6ParamsE,@function
        .size           _ZN7cutlass13device_kernelIN5flash11enable_sm90INS1_16FlashAttnFwdSm90INS1_25CollectiveMainloopFwdSm90ILi2EN4cute5tupleIJNS5_1CILi1EEES8_S8_EEENS6_IJNS7_ILi192EEENS7_ILi144EEENS7_ILi96EEEEEELi96ENS_6half_tEfNS_4arch4Sm90ELb0ELb0ELb1ELb1ELb0ELb0ELb0ELb0ELb1ELb1ELb0ELb0EEENS1_21CollectiveEpilogueFwdINS6_IJSA_SC_SB_EEES9_SE_SG_Li384ELb1ELb1ELb0ELb0EEENS1_36VarlenDynamicPersistentTileSchedulerILi192ELi144ELi384ELi128ELb0ELb1ELb1ELb0ELb1ELb1EEEEEEEEEvNT_6ParamsE,(.L_x_2725 - _ZN7cutlass13device_kernelIN5flash11enable_sm90INS1_16FlashAttnFwdSm90INS1_25CollectiveMainloopFwdSm90ILi2EN4cute5tupleIJNS5_1CILi1EEES8_S8_EEENS6_IJNS7_ILi192EEENS7_ILi144EEENS7_ILi96EEEEEELi96ENS_6half_tEfNS_4arch4Sm90ELb0ELb0ELb1ELb1ELb0ELb0ELb0ELb0ELb1ELb1ELb0ELb0EEENS1_21CollectiveEpilogueFwdINS6_IJSA_SC_SB_EEES9_SE_SG_Li384ELb1ELb1ELb0ELb0EEENS1_36VarlenDynamicPersistentTileSchedulerILi192ELi144ELi384ELi128ELb0ELb1ELb1ELb0ELb1ELb1EEEEEEEEEvNT_6ParamsE)
        .other          _ZN7cutlass13device_kernelIN5flash11enable_sm90INS1_16FlashAttnFwdSm90INS1_25CollectiveMainloopFwdSm90ILi2EN4cute5tupleIJNS5_1CILi1EEES8_S8_EEENS6_IJNS7_ILi192EEENS7_ILi144EEENS7_ILi96EEEEEELi96ENS_6half_tEfNS_4arch4Sm90ELb0ELb0ELb1ELb1ELb0ELb0ELb0ELb0ELb1ELb1ELb0ELb0EEENS1_21CollectiveEpilogueFwdINS6_IJSA_SC_SB_EEES9_SE_SG_Li384ELb1ELb1ELb0ELb0EEENS1_36VarlenDynamicPersistentTileSchedulerILi192ELi144ELi384ELi128ELb0ELb1ELb1ELb0ELb1ELb1EEEEEEEEEvNT_6ParamsE,@"STO_CUDA_ENTRY STV_DEFAULT"
_ZN7cutlass13device_kernelIN5flash11enable_sm90INS1_16FlashAttnFwdSm90INS1_25CollectiveMainloopFwdSm90ILi2EN4cute5tupleIJNS5_1CILi1EEES8_S8_EEENS6_IJNS7_ILi192EEENS7_ILi144EEENS7_ILi96EEEEEELi96ENS_6half_tEfNS_4arch4Sm90ELb0ELb0ELb1ELb1ELb0ELb0ELb0ELb0ELb1ELb1ELb0ELb0EEENS1_21CollectiveEpilogueFwdINS6_IJSA_SC_SB_EEES9_SE_SG_Li384ELb1ELb1ELb0ELb0EEENS1_36VarlenDynamicPersistentTileSchedulerILi192ELi144ELi384ELi128ELb0ELb1ELb1ELb0ELb1ELb1EEEEEEEEEvNT_6ParamsE:
        /* <DEDUP_REMOVED lines=17> */
.L_x_166:
[----:B------:R-:W-:Y:S05]  /*0110*/  BSYNC B0 ;  /* 0x0000000000007941 */ /* 0x000fea0003800000 */
.L_x_165:
        /* <DEDUP_REMOVED lines=40> */
.L_x_167:
        /* <DEDUP_REMOVED lines=22> */
.L_x_168:
        /* <DEDUP_REMOVED lines=18> */
.L_x_169:
        /* <DEDUP_REMOVED lines=22> */
.L_x_170:
        /* <DEDUP_REMOVED lines=22> */
.L_x_171:
        /* <DEDUP_REMOVED lines=8> */
.L_x_173:
[----:B------:R-:W-:-:S08]  /*0960*/  NOP ;  /* 0x0000000000007918 */ /* 0x000fd00000000000 */
[----:B------:R-:W0:Y:S02]  /*0970*/  USETMAXREG.TRY_ALLOC.CTAPOOL UP0, 0xa0 ;  /* 0x000000a0000079c8 */ /* 0x000e240008000600 */
[----:B0-----:R-:W-:-:S13]  /*0980*/  PLOP3.LUT P0, PT, PT, PT, UP0, 0x80, 0x0 ;  /* 0x000000000000781c */ /* 0x001fda0003f0f008 */
[----:B------:R-:W-:Y:S05]  /*0990*/  @!P0 BRA `(.L_x_173) ;  /* 0xfffffffc00f08947 */ /* 0x000fea000383ffff */
[----:B--2---:R-:W0:Y:S01]  /*09a0*/  S2R R2, SR_TID.X ;  /* 0x0000000000027919 */ /* 0x004e220000002100 */
[----:B------:R-:W1:Y:S01]  /*09b0*/  S2UR UR4, SR_CgaCtaId ;  /* 0x00000000000479c3 */ /* 0x000e620000008800 */
[----:B------:R-:W-:-:S07]  /*09c0*/  UMOV UR36, 0x400 ;  /* 0x0000040000247882 */ /* 0x000fce0000000000 */
[----:B------:R-:W-:Y:S06]  /*09d0*/  BAR.ARV 0x8, 0x200 ;  /* 0x0208000000007b1d */ /* 0x000fec0000002000 */
[----:B-1----:R-:W-:-:S03]  /*09e0*/  ULEA UR36, UR4, UR36, 0x18 ;  /* 0x0000002404247291 */ /* 0x002fc6000f8ec03f */
[----:B------:R-:W-:Y:S01]  /*09f0*/  ULDC UR4, c[0x0][0xc3c] ;  /* 0x00030f0000047ab9 */ /* 0x000fe20000000800 */
[----:B0-----:R-:W-:-:S04]  /*0a00*/  LOP3.LUT R0, R2, 0xffffff80, RZ, 0xc0, !PT ;  /* 0xffffff8002007812 */ /* 0x001fc800078ec0ff */
[----:B------:R-:W-:-:S13]  /*0a10*/  ISETP.NE.AND P0, PT, R0, 0x80, PT ;  /* 0x000000800000780c */ /* 0x000fda0003f05270 */
[----:B------:R-:W-:Y:S08]  /*0a20*/  @!P0 BAR.ARV 0x9, 0x100 ;  /* 0x0244000000008b1d */ /* 0x000ff00000002000 */
[----:B------:R-:W-:Y:S06]  /*0a30*/  BAR.SYNC.DEFER_BLOCKING 0x5, 0x200 ;  /* 0x0148000000007b1d */ /* 0x000fec0000010000 */
[----:B------:R-:W0:Y:S02]  /*0a40*/  LDS.128 R32, [UR36+0x31cd0] ;  /* 0x031cd024ff207984 */ /* 0x000e240008000c00 */
[----:B------:R-:W-:Y:S06]  /*0a50*/  BAR.ARV 0x4, 0x200 ;  /* 0x0108000000007b1d */ /* 0x000fec0000002000 */
[----:B0-----:R-:W-:-:S13]  /*0a60*/  ISETP.GE.AND P0, PT, R35, UR4, PT ;  /* 0x0000000423007c0c */ /* 0x001fda000bf06270 */
[----:B------:R-:W-:Y:S05]  /*0a70*/  @P0 EXIT ;  /* 0x000000000000094d */ /* 0x000fea0003800000 */
[----:B------:R-:W2:Y:S01]  /*0a80*/  LDL.LU R13, [R1+0x3c] ;  /* 0x00003c00010d7983 */ /* 0x000ea20000300800 */
[----:B------:R-:W-:-:S05]  /*0a90*/  VIADD R15, R2, 0xffffff80 ;  /* 0xffffff80020f7836 */ /* 0x000fca0000000000 */
[----:B------:R-:W-:-:S04]  /*0aa0*/  SHF.R.S32.HI R0, RZ, 0x1f, R15 ;  /* 0x0000001fff007819 */ /* 0x000fc8000001140f */
[----:B------:R-:W-:-:S04]  /*0ab0*/  LEA.HI R2, R0, R15, RZ, 0x4 ;  /* 0x0000000f00027211 */ /* 0x000fc800078f20ff */
[----:B------:R-:W-:Y:S02]  /*0ac0*/  SHF.R.S32.HI R5, RZ, 0x4, R2 ;  /* 0x00000004ff057819 */ /* 0x000fe40000011402 */
[C---:B------:R-:W-:Y:S02]  /*0ad0*/  LOP3.LUT R3, R2.reuse, 0xfffffff0, RZ, 0xc0, !PT ;  /* 0xfffffff002037812 */ /* 0x040fe400078ec0ff */
[----:B------:R-:W-:Y:S02]  /*0ae0*/  LEA.HI R2, R2, R5, RZ, 0x1 ;  /* 0x0000000502027211 */ /* 0x000fe400078f08ff */
[----:B------:R-:W-:Y:S01]  /*0af0*/  LEA.HI R151, R0, R15, RZ, 0x7 ;  /* 0x0000000f00977211 */ /* 0x000fe200078f38ff */
[----:B------:R-:W-:Y:S01]  /*0b00*/  IMAD.IADD R3, R15, 0x1, -R3 ;  /* 0x000000010f037824 */ /* 0x000fe200078e0a03 */
[----:B------:R-:W-:Y:S02]  /*0b10*/  LOP3.LUT R4, R2, 0x1ffffffe, RZ, 0xc0, !PT ;  /* 0x1ffffffe02047812 */ /* 0x000fe400078ec0ff */
[----:B------:R-:W-:-:S02]  /*0b20*/  LOP3.LUT R150, R151, 0xffffff80, RZ, 0xc0, !PT ;  /* 0xffffff8097967812 */ /* 0x000fc400078ec0ff */
[----:B------:R-:W-:Y:S01]  /*0b30*/  SHF.R.S32.HI R2, RZ, 0x1f, R3 ;  /* 0x0000001fff027819 */ /* 0x000fe20000011403 */
[----:B------:R-:W-:Y:S02]  /*0b40*/  IMAD.IADD R4, R5, 0x1, -R4 ;  /* 0x0000000105047824 */ /* 0x000fe400078e0a04 */
[----:B------:R-:W-:Y:S01]  /*0b50*/  IMAD.IADD R150, R15, 0x1, -R150 ;  /* 0x000000010f967824 */ /* 0x000fe200078e0a96 */
[CC--:B------:R-:W-:Y:S02]  /*0b60*/  LEA.HI R5, R2.reuse, R3.reuse, RZ, 0x3 ;  /* 0x0000000302057211 */ /* 0x0c0fe400078f18ff */
[----:B------:R-:W-:Y:S02]  /*0b70*/  LEA.HI R2, R2, R3, RZ, 0x2 ;  /* 0x0000000302027211 */ /* 0x000fe400078f10ff */
[----:B------:R-:W-:Y:S01]  /*0b80*/  LEA.HI R7, R0, R15, RZ, 0x5 ;  /* 0x0000000f00077211 */ /* 0x000fe200078f28ff */
[----:B------:R-:W-:Y:S01]  /*0b90*/  IMAD.SHL.U32 R5, R5, 0x10, RZ ;  /* 0x0000001005057824 */ /* 0x000fe200078e00ff */
[----:B------:R-:W-:-:S02]  /*0ba0*/  LOP3.LUT R6, R2, 0x7fffffc, RZ, 0xc0, !PT ;  /* 0x07fffffc02067812 */ /* 0x000fc400078ec0ff */
[----:B------:R-:W-:Y:S02]  /*0bb0*/  SHF.R.S32.HI R9, RZ, 0x1f, R150 ;  /* 0x0000001fff097819 */ /* 0x000fe40000011496 */
[----:B------:R-:W-:Y:S02]  /*0bc0*/  SHF.R.S32.HI R2, RZ, 0x2, R2 ;  /* 0x00000002ff027819 */ /* 0x000fe40000011402 */
[----:B------:R-:W-:Y:S02]  /*0bd0*/  SHF.R.S32.HI R8, RZ, 0x5, R7 ;  /* 0x00000005ff087819 */ /* 0x000fe40000011407 */
[----:B------:R-:W-:Y:S01]  /*0be0*/  LEA.HI R10, R9, R150, RZ, 0x2 ;  /* 0x00000096090a7211 */ /* 0x000fe200078f10ff */
[----:B------:R-:W-:Y:S01]  /*0bf0*/  IMAD.SHL.U32 R2, R2, 0x40, RZ ;  /* 0x0000004002027824 */ /* 0x000fe200078e00ff */
[----:B------:R-:W-:Y:S02]  /*0c00*/  LOP3.LUT R5, R5, 0x7fffff80, RZ, 0xc0, !PT ;  /* 0x7fffff8005057812 */ /* 0x000fe400078ec0ff */
[----:B------:R-:W-:Y:S01]  /*0c10*/  LEA.HI R0, R0, R15, RZ, 0x2 ;  /* 0x0000000f00007211 */ /* 0x000fe200078f10ff */
[----:B------:R-:W-:Y:S01]  /*0c20*/  IMAD.IADD R6, R3, 0x1, -R6 ;  /* 0x0000000103067824 */ /* 0x000fe200078e0a06 */
[--C-:B------:R-:W-:Y:S01]  /*0c30*/  SHF.R.S32.HI R11, RZ, 0x2, R10.reuse ;  /* 0x00000002ff0b7819 */ /* 0x100fe2000001140a */
[----:B------:R-:W-:Y:S01]  /*0c40*/  IMAD R14, R8, 0x10, R3 ;  /* 0x00000010080e7824 */ /* 0x000fe200078e0203 */
[----:B------:R-:W-:Y:S01]  /*0c50*/  SHF.R.S32.HI R12, RZ, 0x1f, R10 ;  /* 0x0000001fff0c7819 */ /* 0x000fe2000001140a */
[----:B------:R-:W-:Y:S01]  /*0c60*/  IMAD.SHL.U32 R3, R4, 0x8, RZ ;  /* 0x0000000804037824 */ /* 0x000fe200078e00ff */
[----:B------:R-:W-:Y:S01]  /*0c70*/  SHF.R.S32.HI R151, RZ, 0x7, R151 ;  /* 0x00000007ff977819 */ /* 0x000fe20000011497 */
[----:B------:R-:W-:Y:S01]  /*0c80*/  IMAD R5, R8, 0x100, R5 ;  /* 0x0000010008057824 */ /* 0x000fe200078e0205 */
[----:B------:R-:W-:-:S02]  /*0c90*/  LOP3.LUT R2, R2, 0x40, RZ, 0xc0, !PT ;  /* 0x0000004002027812 */ /* 0x000fc400078ec0ff */
[----:B------:R-:W-:Y:S01]  /*0ca0*/  LOP3.LUT R147, R0, 0xfffffffc, RZ, 0xc0, !PT ;  /* 0xfffffffc00937812 */ /* 0x000fe200078ec0ff */
[----:B------:R-:W-:Y:S01]  /*0cb0*/  IMAD.U32 R155, R14, 0x20, R3 ;  /* 0x000000200e9b7824 */ /* 0x000fe200078e0003 */
[----:B------:R-:W-:Y:S01]  /*0cc0*/  LEA.HI R12, R12, R11, RZ, 0x3 ;  /* 0x0000000b0c0c7211 */ /* 0x000fe200078f18ff */
[----:B------:R-:W-:Y:S01]  /*0cd0*/  IMAD R5, R6, 0x10, R5 ;  /* 0x0000001006057824 */ /* 0x000fe200078e0205 */
[----:B------:R-:W-:Y:S01]  /*0ce0*/  LOP3.LUT R3, R2, 0x8, R3, 0xf8, !PT ;  /* 0x0000000802037812 */ /* 0x000fe200078ef803 */
[----:B------:R-:W-:Y:S01]  /*0cf0*/  IMAD.HI R6, R151, 0x55555556, RZ ;  /* 0x5555555697067827 */ /* 0x000fe200078e02ff */
[----:B------:R-:W-:Y:S02]  /*0d00*/  SHF.R.U32.HI R2, RZ, 0x3, R2 ;  /* 0x00000003ff027819 */ /* 0x000fe40000011602 */
[----:B------:R-:W-:Y:S01]  /*0d10*/  LOP3.LUT R12, R12, 0xfffffff8, RZ, 0xc0, !PT ;  /* 0xfffffff80c0c7812 */ /* 0x000fe200078ec0ff */
[----:B------:R-:W-:Y:S01]  /*0d20*/  IMAD.IADD R147, R15, 0x1, -R147 ;  /* 0x000000010f937824 */ /* 0x000fe200078e0a93 */
[----:B------:R-:W-:-:S02]  /*0d30*/  LEA.HI R9, R9, R150, RZ, 0x5 ;  /* 0x0000009609097211 */ /* 0x000fc400078f28ff */
[----:B------:R-:W-:Y:S01]  /*0d40*/  LOP3.LUT R2, R3, R2, RZ, 0x3c, !PT ;  /* 0x0000000203027212 */ /* 0x000fe200078e3cff */
[----:B------:R-:W-:Y:S01]  /*0d50*/  IMAD.IADD R12, R11, 0x1, -R12 ;  /* 0x000000010b0c7824 */ /* 0x000fe200078e0a0c */
[----:B------:R-:W-:Y:S02]  /*0d60*/  LEA.HI R6, R6, R6, RZ, 0x1 ;  /* 0x0000000606067211 */ /* 0x000fe400078f08ff */
[----:B------:R-:W-:Y:S02]  /*0d70*/  SHF.R.S32.HI R9, RZ, 0x5, R9 ;  /* 0x00000005ff097819 */ /* 0x000fe40000011409 */
[C---:B------:R-:W-:Y:S02]  /*0d80*/  LEA.HI R3, R147.reuse, R147, RZ, 0x1 ;  /* 0x0000009393037211 */ /* 0x040fe400078f08ff */
[----:B------:R-:W-:Y:S01]  /*0d90*/  SHF.L.U32 R18, R147, 0x3, RZ ;  /* 0x0000000393127819 */ /* 0x000fe200000006ff */
[----:B------:R-:W-:Y:S01]  /*0da0*/  IMAD R6, R6, -0x3, R151 ;  /* 0xfffffffd06067824 */ /* 0x000fe200078e0297 */
[----:B------:R-:W-:Y:S01]  /*0db0*/  LOP3.LUT R7, R10, 0x7ffffffc, RZ, 0xc0, !PT ;  /* 0x7ffffffc0a077812 */ /* 0x000fe200078ec0ff */
[----:B------:R-:W-:Y:S01]  /*0dc0*/  IMAD R9, R9, 0x10, R12 ;  /* 0x0000001009097824 */ /* 0x000fe200078e020c */
[----:B------:R-:W-:Y:S01]  /*0dd0*/  LOP3.LUT R4, R3, 0x1ffffffe, RZ, 0xc0, !PT ;  /* 0x1ffffffe03047812 */ /* 0x000fe200078ec0ff */
[----:B------:R-:W-:-:S02]  /*0de0*/  IMAD.IADD R2, R2, 0x1, R5 ;  /* 0x0000000102027824 */ /* 0x000fc400078e0205 */
[C---:B------:R-:W-:Y:S02]  /*0df0*/  VIADD R144, R18.reuse, 0x20 ;  /* 0x0000002012907836 */ /* 0x040fe40000000000 */
        /* <DEDUP_REMOVED lines=12> */
[----:B------:R-:W-:Y:S01]  /*0ec0*/  IMAD R154, R3, 0x8, R152 ;  /* 0x00000008039a7824 */ /* 0x000fe200078e0298 */
[----:B------:R-:W-:Y:S01]  /*0ed0*/  UMOV UR39, URZ ;  /* 0x0000003f00277c82 */ /* 0x000fe20008000000 */
[----:B--2---:R-:W-:-:S07]  /*0ee0*/  LOP3.LUT R17, R13, 0x1, RZ, 0xfc, !PT ;  /* 0x000000010d117812 */ /* 0x004fce00078efcff */
.L_x_207:
[----:B0-2---:R-:W0:Y:S01]  /*0ef0*/  LDC.64 R4, c[0x0][0xc88] ;  /* 0x00032200ff047b82 */ /* 0x005e220000000a00 */
[----:B------:R-:W-:Y:S01]  /*0f00*/  ULDC.64 UR4, c[0x0][0xa28] ;  /* 0x00028a0000047ab9 */ /* 0x000fe20000000a00 */
[----:B------:R-:W-:Y:S01]  /*0f10*/  IMAD.MOV.U32 R3, RZ, RZ, RZ ;  /* 0x000000ffff037224 */ /* 0x000fe200078e00ff */
[----:B------:R-:W-:Y:S01]  /*0f20*/  ULDC.64 UR6, c[0x0][0xa20] ;  /* 0x0002880000067ab9 */ /* 0x000fe20000000a00 */
[----:B0-----:R-:W-:-:S05]  /*0f30*/  IMAD.WIDE R4, R35, 0x4, R4 ;  /* 0x0000000423047825 */ /* 0x001fca00078e0204 */
[----:B------:R-:W2:Y:S01]  /*0f40*/  LDG.E R19, desc[UR60][R4.64] ;  /* 0x0000003c04137981 */ /* 0x000ea2000c1e1900 */
[----:B------:R-:W-:-:S04]  /*0f50*/  ISETP.NE.U32.AND P0, PT, RZ, UR4, PT ;  /* 0x00000004ff007c0c */ /* 0x000fc8000bf05070 */
[----:B------:R-:W-:Y:S02]  /*0f60*/  ISETP.NE.AND.EX P0, PT, RZ, UR5, PT, P0 ;  /* 0x00000005ff007c0c */ /* 0x000fe4000bf05300 */
[----:B--2---:R-:W-:-:S11]  /*0f70*/  SHF.R.S32.HI R146, RZ, 0x1f, R19 ;  /* 0x0000001fff927819 */ /* 0x004fd60000011413 */
[----:B---3--:R-:W-:-:S04]  /*0f80*/  @P0 LEA R6, P1, R19, UR4, 0x2 ;  /* 0x0000000413060c11 */ /* 0x008fc8000f8210ff */
[----:B----4-:R-:W-:Y:S01]  /*0f90*/  @P0 LEA.HI.X R7, R19, UR5, R146, 0x2, P1 ;  /* 0x0000000513070c11 */ /* 0x010fe200088f1492 */
[----:B------:R-:W-:-:S04]  /*0fa0*/  ULDC.64 UR4, c[0x0][0x418] ;  /* 0x0001060000047ab9 */ /* 0x000fc80000000a00 */
[----:B------:R0:W5:Y:S01]  /*0fb0*/  @P0 LDG.E R3, desc[UR60][R6.64] ;  /* 0x0000003c06030981 */ /* 0x000162000c1e1900 */
[----:B------:R-:W-:Y:S01]  /*0fc0*/  ISETP.NE.U32.AND P0, PT, RZ, UR6, PT ;  /* 0x00000006ff007c0c */ /* 0x000fe2000bf05070 */
[----:B------:R-:W-:-:S03]  /*0fd0*/  UISETP.NE.U32.AND UP0, UPT, UR4, URZ, UPT ;  /* 0x0000003f0400728c */ /* 0x000fc6000bf05070 */
[----:B------:R-:W-:Y:S01]  /*0fe0*/  ISETP.NE.AND.EX P0, PT, RZ, UR7, PT, P0 ;  /* 0x00000007ff007c0c */ /* 0x000fe2000bf05300 */
[----:B------:R-:W-:Y:S01]  /*0ff0*/  UISETP.NE.AND.EX UP0, UPT, UR5, URZ, UPT, UP0 ;  /* 0x0000003f0500728c */ /* 0x000fe2000bf05300 */
[----:B------:R-:W-:Y:S02]  /*1000*/  ULDC UR4, c[0x0][0x424] ;  /* 0x0001090000047ab9 */ /* 0x000fe40000000800 */
[----:B------:R-:W-:Y:S01]  /*1010*/  ULDC UR5, c[0x0][0x2f0] ;  /* 0x0000bc0000057ab9 */ /* 0x000fe20000000800 */
[----:B------:R-:W-:-:S04]  /*1020*/  USEL UR4, UR4, 0x1, UP0 ;  /* 0x0000000104047887 */ /* 0x000fc80008000000 */
[----:B------:R-:W-:-:S04]  /*1030*/  UIMAD UR4, UR4, UR5, URZ ;  /* 0x00000005040472a4 */ /* 0x000fc8000f8e023f */
[C---:B------:R-:W-:Y:S02]  /*1040*/  @P0 LEA R4, P1, R19.reuse, UR6, 0x2 ;  /* 0x0000000613040c11 */ /* 0x040fe4000f8210ff */
[----:B------:R-:W-:Y:S02]  /*1050*/  IMAD.U32 R64, RZ, RZ, UR4 ;  /* 0x00000004ff407e24 */ /* 0x000fe4000f8e00ff */
[----:B------:R-:W-:-:S05]  /*1060*/  @P0 LEA.HI.X R5, R19, UR7, R146, 0x2, P1 ;  /* 0x0000000713050c11 */ /* 0x000fca00088f1492 */
[----:B------:R0:W5:Y:S01]  /*1070*/  @P0 LDG.E R64, desc[UR60][R4.64] ;  /* 0x0000003c04400981 */ /* 0x000162000c1e1900 */
[----:B------:R-:W-:Y:S05]  /*1080*/  @P0 BRA `(.L_x_174) ;  /* 0x0000000000240947 */ /* 0x000fea0003800000 */
[----:B------:R-:W-:Y:S02]  /*1090*/  ULDC.64 UR4, c[0x0][0xa08] ;  /* 0x0002820000047ab9 */ /* 0x000fe40000000a00 */
[----:B------:R-:W-:-:S04]  /*10a0*/  ISETP.NE.U32.AND P0, PT, RZ, UR4, PT ;  /* 0x00000004ff007c0c */ /* 0x000fc8000bf05070 */
[----:B------:R-:W-:-:S13]  /*10b0*/  ISETP.NE.AND.EX P0, PT, RZ, UR5, PT, P0 ;  /* 0x00000005ff007c0c */ /* 0x000fda000bf05300 */
[----:B------:R-:W-:Y:S05]  /*10c0*/  @!P0 BRA `(.L_x_174) ;  /* 0x0000000000148947 */ /* 0x000fea0003800000 */
[----:B0-----:R-:W0:Y:S02]  /*10d0*/  LDC.64 R4, c[0x0][0xa08] ;  /* 0x00028200ff047b82 */ /* 0x001e240000000a00 */
[----:B0-----:R-:W-:-:S05]  /*10e0*/  IMAD.WIDE R4, R19, 0x4, R4 ;  /* 0x0000000413047825 */ /* 0x001fca00078e0204 */
[----:B-----5:R-:W2:Y:S04]  /*10f0*/  LDG.E R64, desc[UR60][R4.64] ;  /* 0x0000003c04407981 */ /* 0x020ea8000c1e1900 */
[----:B------:R-:W2:Y:S02]  /*1100*/  LDG.E R7, desc[UR60][R4.64+0x4] ;  /* 0x0000043c04077981 */ /* 0x000ea4000c1e1900 */
[----:B--2---:R-:W-:-:S07]  /*1110*/  IMAD.IADD R64, R7, 0x1, -R64 ;  /* 0x0000000107407824 */ /* 0x004fce00078e0a40 */
.L_x_174:
[----:B-----5:R-:W-:Y:S01]  /*1120*/  IMAD.IADD R64, R64, 0x1, -R3 ;  /* 0x0000000140407824 */ /* 0x020fe200078e0a03 */
[----:B------:R-:W-:Y:S01]  /*1130*/  PLOP3.LUT P0, PT, PT, PT, PT, 0x80, 0x0 ;  /* 0x000000000000781c */ /* 0x000fe20003f0f070 */
[----:B------:R-:W-:Y:S01]  /*1140*/  IMAD.MOV.U32 R23, RZ, RZ, R33 ;  /* 0x000000ffff177224 */ /* 0x000fe200078e0021 */
[----:B------:R-:W-:Y:S01]  /*1150*/  CS2R R30, SRZ ;  /* 0x00000000001e7805 */ /* 0x000fe2000001ff00 */
[C---:B------:R-:W-:Y:S01]  /*1160*/  VIADD R0, R64.reuse, 0x8f ;  /* 0x0000008f40007836 */ /* 0x040fe20000000000 */
[----:B------:R-:W-:Y:S01]  /*1170*/  ISETP.GE.AND P1, PT, R64, 0x1, PT ;  /* 0x000000014000780c */ /* 0x000fe20003f26270 */
[----:B------:R-:W-:Y:S01]  /*1180*/  IMAD.MOV.U32 R22, RZ, RZ, R34 ;  /* 0x000000ffff167224 */ /* 0x000fe200078e0022 */
[----:B------:R-:W-:Y:S01]  /*1190*/  CS2R R36, SRZ ;  /* 0x0000000000247805 */ /* 0x000fe2000001ff00 */
[----:B------:R-:W-:Y:S01]  /*11a0*/  IMAD.HI R0, R0, 0x38e38e39, RZ ;  /* 0x38e38e3900007827 */ /* 0x000fe200078e02ff */
[----:B------:R-:W-:Y:S02]  /*11b0*/  CS2R R38, SRZ ;  /* 0x0000000000267805 */ /* 0x000fe4000001ff00 */
[----:B------:R-:W-:-:S02]  /*11c0*/  CS2R R48, SRZ ;  /* 0x0000000000307805 */ /* 0x000fc4000001ff00 */
[----:B------:R-:W-:Y:S01]  /*11d0*/  CS2R R40, SRZ ;  /* 0x0000000000287805 */ /* 0x000fe2000001ff00 */
[----:B------:R-:W-:Y:S01]  /*11e0*/  IMAD.MOV.U32 R71, RZ, RZ, RZ ;  /* 0x000000ffff477224 */ /* 0x000fe200078e00ff */
[----:B------:R-:W-:Y:S02]  /*11f0*/  SHF.R.U32.HI R3, RZ, 0x1f, R0 ;  /* 0x0000001fff037819 */ /* 0x000fe40000011600 */
[----:B------:R-:W-:Y:S02]  /*1200*/  CS2R R42, SRZ ;  /* 0x00000000002a7805 */ /* 0x000fe4000001ff00 */
[----:B------:R-:W-:Y:S02]  /*1210*/  CS2R R52, SRZ ;  /* 0x0000000000347805 */ /* 0x000fe4000001ff00 */
[----:B------:R-:W-:Y:S02]  /*1220*/  CS2R R46, SRZ ;  /* 0x00000000002e7805 */ /* 0x000fe4000001ff00 */
[----:B------:R-:W-:Y:S01]  /*1230*/  LEA.HI.SX32 R104, R0, R3, 0x1b ;  /* 0x0000000300687211 */ /* 0x000fe200078fdaff */
[----:B------:R-:W-:Y:S01]  /*1240*/  IMAD.MOV.U32 R0, RZ, RZ, RZ ;  /* 0x000000ffff007224 */ /* 0x000fe200078e00ff */
[----:B------:R-:W-:Y:S01]  /*1250*/  CS2R R44, SRZ ;  /* 0x00000000002c7805 */ /* 0x000fe2000001ff00 */
[----:B------:R-:W-:Y:S01]  /*1260*/  IMAD.MOV.U32 R3, RZ, RZ, RZ ;  /* 0x000000ffff037224 */ /* 0x000fe200078e00ff */
        /* <DEDUP_REMOVED lines=8> */
[----:B------:R-:W-:Y:S01]  /*12f0*/  CS2R R74, SRZ ;  /* 0x00000000004a7805 */ /* 0x000fe2000001ff00 */
[----:B------:R-:W-:Y:S01]  /*1300*/  IMAD.MOV.U32 R65, RZ, RZ, RZ ;  /* 0x000000ffff417224 */ /* 0x000fe200078e00ff */
[----:B------:R-:W-:Y:S02]  /*1310*/  CS2R R80, SRZ ;  /* 0x0000000000507805 */ /* 0x000fe4000001ff00 */
[----:B------:R-:W-:Y:S01]  /*1320*/  CS2R R82, SRZ ;  /* 0x0000000000527805 */ /* 0x000fe2000001ff00 */
[----:B------:R-:W-:Y:S01]  /*1330*/  IMAD.MOV.U32 R24, RZ, RZ, RZ ;  /* 0x000000ffff187224 */ /* 0x000fe200078e00ff */
[----:B0-----:R-:W-:Y:S01]  /*1340*/  CS2R R6, SRZ ;  /* 0x0000000000067805 */ /* 0x001fe2000001ff00 */
[----:B------:R-:W-:Y:S01]  /*1350*/  IMAD.MOV.U32 R29, RZ, RZ, RZ ;  /* 0x000000ffff1d7224 */ /* 0x000fe200078e00ff */
[----:B------:R-:W-:Y:S01]  /*1360*/  MOV R8, RZ ;  /* 0x000000ff00087202 */ /* 0x000fe20000000f00 */
[----:B------:R-:W-:Y:S01]  /*1370*/  IMAD.MOV.U32 R26, RZ, RZ, RZ ;  /* 0x000000ffff1a7224 */ /* 0x000fe200078e00ff */
[----:B------:R-:W-:Y:S06]  /*1380*/  @!P1 BRA `(.L_x_175) ;  /* 0x0000008c00749947 */ /* 0x000fec0003800000 */
[----:B------:R-:W0:Y:S01]  /*1390*/  SHFL.IDX PT, R0, R151, RZ, 0x1f ;  /* 0x00001fff97007589 */ /* 0x000e2200000e0000 */
[----:B------:R-:W-:-:S04]  /*13a0*/  UIADD3 UR6, UR36, 0x24300, URZ ;  /* 0x0002430024067890 */ /* 0x000fc8000fffe03f */
[----:B------:R-:W-:-:S06]  /*13b0*/  ULOP3.LUT UP0, URZ, UR6, 0x9f, URZ, 0xc0, !UPT ;  /* 0x0000009f063f7892 */ /* 0x000fcc000f80c03f */
[----:B------:R-:W-:Y:S02]  /*13c0*/  PLOP3.LUT P0, PT, PT, PT, UP0, 0x80, 0x0 ;  /* 0x000000000000781c */ /* 0x000fe40003f0f008 */
[----:B0-----:R-:W-:-:S13]  /*13d0*/  R2UR UR38, R0 ;  /* 0x00000000002672ca */ /* 0x001fda00000e0000 */
[----:B------:R-:W-:-:S04]  /*13e0*/  UIMAD.WIDE UR4, UR38, 0x55555556, URZ ;  /* 0x55555556260478a5 */ /* 0x000fc8000f8e023f */
[----:B------:R-:W-:-:S04]  /*13f0*/  ULEA.HI UR5, UR5, UR5, URZ, 0x1 ;  /* 0x0000000505057291 */ /* 0x000fc8000f8f083f */
[----:B------:R-:W-:-:S04]  /*1400*/  UIMAD UR40, UR5, -0x3, UR38 ;  /* 0xfffffffd052878a4 */ /* 0x000fc8000f8e0226 */
[----:B------:R-:W-:-:S04]  /*1410*/  ULEA UR4, UR40, UR6, 0xb ;  /* 0x0000000628047291 */ /* 0x000fc8000f8e583f */
[----:B------:R-:W-:-:S04]  /*1420*/  USHF.R.U32.HI UR4, URZ, 0x4, UR4 ;  /* 0x000000043f047899 */ /* 0x000fc80008011604 */
[----:B------:R-:W-:Y:S01]  /*1430*/  ULOP3.LUT UR37, UR4, 0x3fff, URZ, 0xc0, !UPT ;  /* 0x00003fff04257892 */ /* 0x000fe2000f8ec03f */
[----:B------:R-:W-:Y:S11]  /*1440*/  @!P0 BRA `(.L_x_176) ;  /* 0x0000000000408947 */ /* 0x000ff60003800000 */
        /* <DEDUP_REMOVED lines=16> */
.L_x_176:
[----:B------:R-:W-:Y:S02]  /*1550*/  LEA.HI R0, R149, R149, RZ, 0x1 ;  /* 0x0000009595007211 */ /* 0x000fe400078f08ff */
[----:B------:R-:W-:Y:S02]  /*1560*/  ISETP.NE.AND P0, PT, R17, 0x3, PT ;  /* 0x000000031100780c */ /* 0x000fe40003f05270 */
[----:B------:R-:W-:-:S05]  /*1570*/  LOP3.LUT R0, R0, 0xfffffffe, RZ, 0xc0, !PT ;  /* 0xfffffffe00007812 */ /* 0x000fca00078ec0ff */
[----:B------:R-:W-:-:S05]  /*1580*/  IMAD.IADD R0, R149, 0x1, -R0 ;  /* 0x0000000195007824 */ /* 0x000fca00078e0a00 */
[----:B------:R-:W-:-:S04]  /*1590*/  SHF.L.U32 R0, R0, 0x1f, RZ ;  /* 0x0000001f00007819 */ /* 0x000fc800000006ff */
[----:B------:R-:W0:Y:S02]  /*15a0*/  SYNCS.PHASECHK.TRANS64.TRYWAIT P1, [UR36+0x31c00], R0 ;  /* 0x031c0000ff0075a7 */ /* 0x000e240008020164 */
[----:B0-----:R-:W-:Y:S05]  /*15b0*/  @!P1 BRA `(.L_x_177) ;  /* 0x0000010400389947 */ /* 0x001fea0003800000 */
.L_x_334:
[----:B------:R-:W-:Y:S05]  /*15c0*/  @!P0 BRA `(.L_x_178) ;  /* 0x0000000000048947 */ /* 0x000fea0003800000 */
[----:B------:R-:W-:Y:S01]  /*15d0*/  BPT.TRAP 0x1 ;  /* 0x000000040000795c */ /* 0x000fe20000300000 */
.L_x_178:
[----:B0-----:R-:W-:Y:S01]  /*15e0*/  IMAD.U32 R0, RZ, RZ, UR39 ;  /* 0x00000027ff007e24 */ /* 0x001fe2000f8e00ff */
[----:B------:R-:W-:-:S04]  /*15f0*/  SHF.L.U32 R3, R16, 0x1f, RZ ;  /* 0x0000001f10037819 */ /* 0x000fc800000006ff */
[----:B------:R-:W-:-:S04]  /*1600*/  LEA R0, R0, UR36, 0x3 ;  /* 0x0000002400007c11 */ /* 0x000fc8000f8e18ff */
[----:B------:R0:W1:Y:S01]  /*1610*/  SYNCS.PHASECHK.TRANS64.TRYWAIT P2, [R0+URZ+0x31c30], R3 ;  /* 0x031c3003000075a7 */ /* 0x000062000804017f */
[----:B------:R-:W-:Y:S05]  /*1620*/  @!P0 BRA `(.L_x_179) ;  /* 0x0000000000048947 */ /* 0x000fea0003800000 */
[----:B------:R-:W-:Y:S01]  /*1630*/  BPT.TRAP 0x1 ;  /* 0x000000040000795c */ /* 0x000fe20000300000 */
.L_x_179:
[----:B------:R-:W2:Y:S01]  /*1640*/  S2R R4, SR_TID.X ;  /* 0x0000000000047919 */ /* 0x000ea20000002100 */
[----:B------:R-:W-:Y:S01]  /*1650*/  IMAD.MOV.U32 R71, RZ, RZ, RZ ;  /* 0x000000ffff477224 */ /* 0x000fe200078e00ff */
[----:B--2---:R-:W-:Y:S01]  /*1660*/  LOP3.LUT P1, RZ, R4, 0x7f, RZ, 0xc0, !PT ;  /* 0x0000007f04ff7812 */ /* 0x004fe2000782c0ff */
[----:B-1----:R-:W-:-:S12]  /*1670*/  @P2 BRA `(.L_x_180) ;  /* 0x0000000000082947 */ /* 0x002fd80003800000 */
[----:B------:R-:W1:Y:S02]  /*1680*/  SYNCS.PHASECHK.TRANS64.TRYWAIT P2, [R0+URZ+0x31c30], R3 ;  /* 0x031c3003000075a7 */ /* 0x000e64000804017f */
[----:B-1----:R-:W-:Y:S05]  /*1690*/  @!P2 BRA `(.L_x_181) ;  /* 0x000001040018a947 */ /* 0x002fea0003800000 */
.L_x_180:
[----:B------:R-:W-:Y:S05]  /*16a0*/  WARPSYNC.ALL ;  /* 0x0000000000007948 */ /* 0x000fea0003800000 */
[----:B------:R-:W-:Y:S01]  /*16b0*/  UIADD3 UR4, UR36, 0x16a00, URZ ;  /* 0x00016a0024047890 */ /* 0x000fe2000fffe03f */
[----:B------:R-:W-:Y:S01]  /*16c0*/  WARPGROUP.ARRIVE ;  /* 0x00000000000079c5 */ /* 0x000fe20000000000 */
[----:B------:R-:W-:Y:S01]  /*16d0*/  ULEA UR40, UR40, UR36, 0xc ;  /* 0x0000002428287291 */ /* 0x000fe2000f8e603f */
[----:B------:R-:W-:Y:S01]  /*16e0*/  IMAD.IADD R5, R153, 0x1, R64 ;  /* 0x0000000199057824 */ /* 0x000fe200078e0240 */
[----:B------:R-:W-:Y:S01]  /*16f0*/  USHF.R.U32.HI UR4, URZ, 0x4, UR4 ;  /* 0x000000043f047899 */ /* 0x000fe20008011604 */
[----:B------:R-:W-:Y:S01]  /*1700*/  P2R R67, PR, RZ, 0x1 ;  /* 0x00000001ff437803 */ /* 0x000fe20000000000 */
[----:B------:R-:W-:Y:S01]  /*1710*/  UIADD3 UR40, UR40, 0xda00, URZ ;  /* 0x0000da0028287890 */ /* 0x000fe2000fffe03f */
[----:B------:R-:W-:Y:S01]  /*1720*/  IMAD R5, R104, -0x90, R5 ;  /* 0xffffff7068057824 */ /* 0x000fe200078e0205 */
[----:B------:R-:W-:Y:S01]  /*1730*/  ULOP3.LUT UR4, UR4, 0x3fff, URZ, 0xc0, !UPT ;  /* 0x00003fff04047892 */ /* 0x000fe2000f8ec03f */
[----:B01----:R-:W-:Y:S01]  /*1740*/  @!P1 VIADD R0, R0, 0x31c40 ;  /* 0x00031c4000009836 */ /* 0x003fe20000000000 */
[----:B------:R-:W-:-:S02]  /*1750*/  USHF.R.U32.HI UR40, URZ, 0x4, UR40 ;  /* 0x000000043f287899 */ /* 0x000fc40008011628 */
[----:B------:R-:W-:Y:S01]  /*1760*/  ULOP3.LUT UR56, UR4, 0x10000, URZ, 0xfc, !UPT ;  /* 0x0001000004387892 */ /* 0x000fe2000f8efc3f */
[C---:B------:R-:W-:Y:S01]  /*1770*/  ISETP.GT.AND P2, PT, R5.reuse, RZ, PT ;  /* 0x000000ff0500720c */ /* 0x040fe20003f44270 */
[----:B------:R-:W-:Y:S01]  /*1780*/  ULOP3.LUT UR24, UR40, 0x3fff, URZ, 0xc0, !UPT ;  /* 0x00003fff28187892 */ /* 0x000fe2000f8ec03f */
[C---:B------:R-:W-:Y:S01]  /*1790*/  ISETP.GT.AND P6, PT, R5.reuse, 0x1, PT ;  /* 0x000000010500780c */ /* 0x040fe20003fc4270 */
[----:B------:R-:W-:Y:S01]  /*17a0*/  UIMAD UR26, UR39, 0x6c0, UR56 ;  /* 0x000006c0271a78a4 */ /* 0x000fe2000f8e0238 */
[C---:B------:R-:W-:Y:S01]  /*17b0*/  ISETP.GT.AND P5, PT, R5.reuse, 0x8, PT ;  /* 0x000000080500780c */ /* 0x040fe20003fa4270 */
[----:B------:R-:W-:Y:S01]  /*17c0*/  ULOP3.LUT UR24, UR24, 0x10000, URZ, 0xfc, !UPT ;  /* 0x0001000018187892 */ /* 0x000fe2000f8efc3f */
[C---:B------:R-:W-:Y:S01]  /*17d0*/  ISETP.GT.AND P4, PT, R5.reuse, 0x9, PT ;  /* 0x000000090500780c */ /* 0x040fe20003f84270 */
[----:B------:R-:W-:Y:S01]  /*17e0*/  UMOV UR27, 0x80000020 ;  /* 0x80000020001b7882 */ /* 0x000fe20000000000 */
[----:B------:R-:W-:Y:S01]  /*17f0*/  UMOV UR25, 0x80000020 ;  /* 0x8000002000197882 */ /* 0x000fe20000000000 */
[----:B------:R-:W-:Y:S01]  /*1800*/  UIADD3 UR6, UR26, 0x40, URZ ;  /* 0x000000401a067890 */ /* 0x000fe2000fffe03f */
[----:B------:R-:W-:Y:S01]  /*1810*/  ISETP.GT.AND P3, PT, R5, 0x10, PT ;  /* 0x000000100500780c */ /* 0x000fe20003f64270 */
[----:B------:R-:W-:Y:S01]  /*1820*/  UMOV UR5, UR25 ;  /* 0x0000001900057c82 */ /* 0x000fe20008000000 */
[----:B------:R-:W-:Y:S01]  /*1830*/  UMOV UR4, UR24 ;  /* 0x0000001800047c82 */ /* 0x000fe20008000000 */
[----:B------:R-:W-:Y:S01]  /*1840*/  UMOV UR7, 0x80000020 ;  /* 0x8000002000077882 */ /* 0x000fe20000000000 */
[----:B------:R-:W-:Y:S01]  /*1850*/  HGMMA.64x16x16.F32 R96, gdesc[UR24], RZ, !UPT, gsb0 ;  /* 0x00200000186079f0 */ /* 0x000fe2000c0008ff */
[----:B------:R-:W-:-:S02]  /*1860*/  UIADD3 UR8, UR26, 0x80, URZ ;  /* 0x000000801a087890 */ /* 0x000fc4000fffe03f */
[----:B------:R-:W-:Y:S02]  /*1870*/  UIADD3 UR9, UR26, 0xc0, URZ ;  /* 0x000000c01a097890 */ /* 0x000fe4000fffe03f */
[----:B------:R-:W-:Y:S02]  /*1880*/  UIADD3 UR10, UR26, 0x100, URZ ;  /* 0x000001001a0a7890 */ /* 0x000fe4000fffe03f */
[----:B------:R-:W-:Y:S02]  /*1890*/  UIADD3 UR11, UR26, 0x140, URZ ;  /* 0x000001401a0b7890 */ /* 0x000fe4000fffe03f */
[----:B------:R-:W-:Y:S02]  /*18a0*/  UIADD3 UR12, UR26, 0x240, URZ ;  /* 0x000002401a0c7890 */ /* 0x000fe4000fffe03f */
[----:B------:R-:W-:Y:S02]  /*18b0*/  UIADD3 UR13, UR26, 0x380, URZ ;  /* 0x000003801a0d7890 */ /* 0x000fe4000fffe03f */
[----:B------:R-:W-:Y:S01]  /*18c0*/  UIADD3 UR14, UR24, 0x302, URZ ;  /* 0x00000302180e7890 */ /* 0x000fe2000fffe03f */
[----:B------:R-:W-:Y:S01]  /*18d0*/  UMOV UR15, 0x80000020 ;  /* 0x80000020000f7882 */ /* 0x000fe20000000000 */
[----:B------:R-:W-:-:S02]  /*18e0*/  UIADD3 UR16, UR24, 0x600, URZ ;  /* 0x0000060018107890 */ /* 0x000fc4000fffe03f */
[----:B------:R-:W-:Y:S01]  /*18f0*/  UIADD3 UR18, UR26, 0x480, URZ ;  /* 0x000004801a127890 */ /* 0x000fe2000fffe03f */
[----:B------:R-:W-:Y:S01]  /*1900*/  UMOV UR17, 0x80000020 ;  /* 0x8000002000117882 */ /* 0x000fe20000000000 */
[----:B------:R-:W-:Y:S01]  /*1910*/  UMOV UR19, 0x80000020 ;  /* 0x8000002000137882 */ /* 0x000fe20000000000 */
[----:B------:R-:W-:Y:S02]  /*1920*/  UIADD3 UR20, UR24, 0x602, URZ ;  /* 0x0000060218147890 */ /* 0x000fe4000fffe03f */
[----:B------:R-:W-:Y:S01]  /*1930*/  UIADD3 UR22, UR26, 0x482, URZ ;  /* 0x000004821a167890 */ /* 0x000fe2000fffe03f */
[----:B------:R-:W-:Y:S01]  /*1940*/  UMOV UR21, 0x80000020 ;  /* 0x8000002000157882 */ /* 0x000fe20000000000 */
[----:B------:R-:W-:Y:S01]  /*1950*/  UMOV UR23, 0x80000020 ;  /* 0x8000002000177882 */ /* 0x000fe20000000000 */
[----:B------:R-:W-:Y:S02]  /*1960*/  WARPGROUP.DEPBAR.LE gsb0, 0x0 ;  /* 0x00008000000079c5 */ /* 0x000fe40000010000 */
[----:B------:R-:W-:-:S06]  /*1970*/  WARPGROUP.ARRIVE ;  /* 0x00000000000079c5 */ /* 0x000fcc0000000000 */
[----:B------:R-:W-:Y:S01]  /*1980*/  HGMMA.64x16x16.F32 R88, gdesc[UR4], RZ, !UPT, gsb0 ;  /* 0x00200000045879f0 */ /* 0x000fe2000c0008ff */
[----:B------:R-:W-:Y:S01]  /*1990*/  UMOV UR4, UR24 ;  /* 0x0000001800047c82 */ /* 0x000fe20008000000 */
[----:B------:R-:W-:Y:S01]  /*19a0*/  UMOV UR5, UR25 ;  /* 0x0000001900057c82 */ /* 0x000fe20008000000 */
[----:B------:R-:W-:Y:S01]  /*19b0*/  UMOV UR6, UR8 ;  /* 0x0000000800067c82 */ /* 0x000fe20008000000 */
[----:B------:R-:W-:Y:S01]  /*19c0*/  UMOV UR7, 0x80000020 ;  /* 0x8000002000077882 */ /* 0x000fe20000000000 */
[----:B------:R-:W-:Y:S01]  /*19d0*/  UIADD3 UR8, UR26, 0x180, URZ ;  /* 0x000001801a087890 */ /* 0x000fe2000fffe03f */
        /* <DEDUP_REMOVED lines=54> */
[----:B------:R-:W-:Y:S01]  /*1d40*/  UMOV UR7, 0x80000020 ;  /* 0x8000002000077882 */ /* 0x000fe20000000000 */
        /* <DEDUP_REMOVED lines=37> */
[----:B------:R-:W-:Y:S01]  /*1fa0*/  UMOV UR11, 0x80000020 ;  /* 0x80000020000b7882 */ /* 0x000fe20000000000 */
        /* <DEDUP_REMOVED lines=9> */
[----:B------:R-:W-:Y:S01]  /*2040*/  UMOV UR6, UR10 ;  /* 0x0000000a00067c82 */ /* 0x000fe20008000000 */
[----:B------:R-:W-:Y:S01]  /*2050*/  UMOV UR7, 0x80000020 ;  /* 0x8000002000077882 */ /* 0x000fe20000000000 */
[----:B------:R-:W-:Y:S01]  /*2060*/  UMOV UR10, UR12 ;  /* 0x0000000c000a7c82 */ /* 0x000fe20008000000 */
[----:B------:R-:W-:Y:S01]  /*2070*/  UIADD3 UR12, UR26, 0x340, URZ ;  /* 0x000003401a0c7890 */ /* 0x000fe2000fffe03f */
        /* <DEDUP_REMOVED lines=176> */
[----:B------:R-:W1:Y:S08]  /*2b80*/  MUFU.TANH R7, R7 ;  /* 0x0000000700077308 */ /* 0x000e700000002400 */
[----:B------:R-:W-:Y:S01]  /*2b90*/  MUFU.TANH R10, R10 ;  /* 0x0000000a000a7308 */ /* 0x000fe20000002400 */
[----:B0-----:R-:W-:-:S07]  /*2ba0*/  FSEL R8, R8, -INF , P2 ;  /* 0xff80000008087808 */ /* 0x001fce0001000000 */
[----:B------:R-:W-:Y:S01]  /*2bb0*/  MUFU.TANH R12, R12 ;  /* 0x0000000c000c7308 */ /* 0x000fe20000002400 */
[----:B-1----:R-:W-:-:S07]  /*2bc0*/  FSEL R7, R7, -INF , P6 ;  /* 0xff80000007077808 */ /* 0x002fce0003000000 */
[----:B------:R-:W0:Y:S08]  /*2bd0*/  MUFU.TANH R4, R4 ;  /* 0x0000000400047308 */ /* 0x000e300000002400 */
[----:B------:R-:W1:Y:S08]  /*2be0*/  MUFU.TANH R3, R3 ;  /* 0x0000000300037308 */ /* 0x000e700000002400 */
[----:B------:R-:W2:Y:S01]  /*2bf0*/  MUFU.TANH R6, R6 ;  /* 0x0000000600067308 */ /* 0x000ea20000002400 */
[----:B0-----:R-:W-:Y:S01]  /*2c00*/  FSEL R4, R4, -INF , P2 ;  /* 0xff80000004047808 */ /* 0x001fe20001000000 */
        /* <DEDUP_REMOVED lines=13> */
[----:B------:R-:W-:Y:S01]  /*2ce0*/  ISETP.GT.AND P2, PT, R5, 0x11, PT ;  /* 0x000000110500780c */ /* 0x000fe20003f44270 */
[----:B------:R-:W-:Y:S01]  /*2cf0*/  FMUL.FTZ R91, R95, UR6 ;  /* 0x000000065f5b7c20 */ /* 0x000fe20008410000 */
[----:B-1----:R-:W-:-:S02]  /*2d00*/  FSEL R3, R3, -INF , P6 ;  /* 0xff80000003037808 */ /* 0x002fc40003000000 */
[----:B------:R-:W1:Y:S01]  /*2d10*/  MUFU.TANH R70, R70 ;  /* 0x0000004600467308 */ /* 0x000e620000002400 */
[----:B------:R-:W-:Y:S02]  /*2d20*/  ISETP.GT.AND P6, PT, R5, 0x18, PT ;  /* 0x000000180500780c */ /* 0x000fe40003fc4270 */
[----:B--2---:R-:W-:-:S05]  /*2d30*/  FSEL R6, R6, -INF , P5 ;  /* 0xff80000006067808 */ /* 0x004fca0002800000 */
[----:B------:R-:W2:Y:S01]  /*2d40*/  MUFU.TANH R69, R69 ;  /* 0x0000004500457308 */ /* 0x000ea20000002400 */
[----:B0-----:R-:W-:-:S07]  /*2d50*/  FSEL R66, R66, -INF , P3 ;  /* 0xff80000042427808 */ /* 0x001fce0001800000 */
[----:B------:R-:W0:Y:S01]  /*2d60*/  MUFU.TANH R14, R14 ;  /* 0x0000000e000e7308 */ /* 0x000e220000002400 */
[----:B-1----:R-:W-:-:S07]  /*2d70*/  FSEL R70, R70, -INF , P2 ;  /* 0xff80000046467808 */ /* 0x002fce0001000000 */
[----:B------:R-:W1:Y:S08]  /*2d80*/  MUFU.TANH R88, R88 ;  /* 0x0000005800587308 */ /* 0x000e700000002400 */
[----:B------:R-:W3:Y:S08]  /*2d90*/  MUFU.TANH R89, R89 ;  /* 0x0000005900597308 */ /* 0x000ef00000002400 */
        /* <DEDUP_REMOVED lines=10> */
[----:B------:R-:W4:Y:S01]  /*2e40*/  MUFU.TANH R90, R90 ;  /* 0x0000005a005a7308 */ /* 0x000f220000002400 */
[----:B------:R-:W-:Y:S01]  /*2e50*/  UMOV UR23, 0x80000020 ;  /* 0x8000002000177882 */ /* 0x000fe20000000000 */
[----:B------:R-:W-:Y:S01]  /*2e60*/  FMUL.FTZ R81, R85, UR6 ;  /* 0x0000000655517c20 */ /* 0x000fe20008410000 */
[----:B------:R-:W-:Y:S01]  /*2e70*/  FMUL.FTZ R83, R87, UR6 ;  /* 0x0000000657537c20 */ /* 0x000fe20008410000 */
[----:B------:R-:W-:-:S04]  /*2e80*/  FMUL.FTZ R85, R86, UR6 ;  /* 0x0000000656557c20 */ /* 0x000fc80008410000 */
[----:B------:R-:W5:Y:S08]  /*2e90*/  MUFU.TANH R80, R80 ;  /* 0x0000005000507308 */ /* 0x000f700000002400 */
[----:B------:R-:W5:Y:S08]  /*2ea0*/  MUFU.TANH R92, R92 ;  /* 0x0000005c005c7308 */ /* 0x000f700000002400 */
[----:B------:R-:W5:Y:S08]  /*2eb0*/  MUFU.TANH R84, R84 ;  /* 0x0000005400547308 */ /* 0x000f700000002400 */
[----:B------:R-:W-:Y:S08]  /*2ec0*/  MUFU.TANH R91, R91 ;  /* 0x0000005b005b7308 */ /* 0x000ff00000002400 */
[----:B------:R-:W5:Y:S08]  /*2ed0*/  MUFU.TANH R81, R81 ;  /* 0x0000005100517308 */ /* 0x000f700000002400 */
[----:B------:R-:W5:Y:S01]  /*2ee0*/  MUFU.TANH R93, R93 ;  /* 0x0000005d005d7308 */ /* 0x000f620000002400 */
[----:B------:R-:W-:-:S02]  /*2ef0*/  WARPGROUP.DEPBAR.LE gsb0, 0x0 ;  /* 0x00008000000079c5 */ /* 0x000fc40000010000 */
[----:B------:R-:W-:Y:S01]  /*2f00*/  WARPGROUP.ARRIVE ;  /* 0x00000000000079c5 */ /* 0x000fe20000000000 */
[----:B------:R-:W-:Y:S01]  /*2f10*/  FMUL.FTZ R13, R77, UR6 ;  /* 0x000000064d0d7c20 */ /* 0x000fe20008410000 */
[----:B------:R-:W-:Y:S01]  /*2f20*/  FMUL.FTZ R77, R79, UR6 ;  /* 0x000000064f4d7c20 */ /* 0x000fe20008410000 */
[----:B------:R-:W-:Y:S01]  /*2f30*/  FMUL.FTZ R87, R74, UR6 ;  /* 0x000000064a577c20 */ /* 0x000fe20008410000 */
[----:B--2---:R-:W-:Y:S01]  /*2f40*/  FSEL R74, R69, -INF , P6 ;  /* 0xff800000454a7808 */ /* 0x004fe20003000000 */
[----:B------:R-:W-:Y:S01]  /*2f50*/  FMUL.FTZ R72, R72, UR6 ;  /* 0x0000000648487c20 */ /* 0x000fe20008410000 */
[----:B------:R-:W-:Y:S01]  /*2f60*/  HGMMA.64x16x16.F32 R56, gdesc[UR20], R56, gsb0 ;  /* 0x00200000143879f0 */ /* 0x000fe20008000838 */
[----:B------:R-:W-:Y:S01]  /*2f70*/  UIADD3 UR22, UR26, 0x5c2, URZ ;  /* 0x000005c21a167890 */ /* 0x000fe2000fffe03f */
[----:B------:R-:W-:Y:S01]  /*2f80*/  FMUL.FTZ R94, R76, UR6 ;  /* 0x000000064c5e7c20 */ /* 0x000fe20008410000 */
[----:B------:R-:W-:Y:S01]  /*2f90*/  UMOV UR23, 0x80000020 ;  /* 0x8000002000177882 */ /* 0x000fe20000000000 */
[----:B------:R-:W-:Y:S01]  /*2fa0*/  FMUL.FTZ R73, R73, UR6 ;  /* 0x0000000649497c20 */ /* 0x000fe20008410000 */
[----:B------:R-:W-:Y:S01]  /*2fb0*/  MUFU.TANH R72, R72 ;  /* 0x0000004800487308 */ /* 0x000fe20000002400 */
[----:B------:R-:W-:Y:S01]  /*2fc0*/  FMUL.FTZ R95, R78, UR6 ;  /* 0x000000064e5f7c20 */ /* 0x000fe20008410000 */
[----:B------:R-:W-:-:S06]  /*2fd0*/  FMUL.FTZ R75, R75, UR6 ;  /* 0x000000064b4b7c20 */ /* 0x000fcc0008410000 */
[----:B------:R-:W2:Y:S08]  /*2fe0*/  MUFU.TANH R82, R82 ;  /* 0x0000005200527308 */ /* 0x000eb00000002400 */
[----:B------:R-:W2:Y:S08]  /*2ff0*/  MUFU.TANH R73, R73 ;  /* 0x0000004900497308 */ /* 0x000eb00000002400 */
[----:B------:R-:W2:Y:S08]  /*3000*/  MUFU.TANH R85, R85 ;  /* 0x0000005500557308 */ /* 0x000eb00000002400 */
[----:B------:R-:W2:Y:S08]  /*3010*/  MUFU.TANH R94, R94 ;  /* 0x0000005e005e7308 */ /* 0x000eb00000002400 */
[----:B------:R-:W2:Y:S01]  /*3020*/  MUFU.TANH R83, R83 ;  /* 0x0000005300537308 */ /* 0x000ea20000002400 */
[----:B------:R-:W-:-:S02]  /*3030*/  WARPGROUP.DEPBAR.LE gsb0, 0x0 ;  /* 0x00008000000079c5 */ /* 0x000fc40000010000 */
[----:B------:R-:W-:Y:S01]  /*3040*/  WARPGROUP.ARRIVE ;  /* 0x00000000000079c5 */ /* 0x000fe20000000000 */
[----:B------:R-:W-:Y:S01]  /*3050*/  FMUL.FTZ R21, R60, UR6 ;  /* 0x000000063c157c20 */ /* 0x000fe20008410000 */
[----:B------:R-:W-:Y:S01]  /*3060*/  FSEL R60, R10, -INF , P5 ;  /* 0xff8000000a3c7808 */ /* 0x000fe20002800000 */
[----:B------:R-:W-:Y:S01]  /*3070*/  FMUL.FTZ R79, R58, UR6 ;  /* 0x000000063a4f7c20 */ /* 0x000fe20008410000 */
[----:B------:R-:W-:Y:S01]  /*3080*/  FMUL.FTZ R58, R59, UR6 ;  /* 0x000000063b3a7c20 */ /* 0x000fe20008410000 */
[----:B------:R-:W-:Y:S01]  /*3090*/  FMUL.FTZ R59, R62, UR6 ;  /* 0x000000063e3b7c20 */ /* 0x000fe20008410000 */
[----:B------:R-:W-:Y:S01]  /*30a0*/  HGMMA.64x16x16.F32 R48, gdesc[UR20], R48, gsb0 ;  /* 0x00200000143079f0 */ /* 0x000fe20008000830 */
[----:B------:R-:W-:Y:S01]  /*30b0*/  UIADD3 UR22, UR26, 0x602, URZ ;  /* 0x000006021a167890 */ /* 0x000fe2000fffe03f */
[----:B------:R-:W-:Y:S01]  /*30c0*/  FSEL R62, R12, -INF , P4 ;  /* 0xff8000000c3e7808 */ /* 0x000fe20002000000 */
[----:B------:R-:W-:Y:S01]  /*30d0*/  UMOV UR23, 0x80000020 ;  /* 0x8000002000177882 */ /* 0x000fe20000000000 */
[----:B------:R-:W-:Y:S01]  /*30e0*/  FMUL.FTZ R68, R63, UR6 ;  /* 0x000000063f447c20 */ /* 0x000fe20008410000 */
[C---:B------:R-:W-:Y:S01]  /*30f0*/  ISETP.GT.AND P5, PT, R5.reuse, 0x19, PT ;  /* 0x000000190500780c */ /* 0x040fe20003fa4270 */
[----:B------:R-:W-:Y:S01]  /*3100*/  FMUL.FTZ R65, R56, UR6 ;  /* 0x0000000638417c20 */ /* 0x000fe20008410000 */
[----:B0-----:R-:W-:Y:S01]  /*3110*/  FSEL R10, R14, -INF , P4 ;  /* 0xff8000000e0a7808 */ /* 0x001fe20002000000 */
[----:B------:R-:W0:Y:S01]  /*3120*/  MUFU.TANH R13, R13 ;  /* 0x0000000d000d7308 */ /* 0x000e220000002400 */
[----:B------:R-:W-:Y:S01]  /*3130*/  ISETP.GT.AND P4, PT, R5, 0x20, PT ;  /* 0x000000200500780c */ /* 0x000fe20003f84270 */
[----:B------:R-:W-:Y:S01]  /*3140*/  FMUL.FTZ R11, R57, UR6 ;  /* 0x00000006390b7c20 */ /* 0x000fe20008410000 */
[----:B-1----:R-:W-:Y:S01]  /*3150*/  FSEL R76, R88, -INF , P5 ;  /* 0xff800000584c7808 */ /* 0x002fe20002800000 */
[----:B------:R-:W-:Y:S01]  /*3160*/  FMUL.FTZ R9, R61, UR6 ;  /* 0x000000063d097c20 */ /* 0x000fe20008410000 */
[----:B---3--:R-:W-:-:S02]  /*3170*/  FSEL R12, R89, -INF , P3 ;  /* 0xff800000590c7808 */ /* 0x008fc40001800000 */
[C---:B------:R-:W-:Y:S01]  /*3180*/  ISETP.GT.AND P3, PT, R5.reuse, 0x21, PT ;  /* 0x000000210500780c */ /* 0x040fe20003f64270 */
[----:B------:R-:W1:Y:S01]  /*3190*/  MUFU.TANH R87, R87 ;  /* 0x0000005700577308 */ /* 0x000e620000002400 */
[----:B----4-:R-:W-:Y:S02]  /*31a0*/  FSEL R78, R90, -INF , P4 ;  /* 0xff8000005a4e7808 */ /* 0x010fe40002000000 */
[----:B------:R-:W-:Y:S02]  /*31b0*/  FSEL R14, R20, -INF , P2 ;  /* 0xff800000140e7808 */ /* 0x000fe40001000000 */
[----:B------:R-:W-:Y:S02]  /*31c0*/  ISETP.GT.AND P2, PT, R5, 0x28, PT ;  /* 0x000000280500780c */ /* 0x000fe40003f44270 */
[----:B-----5:R-:W-:Y:S01]  /*31d0*/  FSEL R80, R80, -INF , P3 ;  /* 0xff80000050507808 */ /* 0x020fe20001800000 */
[----:B------:R-:W3:Y:S01]  /*31e0*/  MUFU.TANH R65, R65 ;  /* 0x0000004100417308 */ /* 0x000ee20000002400 */
[----:B------:R-:W-:-:S02]  /*31f0*/  FSEL R20, R92, -INF , P6 ;  /* 0xff8000005c147808 */ /* 0x000fc40003000000 */
[----:B------:R-:W-:Y:S02]  /*3200*/  ISETP.GT.AND P6, PT, R5, 0x29, PT ;  /* 0x000000290500780c */ /* 0x000fe40003fc4270 */
[----:B------:R-:W-:Y:S02]  /*3210*/  FSEL R84, R84, -INF , P2 ;  /* 0xff80000054547808 */ /* 0x000fe40001000000 */
[----:B------:R-:W-:Y:S01]  /*3220*/  FSEL R88, R81, -INF , P6 ;  /* 0xff80000051587808 */ /* 0x000fe20003000000 */
[----:B------:R-:W4:Y:S08]  /*3230*/  MUFU.TANH R75, R75 ;  /* 0x0000004b004b7308 */ /* 0x000f300000002400 */
        /* <DEDUP_REMOVED lines=8> */
[----:B------:R-:W5:Y:S01]  /*32c0*/  MUFU.TANH R21, R21 ;  /* 0x0000001500157308 */ /* 0x000f620000002400 */
[----:B------:R-:W-:Y:S01]  /*32d0*/  HGMMA.64x16x16.F32 R40, gdesc[UR20], R40, gsb0 ;  /* 0x00200000142879f0 */ /* 0x000fe20008000828 */
[----:B------:R-:W-:Y:S01]  /*32e0*/  UIADD3 UR22, UR26, 0x642, URZ ;  /* 0x000006421a167890 */ /* 0x000fe2000fffe03f */
[----:B------:R-:W-:Y:S01]  /*32f0*/  FMUL.FTZ R15, R49, UR6 ;  /* 0x00000006310f7c20 */ /* 0x000fe20008410000 */
[----:B------:R-:W-:Y:S01]  /*3300*/  UMOV UR23, 0x80000020 ;  /* 0x8000002000177882 */ /* 0x000fe20000000000 */
[----:B------:R-:W-:Y:S01]  /*3310*/  FMUL.FTZ R61, R50, UR6 ;  /* 0x00000006323d7c20 */ /* 0x000fe20008410000 */
[----:B------:R-:W-:Y:S01]  /*3320*/  FMUL.FTZ R49, R52, UR6 ;  /* 0x0000000634317c20 */ /* 0x000fe20008410000 */
[----:B------:R-:W-:Y:S01]  /*3330*/  FMUL.FTZ R54, R54, UR6 ;  /* 0x0000000636367c20 */ /* 0x000fe20008410000 */
[----:B------:R-:W5:Y:S08]  /*3340*/  MUFU.TANH R77, R77 ;  /* 0x0000004d004d7308 */ /* 0x000f700000002400 */
        /* <DEDUP_REMOVED lines=8> */
[----:B------:R-:W-:-:S03]  /*33d0*/  FMUL.FTZ R40, R40, UR6 ;  /* 0x0000000628287c20 */ /* 0x000fc60008410000 */
[----:B------:R2:W-:Y:S01]  /*33e0*/  MUFU.TANH R43, R55 ;  /* 0x00000037002b7308 */ /* 0x0005e20000002400 */
[----:B------:R-:W-:Y:S01]  /*33f0*/  FMUL.FTZ R138, R45, UR6 ;  /* 0x000000062d8a7c20 */ /* 0x000fe20008410000 */
[----:B------:R-:W-:Y:S01]  /*3400*/  FMUL.FTZ R53, R42, UR6 ;  /* 0x000000062a357c20 */ /* 0x000fe20008410000 */
[----:B------:R-:W-:Y:S01]  /*3410*/  HGMMA.64x16x16.F32 R32, gdesc[UR20], R32, gsb0 ;  /* 0x00200000142079f0 */ /* 0x000fe20008000820 */
[----:B------:R-:W-:Y:S01]  /*3420*/  UIADD3 UR22, UR26, 0x682, URZ ;  /* 0x000006821a167890 */ /* 0x000fe2000fffe03f */
[----:B------:R-:W-:Y:S01]  /*3430*/  FSEL R42, R93, -INF , P4 ;  /* 0xff8000005d2a7808 */ /* 0x000fe20002000000 */
[----:B------:R-:W-:Y:S01]  /*3440*/  FMUL.FTZ R136, R44, UR6 ;  /* 0x000000062c887c20 */ /* 0x000fe20008410000 */
[----:B------:R-:W-:Y:S01]  /*3450*/  ISETP.GT.AND P4, PT, R5, 0x31, PT ;  /* 0x000000310500780c */ /* 0x000fe20003f84270 */
[----:B------:R0:W-:Y:S01]  /*3460*/  MUFU.TANH R45, R40 ;  /* 0x00000028002d7308 */ /* 0x0001e20000002400 */
[----:B--2---:R-:W-:Y:S01]  /*3470*/  FMNMX.FTZ R55, R8, R7, !PT ;  /* 0x0000000708377209 */ /* 0x004fe20007810000 */
[----:B------:R-:W-:Y:S01]  /*3480*/  UMOV UR23, 0x80000020 ;  /* 0x8000002000177882 */ /* 0x000fe20000000000 */
[----:B------:R-:W-:Y:S01]  /*3490*/  FSEL R44, R82, -INF , P3 ;  /* 0xff800000522c7808 */ /* 0x000fe20001800000 */
[----:B------:R-:W-:Y:S01]  /*34a0*/  FMUL.FTZ R48, R41, UR6 ;  /* 0x0000000629307c20 */ /* 0x000fe20008410000 */
[----:B------:R-:W-:Y:S01]  /*34b0*/  FMNMX.FTZ R55, R60, R55, !PT ;  /* 0x000000373c377209 */ /* 0x000fe20007810000 */
[----:B------:R-:W-:Y:S01]  /*34c0*/  FMUL.FTZ R56, R46, UR6 ;  /* 0x000000062e387c20 */ /* 0x000fe20008410000 */
[----:B------:R-:W-:Y:S01]  /*34d0*/  ISETP.GT.AND P3, PT, R5, 0x38, PT ;  /* 0x000000380500780c */ /* 0x000fe20003f64270 */
[----:B------:R-:W-:Y:S01]  /*34e0*/  FMUL.FTZ R106, R47, UR6 ;  /* 0x000000062f6a7c20 */ /* 0x000fe20008410000 */
[----:B------:R-:W-:Y:S01]  /*34f0*/  FMNMX.FTZ R55, R62, R55, !PT ;  /* 0x000000373e377209 */ /* 0x000fe20007810000 */
[----:B------:R2:W-:Y:S01]  /*3500*/  MUFU.TANH R47, R48 ;  /* 0x00000030002f7308 */ /* 0x0005e20000002400 */
[----:B0-----:R-:W-:-:S02]  /*3510*/  FSEL R40, R91, -INF , P5 ;  /* 0xff8000005b287808 */ /* 0x001fc40002800000 */
[----:B------:R-:W-:Y:S02]  /*3520*/  FMNMX.FTZ R55, R66, R55, !PT ;  /* 0x0000003742377209 */ /* 0x000fe40007810000 */
[----:B------:R-:W-:Y:S02]  /*3530*/  ISETP.GT.AND P5, PT, R5, 0x30, PT ;  /* 0x000000300500780c */ /* 0x000fe40003fa4270 */
[----:B------:R-:W-:Y:S01]  /*3540*/  FMNMX.FTZ R63, R70, R55, !PT ;  /* 0x00000037463f7209 */ /* 0x000fe20007810000 */
[----:B------:R-:W0:Y:S01]  /*3550*/  MUFU.TANH R59, R59 ;  /* 0x0000003b003b7308 */ /* 0x000e220000002400 */
[----:B------:R-:W-:Y:S02]  /*3560*/  FSEL R90, R72, -INF , P5 ;  /* 0xff800000485a7808 */ /* 0x000fe40002800000 */
[----:B------:R-:W-:Y:S02]  /*3570*/  FMNMX.FTZ R63, R74, R63, !PT ;  /* 0x0000003f4a3f7209 */ /* 0x000fe40007810000 */
[----:B------:R-:W-:Y:S01]  /*3580*/  FSEL R92, R73, -INF , P4 ;  /* 0xff800000495c7808 */ /* 0x000fe20002000000 */
[----:B------:R-:W-:Y:S01]  /*3590*/  IMAD.U32 R73, RZ, RZ, UR7 ;  /* 0x00000007ff497e24 */ /* 0x000fe2000f8e00ff */
[----:B------:R-:W-:Y:S01]  /*35a0*/  FMNMX.FTZ R63, R76, R63, !PT ;  /* 0x0000003f4c3f7209 */ /* 0x000fe20007810000 */
[----:B------:R0:W-:Y:S01]  /*35b0*/  MUFU.TANH R41, R54 ;  /* 0x0000003600297308 */ /* 0x0001e20000002400 */
[----:B------:R-:W-:-:S02]  /*35c0*/  FSEL R46, R85, -INF , P2 ;  /* 0xff800000552e7808 */ /* 0x000fc40001000000 */
[----:B------:R-:W-:Y:S02]  /*35d0*/  FMNMX.FTZ R63, R78, R63, !PT ;  /* 0x0000003f4e3f7209 */ /* 0x000fe40007810000 */
[----:B------:R-:W-:Y:S02]  /*35e0*/  ISETP.GT.AND P2, PT, R5, 0x39, PT ;  /* 0x000000390500780c */ /* 0x000fe40003f44270 */
[----:B------:R-:W-:Y:S01]  /*35f0*/  FMNMX.FTZ R63, R80, R63, !PT ;  /* 0x0000003f503f7209 */ /* 0x000fe20007810000 */
[----:B------:R-:W0:Y:S01]  /*3600*/  MUFU.TANH R49, R49 ;  /* 0x0000003100317308 */ /* 0x000e220000002400 */
[----:B------:R-:W-:Y:S02]  /*3610*/  FSEL R94, R94, -INF , P3 ;  /* 0xff8000005e5e7808 */ /* 0x000fe40001800000 */
[----:B------:R-:W-:Y:S02]  /*3620*/  FMNMX.FTZ R63, R84, R63, !PT ;  /* 0x0000003f543f7209 */ /* 0x000fe40007810000 */
[----:B--2---:R-:W-:-:S02]  /*3630*/  FSEL R48, R83, -INF , P6 ;  /* 0xff80000053307808 */ /* 0x004fc40003000000 */
[----:B------:R-:W-:Y:S01]  /*3640*/  FMNMX.FTZ R63, R88, R63, !PT ;  /* 0x0000003f583f7209 */ /* 0x000fe20007810000 */
[----:B------:R-:W2:Y:S01]  /*3650*/  MUFU.TANH R68, R68 ;  /* 0x0000004400447308 */ /* 0x000ea20000002400 */
[----:B------:R-:W-:Y:S02]  /*3660*/  ISETP.GT.AND P6, PT, R5, 0x40, PT ;  /* 0x000000400500780c */ /* 0x000fe40003fc4270 */
[----:B------:R-:W-:Y:S01]  /*3670*/  FMNMX.FTZ R63, R90, R63, !PT ;  /* 0x0000003f5a3f7209 */ /* 0x000fe20007810000 */
[----:B------:R-:W-:Y:S02]  /*3680*/  WARPGROUP.DEPBAR.LE gsb0, 0x0 ;  /* 0x00008000000079c5 */ /* 0x000fe40000010000 */
[----:B------:R-:W-:Y:S01]  /*3690*/  WARPGROUP.ARRIVE ;  /* 0x00000000000079c5 */ /* 0x000fe20000000000 */
[----:B------:R-:W-:Y:S01]  /*36a0*/  FMNMX.FTZ R63, R92, R63, !PT ;  /* 0x0000003f5c3f7209 */ /* 0x000fe20007810000 */
[----:B------:R2:W-:Y:S01]  /*36b0*/  MUFU.TANH R55, R56 ;  /* 0x0000003800377308 */ /* 0x0005e20000002400 */
[----:B------:R-:W-:Y:S01]  /*36c0*/  FSEL R96, R13, -INF , P2 ;  /* 0xff8000000d607808 */ /* 0x000fe20001000000 */
[----:B------:R-:W-:Y:S01]  /*36d0*/  FMUL.FTZ R140, R32, UR6 ;  /* 0x00000006208c7c20 */ /* 0x000fe20008410000 */
[----:B------:R-:W-:Y:S01]  /*36e0*/  FMNMX.FTZ R63, R94, R63, !PT ;  /* 0x0000003f5e3f7209 */ /* 0x000fe20007810000 */
[----:B------:R-:W-:Y:S01]  /*36f0*/  HGMMA.64x16x16.F32 R24, gdesc[UR20], R24, gsb0 ;  /* 0x00200000141879f0 */ /* 0x000fe20008000818 */
[----:B-1----:R-:W-:Y:S01]  /*3700*/  FSEL R50, R87, -INF , P5 ;  /* 0xff80000057327808 */ /* 0x002fe20002800000 */
[----:B------:R-:W-:Y:S01]  /*3710*/  FMUL.FTZ R110, R34, UR6 ;  /* 0x00000006226e7c20 */ /* 0x000fe20008410000 */
[----:B------:R-:W-:Y:S01]  /*3720*/  ISETP.GT.AND P5, PT, R5, 0x41, PT ;  /* 0x000000410500780c */ /* 0x000fe20003fa4270 */
[----:B------:R-:W1:Y:S01]  /*3730*/  MUFU.TANH R51, R51 ;  /* 0x0000003300337308 */ /* 0x000e620000002400 */
[----:B---3--:R-:W-:Y:S01]  /*3740*/  FSEL R98, R65, -INF , P6 ;  /* 0xff80000041627808 */ /* 0x008fe20003000000 */
[----:B------:R-:W-:Y:S01]  /*3750*/  FMUL.FTZ R33, R33, UR6 ;  /* 0x0000000621217c20 */ /* 0x000fe20008410000 */
[----:B------:R-:W-:Y:S01]  /*3760*/  FMNMX.FTZ R63, R96, R63, !PT ;  /* 0x0000003f603f7209 */ /* 0x000fe20007810000 */
[----:B------:R-:W-:Y:S01]  /*3770*/  FMUL.FTZ R35, R35, UR6 ;  /* 0x0000000623237c20 */ /* 0x000fe20008410000 */
[----:B----4-:R-:W-:Y:S01]  /*3780*/  FSEL R52, R75, -INF , P4 ;  /* 0xff8000004b347808 */ /* 0x010fe20002000000 */
[----:B------:R-:W-:Y:S01]  /*3790*/  FMUL.FTZ R37, R37, UR6 ;  /* 0x0000000625257c20 */ /* 0x000fe20008410000 */
[----:B------:R-:W-:Y:S01]  /*37a0*/  ISETP.GT.AND P4, PT, R5, 0x48, PT ;  /* 0x000000480500780c */ /* 0x000fe20003f84270 */
[----:B------:R-:W3:Y:S01]  /*37b0*/  MUFU.TANH R61, R61 ;  /* 0x0000003d003d7308 */ /* 0x000ee20000002400 */
[----:B-----5:R-:W-:Y:S01]  /*37c0*/  FSEL R102, R11, -INF , P5 ;  /* 0xff8000000b667808 */ /* 0x020fe20002800000 */
[----:B------:R-:W-:Y:S01]  /*37d0*/  FMUL.FTZ R11, R38, UR6 ;  /* 0x00000006260b7c20 */ /* 0x000fe20008410000 */
[----:B------:R-:W-:-:S02]  /*37e0*/  FMNMX.FTZ R63, R98, R63, !PT ;  /* 0x0000003f623f7209 */ /* 0x000fc40007810000 */
[----:B0-----:R-:W-:Y:S02]  /*37f0*/  FSEL R54, R95, -INF , P3 ;  /* 0xff8000005f367808 */ /* 0x001fe40001800000 */
[----:B------:R-:W-:Y:S01]  /*3800*/  ISETP.GT.AND P3, PT, R5, 0x49, PT ;  /* 0x000000490500780c */ /* 0x000fe20003f64270 */
[----:B------:R-:W0:Y:S01]  /*3810*/  MUFU.TANH R86, R86 ;  /* 0x0000005600567308 */ /* 0x000e220000002400 */
[----:B------:R-:W-:Y:S02]  /*3820*/  FSEL R120, R21, -INF , P4 ;  /* 0xff80000015787808 */ /* 0x000fe40002000000 */
[----:B------:R-:W-:Y:S02]  /*3830*/  FMNMX.FTZ R63, R102, R63, !PT ;  /* 0x0000003f663f7209 */ /* 0x000fe40007810000 */
[----:B--2---:R-:W-:Y:S02]  /*3840*/  FSEL R56, R77, -INF , P2 ;  /* 0xff8000004d387808 */ /* 0x004fe40001000000 */
[----:B------:R-:W-:Y:S01]  /*3850*/  ISETP.GT.AND P2, PT, R5, 0x50, PT ;  /* 0x000000500500780c */ /* 0x000fe20003f44270 */
[----:B------:R-:W2:Y:S01]  /*3860*/  MUFU.TANH R136, R136 ;  /* 0x0000008800887308 */ /* 0x000ea20000002400 */
[----:B------:R-:W-:Y:S01]  /*3870*/  FSEL R122, R9, -INF , P3 ;  /* 0xff800000097a7808 */ /* 0x000fe20001800000 */
[----:B------:R-:W-:Y:S01]  /*3880*/  FMUL.FTZ R9, R36, UR6 ;  /* 0x0000000624097c20 */ /* 0x000fe20008410000 */
[----:B------:R-:W-:-:S02]  /*3890*/  FMNMX.FTZ R63, R120, R63, !PT ;  /* 0x0000003f783f7209 */ /* 0x000fc40007810000 */
[----:B------:R-:W-:Y:S02]  /*38a0*/  FSEL R32, R79, -INF , P6 ;  /* 0xff8000004f207808 */ /* 0x000fe40003000000 */
[----:B------:R-:W-:Y:S01]  /*38b0*/  ISETP.GT.AND P6, PT, R5, 0x51, PT ;  /* 0x000000510500780c */ /* 0x000fe20003fc4270 */
[----:B------:R-:W4:Y:S01]  /*38c0*/  MUFU.TANH R138, R138 ;  /* 0x0000008a008a7308 */ /* 0x000f220000002400 */
[----:B------:R-:W-:Y:S02]  /*38d0*/  FSEL R124, R57, -INF , P2 ;  /* 0xff800000397c7808 */ /* 0x000fe40001000000 */
[----:B------:R-:W-:Y:S02]  /*38e0*/  FMNMX.FTZ R63, R122, R63, !PT ;  /* 0x0000003f7a3f7209 */ /* 0x000fe40007810000 */
[----:B------:R-:W-:Y:S02]  /*38f0*/  FSEL R58, R58, -INF , P5 ;  /* 0xff8000003a3a7808 */ /* 0x000fe40002800000 */
[----:B------:R-:W-:Y:S01]  /*3900*/  ISETP.GT.AND P5, PT, R5, 0x58, PT ;  /* 0x000000580500780c */ /* 0x000fe20003fa4270 */
[----:B------:R-:W5:Y:S01]  /*3910*/  MUFU.TANH R53, R53 ;  /* 0x0000003500357308 */ /* 0x000f620000002400 */
[----:B------:R-:W-:-:S02]  /*3920*/  FSEL R126, R15, -INF , P6 ;  /* 0xff8000000f7e7808 */ /* 0x000fc40003000000 */
[----:B------:R-:W-:Y:S02]  /*3930*/  FMNMX.FTZ R63, R124, R63, !PT ;  /* 0x0000003f7c3f7209 */ /* 0x000fe40007810000 */
[----:B------:R-:W-:Y:S02]  /*3940*/  FSEL R34, R59, -INF , P4 ;  /* 0xff8000003b227808 */ /* 0x000fe40002000000 */
[----:B------:R-:W-:Y:S01]  /*3950*/  ISETP.GT.AND P4, PT, R5, 0x59, PT ;  /* 0x000000590500780c */ /* 0x000fe20003f84270 */
[----:B------:R-:W5:Y:S01]  /*3960*/  MUFU.TANH R140, R140 ;  /* 0x0000008c008c7308 */ /* 0x000f620000002400 */
[----:B------:R-:W-:Y:S01]  /*3970*/  FSEL R128, R49, -INF , P5 ;  /* 0xff80000031807808 */ /* 0x000fe20002800000 */
[----:B------:R-:W-:Y:S02]  /*3980*/  WARPGROUP.DEPBAR.LE gsb0, 0x0 ;  /* 0x00008000000079c5 */ /* 0x000fe40000010000 */
[----:B------:R-:W-:Y:S01]  /*3990*/  FMNMX.FTZ R63, R126, R63, !PT ;  /* 0x0000003f7e3f7209 */ /* 0x000fe20007810000 */
[----:B------:R-:W-:Y:S01]  /*39a0*/  FMUL.FTZ R13, R24, UR6 ;  /* 0x00000006180d7c20 */ /* 0x000fe20008410000 */
[----:B------:R-:W-:Y:S01]  /*39b0*/  FSEL R68, R68, -INF , P3 ;  /* 0xff80000044447808 */ /* 0x000fe20001800000 */
[----:B------:R-:W-:Y:S01]  /*39c0*/  FMUL.FTZ R25, R25, UR6 ;  /* 0x0000000619197c20 */ /* 0x000fe20008410000 */
[----:B------:R-:W-:Y:S01]  /*39d0*/  ISETP.GT.AND P3, PT, R5, 0x60, PT ;  /* 0x000000600500780c */ /* 0x000fe20003f64270 */
[----:B------:R-:W5:Y:S01]  /*39e0*/  MUFU.TANH R100, R100 ;  /* 0x0000006400647308 */ /* 0x000f620000002400 */
[----:B-1----:R-:W-:Y:S01]  /*39f0*/  FSEL R130, R51, -INF , P4 ;  /* 0xff80000033827808 */ /* 0x002fe20002000000 */
[----:B------:R-:W-:Y:S01]  /*3a00*/  FMUL.FTZ R15, R28, UR6 ;  /* 0x000000061c0f7c20 */ /* 0x000fe20008410000 */
[----:B------:R-:W-:Y:S01]  /*3a10*/  FMNMX.FTZ R63, R128, R63, !PT ;  /* 0x0000003f803f7209 */ /* 0x000fe20007810000 */
[----:B------:R-:W-:Y:S01]  /*3a20*/  FMUL.FTZ R21, R29, UR6 ;  /* 0x000000061d157c20 */ /* 0x000fe20008410000 */
[----:B---3--:R-:W-:-:S02]  /*3a30*/  FSEL R36, R61, -INF , P2 ;  /* 0xff8000003d247808 */ /* 0x008fc40001000000 */
[----:B------:R-:W-:Y:S01]  /*3a40*/  ISETP.GT.AND P2, PT, R5, 0x61, PT ;  /* 0x000000610500780c */ /* 0x000fe20003f44270 */
[----:B------:R-:W1:Y:S01]  /*3a50*/  MUFU.TANH R33, R33 ;  /* 0x0000002100217308 */ /* 0x000e620000002400 */
[----:B------:R-:W-:Y:S02]  /*3a60*/  FSEL R132, R45, -INF , P3 ;  /* 0xff8000002d847808 */ /* 0x000fe40001800000 */
[----:B------:R-:W-:Y:S02]  /*3a70*/  FMNMX.FTZ R63, R130, R63, !PT ;  /* 0x0000003f823f7209 */ /* 0x000fe40007810000 */
[----:B0-----:R-:W-:Y:S02]  /*3a80*/  FSEL R86, R86, -INF , P6 ;  /* 0xff80000056567808 */ /* 0x001fe40003000000 */
[----:B------:R-:W-:Y:S01]  /*3a90*/  ISETP.GT.AND P6, PT, R5, 0x68, PT ;  /* 0x000000680500780c */ /* 0x000fe20003fc4270 */
[----:B------:R-:W0:Y:S01]  /*3aa0*/  MUFU.TANH R9, R9 ;  /* 0x0000000900097308 */ /* 0x000e220000002400 */
[----:B------:R-:W-:-:S02]  /*3ab0*/  FSEL R134, R47, -INF , P2 ;  /* 0xff8000002f867808 */ /* 0x000fc40001000000 */
[----:B------:R-:W-:Y:S02]  /*3ac0*/  FMNMX.FTZ R63, R132, R63, !PT ;  /* 0x0000003f843f7209 */ /* 0x000fe40007810000 */
[----:B------:R-:W-:Y:S01]  /*3ad0*/  FSEL R82, R41, -INF , P5 ;  /* 0xff80000029527808 */ /* 0x000fe20002800000 */
[----:B------:R-:W-:Y:S01]  /*3ae0*/  FMUL.FTZ R41, R30, UR6 ;  /* 0x000000061e297c20 */ /* 0x000fe20008410000 */
[----:B------:R-:W-:Y:S01]  /*3af0*/  ISETP.GT.AND P5, PT, R5, 0x69, PT ;  /* 0x000000690500780c */ /* 0x000fe20003fa4270 */
[----:B------:R-:W3:Y:S01]  /*3b00*/  MUFU.TANH R106, R106 ;  /* 0x0000006a006a7308 */ /* 0x000ee20000002400 */
[----:B--2---:R-:W-:Y:S02]  /*3b10*/  FSEL R136, R136, -INF , P6 ;  /* 0xff80000088887808 */ /* 0x004fe40003000000 */
[----:B------:R-:W-:Y:S02]  /*3b20*/  FMNMX.FTZ R63, R134, R63, !PT ;  /* 0x0000003f863f7209 */ /* 0x000fe40007810000 */
[----:B------:R-:W-:Y:S01]  /*3b30*/  FSEL R38, R43, -INF , P4 ;  /* 0xff8000002b267808 */ /* 0x000fe20002000000 */
[----:B------:R-:W-:Y:S01]  /*3b40*/  FMUL.FTZ R43, R31, UR6 ;  /* 0x000000061f2b7c20 */ /* 0x000fe20008410000 */
[----:B------:R-:W-:Y:S01]  /*3b50*/  ISETP.GT.AND P4, PT, R5, 0x70, PT ;  /* 0x000000700500780c */ /* 0x000fe20003f84270 */
[----:B------:R-:W-:Y:S01]  /*3b60*/  MUFU.TANH R112, R35 ;  /* 0x0000002300707308 */ /* 0x000fe20000002400 */
[----:B----4-:R-:W-:-:S02]  /*3b70*/  FSEL R138, R138, -INF , P5 ;  /* 0xff8000008a8a7808 */ /* 0x010fc40002800000 */
[----:B------:R-:W-:Y:S02]  /*3b80*/  FMNMX.FTZ R63, R136, R63, !PT ;  /* 0x0000003f883f7209 */ /* 0x000fe40007810000 */
[----:B-----5:R-:W-:Y:S02]  /*3b90*/  FSEL R24, R53, -INF , P3 ;  /* 0xff80000035187808 */ /* 0x020fe40001800000 */
[----:B------:R-:W-:Y:S01]  /*3ba0*/  ISETP.GT.AND P3, PT, R5, 0x71, PT ;  /* 0x000000710500780c */ /* 0x000fe20003f64270 */
[----:B------:R2:W4:Y:S01]  /*3bb0*/  MUFU.TANH R35, R37 ;  /* 0x0000002500237308 */ /* 0x0005220000002400 */
[----:B------:R-:W-:Y:S02]  /*3bc0*/  FSEL R140, R140, -INF , P4 ;  /* 0xff8000008c8c7808 */ /* 0x000fe40002000000 */
[----:B------:R-:W-:Y:S02]  /*3bd0*/  FMNMX.FTZ R63, R138, R63, !PT ;  /* 0x0000003f8a3f7209 */ /* 0x000fe40007810000 */
[----:B------:R-:W-:-:S02]  /*3be0*/  FSEL R100, R100, -INF , P2 ;  /* 0xff80000064647808 */ /* 0x000fc40001000000 */
[----:B------:R-:W-:Y:S01]  /*3bf0*/  ISETP.GT.AND P2, PT, R5, 0x78, PT ;  /* 0x000000780500780c */ /* 0x000fe20003f44270 */
[----:B------:R-:W5:Y:S01]  /*3c00*/  MUFU.TANH R110, R110 ;  /* 0x0000006e006e7308 */ /* 0x000f620000002400 */
[----:B-1----:R-:W-:Y:S01]  /*3c10*/  FSEL R142, R33, -INF , P3 ;  /* 0xff800000218e7808 */ /* 0x002fe20001800000 */
[----:B--2---:R-:W-:Y:S01]  /*3c20*/  FMUL.FTZ R37, R39, UR6 ;  /* 0x0000000627257c20 */ /* 0x004fe20008410000 */
[----:B------:R-:W-:Y:S01]  /*3c30*/  FMNMX.FTZ R63, R140, R63, !PT ;  /* 0x0000003f8c3f7209 */ /* 0x000fe20007810000 */
[----:B------:R-:W-:Y:S01]  /*3c40*/  FMUL.FTZ R33, R26, UR6 ;  /* 0x000000061a217c20 */ /* 0x000fe20008410000 */
[----:B------:R-:W-:Y:S01]  /*3c50*/  FSEL R28, R55, -INF , P6 ;  /* 0xff800000371c7808 */ /* 0x000fe20003000000 */
[----:B------:R-:W-:Y:S01]  /*3c60*/  FMUL.FTZ R39, R27, UR6 ;  /* 0x000000061b277c20 */ /* 0x000fe20008410000 */
[----:B------:R-:W-:Y:S01]  /*3c70*/  ISETP.GT.AND P6, PT, R5, 0x79, PT ;  /* 0x000000790500780c */ /* 0x000fe20003fc4270 */
[----:B------:R-:W1:Y:S01]  /*3c80*/  MUFU.TANH R13, R13 ;  /* 0x0000000d000d7308 */ /* 0x000e620000002400 */
[----:B0-----:R-:W-:-:S02]  /*3c90*/  FSEL R29, R9, -INF , P2 ;  /* 0xff800000091d7808 */ /* 0x001fc40001000000 */
[----:B------:R-:W-:Y:S02]  /*3ca0*/  FMNMX.FTZ R72, R142, R63, !PT ;  /* 0x0000003f8e487209 */ /* 0x000fe40007810000 */
[----:B---3--:R-:W-:Y:S02]  /*3cb0*/  FSEL R106, R106, -INF , P5 ;  /* 0xff8000006a6a7808 */ /* 0x008fe40002800000 */
[----:B------:R-:W-:Y:S01]  /*3cc0*/  ISETP.GT.AND P5, PT, R5, 0x80, PT ;  /* 0x000000800500780c */ /* 0x000fe20003fa4270 */
[----:B------:R-:W0:Y:S01]  /*3cd0*/  MUFU.TANH R25, R25 ;  /* 0x0000001900197308 */ /* 0x000e220000002400 */
[----:B----4-:R-:W-:Y:S02]  /*3ce0*/  FSEL R35, R35, -INF , P6 ;  /* 0xff80000023237808 */ /* 0x010fe40003000000 */
[----:B------:R-:W-:Y:S02]  /*3cf0*/  FMNMX.FTZ R72, R29, R72, !PT ;  /* 0x000000481d487209 */ /* 0x000fe40007810000 */
[----:B-----5:R-:W-:-:S02]  /*3d00*/  FSEL R110, R110, -INF , P4 ;  /* 0xff8000006e6e7808 */ /* 0x020fc40002000000 */
[----:B------:R-:W-:Y:S01]  /*3d10*/  ISETP.GT.AND P4, PT, R5, 0x81, PT ;  /* 0x000000810500780c */ /* 0x000fe20003f84270 */
[----:B------:R-:W2:Y:S01]  /*3d20*/  MUFU.TANH R11, R11 ;  /* 0x0000000b000b7308 */ /* 0x000ea20000002400 */
[----:B-1----:R-:W-:Y:S02]  /*3d30*/  FSEL R47, R13, -INF , P5 ;  /* 0xff8000000d2f7808 */ /* 0x002fe40002800000 */
[----:B------:R-:W-:Y:S02]  /*3d40*/  FMNMX.FTZ R72, R35, R72, !PT ;  /* 0x0000004823487209 */ /* 0x000fe40007810000 */
[----:B------:R-:W-:Y:S02]  /*3d50*/  FSEL R112, R112, -INF , P3 ;  /* 0xff80000070707808 */ /* 0x000fe40001800000 */
[----:B------:R-:W-:Y:S01]  /*3d60*/  ISETP.GT.AND P3, PT, R5, 0x88, PT ;  /* 0x000000880500780c */ /* 0x000fe20003f64270 */
[----:B------:R-:W1:Y:S01]  /*3d70*/  MUFU.TANH R15, R15 ;  /* 0x0000000f000f7308 */ /* 0x000e620000002400 */
[----:B0-----:R-:W-:-:S02]  /*3d80*/  FSEL R49, R25, -INF , P4 ;  /* 0xff80000019317808 */ /* 0x001fc40002000000 */
[----:B------:R-:W-:-:S04]  /*3d90*/  FMNMX.FTZ R72, R47, R72, !PT ;  /* 0x000000482f487209 */ /* 0x000fc80007810000 */
[----:B------:R-:W-:Y:S01]  /*3da0*/  FMNMX.FTZ R72, R49, R72, !PT ;  /* 0x0000004831487209 */ /* 0x000fe20007810000 */
[----:B------:R-:W0:Y:S01]  /*3db0*/  MUFU.TANH R21, R21 ;  /* 0x0000001500157308 */ /* 0x000e220000002400 */
[----:B--2---:R-:W-:Y:S02]  /*3dc0*/  FSEL R108, R11, -INF , P2 ;  /* 0xff8000000b6c7808 */ /* 0x004fe40001000000 */
[----:B------:R-:W-:-:S05]  /*3dd0*/  ISETP.GT.AND P2, PT, R5, 0x89, PT ;  /* 0x000000890500780c */ /* 0x000fca0003f44270 */
[----:B------:R-:W2:Y:S01]  /*3de0*/  MUFU.TANH R37, R37 ;  /* 0x0000002500257308 */ /* 0x000ea20000002400 */
[----:B-1----:R-:W-:-:S04]  /*3df0*/  FSEL R53, R15, -INF , P3 ;  /* 0xff8000000f357808 */ /* 0x002fc80001800000 */
[----:B------:R-:W-:-:S03]  /*3e00*/  FMNMX.FTZ R72, R53, R72, !PT ;  /* 0x0000004835487209 */ /* 0x000fc60007810000 */
[----:B------:R-:W-:Y:S01]  /*3e10*/  MUFU.TANH R33, R33 ;  /* 0x0000002100217308 */ /* 0x000fe20000002400 */
[----:B0-----:R-:W-:-:S04]  /*3e20*/  FSEL R55, R21, -INF , P2 ;  /* 0xff80000015377808 */ /* 0x001fc80001000000 */
[----:B------:R-:W-:-:S03]  /*3e30*/  FMNMX.FTZ R5, R55, R72, !PT ;  /* 0x0000004837057209 */ /* 0x000fc60007810000 */
[----:B------:R-:W0:Y:S02]  /*3e40*/  MUFU.TANH R39, R39 ;  /* 0x0000002700277308 */ /* 0x000e240000002400 */
[----:B------:R-:W1:Y:S06]  /*3e50*/  SHFL.BFLY PT, R72, R5, 0x2, 0x1f ;  /* 0x0c401f0005487f89 */ /* 0x000e6c00000e0000 */
[----:B------:R-:W3:Y:S08]  /*3e60*/  MUFU.TANH R41, R41 ;  /* 0x0000002900297308 */ /* 0x000ef00000002400 */
[----:B------:R-:W4:Y:S01]  /*3e70*/  MUFU.TANH R43, R43 ;  /* 0x0000002b002b7308 */ /* 0x000f220000002400 */
        /* <DEDUP_REMOVED lines=14> */
[----:B--2---:R-:W-:Y:S01]  /*3f60*/  FSEL R96, R37, -INF , P6 ;  /* 0xff80000025607808 */ /* 0x004fe20003000000 */
[--C-:B------:R-:W-:Y:S01]  /*3f70*/  FFMA.FTZ R13, R66, R73, -R51.reuse ;  /* 0x00000049420d7223 */ /* 0x100fe20000010833 */
[----:B------:R-:W-:Y:S01]  /*3f80*/  FMNMX.FTZ R9, R20, R9, !PT ;  /* 0x0000000914097209 */ /* 0x000fe20007810000 */
[-CC-:B------:R-:W-:Y:S01]  /*3f90*/  FFMA.FTZ R66, R102, R73.reuse, -R51.reuse ;  /* 0x0000004966427223 */ /* 0x180fe20000010833 */
[----:B0-----:R-:W-:Y:S01]  /*3fa0*/  FSEL R102, R39, -INF , P4 ;  /* 0xff80000027667808 */ /* 0x001fe20002000000 */
[--C-:B------:R-:W-:Y:S01]  /*3fb0*/  FFMA.FTZ R30, R120, R73, -R51.reuse ;  /* 0x00000049781e7223 */ /* 0x100fe20000010833 */
[----:B------:R-:W-:Y:S01]  /*3fc0*/  FMNMX.FTZ R9, R40, R9, !PT ;  /* 0x0000000928097209 */ /* 0x000fe20007810000 */
[-CC-:B------:R-:W-:Y:S01]  /*3fd0*/  FFMA.FTZ R122, R122, R73.reuse, -R51.reuse ;  /* 0x000000497a7a7223 */ /* 0x180fe20000010833 */
[----:B---3--:R-:W-:Y:S01]  /*3fe0*/  FSEL R120, R41, -INF , P3 ;  /* 0xff80000029787808 */ /* 0x008fe20001800000 */
[--C-:B------:R-:W-:Y:S01]  /*3ff0*/  FFMA.FTZ R5, R8, R73, -R51.reuse ;  /* 0x0000004908057223 */ /* 0x100fe20000010833 */
[----:B------:R-:W-:Y:S01]  /*4000*/  FMNMX.FTZ R9, R42, R9, !PT ;  /* 0x000000092a097209 */ /* 0x000fe20007810000 */
[-CC-:B------:R-:W-:Y:S01]  /*4010*/  FFMA.FTZ R114, R7, R73.reuse, -R51.reuse ;  /* 0x0000004907727223 */ /* 0x180fe20000010833 */
[-CC-:B------:R-:W-:Y:S01]  /*4020*/  FFMA.FTZ R116, R70, R73.reuse, -R51.reuse ;  /* 0x0000004946747223 */ /* 0x180fe20000010833 */
        /* <DEDUP_REMOVED lines=11> */
[--C-:B------:R-:W-:Y:S01]  /*40e0*/  FFMA.FTZ R25, R78, R73, -R51.reuse ;  /* 0x000000494e197223 */ /* 0x100fe20000010833 */
[----:B------:R-:W0:Y:S01]  /*40f0*/  MUFU.EX2 R114, R114 ;  /* 0x0000007200727308 */ /* 0x000e220000000800 */
        /* <DEDUP_REMOVED lines=22> */
[----:B------:R-:W-:Y:S01]  /*4260*/  FFMA.FTZ R94, R55, R73, -R51 ;  /* 0x00000049375e7223 */ /* 0x000fe20000010833 */
[----:B------:R-:W-:Y:S01]  /*4270*/  MUFU.EX2 R118, R118 ;  /* 0x0000007600767308 */ /* 0x000fe20000000800 */
[----:B------:R-:W-:-:S04]  /*4280*/  FMNMX.FTZ R9, R34, R9, !PT ;  /* 0x0000000922097209 */ /* 0x000fc80007810000 */
[----:B------:R-:W-:-:S03]  /*4290*/  FMNMX.FTZ R9, R68, R9, !PT ;  /* 0x0000000944097209 */ /* 0x000fc60007810000 */
[----:B------:R-:W-:Y:S01]  /*42a0*/  MUFU.EX2 R13, R13 ;  /* 0x0000000d000d7308 */ /* 0x000fe20000000800 */
[----:B------:R-:W-:-:S04]  /*42b0*/  FMNMX.FTZ R9, R36, R9, !PT ;  /* 0x0000000924097209 */ /* 0x000fc80007810000 */
[----:B------:R-:W-:-:S03]  /*42c0*/  FMNMX.FTZ R9, R86, R9, !PT ;  /* 0x0000000956097209 */ /* 0x000fc60007810000 */
[----:B------:R-:W-:Y:S01]  /*42d0*/  MUFU.EX2 R116, R116 ;  /* 0x0000007400747308 */ /* 0x000fe20000000800 */
[----:B------:R-:W-:-:S04]  /*42e0*/  FMNMX.FTZ R9, R82, R9, !PT ;  /* 0x0000000952097209 */ /* 0x000fc80007810000 */
[----:B------:R-:W-:-:S03]  /*42f0*/  FMNMX.FTZ R31, R38, R9, !PT ;  /* 0x00000009261f7209 */ /* 0x000fc60007810000 */
[----:B------:R1:W-:Y:S01]  /*4300*/  MUFU.EX2 R9, R98 ;  /* 0x0000006200097308 */ /* 0x0003e20000000800 */
[----:B------:R-:W-:-:S04]  /*4310*/  FMNMX.FTZ R31, R24, R31, !PT ;  /* 0x0000001f181f7209 */ /* 0x000fc80007810000 */
[----:B------:R-:W-:-:S03]  /*4320*/  FMNMX.FTZ R31, R100, R31, !PT ;  /* 0x0000001f641f7209 */ /* 0x000fc60007810000 */
[----:B------:R-:W-:Y:S01]  /*4330*/  MUFU.EX2 R15, R15 ;  /* 0x0000000f000f7308 */ /* 0x000fe20000000800 */
[----:B------:R-:W-:Y:S02]  /*4340*/  FMNMX.FTZ R31, R28, R31, !PT ;  /* 0x0000001f1c1f7209 */ /* 0x000fe40007810000 */
[----:B-1----:R-:W-:Y:S01]  /*4350*/  FSEL R98, R33, -INF , P5 ;  /* 0xff80000021627808 */ /* 0x002fe20002800000 */
[----:B------:R-:W-:Y:S01]  /*4360*/  FFMA.FTZ R33, R124, R73, -R51 ;  /* 0x000000497c217223 */ /* 0x000fe20000010833 */
        /* <DEDUP_REMOVED lines=9> */
[----:B----4-:R-:W-:Y:S01]  /*4400*/  FSEL R122, R43, -INF , P2 ;  /* 0xff8000002b7a7808 */ /* 0x010fe20001000000 */
[----:B------:R-:W-:Y:S01]  /*4410*/  FFMA.FTZ R43, R132, R73, -R51 ;  /* 0x00000049842b7223 */ /* 0x000fe20000010833 */
[----:B------:R-:W-:-:S03]  /*4420*/  FMNMX.FTZ R45, R102, R45, !PT ;  /* 0x0000002d662d7209 */ /* 0x000fc60007810000 */
[----:B------:R-:W-:Y:S01]  /*4430*/  MUFU.EX2 R74, R74 ;  /* 0x0000004a004a7308 */ /* 0x000fe20000000800 */
[----:B------:R-:W-:-:S04]  /*4440*/  FMNMX.FTZ R45, R120, R45, !PT ;  /* 0x0000002d782d7209 */ /* 0x000fc80007810000 */
[----:B------:R-:W-:-:S03]  /*4450*/  FMNMX.FTZ R8, R122, R45, !PT ;  /* 0x0000002d7a087209 */ /* 0x000fc60007810000 */
[----:B------:R-:W-:Y:S02]  /*4460*/  MUFU.EX2 R21, R21 ;  /* 0x0000001500157308 */ /* 0x000fe40000000800 */
[----:B------:R-:W1:Y:S06]  /*4470*/  SHFL.BFLY PT, R37, R8, 0x2, 0x1f ;  /* 0x0c401f0008257f89 */ /* 0x000e6c00000e0000 */
[----:B------:R-:W-:Y:S08]  /*4480*/  MUFU.EX2 R70, R70 ;  /* 0x0000004600467308 */ /* 0x000ff00000000800 */
[----:B------:R-:W-:Y:S08]  /*4490*/  MUFU.EX2 R11, R11 ;  /* 0x0000000b000b7308 */ /* 0x000ff00000000800 */
[----:B------:R-:W-:Y:S01]  /*44a0*/  MUFU.EX2 R62, R62 ;  /* 0x0000003e003e7308 */ /* 0x000fe20000000800 */
[----:B-1----:R-:W-:Y:S01]  /*44b0*/  FMNMX.FTZ R57, R8, R37, !PT ;  /* 0x0000002508397209 */ /* 0x002fe20007810000 */
[----:B------:R-:W-:-:S04]  /*44c0*/  FFMA.FTZ R37, R29, R73, -R51 ;  /* 0x000000491d257223 */ /* 0x000fc80000010833 */
[----:B------:R-:W1:Y:S02]  /*44d0*/  SHFL.BFLY PT, R8, R57, 0x1, 0x1f ;  /* 0x0c201f0039087f89 */ /* 0x000e6400000e0000 */
[----:B------:R-:W-:Y:S08]  /*44e0*/  MUFU.EX2 R26, R26 ;  /* 0x0000001a001a7308 */ /* 0x000ff00000000800 */
[----:B------:R-:W-:Y:S08]  /*44f0*/  MUFU.EX2 R27, R27 ;  /* 0x0000001b001b7308 */ /* 0x000ff00000000800 */
[----:B------:R-:W-:Y:S01]  /*4500*/  MUFU.EX2 R66, R66 ;  /* 0x0000004200427308 */ /* 0x000fe20000000800 */
[----:B-1----:R-:W-:-:S07]  /*4510*/  FMNMX.FTZ R8, R57, R8, !PT ;  /* 0x0000000839087209 */ /* 0x002fce0007810000 */
[----:B------:R-:W-:Y:S01]  /*4520*/  MUFU.EX2 R30, R30 ;  /* 0x0000001e001e7308 */ /* 0x000fe20000000800 */
[C---:B------:R-:W-:Y:S01]  /*4530*/  FSETP.NEU.FTZ.AND P2, PT, R8.reuse, -INF , PT ;  /* 0xff8000000800780b */ /* 0x040fe20003f5d000 */
[----:B------:R-:W-:-:S06]  /*4540*/  FMUL.FTZ R29, R8, R73 ;  /* 0x00000049081d7220 */ /* 0x000fcc0000410000 */
[----:B------:R-:W-:Y:S01]  /*4550*/  MUFU.EX2 R33, R33 ;  /* 0x0000002100217308 */ /* 0x000fe20000000800 */
[----:B------:R-:W-:Y:S02]  /*4560*/  FSEL R29, R29, RZ, P2 ;  /* 0x000000ff1d1d7208 */ /* 0x000fe40001000000 */
[----:B------:R-:W-:Y:S01]  /*4570*/  ISETP.GE.AND P2, PT, R64, 0x91, PT ;  /* 0x000000914000780c */ /* 0x000fe20003f46270 */
[----:B------:R-:W-:Y:S02]  /*4580*/  IMAD.MOV.U32 R64, RZ, RZ, R71 ;  /* 0x000000ffff407224 */ /* 0x000fe400078e0047 */
        /* <DEDUP_REMOVED lines=11> */
[-CC-:B------:R-:W-:Y:S01]  /*4640*/  FFMA.FTZ R55, R52, R73.reuse, -R29.reuse ;  /* 0x0000004934377223 */ /* 0x180fe2000001081d */
[----:B------:R2:W3:Y:S01]  /*4650*/  MUFU.EX2 R124, R49 ;  /* 0x00000031007c7308 */ /* 0x0004e20000000800 */
[----:B-1----:R-:W-:Y:S01]  /*4660*/  @!P1 PRMT R4, RZ, 0x654, R0 ;  /* 0x00000654ff049816 */ /* 0x002fe20000000000 */
[-CC-:B------:R-:W-:Y:S01]  /*4670*/  FFMA.FTZ R57, R56, R73.reuse, -R29.reuse ;  /* 0x0000004938397223 */ /* 0x180fe2000001081d */
[-CC-:B------:R-:W-:Y:S01]  /*4680*/  FFMA.FTZ R36, R36, R73.reuse, -R29.reuse ;  /* 0x0000004924247223 */ /* 0x180fe2000001081d */
[-CC-:B------:R-:W-:Y:S01]  /*4690*/  FFMA.FTZ R32, R32, R73.reuse, -R29.reuse ;  /* 0x0000004920207223 */ /* 0x180fe2000001081d */
[----:B------:R0:W-:Y:S01]  /*46a0*/  @!P1 SYNCS.ARRIVE.TRANS64.RED.A1T0 RZ, [R4+URZ], RZ ;  /* 0x000000ff04ff99a7 */ /* 0x0001e2000810043f */
[-CC-:B------:R-:W-:Y:S01]  /*46b0*/  FFMA.FTZ R59, R58, R73.reuse, -R29.reuse ;  /* 0x000000493a3b7223 */ /* 0x180fe2000001081d */
[-CC-:B------:R-:W-:Y:S01]  /*46c0*/  FFMA.FTZ R34, R34, R73.reuse, -R29.reuse ;  /* 0x0000004922227223 */ /* 0x180fe2000001081d */
[----:B------:R1:W4:Y:S01]  /*46d0*/  MUFU.EX2 R67, R6 ;  /* 0x0000000600437308 */ /* 0x0003220000000800 */
[-CC-:B--2---:R-:W-:Y:S01]  /*46e0*/  FFMA.FTZ R49, R40, R73.reuse, -R29.reuse ;  /* 0x0000004928317223 */ /* 0x184fe2000001081d */
[-CC-:B------:R-:W-:Y:S01]  /*46f0*/  FFMA.FTZ R40, R46, R73.reuse, -R29.reuse ;  /* 0x000000492e287223 */ /* 0x180fe2000001081d */
[-CC-:B------:R-:W-:Y:S01]  /*4700*/  FFMA.FTZ R61, R68, R73.reuse, -R29.reuse ;  /* 0x00000049443d7223 */ /* 0x180fe2000001081d */
[--C-:B------:R-:W-:Y:S01]  /*4710*/  FFMA.FTZ R63, R86, R73, -R29.reuse ;  /* 0x00000049563f7223 */ /* 0x100fe2000001081d */
[----:B0-----:R-:W-:Y:S01]  /*4720*/  F2FP.F16.F32.PACK_AB R4, R114, R5 ;  /* 0x000000057204723e */ /* 0x001fe200000000ff */
[-CC-:B------:R-:W-:Y:S01]  /*4730*/  FFMA.FTZ R106, R106, R73.reuse, -R29.reuse ;  /* 0x000000496a6a7223 */ /* 0x180fe2000001081d */
[--C-:B------:R-:W-:Y:S01]  /*4740*/  FFMA.FTZ R110, R110, R73, -R29.reuse ;  /* 0x000000496e6e7223 */ /* 0x100fe2000001081d */
[----:B------:R0:W2:Y:S01]  /*4750*/  MUFU.EX2 R126, R51 ;  /* 0x00000033007e7308 */ /* 0x0000a20000000800 */
[----:B-1----:R-:W-:Y:S01]  /*4760*/  FADD.FTZ R6, R5, R114 ;  /* 0x0000007205067221 */ /* 0x002fe20000010000 */
[----:B---3--:R-:W-:Y:S01]  /*4770*/  FADD.FTZ R12, R65, R124 ;  /* 0x0000007c410c7221 */ /* 0x008fe20000010000 */
[----:B------:R-:W-:Y:S01]  /*4780*/  F2FP.F16.F32.PACK_AB R5, R124, R65 ;  /* 0x000000417c05723e */ /* 0x000fe200000000ff */
[-CC-:B------:R-:W-:Y:S01]  /*4790*/  FFMA.FTZ R65, R38, R73.reuse, -R29.reuse ;  /* 0x0000004926417223 */ /* 0x180fe2000001081d */
[----:B------:R-:W-:Y:S01]  /*47a0*/  FADD.FTZ R69, R7, R6 ;  /* 0x0000000607457221 */ /* 0x000fe20000010000 */
[----:B------:R-:W-:Y:S01]  /*47b0*/  FFMA.FTZ R38, R24, R73, -R29 ;  /* 0x0000004918267223 */ /* 0x000fe2000001081d */
[C---:B------:R-:W-:Y:S01]  /*47c0*/  F2FP.F16.F32.PACK_AB R6, R118.reuse, R7 ;  /* 0x000000077606723e */ /* 0x040fe200000000ff */
[----:B------:R-:W1:Y:S01]  /*47d0*/  MUFU.EX2 R3, R3 ;  /* 0x0000000300037308 */ /* 0x000e620000000800 */
[----:B----4-:R-:W-:Y:S01]  /*47e0*/  FADD.FTZ R75, R67, R12 ;  /* 0x0000000c434b7221 */ /* 0x010fe20000010000 */
[----:B------:R-:W-:Y:S01]  /*47f0*/  FADD.FTZ R12, R118, R69 ;  /* 0x00000045760c7221 */ /* 0x000fe20000010000 */
[-CC-:B0-----:R-:W-:Y:S01]  /*4800*/  FFMA.FTZ R51, R44, R73.reuse, -R29.reuse ;  /* 0x000000492c337223 */ /* 0x181fe2000001081d */
[-CC-:B------:R-:W-:Y:S01]  /*4810*/  FFMA.FTZ R44, R54, R73.reuse, -R29.reuse ;  /* 0x00000049362c7223 */ /* 0x180fe2000001081d */
[-CC-:B------:R-:W-:Y:S01]  /*4820*/  FFMA.FTZ R112, R112, R73.reuse, -R29.reuse ;  /* 0x0000004970707223 */ /* 0x180fe2000001081d */
[----:B------:R-:W-:Y:S01]  /*4830*/  FADD.FTZ R69, R13, R12 ;  /* 0x0000000c0d457221 */ /* 0x000fe20000010000 */
[----:B------:R-:W-:Y:S01]  /*4840*/  FFMA.FTZ R108, R108, R73, -R29 ;  /* 0x000000496c6c7223 */ /* 0x000fe2000001081d */
[----:B------:R-:W0:Y:S01]  /*4850*/  MUFU.EX2 R14, R14 ;  /* 0x0000000e000e7308 */ /* 0x000e220000000800 */
[----:B--2---:R-:W-:Y:S01]  /*4860*/  FADD.FTZ R46, R126, R75 ;  /* 0x0000004b7e2e7221 */ /* 0x004fe20000010000 */
[----:B------:R-:W-:Y:S01]  /*4870*/  FADD.FTZ R12, R116, R69 ;  /* 0x00000045740c7221 */ /* 0x000fe20000010000 */
[----:B------:R-:W-:Y:S01]  /*4880*/  F2FP.F16.F32.PACK_AB R7, R126, R67 ;  /* 0x000000437e07723e */ /* 0x000fe200000000ff */
[-CC-:B------:R-:W-:Y:S01]  /*4890*/  FFMA.FTZ R67, R100, R73.reuse, -R29.reuse ;  /* 0x0000004964437223 */ /* 0x180fe2000001081d */
[-CC-:B------:R-:W-:Y:S01]  /*48a0*/  FFMA.FTZ R96, R96, R73.reuse, -R29.reuse ;  /* 0x0000004960607223 */ /* 0x180fe2000001081d */
[----:B------:R-:W-:Y:S01]  /*48b0*/  FADD.FTZ R69, R15, R12 ;  /* 0x0000000c0f457221 */ /* 0x000fe20000010000 */
[-C--:B------:R-:W-:Y:S01]  /*48c0*/  FFMA.FTZ R98, R98, R73.reuse, -R29 ;  /* 0x0000004962627223 */ /* 0x080fe2000001081d */
[----:B------:R-:W2:Y:S01]  /*48d0*/  MUFU.EX2 R10, R10 ;  /* 0x0000000a000a7308 */ /* 0x000ea20000000800 */
[----:B-1----:R-:W-:Y:S01]  /*48e0*/  FADD.FTZ R75, R3, R46 ;  /* 0x0000002e034b7221 */ /* 0x002fe20000010000 */
[----:B------:R-:W-:Y:S01]  /*48f0*/  FADD.FTZ R24, R60, R69 ;  /* 0x000000453c187221 */ /* 0x000fe20000010000 */
[-CC-:B------:R-:W-:Y:S01]  /*4900*/  FFMA.FTZ R46, R28, R73.reuse, -R29.reuse ;  /* 0x000000491c2e7223 */ /* 0x180fe2000001081d */
[-CC-:B------:R-:W-:Y:S01]  /*4910*/  FFMA.FTZ R102, R102, R73.reuse, -R29.reuse ;  /* 0x0000004966667223 */ /* 0x180fe2000001081d */
[-CC-:B------:R-:W-:Y:S01]  /*4920*/  FFMA.FTZ R120, R120, R73.reuse, -R29.reuse ;  /* 0x0000004978787223 */ /* 0x180fe2000001081d */
[----:B------:R-:W-:Y:S01]  /*4930*/  FFMA.FTZ R122, R122, R73, -R29 ;  /* 0x000000497a7a7223 */ /* 0x000fe2000001081d */
[----:B------:R1:W-:Y:S01]  /*4940*/  STSM.16.M88.4 [R2+0x24300], R4 ;  /* 0x0243000402007844 */ /* 0x0003e20000000200 */
[----:B------:R-:W3:Y:S01]  /*4950*/  MUFU.EX2 R49, R49 ;  /* 0x0000003100317308 */ /* 0x000ee20000000800 */
[----:B0-----:R-:W-:Y:S01]  /*4960*/  FADD.FTZ R75, R14, R75 ;  /* 0x0000004b0e4b7221 */ /* 0x001fe20000010000 */
[----:B------:R-:W-:Y:S01]  /*4970*/  F2FP.F16.F32.PACK_AB R28, R66, R9 ;  /* 0x00000009421c723e */ /* 0x000fe200000000ff */
[----:B------:R-:W-:-:S02]  /*4980*/  IMAD.MOV.U32 R68, RZ, RZ, R71 ;  /* 0x000000ffff447224 */ /* 0x000fc400078e0047 */
[--C-:B------:R-:W-:Y:S02]  /*4990*/  IMAD.MOV.U32 R58, RZ, RZ, R71.reuse ;  /* 0x000000ffff3a7224 */ /* 0x100fe400078e0047 */
[----:B------:R-:W-:Y:S01]  /*49a0*/  IMAD.MOV.U32 R56, RZ, RZ, R71 ;  /* 0x000000ffff387224 */ /* 0x000fe200078e0047 */
[----:B------:R-:W0:Y:S01]  /*49b0*/  MUFU.EX2 R20, R20 ;  /* 0x0000001400147308 */ /* 0x000e220000000800 */
[----:B--2---:R-:W-:Y:S01]  /*49c0*/  FADD.FTZ R12, R10, R75 ;  /* 0x0000004b0a0c7221 */ /* 0x004fe20000010000 */
[----:B------:R-:W-:Y:S01]  /*49d0*/  FADD.FTZ R75, R25, R24 ;  /* 0x00000018194b7221 */ /* 0x000fe20000010000 */
[--C-:B------:R-:W-:Y:S02]  /*49e0*/  IMAD.MOV.U32 R54, RZ, RZ, R71.reuse ;  /* 0x000000ffff367224 */ /* 0x100fe400078e0047 */
[----:B------:R-:W-:Y:S02]  /*49f0*/  IMAD.MOV.U32 R52, RZ, RZ, R71 ;  /* 0x000000ffff347224 */ /* 0x000fe400078e0047 */
[C---:B------:R-:W-:Y:S01]  /*4a00*/  FADD.FTZ R24, R74.reuse, R75 ;  /* 0x0000004b4a187221 */ /* 0x040fe20000010000 */
[----:B-1----:R-:W-:Y:S01]  /*4a10*/  F2FP.F16.F32.PACK_AB R4, R74, R25 ;  /* 0x000000194a04723e */ /* 0x002fe200000000ff */
[----:B------:R-:W1:Y:S01]  /*4a20*/  MUFU.EX2 R51, R51 ;  /* 0x0000003300337308 */ /* 0x000e620000000800 */
[----:B---3--:R-:W-:Y:S01]  /*4a30*/  FADD.FTZ R69, R49, R12 ;  /* 0x0000000c31457221 */ /* 0x008fe20000010000 */
[----:B------:R-:W-:Y:S01]  /*4a40*/  FADD.FTZ R75, R21, R24 ;  /* 0x00000018154b7221 */ /* 0x000fe20000010000 */
[----:B------:R-:W-:-:S02]  /*4a50*/  IMAD.MOV.U32 R50, RZ, RZ, R71 ;  /* 0x000000ffff327224 */ /* 0x000fc400078e0047 */
[----:B------:R-:W-:Y:S02]  /*4a60*/  IMAD.MOV.U32 R48, RZ, RZ, R71 ;  /* 0x000000ffff307224 */ /* 0x000fe400078e0047 */
[----:B------:R-:W-:Y:S01]  /*4a70*/  FADD.FTZ R24, R70, R75 ;  /* 0x0000004b46187221 */ /* 0x000fe20000010000 */
[----:B------:R-:W2:Y:S01]  /*4a80*/  MUFU.EX2 R40, R40 ;  /* 0x0000002800287308 */ /* 0x000ea20000000800 */
[----:B0-----:R-:W-:-:S07]  /*4a90*/  FADD.FTZ R12, R20, R69 ;  /* 0x00000045140c7221 */ /* 0x001fce0000010000 */
[----:B------:R-:W0:Y:S01]  /*4aa0*/  MUFU.EX2 R53, R53 ;  /* 0x0000003500357308 */ /* 0x000e220000000800 */
[C---:B-1----:R-:W-:Y:S01]  /*4ab0*/  FADD.FTZ R69, R51.reuse, R12 ;  /* 0x0000000c33457221 */ /* 0x042fe20000010000 */
[----:B------:R-:W-:Y:S01]  /*4ac0*/  F2FP.F16.F32.PACK_AB R5, R51, R20 ;  /* 0x000000143305723e */ /* 0x000fe200000000ff */
[----:B------:R-:W-:-:S05]  /*4ad0*/  IMAD.MOV.U32 R51, RZ, RZ, R71 ;  /* 0x000000ffff337224 */ /* 0x000fca00078e0047 */
[----:B------:R-:W1:Y:S01]  /*4ae0*/  MUFU.EX2 R42, R42 ;  /* 0x0000002a002a7308 */ /* 0x000e620000000800 */
[----:B--2---:R-:W-:Y:S01]  /*4af0*/  FADD.FTZ R12, R40, R69 ;  /* 0x00000045280c7221 */ /* 0x004fe20000010000 */
[----:B------:R-:W-:-:S04]  /*4b00*/  FADD.FTZ R69, R11, R24 ;  /* 0x000000180b457221 */ /* 0x000fc80000010000 */
[----:B------:R-:W-:Y:S02]  /*4b10*/  FADD.FTZ R69, R62, R69 ;  /* 0x000000453e457221 */ /* 0x000fe40000010000 */
[----:B------:R-:W2:Y:S02]  /*4b20*/  MUFU.EX2 R55, R55 ;  /* 0x0000003700377308 */ /* 0x000ea40000000800 */
[----:B------:R-:W-:Y:S01]  /*4b30*/  FADD.FTZ R6, R26, R69 ;  /* 0x000000451a067221 */ /* 0x000fe20000010000 */
[C---:B------:R-:W-:Y:S01]  /*4b40*/  F2FP.F16.F32.PACK_AB R26, R27.reuse, R26 ;  /* 0x0000001a1b1a723e */ /* 0x040fe200000000ff */
[--C-:B------:R-:W-:Y:S02]  /*4b50*/  IMAD.MOV.U32 R69, RZ, RZ, R71.reuse ;  /* 0x000000ffff457224 */ /* 0x100fe400078e0047 */
[----:B------:R-:W-:Y:S02]  /*4b60*/  FADD.FTZ R6, R27, R6 ;  /* 0x000000061b067221 */ /* 0x000fe40000010000 */
[----:B------:R-:W3:Y:S02]  /*4b70*/  MUFU.EX2 R44, R44 ;  /* 0x0000002c002c7308 */ /* 0x000ee40000000800 */
[----:B------:R-:W-:Y:S01]  /*4b80*/  FADD.FTZ R25, R9, R6 ;  /* 0x0000000609197221 */ /* 0x000fe20000010000 */
[----:B------:R-:W-:Y:S01]  /*4b90*/  F2FP.F16.F32.PACK_AB R6, R70, R21 ;  /* 0x000000154606723e */ /* 0x000fe200000000ff */
[----:B------:R-:W-:-:S02]  /*4ba0*/  IMAD.MOV.U32 R70, RZ, RZ, R71 ;  /* 0x000000ffff467224 */ /* 0x000fc400078e0047 */
[----:B------:R-:W-:Y:S01]  /*4bb0*/  FADD.FTZ R25, R66, R25 ;  /* 0x0000001942197221 */ /* 0x000fe20000010000 */
[----:B------:R-:W-:Y:S01]  /*4bc0*/  IMAD.MOV.U32 R66, RZ, RZ, R71 ;  /* 0x000000ffff427224 */ /* 0x000fe200078e0047 */
[----:B------:R4:W-:Y:S08]  /*4bd0*/  MUFU.EX2 R0, R36 ;  /* 0x0000002400007308 */ /* 0x0009f00000000800 */
[----:B------:R-:W5:Y:S01]  /*4be0*/  MUFU.EX2 R57, R57 ;  /* 0x0000003900397308 */ /* 0x000f620000000800 */
[----:B----4-:R-:W-:Y:S01]  /*4bf0*/  FFMA.FTZ R36, R82, R73, -R29 ;  /* 0x0000004952247223 */ /* 0x010fe2000001081d */
[----:B0-----:R-:W-:Y:S01]  /*4c00*/  FADD.FTZ R29, R53, R12 ;  /* 0x0000000c351d7221 */ /* 0x001fe20000010000 */
[----:B------:R-:W-:-:S02]  /*4c10*/  F2FP.F16.F32.PACK_AB R12, R116, R13 ;  /* 0x0000000d740c723e */ /* 0x000fc400000000ff */
[----:B------:R-:W-:Y:S01]  /*4c20*/  F2FP.F16.F32.PACK_AB R13, R14, R3 ;  /* 0x000000030e0d723e */ /* 0x000fe200000000ff */
[----:B-1----:R-:W-:Y:S01]  /*4c30*/  FADD.FTZ R24, R42, R29 ;  /* 0x0000001d2a187221 */ /* 0x002fe20000010000 */
[----:B------:R-:W-:Y:S01]  /*4c40*/  F2FP.F16.F32.PACK_AB R14, R60, R15 ;  /* 0x0000000f3c0e723e */ /* 0x000fe200000000ff */
[----:B------:R-:W0:Y:S01]  /*4c50*/  MUFU.EX2 R32, R32 ;  /* 0x0000002000207308 */ /* 0x000e220000000800 */
[----:B------:R-:W-:Y:S01]  /*4c60*/  F2FP.F16.F32.PACK_AB R15, R49, R10 ;  /* 0x0000000a310f723e */ /* 0x000fe200000000ff */
[----:B--2---:R-:W-:Y:S01]  /*4c70*/  FADD.FTZ R29, R55, R24 ;  /* 0x00000018371d7221 */ /* 0x004fe20000010000 */
[----:B------:R-:W-:Y:S01]  /*4c80*/  F2FP.F16.F32.PACK_AB R24, R62, R11 ;  /* 0x0000000b3e18723e */ /* 0x000fe200000000ff */
[----:B------:R-:W-:Y:S02]  /*4c90*/  IMAD.MOV.U32 R62, RZ, RZ, R71 ;  /* 0x000000ffff3e7224 */ /* 0x000fe400078e0047 */
[----:B---3--:R-:W-:Y:S01]  /*4ca0*/  FADD.FTZ R10, R44, R29 ;  /* 0x0000001d2c0a7221 */ /* 0x008fe20000010000 */
[----:B------:R-:W-:Y:S01]  /*4cb0*/  STSM.16.M88.4 [R2+0x25b00], R12 ;  /* 0x025b000c02007844 */ /* 0x000fe20000000200 */
[----:B------:R-:W1:Y:S01]  /*4cc0*/  MUFU.EX2 R59, R59 ;  /* 0x0000003b003b7308 */ /* 0x000e620000000800 */
[C---:B-----5:R-:W-:Y:S01]  /*4cd0*/  F2FP.F16.F32.PACK_AB R27, R57.reuse, R44 ;  /* 0x0000002c391b723e */ /* 0x060fe200000000ff */
[----:B------:R-:W-:Y:S01]  /*4ce0*/  FADD.FTZ R7, R57, R10 ;  /* 0x0000000a39077221 */ /* 0x000fe20000010000 */
[--C-:B------:R-:W-:Y:S01]  /*4cf0*/  IMAD.MOV.U32 R60, RZ, RZ, R71.reuse ;  /* 0x000000ffff3c7224 */ /* 0x100fe200078e0047 */
[----:B------:R-:W-:Y:S01]  /*4d00*/  MOV R44, R71 ;  /* 0x00000047002c7202 */ /* 0x000fe20000000f00 */
[----:B------:R-:W-:-:S02]  /*4d10*/  IMAD.MOV.U32 R57, RZ, RZ, R71 ;  /* 0x000000ffff397224 */ /* 0x000fc400078e0047 */
[----:B------:R-:W-:Y:S01]  /*4d20*/  IMAD.MOV.U32 R49, RZ, RZ, R71 ;  /* 0x000000ffff317224 */ /* 0x000fe200078e0047 */
[----:B------:R-:W2:Y:S01]  /*4d30*/  MUFU.EX2 R34, R34 ;  /* 0x0000002200227308 */ /* 0x000ea20000000800 */
[----:B0-----:R-:W-:Y:S01]  /*4d40*/  FADD.FTZ R10, R32, R7 ;  /* 0x00000007200a7221 */ /* 0x001fe20000010000 */
[----:B------:R-:W-:Y:S01]  /*4d50*/  F2FP.F16.F32.PACK_AB R7, R53, R40 ;  /* 0x000000283507723e */ /* 0x000fe200000000ff */
[--C-:B------:R-:W-:Y:S02]  /*4d60*/  IMAD.MOV.U32 R53, RZ, RZ, R71.reuse ;  /* 0x000000ffff357224 */ /* 0x100fe400078e0047 */
[----:B------:R-:W-:Y:S02]  /*4d70*/  IMAD.MOV.U32 R40, RZ, RZ, R71 ;  /* 0x000000ffff287224 */ /* 0x000fe400078e0047 */
[----:B------:R0:W-:Y:S01]  /*4d80*/  STSM.16.M88.4 [R2+0x27300], R4 ;  /* 0x0273000402007844 */ /* 0x0001e20000000200 */
[----:B------:R-:W3:Y:S01]  /*4d90*/  MUFU.EX2 R61, R61 ;  /* 0x0000003d003d7308 */ /* 0x000ee20000000800 */
[----:B-1----:R-:W-:Y:S01]  /*4da0*/  FADD.FTZ R11, R59, R10 ;  /* 0x0000000a3b0b7221 */ /* 0x002fe20000010000 */
[----:B------:R-:W-:Y:S01]  /*4db0*/  FADD.FTZ R10, R30, R25 ;  /* 0x000000191e0a7221 */ /* 0x000fe20000010000 */
[----:B------:R-:W-:Y:S01]  /*4dc0*/  F2FP.F16.F32.PACK_AB R25, R55, R42 ;  /* 0x0000002a3719723e */ /* 0x000fe200000000ff */
[----:B------:R-:W-:Y:S01]  /*4dd0*/  IMAD.MOV.U32 R55, RZ, RZ, R71 ;  /* 0x000000ffff377224 */ /* 0x000fe200078e0047 */
[C---:B------:R-:W-:Y:S01]  /*4de0*/  F2FP.F16.F32.PACK_AB R30, R31.reuse, R30 ;  /* 0x0000001e1f1e723e */ /* 0x040fe200000000ff */
[----:B------:R-:W-:Y:S01]  /*4df0*/  FADD.FTZ R10, R31, R10 ;  /* 0x0000000a1f0a7221 */ /* 0x000fe20000010000 */
[----:B------:R-:W-:Y:S01]  /*4e00*/  F2FP.F16.F32.PACK_AB R29, R59, R32 ;  /* 0x000000203b1d723e */ /* 0x000fe200000000ff */
[----:B------:R-:W1:Y:S01]  /*4e10*/  MUFU.EX2 R92, R92 ;  /* 0x0000005c005c7308 */ /* 0x000e620000000800 */
[----:B--2---:R-:W-:Y:S01]  /*4e20*/  FADD.FTZ R20, R34, R11 ;  /* 0x0000000b22147221 */ /* 0x004fe20000010000 */
[----:B------:R-:W-:Y:S01]  /*4e30*/  FADD.FTZ R21, R33, R10 ;  /* 0x0000000a21157221 */ /* 0x000fe20000010000 */
[----:B------:R2:W-:Y:S01]  /*4e40*/  STSM.16.M88.4 [R2+0x28b00], R24 ;  /* 0x028b001802007844 */ /* 0x0005e20000000200 */
[----:B------:R-:W-:-:S02]  /*4e50*/  IMAD.MOV.U32 R59, RZ, RZ, R71 ;  /* 0x000000ffff3b7224 */ /* 0x000fc400078e0047 */
[--C-:B------:R-:W-:Y:S02]  /*4e60*/  IMAD.MOV.U32 R42, RZ, RZ, R71.reuse ;  /* 0x000000ffff2a7224 */ /* 0x100fe400078e0047 */
[----:B------:R-:W4:Y:S01]  /*4e70*/  MUFU.EX2 R45, R128 ;  /* 0x00000080002d7308 */ /* 0x000f220000000800 */
[C---:B---3--:R-:W-:Y:S01]  /*4e80*/  FADD.FTZ R11, R61.reuse, R20 ;  /* 0x000000143d0b7221 */ /* 0x048fe20000010000 */
[----:B------:R-:W-:Y:S01]  /*4e90*/  F2FP.F16.F32.PACK_AB R31, R61, R34 ;  /* 0x000000223d1f723e */ /* 0x000fe200000000ff */
[----:B------:R-:W-:Y:S02]  /*4ea0*/  IMAD.MOV.U32 R61, RZ, RZ, R71 ;  /* 0x000000ffff3d7224 */ /* 0x000fe400078e0047 */
[----:B------:R-:W-:Y:S01]  /*4eb0*/  FADD.FTZ R10, R0, R11 ;  /* 0x0000000b000a7221 */ /* 0x000fe20000010000 */
[----:B------:R-:W-:Y:S01]  /*4ec0*/  IMAD.MOV.U32 R34, RZ, RZ, R71 ;  /* 0x000000ffff227224 */ /* 0x000fe200078e0047 */
[----:B------:R3:W-:Y:S01]  /*4ed0*/  STSM.16.M88.4 [R2+0x2a300], R28 ;  /* 0x02a3001c02007844 */ /* 0x0007e20000000200 */
[----:B------:R-:W5:Y:S01]  /*4ee0*/  MUFU.EX2 R63, R63 ;  /* 0x0000003f003f7308 */ /* 0x000f620000000800 */
[C---:B-1----:R-:W-:Y:S01]  /*4ef0*/  FADD.FTZ R20, R92.reuse, R21 ;  /* 0x000000155c147221 */ /* 0x042fe20000010000 */
[----:B0-----:R-:W-:Y:S01]  /*4f00*/  F2FP.F16.F32.PACK_AB R4, R92, R33 ;  /* 0x000000215c04723e */ /* 0x001fe200000000ff */
[----:B------:R-:W-:-:S02]  /*4f10*/  IMAD.MOV.U32 R33, RZ, RZ, R71 ;  /* 0x000000ffff217224 */ /* 0x000fc400078e0047 */
[--C-:B------:R-:W-:Y:S02]  /*4f20*/  IMAD.MOV.U32 R32, RZ, RZ, R71.reuse ;  /* 0x000000ffff207224 */ /* 0x100fe400078e0047 */
[--C-:B--2---:R-:W-:Y:S01]  /*4f30*/  IMAD.MOV.U32 R27, RZ, RZ, R71.reuse ;  /* 0x000000ffff1b7224 */ /* 0x104fe200078e0047 */
[----:B------:R-:W0:Y:S01]  /*4f40*/  MUFU.EX2 R90, R90 ;  /* 0x0000005a005a7308 */ /* 0x000e220000000800 */
[----:B----4-:R-:W-:Y:S01]  /*4f50*/  FADD.FTZ R21, R45, R20 ;  /* 0x000000142d157221 */ /* 0x010fe20000010000 */
[--C-:B------:R-:W-:Y:S02]  /*4f60*/  IMAD.MOV.U32 R26, RZ, RZ, R71.reuse ;  /* 0x000000ffff1a7224 */ /* 0x100fe400078e0047 */
[--C-:B------:R-:W-:Y:S02]  /*4f70*/  IMAD.MOV.U32 R25, RZ, RZ, R71.reuse ;  /* 0x000000ffff197224 */ /* 0x100fe400078e0047 */
[--C-:B------:R-:W-:Y:S02]  /*4f80*/  IMAD.MOV.U32 R24, RZ, RZ, R71.reuse ;  /* 0x000000ffff187224 */ /* 0x100fe400078e0047 */
[----:B------:R-:W1:Y:S01]  /*4f90*/  MUFU.EX2 R36, R36 ;  /* 0x0000002400247308 */ /* 0x000e620000000800 */
[----:B-----5:R-:W-:Y:S01]  /*4fa0*/  FADD.FTZ R11, R63, R10 ;  /* 0x0000000a3f0b7221 */ /* 0x020fe20000010000 */
[----:B---3--:R-:W-:-:S02]  /*4fb0*/  IMAD.MOV.U32 R31, RZ, RZ, R71 ;  /* 0x000000ffff1f7224 */ /* 0x008fc400078e0047 */
[--C-:B------:R-:W-:Y:S02]  /*4fc0*/  IMAD.MOV.U32 R30, RZ, RZ, R71.reuse ;  /* 0x000000ffff1e7224 */ /* 0x100fe400078e0047 */
[----:B------:R-:W-:Y:S02]  /*4fd0*/  IMAD.MOV.U32 R29, RZ, RZ, R71 ;  /* 0x000000ffff1d7224 */ /* 0x000fe400078e0047 */
[----:B------:R-:W2:Y:S01]  /*4fe0*/  MUFU.EX2 R43, R43 ;  /* 0x0000002b002b7308 */ /* 0x000ea20000000800 */
[----:B0-----:R-:W-:Y:S01]  /*4ff0*/  FADD.FTZ R12, R90, R21 ;  /* 0x000000155a0c7221 */ /* 0x001fe20000010000 */
[----:B------:R-:W-:-:S06]  /*5000*/  IMAD.MOV.U32 R28, RZ, RZ, R71 ;  /* 0x000000ffff1c7224 */ /* 0x000fcc00078e0047 */
[----:B------:R-:W0:Y:S01]  /*5010*/  MUFU.EX2 R65, R65 ;  /* 0x0000004100417308 */ /* 0x000e220000000800 */
[----:B-1----:R-:W-:-:S07]  /*5020*/  FADD.FTZ R10, R36, R11 ;  /* 0x0000000b240a7221 */ /* 0x002fce0000010000 */
[----:B------:R-:W1:Y:S01]  /*5030*/  MUFU.EX2 R78, R78 ;  /* 0x0000004e004e7308 */ /* 0x000e620000000800 */
[----:B--2---:R-:W-:-:S07]  /*5040*/  FADD.FTZ R7, R43, R12 ;  /* 0x0000000c2b077221 */ /* 0x004fce0000010000 */
        /* <DEDUP_REMOVED lines=8> */
[----:B------:R-:W-:Y:S01]  /*50d0*/  F2FP.F16.F32.PACK_AB R5, R63, R0 ;  /* 0x000000003f05723e */ /* 0x000fe200000000ff */
[----:B------:R-:W-:-:S05]  /*50e0*/  IMAD.MOV.U32 R63, RZ, RZ, R71 ;  /* 0x000000ffff3f7224 */ /* 0x000fca00078e0047 */
[----:B------:R-:W2:Y:S01]  /*50f0*/  MUFU.EX2 R80, R80 ;  /* 0x0000005000507308 */ /* 0x000ea20000000800 */
[----:B0-----:R-:W-:-:S07]  /*5100*/  FADD.FTZ R9, R41, R10 ;  /* 0x0000000a29097221 */ /* 0x001fce0000010000 */
[----:B------:R-:W0:Y:S01]  /*5110*/  MUFU.EX2 R46, R46 ;  /* 0x0000002e002e7308 */ /* 0x000e220000000800 */
[C---:B-1----:R-:W-:Y:S01]  /*5120*/  FADD.FTZ R7, R67.reuse, R6 ;  /* 0x0000000643077221 */ /* 0x042fe20000010000 */
[----:B------:R-:W-:Y:S01]  /*5130*/  F2FP.F16.F32.PACK_AB R6, R90, R45 ;  /* 0x0000002d5a06723e */ /* 0x000fe200000000ff */
[--C-:B------:R-:W-:Y:S01]  /*5140*/  IMAD.MOV.U32 R45, RZ, RZ, R71.reuse ;  /* 0x000000ffff2d7224 */ /* 0x100fe200078e0047 */
[----:B------:R-:W-:Y:S01]  /*5150*/  F2FP.F16.F32.PACK_AB R13, R67, R38 ;  /* 0x00000026430d723e */ /* 0x000fe200000000ff */
[--C-:B------:R-:W-:Y:S02]  /*5160*/  IMAD.MOV.U32 R67, RZ, RZ, R71.reuse ;  /* 0x000000ffff437224 */ /* 0x100fe400078e0047 */
[----:B------:R-:W-:Y:S01]  /*5170*/  IMAD.MOV.U32 R38, RZ, RZ, R71 ;  /* 0x000000ffff267224 */ /* 0x000fe200078e0047 */
[----:B------:R-:W1:Y:S01]  /*5180*/  MUFU.EX2 R39, R39 ;  /* 0x0000002700277308 */ /* 0x000e620000000800 */
[C---:B--2---:R-:W-:Y:S01]  /*5190*/  FADD.FTZ R10, R80.reuse, R9 ;  /* 0x00000009500a7221 */ /* 0x044fe20000010000 */
[----:B------:R-:W-:Y:S01]  /*51a0*/  F2FP.F16.F32.PACK_AB R14, R80, R41 ;  /* 0x00000029500e723e */ /* 0x000fe200000000ff */
[----:B------:R-:W-:-:S05]  /*51b0*/  IMAD.MOV.U32 R41, RZ, RZ, R71 ;  /* 0x000000ffff297224 */ /* 0x000fca00078e0047 */
[----:B------:R-:W2:Y:S01]  /*51c0*/  MUFU.EX2 R3, R106 ;  /* 0x0000006a00037308 */ /* 0x000ea20000000800 */
[----:B0-----:R-:W-:Y:S01]  /*51d0*/  FADD.FTZ R0, R46, R7 ;  /* 0x000000072e007221 */ /* 0x001fe20000010000 */
[----:B------:R-:W-:Y:S01]  /*51e0*/  F2FP.F16.F32.PACK_AB R7, R65, R36 ;  /* 0x000000244107723e */ /* 0x000fe200000000ff */
[----:B------:R-:W-:Y:S01]  /*51f0*/  IMAD.MOV.U32 R36, RZ, RZ, R71 ;  /* 0x000000ffff247224 */ /* 0x000fe200078e0047 */
[----:B------:R-:W-:-:S03]  /*5200*/  MOV R65, R71 ;  /* 0x0000004700417202 */ /* 0x000fc60000000f00 */
[----:B------:R0:W-:Y:S01]  /*5210*/  STSM.16.M88.4 [R2+0x2bb00], R4 ;  /* 0x02bb000402007844 */ /* 0x0001e20000000200 */
[----:B------:R-:W3:Y:S01]  /*5220*/  MUFU.EX2 R85, R110 ;  /* 0x0000006e00557308 */ /* 0x000ee20000000800 */
[----:B-1----:R-:W-:-:S07]  /*5230*/  FADD.FTZ R9, R39, R10 ;  /* 0x0000000a27097221 */ /* 0x002fce0000010000 */
[----:B------:R-:W1:Y:S01]  /*5240*/  MUFU.EX2 R84, R84 ;  /* 0x0000005400547308 */ /* 0x000e620000000800 */
[C---:B--2---:R-:W-:Y:S01]  /*5250*/  FADD.FTZ R0, R3.reuse, R0 ;  /* 0x0000000003007221 */ /* 0x044fe20000010000 */
[----:B------:R-:W-:Y:S01]  /*5260*/  F2FP.F16.F32.PACK_AB R15, R3, R46 ;  /* 0x0000002e030f723e */ /* 0x000fe200000000ff */
[----:B------:R-:W-:-:S04]  /*5270*/  IMAD.MOV.U32 R46, RZ, RZ, R71 ;  /* 0x000000ffff2e7224 */ /* 0x000fc800078e0047 */
[----:B------:R2:W-:Y:S01]  /*5280*/  STSM.16.M88.4 [R2+0x2d300], R12 ;  /* 0x02d3000c02007844 */ /* 0x0005e20000000200 */
[----:B------:R-:W4:Y:S01]  /*5290*/  MUFU.EX2 R112, R112 ;  /* 0x0000007000707308 */ /* 0x000f220000000800 */
[----:B---3--:R-:W-:-:S07]  /*52a0*/  FADD.FTZ R11, R85, R0 ;  /* 0x00000000550b7221 */ /* 0x008fce0000010000 */
[----:B------:R-:W3:Y:S01]  /*52b0*/  MUFU.EX2 R37, R37 ;  /* 0x0000002500257308 */ /* 0x000ee20000000800 */
[C---:B-1----:R-:W-:Y:S01]  /*52c0*/  FADD.FTZ R0, R84.reuse, R9 ;  /* 0x0000000954007221 */ /* 0x042fe20000010000 */
[----:B------:R-:W-:Y:S01]  /*52d0*/  F2FP.F16.F32.PACK_AB R84, R84, R39 ;  /* 0x000000275454723e */ /* 0x000fe200000000ff */
[----:B------:R-:W-:-:S05]  /*52e0*/  IMAD.MOV.U32 R39, RZ, RZ, R71 ;  /* 0x000000ffff277224 */ /* 0x000fca00078e0047 */
[----:B------:R-:W1:Y:S01]  /*52f0*/  MUFU.EX2 R76, R76 ;  /* 0x0000004c004c7308 */ /* 0x000e620000000800 */
[C---:B----4-:R-:W-:Y:S01]  /*5300*/  FADD.FTZ R10, R112.reuse, R11 ;  /* 0x0000000b700a7221 */ /* 0x050fe20000010000 */
[----:B------:R-:W-:-:S06]  /*5310*/  F2FP.F16.F32.PACK_AB R85, R112, R85 ;  /* 0x000000557055723e */ /* 0x000fcc00000000ff */
[----:B------:R-:W4:Y:S01]  /*5320*/  MUFU.EX2 R87, R108 ;  /* 0x0000006c00577308 */ /* 0x000f220000000800 */
[----:B---3--:R-:W-:-:S07]  /*5330*/  FADD.FTZ R11, R37, R0 ;  /* 0x00000000250b7221 */ /* 0x008fce0000010000 */
[----:B------:R-:W3:Y:S01]  /*5340*/  MUFU.EX2 R35, R35 ;  /* 0x0000002300237308 */ /* 0x000ee20000000800 */
[C---:B-1----:R-:W-:Y:S01]  /*5350*/  FADD.FTZ R0, R76.reuse, R11 ;  /* 0x0000000b4c007221 */ /* 0x042fe20000010000 */
[----:B------:R-:W-:Y:S01]  /*5360*/  F2FP.F16.F32.PACK_AB R86, R76, R37 ;  /* 0x000000254c56723e */ /* 0x000fe200000000ff */
[----:B------:R-:W-:-:S05]  /*5370*/  IMAD.MOV.U32 R37, RZ, RZ, R71 ;  /* 0x000000ffff257224 */ /* 0x000fca00078e0047 */
[----:B------:R-:W0:Y:S01]  /*5380*/  MUFU.EX2 R96, R96 ;  /* 0x0000006000607308 */ /* 0x000e220000000800 */
[----:B----4-:R-:W-:-:S07]  /*5390*/  FADD.FTZ R21, R87, R10 ;  /* 0x0000000a57157221 */ /* 0x010fce0000010000 */
[----:B------:R-:W1:Y:S01]  /*53a0*/  MUFU.EX2 R88, R88 ;  /* 0x0000005800587308 */ /* 0x000e620000000800 */
[----:B---3--:R-:W-:-:S07]  /*53b0*/  FADD.FTZ R3, R35, R0 ;  /* 0x0000000023037221 */ /* 0x008fce0000010000 */
[----:B------:R-:W3:Y:S01]  /*53c0*/  MUFU.EX2 R89, R98 ;  /* 0x0000006200597308 */ /* 0x000ee20000000800 */
[C---:B0-----:R-:W-:Y:S01]  /*53d0*/  FADD.FTZ R4, R96.reuse, R21 ;  /* 0x0000001560047221 */ /* 0x041fe20000010000 */
[----:B------:R-:W-:-:S05]  /*53e0*/  F2FP.F16.F32.PACK_AB R87, R96, R87 ;  /* 0x000000576057723e */ /* 0x000fca00000000ff */
[----:B------:R2:W-:Y:S01]  /*53f0*/  STSM.16.M88.4 [R2+0x2eb00], R84 ;  /* 0x02eb005402007844 */ /* 0x0005e20000000200 */
[----:B------:R-:W-:Y:S01]  /*5400*/  MUFU.EX2 R47, R47 ;  /* 0x0000002f002f7308 */ /* 0x000fe20000000800 */
[C---:B-1----:R-:W-:Y:S01]  /*5410*/  FADD.FTZ R0, R88.reuse, R3 ;  /* 0x0000000358007221 */ /* 0x042fe20000010000 */
[----:B------:R-:W-:Y:S01]  /*5420*/  F2FP.F16.F32.PACK_AB R88, R88, R35 ;  /* 0x000000235858723e */ /* 0x000fe200000000ff */
[----:B------:R-:W-:-:S05]  /*5430*/  IMAD.MOV.U32 R35, RZ, RZ, R71 ;  /* 0x000000ffff237224 */ /* 0x000fca00078e0047 */
[----:B------:R-:W0:Y:S01]  /*5440*/  MUFU.EX2 R94, R94 ;  /* 0x0000005e005e7308 */ /* 0x000e220000000800 */
[----:B---3--:R-:W-:-:S07]  /*5450*/  FADD.FTZ R5, R89, R4 ;  /* 0x0000000459057221 */ /* 0x008fce0000010000 */
[----:B------:R-:W1:Y:S08]  /*5460*/  MUFU.EX2 R102, R102 ;  /* 0x0000006600667308 */ /* 0x000e700000000800 */
[----:B------:R-:W-:Y:S01]  /*5470*/  MUFU.EX2 R120, R120 ;  /* 0x0000007800787308 */ /* 0x000fe20000000800 */
[----:B0-----:R-:W-:Y:S01]  /*5480*/  F2FP.F16.F32.PACK_AB R90, R94, R47 ;  /* 0x0000002f5e5a723e */ /* 0x001fe200000000ff */
[----:B------:R-:W-:-:S04]  /*5490*/  FADD.FTZ R47, R47, R0 ;  /* 0x000000002f2f7221 */ /* 0x000fc80000010000 */
[----:B------:R-:W-:Y:S01]  /*54a0*/  FADD.FTZ R6, R94, R47 ;  /* 0x0000002f5e067221 */ /* 0x000fe20000010000 */
[----:B------:R-:W-:Y:S01]  /*54b0*/  IMAD.MOV.U32 R47, RZ, RZ, R71 ;  /* 0x000000ffff2f7224 */ /* 0x000fe200078e0047 */
[----:B------:R-:W0:Y:S01]  /*54c0*/  MUFU.EX2 R9, R122 ;  /* 0x0000007a00097308 */ /* 0x000e220000000800 */
[C---:B-1----:R-:W-:Y:S01]  /*54d0*/  F2FP.F16.F32.PACK_AB R89, R102.reuse, R89 ;  /* 0x000000596659723e */ /* 0x042fe200000000ff */
[----:B------:R-:W-:Y:S01]  /*54e0*/  FADD.FTZ R5, R102, R5 ;  /* 0x0000000566057221 */ /* 0x000fe20000010000 */
[----:B0-----:R-:W-:-:S03]  /*54f0*/  F2FP.F16.F32.PACK_AB R91, R9, R120 ;  /* 0x00000078095b723e */ /* 0x001fc600000000ff */
[----:B------:R-:W-:Y:S02]  /*5500*/  FADD.FTZ R120, R120, R5 ;  /* 0x0000000578787221 */ /* 0x000fe40000010000 */
[----:B------:R2:W-:Y:S02]  /*5510*/  STSM.16.M88.4 [R2+0x30300], R88 ;  /* 0x0303005802007844 */ /* 0x0005e40000000200 */
[----:B------:R-:W-:Y:S01]  /*5520*/  FADD.FTZ R3, R9, R120 ;  /* 0x0000007809037221 */ /* 0x000fe20000010000 */
[----:B------:R0:W-:Y:S06]  /*5530*/  MEMBAR.ALL.CTA ;  /* 0x0000000000007992 */ /* 0x0001ec0000008000 */
[----:B0-----:R-:W0:Y:S02]  /*5540*/  FENCE.VIEW.ASYNC.S ;  /* 0x00000000000073c6 */ /* 0x001e240000000000 */
[----:B0-----:R-:W-:Y:S01]  /*5550*/  NOP ;  /* 0x0000000000007918 */ /* 0x001fe20000000000 */
[----:B------:R-:W-:Y:S05]  /*5560*/  @!P2 BRA `(.L_x_182) ;  /* 0x000000400070a947 */ /* 0x000fea0003800000 */
[----:B------:R-:W-:Y:S01]  /*5570*/  IADD3 R0, R104, -0x2, RZ ;  /* 0xfffffffe68007810 */ /* 0x000fe20007ffe0ff */
        /* <DEDUP_REMOVED lines=26> */
[----:B------:R-:W-:Y:S01]  /*5720*/  CS2R R24, SRZ ;  /* 0x0000000000187805 */ /* 0x000fe2000001ff00 */
[----:B------:R-:W-:Y:S01]  /*5730*/  UMOV UR58, UR39 ;  /* 0x00000027003a7c82 */ /* 0x000fe20008000000 */
[----:B------:R-:W-:-:S05]  /*5740*/  ULDC UR57, c[0x0][0x9d8] ;  /* 0x0002760000397ab9 */ /* 0x000fca0000000800 */
.L_x_191:
[----:B------:R-:W-:Y:S01]  /*5750*/  UIADD3 UR39, UR58, 0x1, URZ ;  /* 0x000000013a277890 */ /* 0x000fe2000fffe03f */
[----:B------:R-:W-:-:S03]  /*5760*/  ISETP.NE.AND P3, PT, RZ, UR38, PT ;  /* 0x00000026ff007c0c */ /* 0x000fc6000bf65270 */
[----:B------:R-:W-:-:S04]  /*5770*/  UISETP.NE.AND UP0, UPT, UR39, 0x2, UPT ;  /* 0x000000022700788c */ /* 0x000fc8000bf05270 */
[----:B------:R-:W-:Y:S02]  /*5780*/  USEL UR6, URZ, 0x1, UP0 ;  /* 0x000000013f067887 */ /* 0x000fe40008000000 */
[----:B------:R-:W-:-:S04]  /*5790*/  USEL UR39, UR39, URZ, UP0 ;  /* 0x0000003f27277287 */ /* 0x000fc80008000000 */
[----:B------:R-:W-:Y:S01]  /*57a0*/  LOP3.LUT R16, R7, UR6, RZ, 0x3c, !PT ;  /* 0x0000000607107c12 */ /* 0x000fe2000f8e3cff */
[----:B0-----:R-:W-:Y:S07]  /*57b0*/  @P3 BRA `(.L_x_183) ;  /* 0x0000000000283947 */ /* 0x001fee0003800000 */
[----:B------:R-:W-:Y:S05]  /*57c0*/  @!P0 BRA `(.L_x_184) ;  /* 0x0000000000048947 */ /* 0x000fea0003800000 */
[----:B------:R-:W-:Y:S01]  /*57d0*/  BPT.TRAP 0x1 ;  /* 0x000000040000795c */ /* 0x000fe20000300000 */
.L_x_184:
[----:B------:R-:W-:Y:S01]  /*57e0*/  ULEA UR6, UR39, UR36, 0x3 ;  /* 0x0000002427067291 */ /* 0x000fe2000f8e183f */
[----:B------:R-:W-:-:S08]  /*57f0*/  SHF.L.U32 R8, R16, 0x1f, RZ ;  /* 0x0000001f10087819 */ /* 0x000fd000000006ff */
[----:B------:R0:W1:Y:S01]  /*5800*/  SYNCS.PHASECHK.TRANS64.TRYWAIT P2, [UR6+0x31c30], R8 ;  /* 0x031c3008ff0075a7 */ /* 0x0000620008040146 */
[----:B------:R-:W-:Y:S05]  /*5810*/  @!P0 BRA `(.L_x_185) ;  /* 0x0000000000048947 */ /* 0x000fea0003800000 */
[----:B------:R-:W-:Y:S01]  /*5820*/  BPT.TRAP 0x1 ;  /* 0x000000040000795c */ /* 0x000fe20000300000 */
.L_x_185:
[----:B-1----:R-:W-:Y:S05]  /*5830*/  @P2 BRA `(.L_x_183) ;  /* 0x0000000000082947 */ /* 0x002fea0003800000 */
[----:B------:R-:W1:Y:S02]  /*5840*/  SYNCS.PHASECHK.TRANS64.TRYWAIT P2, [UR6+0x31c30], R8 ;  /* 0x031c3008ff0075a7 */ /* 0x000e640008040146 */
[----:B-1----:R-:W-:Y:S05]  /*5850*/  @!P2 BRA `(.L_x_186) ;  /* 0x000000c000bca947 */ /* 0x002fea0003800000 */
.L_x_183:
        /* <DEDUP_REMOVED lines=81> */
[----:B--2---:R-:W-:-:S06]  /*5d70*/  WARPGROUP.ARRIVE ;  /* 0x00000000000079c5 */ /* 0x004fcc0000000000 */
        /* <DEDUP_REMOVED lines=274> */
.L_x_188:
[----:B------:R-:W-:Y:S01]  /*6ea0*/  ULEA UR6, UR58, UR36, 0x3 ;  /* 0x000000243a067291 */ /* 0x000fe2000f8e183f */
[----:B------:R-:W-:-:S08]  /*6eb0*/  SHF.L.U32 R7, R7, 0x1f, RZ ;  /* 0x0000001f07077819 */ /* 0x000fd000000006ff */
[----:B------:R0:W1:Y:S01]  /*6ec0*/  SYNCS.PHASECHK.TRANS64.TRYWAIT P2, [UR6+0x31c50], R7 ;  /* 0x031c5007ff0075a7 */ /* 0x0000620008040146 */
[----:B------:R-:W-:Y:S05]  /*6ed0*/  @!P0 BRA `(.L_x_189) ;  /* 0x0000000000048947 */ /* 0x000fea0003800000 */
[----:B------:R-:W-:Y:S01]  /*6ee0*/  BPT.TRAP 0x1 ;  /* 0x000000040000795c */ /* 0x000fe20000300000 */
.L_x_189:
[----:B-1----:R-:W-:Y:S05]  /*6ef0*/  @P2 BRA `(.L_x_187) ;  /* 0x0000000000082947 */ /* 0x002fea0003800000 */
[----:B------:R-:W1:Y:S02]  /*6f00*/  SYNCS.PHASECHK.TRANS64.TRYWAIT P2, [UR6+0x31c50], R7 ;  /* 0x031c5007ff0075a7 */ /* 0x000e640008040146 */
[----:B-1----:R-:W-:Y:S05]  /*6f10*/  @!P2 BRA `(.L_x_190) ;  /* 0x000000ac0024a947 */ /* 0x002fea0003800000 */
.L_x_187:
[----:B------:R-:W-:Y:S01]  /*6f20*/  UIADD3 UR6, UR36, 0x200, URZ ;  /* 0x0000020024067890 */ /* 0x000fe2000fffe03f */
[----:B------:R-:W-:Y:S01]  /*6f30*/  WARPGROUP.ARRIVE ;  /* 0x00000000000079c5 */ /* 0x000fe20000000000 */
[----:B------:R-:W-:Y:S01]  /*6f40*/  ULOP3.LUT UR7, UR37, 0x10000, URZ, 0xfc, !UPT ;  /* 0x0001000025077892 */ /* 0x000fe2000f8efc3f */
[----:B01----:R-:W-:Y:S01]  /*6f50*/  FMUL.FTZ R7, R136, UR57 ;  /* 0x0000003988077c20 */ /* 0x003fe20008410000 */
[----:B------:R-:W-:Y:S01]  /*6f60*/  USHF.R.U32.HI UR6, URZ, 0x4, UR6 ;  /* 0x000000043f067899 */ /* 0x000fe20008011606 */
[----:B------:R-:W-:Y:S01]  /*6f70*/  FMUL.FTZ R8, R137, UR57 ;  /* 0x0000003989087c20 */ /* 0x000fe20008410000 */
[----:B------:R-:W-:Y:S01]  /*6f80*/  UMOV UR29, 0xc0000010 ;  /* 0xc0000010001d7882 */ /* 0x000fe20000000000 */
[----:B------:R-:W-:Y:S01]  /*6f90*/  UMOV UR31, 0x80000020 ;  /* 0x80000020001f7882 */ /* 0x000fe20000000000 */
[----:B------:R-:W-:Y:S01]  /*6fa0*/  ULOP3.LUT UR6, UR6, 0x3fff, URZ, 0xc0, !UPT ;  /* 0x00003fff06067892 */ /* 0x000fe2000f8ec03f */
[----:B------:R-:W0:Y:S01]  /*6fb0*/  MUFU.TANH R7, R7 ;  /* 0x0000000700077308 */ /* 0x000e220000002400 */
[----:B------:R-:W-:Y:S01]  /*6fc0*/  UMOV UR28, UR7 ;  /* 0x00000007001c7c82 */ /* 0x000fe20008000000 */
[----:B------:R-:W-:Y:S01]  /*6fd0*/  FMUL.FTZ R11, R140, UR57 ;  /* 0x000000398c0b7c20 */ /* 0x000fe20008410000 */
[----:B------:R-:W-:Y:S01]  /*6fe0*/  ULOP3.LUT UR6, UR6, 0x2400000, URZ, 0xfc, !UPT ;  /* 0x0240000006067892 */ /* 0x000fe2000f8efc3f */
[----:B------:R-:W-:Y:S01]  /*6ff0*/  FMUL.FTZ R12, R141, UR57 ;  /* 0x000000398d0c7c20 */ /* 0x000fe20008410000 */
[----:B------:R-:W-:Y:S01]  /*7000*/  FMUL.FTZ R15, R128, UR57 ;  /* 0x00000039800f7c20 */ /* 0x000fe20008410000 */
[----:B------:R-:W-:Y:S01]  /*7010*/  FMUL.FTZ R128, R131, UR57 ;  /* 0x0000003983807c20 */ /* 0x000fe20008410000 */
[----:B------:R-:W-:Y:S01]  /*7020*/  UIMAD UR6, UR58, 0x6c0, UR6 ;  /* 0x000006c03a0678a4 */ /* 0x000fe2000f8e0206 */
[----:B------:R-:W1:Y:S01]  /*7030*/  MUFU.TANH R8, R8 ;  /* 0x0000000800087308 */ /* 0x000e620000002400 */
[----:B------:R-:W-:Y:S01]  /*7040*/  FMUL.FTZ R131, R134, UR57 ;  /* 0x0000003986837c20 */ /* 0x000fe20008410000 */
[----:B------:R-:W-:Y:S01]  /*7050*/  FMUL.FTZ R134, R109, UR57 ;  /* 0x000000396d867c20 */ /* 0x000fe20008410000 */
[----:B------:R-:W-:Y:S01]  /*7060*/  FMUL.FTZ R109, R111, UR57 ;  /* 0x000000396f6d7c20 */ /* 0x000fe20008410000 */
[----:B------:R-:W-:Y:S01]  /*7070*/  FMUL.FTZ R111, R97, UR57 ;  /* 0x00000039616f7c20 */ /* 0x000fe20008410000 */
[----:B------:R-:W-:Y:S01]  /*7080*/  FMUL.FTZ R97, R99, UR57 ;  /* 0x0000003963617c20 */ /* 0x000fe20008410000 */
[----:B------:R-:W-:Y:S01]  /*7090*/  UMOV UR30, UR6 ;  /* 0x00000006001e7c82 */ /* 0x000fe20008000000 */
[----:B------:R-:W-:Y:S01]  /*70a0*/  FMUL.FTZ R20, R129, UR57 ;  /* 0x0000003981147c20 */ /* 0x000fe20008410000 */
[----:B------:R-:W-:Y:S01]  /*70b0*/  HGMMA.64x96x16.F32 R24, gdesc[UR28].tnspB, R24, gsb0 ;  /* 0x416000001c1879f0 */ /* 0x000fe20008000818 */
[----:B------:R-:W-:Y:S01]  /*70c0*/  UIADD3 UR28, UR7, 0x180, URZ ;  /* 0x00000180071c7890 */ /* 0x000fe2000fffe03f */
[----:B------:R-:W2:Y:S01]  /*70d0*/  MUFU.TANH R11, R11 ;  /* 0x0000000b000b7308 */ /* 0x000ea20000002400 */
[----:B------:R-:W-:Y:S01]  /*70e0*/  UIADD3 UR30, UR6, 0x40, URZ ;  /* 0x00000040061e7890 */ /* 0x000fe2000fffe03f */
[----:B------:R-:W-:Y:S01]  /*70f0*/  FMUL.FTZ R99, R103, UR57 ;  /* 0x0000003967637c20 */ /* 0x000fe20008410000 */
[----:B------:R-:W-:Y:S01]  /*7100*/  UMOV UR29, 0xc0000010 ;  /* 0xc0000010001d7882 */ /* 0x000fe20000000000 */
[----:B------:R-:W-:Y:S01]  /*7110*/  UMOV UR31, 0x80000020 ;  /* 0x80000020001f7882 */ /* 0x000fe20000000000 */
[----:B------:R-:W-:Y:S01]  /*7120*/  FMUL.FTZ R103, R89, UR57 ;  /* 0x0000003959677c20 */ /* 0x000fe20008410000 */
[----:B------:R-:W-:Y:S01]  /*7130*/  FMUL.FTZ R89, R91, UR57 ;  /* 0x000000395b597c20 */ /* 0x000fe20008410000 */
[----:B0-----:R-:W-:Y:S01]  /*7140*/  FMNMX.FTZ R91, R7, R5, !PT ;  /* 0x00000005075b7209 */ /* 0x001fe20007810000 */
[----:B------:R-:W0:Y:S01]  /*7150*/  MUFU.TANH R12, R12 ;  /* 0x0000000c000c7308 */ /* 0x000e220000002400 */
[----:B------:R-:W-:Y:S01]  /*7160*/  FMUL.FTZ R129, R132, UR57 ;  /* 0x0000003984817c20 */ /* 0x000fe20008410000 */
[----:B------:R-:W-:Y:S01]  /*7170*/  FMUL.FTZ R21, R130, UR57 ;  /* 0x0000003982157c20 */ /* 0x000fe20008410000 */
[----:B------:R-:W-:Y:S01]  /*7180*/  FMUL.FTZ R130, R133, UR57 ;  /* 0x0000003985827c20 */ /* 0x000fe20008410000 */
[----:B------:R-:W-:Y:S01]  /*7190*/  FMUL.FTZ R133, R108, UR57 ;  /* 0x000000396c857c20 */ /* 0x000fe20008410000 */
[----:B-1----:R-:W-:Y:S01]  /*71a0*/  FMNMX.FTZ R136, R8, R91, !PT ;  /* 0x0000005b08887209 */ /* 0x002fe20007810000 */
[----:B------:R-:W-:Y:S01]  /*71b0*/  FMUL.FTZ R108, R110, UR57 ;  /* 0x000000396e6c7c20 */ /* 0x000fe20008410000 */
[----:B------:R-:W-:Y:S01]  /*71c0*/  FMUL.FTZ R9, R138, UR57 ;  /* 0x000000398a097c20 */ /* 0x000fe20008410000 */
[----:B------:R-:W1:Y:S01]  /*71d0*/  MUFU.TANH R15, R15 ;  /* 0x0000000f000f7308 */ /* 0x000e620000002400 */
[----:B------:R-:W-:Y:S01]  /*71e0*/  FMUL.FTZ R110, R96, UR57 ;  /* 0x00000039606e7c20 */ /* 0x000fe20008410000 */
[----:B------:R-:W-:Y:S01]  /*71f0*/  FMUL.FTZ R96, R98, UR57 ;  /* 0x0000003962607c20 */ /* 0x000fe20008410000 */
[----:B------:R-:W-:Y:S01]  /*7200*/  FMUL.FTZ R98, R102, UR57 ;  /* 0x0000003966627c20 */ /* 0x000fe20008410000 */
[----:B--2---:R-:W-:Y:S01]  /*7210*/  FMNMX.FTZ R91, R11, R136, !PT ;  /* 0x000000880b5b7209 */ /* 0x004fe20007810000 */
[----:B------:R-:W-:Y:S01]  /*7220*/  FMUL.FTZ R102, R88, UR57 ;  /* 0x0000003958667c20 */ /* 0x000fe20008410000 */
[----:B------:R-:W-:Y:S01]  /*7230*/  FMUL.FTZ R10, R139, UR57 ;  /* 0x000000398b0a7c20 */ /* 0x000fe20008410000 */
[----:B------:R-:W-:Y:S01]  /*7240*/  FMUL.FTZ R88, R90, UR57 ;  /* 0x000000395a587c20 */ /* 0x000fe20008410000 */
[----:B------:R-:W2:Y:S01]  /*7250*/  MUFU.TANH R20, R20 ;  /* 0x0000001400147308 */ /* 0x000ea20000002400 */
[----:B------:R-:W-:Y:S01]  /*7260*/  FMUL.FTZ R120, R120, UR57 ;  /* 0x0000003978787c20 */ /* 0x000fe20008410000 */
[----:B------:R-:W-:Y:S01]  /*7270*/  FMUL.FTZ R90, R94, UR57 ;  /* 0x000000395e5a7c20 */ /* 0x000fe20008410000 */
[----:B0-----:R-:W-:Y:S01]  /*7280*/  FMNMX.FTZ R94, R12, R91, !PT ;  /* 0x0000005b0c5e7209 */ /* 0x001fe20007810000 */
        /* <DEDUP_REMOVED lines=42> */
[----:B------:R-:W2:Y:S02]  /*7530*/  S2R R141, SR_TID.X ;  /* 0x00000000008d7919 */ /* 0x000ea40000002100 */
[----:B------:R-:W3:Y:S01]  /*7540*/  MUFU.TANH R13, R13 ;  /* 0x0000000d000d7308 */ /* 0x000ee20000002400 */
[----:B0-----:R-:W-:Y:S01]  /*7550*/  FMNMX.FTZ R80, R10, R95, !PT ;  /* 0x0000005f0a507209 */ /* 0x001fe20007810000 */
[----:B------:R-:W-:-:S06]  /*7560*/  FMUL.FTZ R95, R81, UR57 ;  /* 0x00000039515f7c20 */ /* 0x000fcc0008410000 */
[----:B------:R-:W0:Y:S01]  /*7570*/  MUFU.TANH R121, R121 ;  /* 0x0000007900797308 */ /* 0x000e220000002400 */
[----:B-1----:R-:W-:-:S07]  /*7580*/  FMNMX.FTZ R136, R120, R135, !PT ;  /* 0x0000008778887209 */ /* 0x002fce0007810000 */
[----:B------:R-:W1:Y:S01]  /*7590*/  MUFU.TANH R14, R14 ;  /* 0x0000000e000e7308 */ /* 0x000e620000002400 */
[----:B---3--:R-:W-:Y:S01]  /*75a0*/  FMNMX.FTZ R81, R13, R80, !PT ;  /* 0x000000500d517209 */ /* 0x008fe20007810000 */
[----:B------:R-:W-:-:S06]  /*75b0*/  FMUL.FTZ R80, R82, UR57 ;  /* 0x0000003952507c20 */ /* 0x000fcc0008410000 */
[----:B------:R-:W3:Y:S01]  /*75c0*/  MUFU.TANH R124, R124 ;  /* 0x0000007c007c7308 */ /* 0x000ee20000002400 */
[----:B0-----:R-:W-:Y:S01]  /*75d0*/  FMNMX.FTZ R135, R121, R136, !PT ;  /* 0x0000008879877209 */ /* 0x001fe20007810000 */
[----:B------:R-:W-:Y:S02]  /*75e0*/  WARPGROUP.DEPBAR.LE gsb0, 0x0 ;  /* 0x00008000000079c5 */ /* 0x000fe40000010000 */
[----:B------:R-:W-:Y:S01]  /*75f0*/  WARPGROUP.ARRIVE ;  /* 0x00000000000079c5 */ /* 0x000fe20000000000 */
[----:B--2---:R-:W-:-:S03]  /*7600*/  SHF.R.U32.HI R140, RZ, 0x7, R141 ;  /* 0x00000007ff8c7819 */ /* 0x004fc6000001168d */
[----:B------:R-:W0:Y:S01]  /*7610*/  MUFU.TANH R21, R21 ;  /* 0x0000001500157308 */ /* 0x000e220000002400 */
[----:B-1----:R-:W-:Y:S02]  /*7620*/  FMNMX.FTZ R136, R14, R81, !PT ;  /* 0x000000510e887209 */ /* 0x002fe40007810000 */
[----:B------:R-:W-:Y:S01]  /*7630*/  ISETP.GE.U32.AND P2, PT, R141, 0x180, PT ;  /* 0x000001808d00780c */ /* 0x000fe20003f46070 */
[----:B------:R-:W-:Y:S01]  /*7640*/  HGMMA.64x96x16.F32 R24, gdesc[UR28].tnspB, R24, gsb0 ;  /* 0x416000001c1879f0 */ /* 0x000fe20008000818 */
[----:B------:R-:W-:Y:S02]  /*7650*/  UIADD3 UR28, UR7, 0x300, URZ ;  /* 0x00000300071c7890 */ /* 0x000fe4000fffe03f */
[----:B------:R-:W-:Y:S01]  /*7660*/  UIADD3 UR30, UR6, 0x80, URZ ;  /* 0x00000080061e7890 */ /* 0x000fe2000fffe03f */
[----:B------:R-:W1:Y:S01]  /*7670*/  MUFU.TANH R125, R125 ;  /* 0x0000007d007d7308 */ /* 0x000e620000002400 */
[----:B------:R-:W-:Y:S01]  /*7680*/  UMOV UR29, 0xc0000010 ;  /* 0xc0000010001d7882 */ /* 0x000fe20000000000 */
[----:B------:R-:W-:Y:S01]  /*7690*/  UMOV UR31, 0x80000020 ;  /* 0x80000020001f7882 */ /* 0x000fe20000000000 */
[----:B---3--:R-:W-:-:S05]  /*76a0*/  FMNMX.FTZ R138, R124, R135, !PT ;  /* 0x000000877c8a7209 */ /* 0x008fca0007810000 */
[----:B------:R-:W2:Y:S01]  /*76b0*/  MUFU.TANH R128, R128 ;  /* 0x0000008000807308 */ /* 0x000ea20000002400 */
[----:B0-----:R-:W-:-:S07]  /*76c0*/  FMNMX.FTZ R81, R21, R136, !PT ;  /* 0x0000008815517209 */ /* 0x001fce0007810000 */
[----:B------:R-:W0:Y:S01]  /*76d0*/  MUFU.TANH R112, R112 ;  /* 0x0000007000707308 */ /* 0x000e220000002400 */
[----:B-1----:R-:W-:-:S07]  /*76e0*/  FMNMX.FTZ R135, R125, R138, !PT ;  /* 0x0000008a7d877209 */ /* 0x002fce0007810000 */
[----:B------:R-:W1:Y:S01]  /*76f0*/  MUFU.TANH R131, R131 ;  /* 0x0000008300837308 */ /* 0x000e620000002400 */
[----:B--2---:R-:W-:Y:S01]  /*7700*/  FMNMX.FTZ R82, R128, R81, !PT ;  /* 0x0000005180527209 */ /* 0x004fe20007810000 */
[----:B------:R-:W-:-:S06]  /*7710*/  FMUL.FTZ R81, R83, UR57 ;  /* 0x0000003953517c20 */ /* 0x000fcc0008410000 */
        /* <DEDUP_REMOVED lines=17> */
[----:B--2---:R-:W-:Y:S01]  /*7830*/  FMNMX.FTZ R136, R104, R135, !PT ;  /* 0x0000008768887209 */ /* 0x004fe20007810000 */
[----:B------:R-:W-:Y:S02]  /*7840*/  WARPGROUP.DEPBAR.LE gsb0, 0x0 ;  /* 0x00008000000079c5 */ /* 0x000fe40000010000 */
[----:B------:R-:W-:-:S04]  /*7850*/  WARPGROUP.ARRIVE ;  /* 0x00000000000079c5 */ /* 0x000fc80000000000 */
[----:B------:R-:W2:Y:S01]  /*7860*/  MUFU.TANH R127, R127 ;  /* 0x0000007f007f7308 */ /* 0x000ea20000002400 */
[----:B0-----:R-:W-:Y:S01]  /*7870*/  FMNMX.FTZ R82, R126, R83, !PT ;  /* 0x000000537e527209 */ /* 0x001fe20007810000 */
[----:B------:R-:W-:Y:S01]  /*7880*/  HGMMA.64x96x16.F32 R24, gdesc[UR28].tnspB, R24, gsb0 ;  /* 0x416000001c1879f0 */ /* 0x000fe20008000818 */
[----:B------:R-:W-:Y:S02]  /*7890*/  UIADD3 UR28, UR7, 0x480, URZ ;  /* 0x00000480071c7890 */ /* 0x000fe4000fffe03f */
[----:B------:R-:W-:Y:S01]  /*78a0*/  UIADD3 UR30, UR6, 0xc0, URZ ;  /* 0x000000c0061e7890 */ /* 0x000fe2000fffe03f */
[----:B------:R-:W-:Y:S01]  /*78b0*/  UMOV UR29, 0xc0000010 ;  /* 0xc0000010001d7882 */ /* 0x000fe20000000000 */
[----:B------:R-:W-:Y:S01]  /*78c0*/  UMOV UR31, 0x80000020 ;  /* 0x80000020001f7882 */ /* 0x000fe20000000000 */
        /* <DEDUP_REMOVED lines=15> */
[----:B------:R-:W-:-:S06]  /*79c0*/  FMUL.FTZ R83, R87, UR57 ;  /* 0x0000003957537c20 */ /* 0x000fcc0008410000 */
        /* <DEDUP_REMOVED lines=10> */
[----:B0-----:R-:W-:Y:S01]  /*7a70*/  FMNMX.FTZ R72, R106, R87, !PT ;  /* 0x000000576a487209 */ /* 0x001fe20007810000 */
[----:B------:R-:W-:Y:S02]  /*7a80*/  WARPGROUP.DEPBAR.LE gsb0, 0x0 ;  /* 0x00008000000079c5 */ /* 0x000fe40000010000 */
[----:B------:R-:W-:-:S04]  /*7a90*/  WARPGROUP.ARRIVE ;  /* 0x00000000000079c5 */ /* 0x000fc80000000000 */
[----:B------:R-:W0:Y:S01]  /*7aa0*/  MUFU.TANH R102, R102 ;  /* 0x0000006600667308 */ /* 0x000e220000002400 */
[----:B-1----:R-:W-:Y:S01]  /*7ab0*/  FMNMX.FTZ R87, R101, R136, !PT ;  /* 0x0000008865577209 */ /* 0x002fe20007810000 */
[----:B------:R-:W-:Y:S01]  /*7ac0*/  HGMMA.64x96x16.F32 R24, gdesc[UR28].tnspB, R24, gsb0 ;  /* 0x416000001c1879f0 */ /* 0x000fe20008000818 */
[----:B------:R-:W-:Y:S01]  /*7ad0*/  UIADD3 UR28, UR7, 0x600, URZ ;  /* 0x00000600071c7890 */ /* 0x000fe2000fffe03f */
[----:B--2---:R-:W-:Y:S01]  /*7ae0*/  FMNMX.FTZ R135, R107, R72, !PT ;  /* 0x000000486b877209 */ /* 0x004fe20007810000 */
[----:B------:R-:W-:-:S03]  /*7af0*/  UIADD3 UR30, UR6, 0x100, URZ ;  /* 0x00000100061e7890 */ /* 0x000fc6000fffe03f */
[----:B------:R-:W1:Y:S01]  /*7b00*/  MUFU.TANH R108, R108 ;  /* 0x0000006c006c7308 */ /* 0x000e620000002400 */
[----:B------:R-:W-:Y:S01]  /*7b10*/  UMOV UR29, 0xc0000010 ;  /* 0xc0000010001d7882 */ /* 0x000fe20000000000 */
[----:B------:R-:W-:-:S06]  /*7b20*/  UMOV UR31, 0x80000020 ;  /* 0x80000020001f7882 */ /* 0x000fcc0000000000 */
[----:B------:R-:W2:Y:S01]  /*7b30*/  MUFU.TANH R103, R103 ;  /* 0x0000006700677308 */ /* 0x000ea20000002400 */
[----:B0-----:R-:W-:Y:S01]  /*7b40*/  FMNMX.FTZ R136, R102, R87, !PT ;  /* 0x0000005766887209 */ /* 0x001fe20007810000 */
[----:B------:R-:W-:-:S06]  /*7b50*/  FMUL.FTZ R87, R73, UR57 ;  /* 0x0000003949577c20 */ /* 0x000fcc0008410000 */
[----:B------:R-:W0:Y:S01]  /*7b60*/  MUFU.TANH R92, R92 ;  /* 0x0000005c005c7308 */ /* 0x000e220000002400 */
[----:B-1----:R-:W-:-:S07]  /*7b70*/  FMNMX.FTZ R72, R108, R135, !PT ;  /* 0x000000876c487209 */ /* 0x002fce0007810000 */
[----:B------:R-:W1:Y:S01]  /*7b80*/  MUFU.TANH R109, R109 ;  /* 0x0000006d006d7308 */ /* 0x000e620000002400 */
[----:B--2---:R-:W-:-:S07]  /*7b90*/  FMNMX.FTZ R135, R103, R136, !PT ;  /* 0x0000008867877209 */ /* 0x004fce0007810000 */
[----:B------:R-:W2:Y:S01]  /*7ba0*/  MUFU.TANH R93, R93 ;  /* 0x0000005d005d7308 */ /* 0x000ea20000002400 */
[----:B0-----:R-:W-:Y:S01]  /*7bb0*/  FMNMX.FTZ R136, R92, R135, !PT ;  /* 0x000000875c887209 */ /* 0x001fe20007810000 */
[----:B------:R-:W-:-:S06]  /*7bc0*/  FMUL.FTZ R135, R76, UR57 ;  /* 0x000000394c877c20 */ /* 0x000fcc0008410000 */
        /* <DEDUP_REMOVED lines=45> */
[----:B------:R-:W-:-:S06]  /*7ea0*/  FMUL.FTZ R77, R79, UR57 ;  /* 0x000000394f4d7c20 */ /* 0x000fcc0008410000 */
[----:B------:R-:W0:Y:S01]  /*7eb0*/  MUFU.TANH R82, R82 ;  /* 0x0000005200527308 */ /* 0x000e220000002400 */
[----:B-1----:R-:W-:Y:S02]  /*7ec0*/  FMNMX.FTZ R78, R80, R73, !PT ;  /* 0x00000049504e7209 */ /* 0x002fe40007810000 */
[----:B------:R-:W1:Y:S05]  /*7ed0*/  SHFL.BFLY PT, R73, R72, 0x2, 0x1f ;  /* 0x0c401f0048497f89 */ /* 0x000e6a00000e0000 */
[----:B------:R-:W3:Y:S01]  /*7ee0*/  MUFU.TANH R83, R83 ;  /* 0x0000005300537308 */ /* 0x000ee20000002400 */
[----:B--2---:R-:W-:-:S07]  /*7ef0*/  FMNMX.FTZ R137, R81, R78, !PT ;  /* 0x0000004e51897209 */ /* 0x004fce0007810000 */
[----:B------:R-:W2:Y:S01]  /*7f00*/  MUFU.TANH R74, R74 ;  /* 0x0000004a004a7308 */ /* 0x000ea20000002400 */
[----:B0-----:R-:W-:Y:S01]  /*7f10*/  FMNMX.FTZ R78, R82, R137, !PT ;  /* 0x00000089524e7209 */ /* 0x001fe20007810000 */
[----:B------:R-:W-:Y:S02]  /*7f20*/  WARPGROUP.DEPBAR.LE gsb0, 0x0 ;  /* 0x00008000000079c5 */ /* 0x000fe40000010000 */
[----:B------:R-:W-:-:S04]  /*7f30*/  WARPGROUP.ARRIVE ;  /* 0x00000000000079c5 */ /* 0x000fc80000000000 */
[----:B------:R-:W0:Y:S01]  /*7f40*/  MUFU.TANH R75, R75 ;  /* 0x0000004b004b7308 */ /* 0x000e220000002400 */
[----:B---3--:R-:W-:Y:S02]  /*7f50*/  FMNMX.FTZ R79, R83, R78, !PT ;  /* 0x0000004e534f7209 */ /* 0x008fe40007810000 */
[----:B-1----:R-:W-:Y:S01]  /*7f60*/  FMNMX.FTZ R139, R72, R73, !PT ;  /* 0x00000049488b7209 */ /* 0x002fe20007810000 */
[----:B------:R-:W-:Y:S01]  /*7f70*/  HGMMA.64x96x16.F32 R24, gdesc[UR28].tnspB, R24, gsb0 ;  /* 0x416000001c1879f0 */ /* 0x000fe20008000818 */
[----:B------:R-:W-:Y:S01]  /*7f80*/  UIADD3 UR28, UR7, 0x900, URZ ;  /* 0x00000900071c7890 */ /* 0x000fe2000fffe03f */
[----:B--2---:R-:W-:Y:S01]  /*7f90*/  FMNMX.FTZ R78, R74, R79, !PT ;  /* 0x0000004f4a4e7209 */ /* 0x004fe20007810000 */
[----:B------:R-:W-:Y:S01]  /*7fa0*/  UIADD3 UR30, UR6, 0x180, URZ ;  /* 0x00000180061e7890 */ /* 0x000fe2000fffe03f */
[----:B------:R-:W1:Y:S01]  /*7fb0*/  MUFU.TANH R76, R76 ;  /* 0x0000004c004c7308 */ /* 0x000e620000002400 */
[----:B------:R-:W-:Y:S01]  /*7fc0*/  UMOV UR29, 0xc0000010 ;  /* 0xc0000010001d7882 */ /* 0x000fe20000000000 */
[----:B------:R-:W-:Y:S01]  /*7fd0*/  UMOV UR31, 0x80000020 ;  /* 0x80000020001f7882 */ /* 0x000fe20000000000 */
[----:B------:R-:W2:Y:S01]  /*7fe0*/  SHFL.BFLY PT, R72, R139, 0x1, 0x1f ;  /* 0x0c201f008b487f89 */ /* 0x000ea200000e0000 */
[----:B------:R-:W3:Y:S04]  /*7ff0*/  LDC R73, c[0x0][0x988] ;  /* 0x00026200ff497b82 */ /* 0x000ee80000000800 */
[----:B------:R-:W4:Y:S01]  /*8000*/  MUFU.TANH R77, R77 ;  /* 0x0000004d004d7308 */ /* 0x000f220000002400 */
[----:B0-----:R-:W-:-:S04]  /*8010*/  FMNMX.FTZ R79, R75, R78, !PT ;  /* 0x0000004e4b4f7209 */ /* 0x001fc80007810000 */
[----:B-1----:R-:W-:-:S04]  /*8020*/  FMNMX.FTZ R78, R76, R79, !PT ;  /* 0x0000004f4c4e7209 */ /* 0x002fc80007810000 */
[----:B----4-:R-:W-:Y:S01]  /*8030*/  FMNMX.FTZ R138, R77, R78, !PT ;  /* 0x0000004e4d8a7209 */ /* 0x010fe20007810000 */
[----:B------:R-:W-:Y:S01]  /*8040*/  VIADD R78, R140, 0x9 ;  /* 0x000000098c4e7836 */ /* 0x000fe20000000000 */
[----:B--2---:R-:W-:Y:S01]  /*8050*/  FMNMX.FTZ R72, R139, R72, !PT ;  /* 0x000000488b487209 */ /* 0x004fe20007810000 */
[----:B------:R-:W-:Y:S02]  /*8060*/  IMAD.U32 R139, RZ, RZ, UR39 ;  /* 0x00000027ff8b7e24 */ /* 0x000fe4000f8e00ff */
[----:B------:R-:W0:Y:S01]  /*8070*/  SHFL.BFLY PT, R137, R138, 0x2, 0x1f ;  /* 0x0c401f008a897f89 */ /* 0x000e2200000e0000 */
[----:B------:R-:W-:Y:S01]  /*8080*/  SEL R79, R78, 0x9, !P2 ;  /* 0x000000094e4f7807 */ /* 0x000fe20005000000 */
[----:B------:R-:W-:Y:S01]  /*8090*/  FADD.FTZ R78, -R72, R5 ;  /* 0x00000005484e7221 */ /* 0x000fe20000010100 */
[----:B------:R-:W-:Y:S02]  /*80a0*/  @!P1 LEA R139, R139, UR36, 0x3 ;  /* 0x000000248b8b9c11 */ /* 0x000fe4000f8e18ff */
[----:B------:R-:W-:Y:S01]  /*80b0*/  ISETP.GT.AND P2, PT, R0, RZ, PT ;  /* 0x000000ff0000720c */ /* 0x000fe20003f44270 */
[----:B---3--:R-:W-:Y:S01]  /*80c0*/  FMUL.FTZ R78, R78, R73 ;  /* 0x000000494e4e7220 */ /* 0x008fe20000410000 */
[----:B------:R-:W-:-:S05]  /*80d0*/  VIADD R0, R0, 0xffffffff ;  /* 0xffffffff00007836 */ /* 0x000fca0000000000 */
[----:B------:R-:W1:Y:S01]  /*80e0*/  MUFU.EX2 R78, R78 ;  /* 0x0000004e004e7308 */ /* 0x000e620000000800 */
[----:B0-----:R-:W-:Y:S01]  /*80f0*/  FMNMX.FTZ R137, R138, R137, !PT ;  /* 0x000000898a897209 */ /* 0x001fe20007810000 */
[----:B------:R-:W-:-:S04]  /*8100*/  FMUL.FTZ R138, R72, R73 ;  /* 0x00000049488a7220 */ /* 0x000fc80000410000 */
[----:B------:R-:W0:Y:S01]  /*8110*/  SHFL.BFLY PT, R140, R137, 0x1, 0x1f ;  /* 0x0c201f00898c7f89 */ /* 0x000e2200000e0000 */
[-CC-:B------:R-:W-:Y:S01]  /*8120*/  FFMA.FTZ R5, R7, R73.reuse, -R138.reuse ;  /* 0x0000004907057223 */ /* 0x180fe2000001088a */
[----:B------:R-:W-:Y:S02]  /*8130*/  @!P1 VIADD R7, R139, 0x31c40 ;  /* 0x00031c408b079836 */ /* 0x000fe40000000000 */
[-CC-:B------:R-:W-:Y:S01]  /*8140*/  FFMA.FTZ R11, R11, R73.reuse, -R138.reuse ;  /* 0x000000490b0b7223 */ /* 0x180fe2000001088a */
[-CC-:B------:R-:W-:Y:S01]  /*8150*/  FFMA.FTZ R15, R15, R73.reuse, -R138.reuse ;  /* 0x000000490f0f7223 */ /* 0x180fe2000001088a */
[-CC-:B------:R-:W-:Y:S01]  /*8160*/  FFMA.FTZ R20, R20, R73.reuse, -R138.reuse ;  /* 0x0000004914147223 */ /* 0x180fe2000001088a */
[-CC-:B------:R-:W-:Y:S01]  /*8170*/  FFMA.FTZ R129, R129, R73.reuse, -R138.reuse ;  /* 0x0000004981817223 */ /* 0x180fe2000001088a */
[----:B------:R-:W-:Y:S01]  /*8180*/  @!P1 PRMT R7, RZ, 0x654, R7 ;  /* 0x00000654ff079816 */ /* 0x000fe20000000007 */
[----:B------:R-:W-:Y:S01]  /*8190*/  MUFU.EX2 R5, R5 ;  /* 0x0000000500057308 */ /* 0x000fe20000000800 */
[-CC-:B------:R-:W-:Y:S01]  /*81a0*/  FFMA.FTZ R130, R130, R73.reuse, -R138.reuse ;  /* 0x0000004982827223 */ /* 0x180fe2000001088a */
[-CC-:B------:R-:W-:Y:S01]  /*81b0*/  FFMA.FTZ R120, R120, R73.reuse, -R138.reuse ;  /* 0x0000004978787223 */ /* 0x180fe2000001088a */
[-CC-:B------:R-:W-:Y:S01]  /*81c0*/  FFMA.FTZ R121, R121, R73.reuse, -R138.reuse ;  /* 0x0000004979797223 */ /* 0x180fe2000001088a */
[-CC-:B------:R-:W-:Y:S01]  /*81d0*/  FFMA.FTZ R124, R124, R73.reuse, -R138.reuse ;  /* 0x000000497c7c7223 */ /* 0x180fe2000001088a */
[-CC-:B------:R-:W-:Y:S01]  /*81e0*/  FFMA.FTZ R125, R125, R73.reuse, -R138.reuse ;  /* 0x000000497d7d7223 */ /* 0x180fe2000001088a */
[-CC-:B------:R-:W-:Y:S01]  /*81f0*/  FFMA.FTZ R112, R112, R73.reuse, -R138.reuse ;  /* 0x0000004970707223 */ /* 0x180fe2000001088a */
[-CC-:B------:R-:W-:Y:S01]  /*8200*/  FFMA.FTZ R113, R113, R73.reuse, -R138.reuse ;  /* 0x0000004971717223 */ /* 0x180fe2000001088a */
        /* <DEDUP_REMOVED lines=22> */
[----:B------:R-:W-:Y:S01]  /*8370*/  FFMA.FTZ R87, R87, R73, -R138 ;  /* 0x0000004957577223 */ /* 0x000fe2000001088a */
[----:B------:R-:W-:-:S02]  /*8380*/  WARPGROUP.DEPBAR.LE gsb0, 0x0 ;  /* 0x00008000000079c5 */ /* 0x000fc40000010000 */
[----:B------:R-:W-:Y:S01]  /*8390*/  WARPGROUP.ARRIVE ;  /* 0x00000000000079c5 */ /* 0x000fe20000000000 */
[----:B------:R-:W-:Y:S01]  /*83a0*/  MUFU.EX2 R129, R129 ;  /* 0x0000008100817308 */ /* 0x000fe20000000800 */
[-CC-:B------:R-:W-:Y:S01]  /*83b0*/  FFMA.FTZ R135, R135, R73.reuse, -R138.reuse ;  /* 0x0000004987877223 */ /* 0x180fe2000001088a */
[----:B------:R-:W-:-:S03]  /*83c0*/  FFMA.FTZ R136, R136, R73, -R138 ;  /* 0x0000004988887223 */ /* 0x000fc6000001088a */
[----:B------:R-:W-:Y:S01]  /*83d0*/  HGMMA.64x96x16.F32 R24, gdesc[UR28].tnspB, R24, gsb0 ;  /* 0x416000001c1879f0 */ /* 0x000fe20008000818 */
[----:B------:R-:W-:Y:S02]  /*83e0*/  UIADD3 UR28, UR7, 0xa80, URZ ;  /* 0x00000a80071c7890 */ /* 0x000fe4000fffe03f */
[----:B------:R-:W-:Y:S01]  /*83f0*/  UIADD3 UR30, UR6, 0x1c0, URZ ;  /* 0x000001c0061e7890 */ /* 0x000fe2000fffe03f */
[----:B------:R-:W-:Y:S01]  /*8400*/  MUFU.EX2 R130, R130 ;  /* 0x0000008200827308 */ /* 0x000fe20000000800 */
[----:B------:R-:W-:Y:S01]  /*8410*/  UMOV UR29, 0xc0000010 ;  /* 0xc0000010001d7882 */ /* 0x000fe20000000000 */
[----:B------:R-:W-:-:S06]  /*8420*/  UMOV UR31, 0x80000020 ;  /* 0x80000020001f7882 */ /* 0x000fcc0000000000 */
        /* <DEDUP_REMOVED lines=13> */
[----:B------:R-:W-:-:S05]  /*8500*/  WARPGROUP.ARRIVE ;  /* 0x00000000000079c5 */ /* 0x000fca0000000000 */
[----:B------:R-:W-:Y:S01]  /*8510*/  MUFU.EX2 R110, R110 ;  /* 0x0000006e006e7308 */ /* 0x000fe20000000800 */
[----:B------:R-:W-:Y:S01]  /*8520*/  HGMMA.64x96x16.F32 R24, gdesc[UR28].tnspB, R24, gsb0 ;  /* 0x416000001c1879f0 */ /* 0x000fe20008000818 */
[----:B------:R-:W-:Y:S02]  /*8530*/  UIADD3 UR28, UR7, 0xc00, URZ ;  /* 0x00000c00071c7890 */ /* 0x000fe4000fffe03f */
[----:B------:R-:W-:Y:S01]  /*8540*/  UIADD3 UR30, UR6, 0x200, URZ ;  /* 0x00000200061e7890 */ /* 0x000fe2000fffe03f */
[----:B------:R-:W-:Y:S01]  /*8550*/  UMOV UR29, 0xc0000010 ;  /* 0xc0000010001d7882 */ /* 0x000fe20000000000 */
[----:B------:R-:W-:Y:S02]  /*8560*/  UMOV UR31, 0x80000020 ;  /* 0x80000020001f7882 */ /* 0x000fe40000000000 */
        /* <DEDUP_REMOVED lines=15> */
[----:B------:R-:W-:Y:S07]  /*8660*/  HGMMA.64x96x16.F32 R24, gdesc[UR28].tnspB, R24, gsb0 ;  /* 0x416000001c1879f0 */ /* 0x000fee0008000818 */
[----:B------:R-:W-:Y:S08]  /*8670*/  MUFU.EX2 R135, R135 ;  /* 0x0000008700877308 */ /* 0x000ff00000000800 */
[----:B------:R-:W-:Y:S01]  /*8680*/  MUFU.EX2 R136, R136 ;  /* 0x0000008800887308 */ /* 0x000fe20000000800 */
[----:B------:R-:W-:-:S02]  /*8690*/  WARPGROUP.DEPBAR.LE gsb0, 0x0 ;  /* 0x00008000000079c5 */ /* 0x000fc40000010000 */
[----:B------:R2:W-:Y:S06]  /*86a0*/  BAR.ARV R79, 0x100 ;  /* 0x0004004f0000751d */ /* 0x0005ec0000002000 */
[----:B------:R3:W-:Y:S01]  /*86b0*/  @!P1 SYNCS.ARRIVE.TRANS64.RED.A1T0 RZ, [R7+URZ], RZ ;  /* 0x000000ff07ff99a7 */ /* 0x0007e2000810043f */
[----:B-1----:R-:W-:Y:S01]  /*86c0*/  FMUL.FTZ R24, R24, R78 ;  /* 0x0000004e18187220 */ /* 0x002fe20000410000 */
[-CC-:B--2---:R-:W-:Y:S01]  /*86d0*/  FFMA.FTZ R79, R8, R73.reuse, -R138.reuse ;  /* 0x00000049084f7223 */ /* 0x184fe2000001088a */
[----:B0-----:R-:W-:Y:S01]  /*86e0*/  FMNMX.FTZ R8, R137, R140, !PT ;  /* 0x0000008c89087209 */ /* 0x001fe20007810000 */
[----:B------:R-:W-:Y:S01]  /*86f0*/  FFMA.FTZ R137, R12, R73, -R138 ;  /* 0x000000490c897223 */ /* 0x000fe2000001088a */
[-C--:B------:R-:W-:Y:S01]  /*8700*/  FMUL.FTZ R25, R25, R78.reuse ;  /* 0x0000004e19197220 */ /* 0x080fe20000410000 */
[-C--:B------:R-:W-:Y:S01]  /*8710*/  FMUL.FTZ R28, R28, R78.reuse ;  /* 0x0000004e1c1c7220 */ /* 0x080fe20000410000 */
[----:B------:R-:W-:Y:S01]  /*8720*/  FMUL.FTZ R29, R29, R78 ;  /* 0x0000004e1d1d7220 */ /* 0x000fe20000410000 */
[----:B---3--:R-:W-:-:S02]  /*8730*/  IMAD.U32 R7, RZ, RZ, UR58 ;  /* 0x0000003aff077e24 */ /* 0x008fc4000f8e00ff */
[CC--:B------:R-:W-:Y:S01]  /*8740*/  FMUL.FTZ R140, R8.reuse, R73.reuse ;  /* 0x00000049088c7220 */ /* 0x0c0fe20000410000 */
[----:B------:R-:W-:Y:S01]  /*8750*/  FADD.FTZ R4, -R8, R4 ;  /* 0x0000000408047221 */ /* 0x000fe20000010100 */
[----:B------:R-:W0:Y:S01]  /*8760*/  MUFU.EX2 R79, R79 ;  /* 0x0000004f004f7308 */ /* 0x000e220000000800 */
[----:B------:R-:W-:Y:S01]  /*8770*/  UMOV UR58, UR39 ;  /* 0x00000027003a7c82 */ /* 0x000fe20008000000 */
[----:B------:R-:W-:Y:S01]  /*8780*/  @!P1 LEA R7, R7, UR36, 0x3 ;  /* 0x0000002407079c11 */ /* 0x000fe2000f8e18ff */
[-C--:B------:R-:W-:Y:S01]  /*8790*/  FMUL.FTZ R4, R4, R73.reuse ;  /* 0x0000004904047220 */ /* 0x080fe20000410000 */
[-CC-:B------:R-:W-:Y:S01]  /*87a0*/  FFMA.FTZ R122, R122, R73.reuse, -R140.reuse ;  /* 0x000000497a7a7223 */ /* 0x180fe2000001088c */
[-CC-:B------:R-:W-:Y:S01]  /*87b0*/  FFMA.FTZ R114, R114, R73.reuse, -R140.reuse ;  /* 0x0000004972727223 */ /* 0x180fe2000001088c */
[-CC-:B------:R-:W-:Y:S01]  /*87c0*/  FFMA.FTZ R89, R89, R73.reuse, -R140.reuse ;  /* 0x0000004959597223 */ /* 0x180fe2000001088c */
[----:B------:R-:W-:Y:S01]  /*87d0*/  @!P1 VIADD R7, R7, 0x31c60 ;  /* 0x00031c6007079836 */ /* 0x000fe20000000000 */
[----:B------:R0:W-:Y:S01]  /*87e0*/  MUFU.EX2 R12, R4 ;  /* 0x00000004000c7308 */ /* 0x0001e20000000800 */
[-CC-:B------:R-:W-:Y:S01]  /*87f0*/  FFMA.FTZ R90, R90, R73.reuse, -R140.reuse ;  /* 0x000000495a5a7223 */ /* 0x180fe2000001088c */
[-CC-:B------:R-:W-:Y:S01]  /*8800*/  FFMA.FTZ R98, R98, R73.reuse, -R140.reuse ;  /* 0x0000004962627223 */ /* 0x180fe2000001088c */
[-CC-:B------:R-:W-:Y:S01]  /*8810*/  FFMA.FTZ R91, R91, R73.reuse, -R140.reuse ;  /* 0x000000495b5b7223 */ /* 0x180fe2000001088c */
[----:B------:R-:W-:Y:S01]  /*8820*/  @!P1 PRMT R7, RZ, 0x654, R7 ;  /* 0x00000654ff079816 */ /* 0x000fe20000000007 */
[-CC-:B------:R-:W-:Y:S01]  /*8830*/  FFMA.FTZ R75, R75, R73.reuse, -R140.reuse ;  /* 0x000000494b4b7223 */ /* 0x180fe2000001088c */
[-CC-:B------:R-:W-:Y:S01]  /*8840*/  FFMA.FTZ R77, R77, R73.reuse, -R140.reuse ;  /* 0x000000494d4d7223 */ /* 0x180fe2000001088c */
[--C-:B------:R-:W-:Y:S01]  /*8850*/  FFMA.FTZ R82, R82, R73, -R140.reuse ;  /* 0x0000004952527223 */ /* 0x100fe2000001088c */
[----:B------:R1:W-:Y:S01]  /*8860*/  @!P1 SYNCS.ARRIVE.TRANS64.RED.A1T0 RZ, [R7+URZ], RZ ;  /* 0x000000ff07ff99a7 */ /* 0x0003e2000810043f */
[----:B------:R-:W2:Y:S01]  /*8870*/  MUFU.EX2 R137, R137 ;  /* 0x0000008900897308 */ /* 0x000ea20000000800 */
[----:B0-----:R-:W-:Y:S01]  /*8880*/  F2FP.F16.F32.PACK_AB R4, R79, R5 ;  /* 0x000000054f04723e */ /* 0x001fe200000000ff */
[-CC-:B------:R-:W-:Y:S01]  /*8890*/  FFMA.FTZ R74, R74, R73.reuse, -R140.reuse ;  /* 0x000000494a4a7223 */ /* 0x180fe2000001088c */
[-CC-:B------:R-:W-:Y:S01]  /*88a0*/  FFMA.FTZ R76, R76, R73.reuse, -R140.reuse ;  /* 0x000000494c4c7223 */ /* 0x180fe2000001088c */
[-C--:B------:R-:W-:Y:S01]  /*88b0*/  FMUL.FTZ R32, R32, R78.reuse ;  /* 0x0000004e20207220 */ /* 0x080fe20000410000 */
[-C--:B------:R-:W-:Y:S01]  /*88c0*/  FMUL.FTZ R33, R33, R78.reuse ;  /* 0x0000004e21217220 */ /* 0x080fe20000410000 */
[----:B------:R-:W-:Y:S01]  /*88d0*/  FMUL.FTZ R36, R36, R78 ;  /* 0x0000004e24247220 */ /* 0x000fe20000410000 */
[-CC-:B-1----:R-:W-:Y:S01]  /*88e0*/  FFMA.FTZ R7, R9, R73.reuse, -R140.reuse ;  /* 0x0000004909077223 */ /* 0x182fe2000001088c */
[-CC-:B------:R-:W-:Y:S01]  /*88f0*/  FFMA.FTZ R9, R10, R73.reuse, -R140.reuse ;  /* 0x000000490a097223 */ /* 0x180fe2000001088c */
[-CC-:B------:R-:W-:Y:S01]  /*8900*/  FFMA.FTZ R10, R13, R73.reuse, -R140.reuse ;  /* 0x000000490d0a7223 */ /* 0x180fe2000001088c */
[-C--:B------:R-:W-:Y:S01]  /*8910*/  FFMA.FTZ R13, R14, R73.reuse, -R140 ;  /* 0x000000490e0d7223 */ /* 0x080fe2000001088c */
[----:B------:R-:W-:Y:S01]  /*8920*/  FFMA.FTZ R14, R78, R6, R5 ;  /* 0x000000064e0e7223 */ /* 0x000fe20000010005 */
[----:B------:R-:W-:Y:S01]  /*8930*/  MUFU.EX2 R122, R122 ;  /* 0x0000007a007a7308 */ /* 0x000fe20000000800 */
[-C--:B------:R-:W-:Y:S01]  /*8940*/  FMUL.FTZ R37, R37, R78.reuse ;  /* 0x0000004e25257220 */ /* 0x080fe20000410000 */
[-C--:B------:R-:W-:Y:S01]  /*8950*/  FMUL.FTZ R40, R40, R78.reuse ;  /* 0x0000004e28287220 */ /* 0x080fe20000410000 */
[----:B------:R-:W-:Y:S01]  /*8960*/  FADD.FTZ R14, R79, R14 ;  /* 0x0000000e4f0e7221 */ /* 0x000fe20000010000 */
[----:B------:R-:W-:Y:S01]  /*8970*/  FFMA.FTZ R79, R83, R73, -R140 ;  /* 0x00000049534f7223 */ /* 0x000fe2000001088c */
[----:B--2---:R-:W-:Y:S01]  /*8980*/  F2FP.F16.F32.PACK_AB R6, R137, R11 ;  /* 0x0000000b8906723e */ /* 0x004fe200000000ff */
[-C--:B------:R-:W-:Y:S01]  /*8990*/  FMUL.FTZ R41, R41, R78.reuse ;  /* 0x0000004e29297220 */ /* 0x080fe20000410000 */
[----:B------:R-:W-:Y:S01]  /*89a0*/  FADD.FTZ R14, R11, R14 ;  /* 0x0000000e0b0e7221 */ /* 0x000fe20000010000 */
[----:B------:R-:W0:Y:S01]  /*89b0*/  MUFU.EX2 R7, R7 ;  /* 0x0000000700077308 */ /* 0x000e220000000800 */
[-CC-:B------:R-:W-:Y:S01]  /*89c0*/  FFMA.FTZ R11, R88, R73.reuse, -R140.reuse ;  /* 0x00000049580b7223 */ /* 0x180fe2000001088c */
[-C--:B------:R-:W-:Y:S01]  /*89d0*/  FFMA.FTZ R88, R80, R73.reuse, -R140 ;  /* 0x0000004950587223 */ /* 0x080fe2000001088c */
[----:B------:R-:W-:Y:S01]  /*89e0*/  FADD.FTZ R137, R137, R14 ;  /* 0x0000000e89897221 */ /* 0x000fe20000010000 */
[-CC-:B------:R-:W-:Y:S01]  /*89f0*/  FFMA.FTZ R80, R81, R73.reuse, -R140.reuse ;  /* 0x0000004951507223 */ /* 0x180fe2000001088c */
[--C-:B------:R-:W-:Y:S01]  /*8a00*/  FFMA.FTZ R14, R99, R73, -R140.reuse ;  /* 0x00000049630e7223 */ /* 0x100fe2000001088c */
[-C--:B------:R-:W-:Y:S01]  /*8a10*/  FMUL.FTZ R44, R44, R78.reuse ;  /* 0x0000004e2c2c7220 */ /* 0x080fe20000410000 */
[----:B------:R-:W-:Y:S01]  /*8a20*/  FADD.FTZ R137, R15, R137 ;  /* 0x000000890f897221 */ /* 0x000fe20000010000 */
[----:B------:R-:W1:Y:S01]  /*8a30*/  MUFU.EX2 R9, R9 ;  /* 0x0000000900097308 */ /* 0x000e620000000800 */
[-C--:B------:R-:W-:Y:S01]  /*8a40*/  FMUL.FTZ R45, R45, R78.reuse ;  /* 0x0000004e2d2d7220 */ /* 0x080fe20000410000 */
[-C--:B------:R-:W-:Y:S01]  /*8a50*/  FMUL.FTZ R48, R48, R78.reuse ;  /* 0x0000004e30307220 */ /* 0x080fe20000410000 */
[-C--:B------:R-:W-:Y:S01]  /*8a60*/  FMUL.FTZ R49, R49, R78.reuse ;  /* 0x0000004e31317220 */ /* 0x080fe20000410000 */
[-C--:B------:R-:W-:Y:S01]  /*8a70*/  FMUL.FTZ R52, R52, R78.reuse ;  /* 0x0000004e34347220 */ /* 0x080fe20000410000 */
[-C--:B------:R-:W-:Y:S01]  /*8a80*/  FMUL.FTZ R53, R53, R78.reuse ;  /* 0x0000004e35357220 */ /* 0x080fe20000410000 */
[-C--:B------:R-:W-:Y:S01]  /*8a90*/  FMUL.FTZ R56, R56, R78.reuse ;  /* 0x0000004e38387220 */ /* 0x080fe20000410000 */
[-C--:B------:R-:W-:Y:S01]  /*8aa0*/  FMUL.FTZ R57, R57, R78.reuse ;  /* 0x0000004e39397220 */ /* 0x080fe20000410000 */
[----:B------:R-:W-:Y:S01]  /*8ab0*/  MUFU.EX2 R10, R10 ;  /* 0x0000000a000a7308 */ /* 0x000fe20000000800 */
[----:B0-----:R-:W-:Y:S01]  /*8ac0*/  FFMA.FTZ R3, R12, R3, R7 ;  /* 0x000000030c037223 */ /* 0x001fe20000010007 */
[-C--:B------:R-:W-:Y:S01]  /*8ad0*/  FMUL.FTZ R60, R60, R78.reuse ;  /* 0x0000004e3c3c7220 */ /* 0x080fe20000410000 */
[-C--:B------:R-:W-:Y:S01]  /*8ae0*/  FMUL.FTZ R61, R61, R78.reuse ;  /* 0x0000004e3d3d7220 */ /* 0x080fe20000410000 */
[-C--:B------:R-:W-:Y:S01]  /*8af0*/  FMUL.FTZ R64, R64, R78.reuse ;  /* 0x0000004e40407220 */ /* 0x080fe20000410000 */
[-C--:B------:R-:W-:Y:S01]  /*8b00*/  FMUL.FTZ R65, R65, R78.reuse ;  /* 0x0000004e41417220 */ /* 0x080fe20000410000 */
[-C--:B------:R-:W-:Y:S01]  /*8b10*/  FMUL.FTZ R68, R68, R78.reuse ;  /* 0x0000004e44447220 */ /* 0x080fe20000410000 */
[----:B------:R-:W-:Y:S01]  /*8b20*/  FMUL.FTZ R69, R69, R78 ;  /* 0x0000004e45457220 */ /* 0x000fe20000410000 */
[----:B------:R-:W0:Y:S01]  /*8b30*/  MUFU.EX2 R13, R13 ;  /* 0x0000000d000d7308 */ /* 0x000e220000000800 */
[C---:B-1----:R-:W-:Y:S01]  /*8b40*/  F2FP.F16.F32.PACK_AB R5, R9.reuse, R7 ;  /* 0x000000070905723e */ /* 0x042fe200000000ff */
[----:B------:R-:W-:Y:S01]  /*8b50*/  FADD.FTZ R9, R9, R3 ;  /* 0x0000000309097221 */ /* 0x000fe20000010000 */
[-CC-:B------:R-:W-:Y:S01]  /*8b60*/  FFMA.FTZ R3, R109, R73.reuse, -R140.reuse ;  /* 0x000000496d037223 */ /* 0x180fe2000001088c */
[-C--:B------:R-:W-:Y:S01]  /*8b70*/  FMUL.FTZ R26, R26, R12.reuse ;  /* 0x0000000c1a1a7220 */ /* 0x080fe20000410000 */
[-C--:B------:R-:W-:Y:S01]  /*8b80*/  FMUL.FTZ R27, R27, R12.reuse ;  /* 0x0000000c1b1b7220 */ /* 0x080fe20000410000 */
[-C--:B------:R-:W-:Y:S01]  /*8b90*/  FMUL.FTZ R30, R30, R12.reuse ;  /* 0x0000000c1e1e7220 */ /* 0x080fe20000410000 */
[-C--:B------:R-:W-:Y:S01]  /*8ba0*/  FMUL.FTZ R31, R31, R12.reuse ;  /* 0x0000000c1f1f7220 */ /* 0x080fe20000410000 */
[----:B------:R-:W-:Y:S01]  /*8bb0*/  MUFU.EX2 R114, R114 ;  /* 0x0000007200727308 */ /* 0x000fe20000000800 */
[-C--:B------:R-:W-:Y:S01]  /*8bc0*/  FMUL.FTZ R34, R34, R12.reuse ;  /* 0x0000000c22227220 */ /* 0x080fe20000410000 */
[-C--:B------:R-:W-:Y:S01]  /*8bd0*/  FMUL.FTZ R35, R35, R12.reuse ;  /* 0x0000000c23237220 */ /* 0x080fe20000410000 */
[-C--:B------:R-:W-:Y:S01]  /*8be0*/  FMUL.FTZ R38, R38, R12.reuse ;  /* 0x0000000c26267220 */ /* 0x080fe20000410000 */
[-C--:B------:R-:W-:Y:S01]  /*8bf0*/  FMUL.FTZ R39, R39, R12.reuse ;  /* 0x0000000c27277220 */ /* 0x080fe20000410000 */
[-C--:B------:R-:W-:Y:S01]  /*8c00*/  FMUL.FTZ R42, R42, R12.reuse ;  /* 0x0000000c2a2a7220 */ /* 0x080fe20000410000 */
[-C--:B------:R-:W-:Y:S01]  /*8c10*/  FMUL.FTZ R43, R43, R12.reuse ;  /* 0x0000000c2b2b7220 */ /* 0x080fe20000410000 */
[----:B------:R-:W-:Y:S01]  /*8c20*/  FMUL.FTZ R46, R46, R12 ;  /* 0x0000000c2e2e7220 */ /* 0x000fe20000410000 */
[----:B------:R-:W-:Y:S01]  /*8c30*/  MUFU.EX2 R3, R3 ;  /* 0x0000000300037308 */ /* 0x000fe20000000800 */
[----:B0-----:R-:W-:Y:S01]  /*8c40*/  F2FP.F16.F32.PACK_AB R7, R13, R10 ;  /* 0x0000000a0d07723e */ /* 0x001fe200000000ff */
[-C--:B------:R-:W-:Y:S01]  /*8c50*/  FMUL.FTZ R47, R47, R12.reuse ;  /* 0x0000000c2f2f7220 */ /* 0x080fe20000410000 */
[-C--:B------:R-:W-:Y:S01]  /*8c60*/  FMUL.FTZ R50, R50, R12.reuse ;  /* 0x0000000c32327220 */ /* 0x080fe20000410000 */
[-C--:B------:R-:W-:Y:S01]  /*8c70*/  FMUL.FTZ R51, R51, R12.reuse ;  /* 0x0000000c33337220 */ /* 0x080fe20000410000 */
[-C--:B------:R-:W-:Y:S01]  /*8c80*/  FMUL.FTZ R54, R54, R12.reuse ;  /* 0x0000000c36367220 */ /* 0x080fe20000410000 */
[----:B------:R0:W-:Y:S01]  /*8c90*/  STSM.16.M88.4 [R2+0x24300], R4 ;  /* 0x0243000402007844 */ /* 0x0001e20000000200 */
        /* <DEDUP_REMOVED lines=10> */
[----:B------:R-:W-:Y:S01]  /*8d40*/  FMUL.FTZ R71, R71, R12 ;  /* 0x0000000c47477220 */ /* 0x000fe20000410000 */
[-CC-:B0-----:R-:W-:Y:S01]  /*8d50*/  FFMA.FTZ R5, R21, R73.reuse, -R140.reuse ;  /* 0x0000004915057223 */ /* 0x181fe2000001088c */
[-CC-:B------:R-:W-:Y:S01]  /*8d60*/  FFMA.FTZ R6, R128, R73.reuse, -R140.reuse ;  /* 0x0000004980067223 */ /* 0x180fe2000001088c */
[-CC-:B------:R-:W-:Y:S01]  /*8d70*/  FFMA.FTZ R7, R131, R73.reuse, -R140.reuse ;  /* 0x0000004983077223 */ /* 0x180fe2000001088c */
[-CC-:B------:R-:W-:Y:S01]  /*8d80*/  FFMA.FTZ R128, R132, R73.reuse, -R140.reuse ;  /* 0x0000004984807223 */ /* 0x180fe2000001088c */
[----:B------:R-:W-:Y:S01]  /*8d90*/  FADD.FTZ R4, R10, R9 ;  /* 0x000000090a047221 */ /* 0x000fe20000010000 */
[-CC-:B------:R-:W-:Y:S01]  /*8da0*/  FFMA.FTZ R131, R123, R73.reuse, -R140.reuse ;  /* 0x000000497b837223 */ /* 0x180fe2000001088c */
[----:B------:R-:W0:Y:S01]  /*8db0*/  MUFU.EX2 R5, R5 ;  /* 0x0000000500057308 */ /* 0x000e220000000800 */
[-C--:B------:R-:W-:Y:S01]  /*8dc0*/  FFMA.FTZ R9, R96, R73.reuse, -R140 ;  /* 0x0000004960097223 */ /* 0x080fe2000001088c */
[----:B------:R-:W-:Y:S01]  /*8dd0*/  FADD.FTZ R4, R13, R4 ;  /* 0x000000040d047221 */ /* 0x000fe20000010000 */
[-CC-:B------:R-:W-:Y:S01]  /*8de0*/  FFMA.FTZ R123, R126, R73.reuse, -R140.reuse ;  /* 0x000000497e7b7223 */ /* 0x180fe2000001088c */
[-CC-:B------:R-:W-:Y:S01]  /*8df0*/  FFMA.FTZ R10, R97, R73.reuse, -R140.reuse ;  /* 0x00000049610a7223 */ /* 0x180fe2000001088c */
[-CC-:B------:R-:W-:Y:S01]  /*8e00*/  FFMA.FTZ R126, R127, R73.reuse, -R140.reuse ;  /* 0x000000497f7e7223 */ /* 0x180fe2000001088c */
[-CC-:B------:R-:W-:Y:S01]  /*8e10*/  FFMA.FTZ R127, R115, R73.reuse, -R140.reuse ;  /* 0x00000049737f7223 */ /* 0x180fe2000001088c */
[-CC-:B------:R-:W-:Y:S01]  /*8e20*/  FFMA.FTZ R115, R118, R73.reuse, -R140.reuse ;  /* 0x0000004976737223 */ /* 0x180fe2000001088c */
[----:B------:R-:W1:Y:S01]  /*8e30*/  MUFU.EX2 R6, R6 ;  /* 0x0000000600067308 */ /* 0x000e620000000800 */
[-CC-:B------:R-:W-:Y:S01]  /*8e40*/  FFMA.FTZ R118, R119, R73.reuse, -R140.reuse ;  /* 0x0000004977767223 */ /* 0x180fe2000001088c */
[-CC-:B------:R-:W-:Y:S01]  /*8e50*/  FFMA.FTZ R21, R106, R73.reuse, -R140.reuse ;  /* 0x000000496a157223 */ /* 0x180fe2000001088c */
[-CC-:B------:R-:W-:Y:S01]  /*8e60*/  FFMA.FTZ R106, R107, R73.reuse, -R140.reuse ;  /* 0x000000496b6a7223 */ /* 0x180fe2000001088c */
[----:B------:R-:W-:-:S04]  /*8e70*/  FFMA.FTZ R107, R108, R73, -R140 ;  /* 0x000000496c6b7223 */ /* 0x000fc8000001088c */
[----:B------:R-:W2:Y:S01]  /*8e80*/  MUFU.EX2 R7, R7 ;  /* 0x0000000700077308 */ /* 0x000ea20000000800 */
[----:B0-----:R-:W-:Y:S01]  /*8e90*/  FADD.FTZ R81, R5, R4 ;  /* 0x0000000405517221 */ /* 0x001fe20000010000 */
[----:B------:R-:W-:-:S06]  /*8ea0*/  FADD.FTZ R4, R20, R137 ;  /* 0x0000008914047221 */ /* 0x000fcc0000010000 */
[----:B------:R-:W0:Y:S01]  /*8eb0*/  MUFU.EX2 R128, R128 ;  /* 0x0000008000807308 */ /* 0x000e220000000800 */
[C---:B-1----:R-:W-:Y:S01]  /*8ec0*/  FADD.FTZ R96, R6.reuse, R81 ;  /* 0x0000005106607221 */ /* 0x042fe20000010000 */
[----:B------:R-:W-:Y:S01]  /*8ed0*/  FADD.FTZ R81, R129, R4 ;  /* 0x0000000481517221 */ /* 0x000fe20000010000 */
[----:B------:R-:W-:Y:S02]  /*8ee0*/  F2FP.F16.F32.PACK_AB R5, R6, R5 ;  /* 0x000000050605723e */ /* 0x000fe400000000ff */
[C---:B------:R-:W-:Y:S01]  /*8ef0*/  F2FP.F16.F32.PACK_AB R6, R130.reuse, R129 ;  /* 0x000000818206723e */ /* 0x040fe200000000ff */
[----:B------:R-:W-:Y:S02]  /*8f00*/  FADD.FTZ R97, R130, R81 ;  /* 0x0000005182617221 */ /* 0x000fe40000010000 */
[----:B------:R-:W1:Y:S01]  /*8f10*/  MUFU.EX2 R131, R131 ;  /* 0x0000008300837308 */ /* 0x000e620000000800 */
[----:B--2---:R-:W-:Y:S01]  /*8f20*/  FADD.FTZ R83, R7, R96 ;  /* 0x0000006007537221 */ /* 0x004fe20000010000 */
[----:B------:R-:W-:Y:S01]  /*8f30*/  FADD.FTZ R4, R120, R97 ;  /* 0x0000006178047221 */ /* 0x000fe20000010000 */
[----:B------:R-:W-:-:S05]  /*8f40*/  F2FP.F16.F32.PACK_AB R120, R121, R120 ;  /* 0x000000787978723e */ /* 0x000fca00000000ff */
[----:B------:R-:W2:Y:S01]  /*8f50*/  MUFU.EX2 R123, R123 ;  /* 0x0000007b007b7308 */ /* 0x000ea20000000800 */
[C---:B0-----:R-:W-:Y:S01]  /*8f60*/  FADD.FTZ R83, R128.reuse, R83 ;  /* 0x0000005380537221 */ /* 0x041fe20000010000 */
[----:B------:R-:W-:-:S03]  /*8f70*/  F2FP.F16.F32.PACK_AB R7, R128, R7 ;  /* 0x000000078007723e */ /* 0x000fc600000000ff */
[----:B------:R-:W-:Y:S01]  /*8f80*/  FADD.FTZ R96, R122, R83 ;  /* 0x000000537a607221 */ /* 0x000fe20000010000 */
[----:B------:R-:W-:Y:S02]  /*8f90*/  FADD.FTZ R83, R121, R4 ;  /* 0x0000000479537221 */ /* 0x000fe40000010000 */
[----:B------:R-:W0:Y:S01]  /*8fa0*/  MUFU.EX2 R126, R126 ;  /* 0x0000007e007e7308 */ /* 0x000e220000000800 */
[C---:B-1----:R-:W-:Y:S01]  /*8fb0*/  FADD.FTZ R96, R131.reuse, R96 ;  /* 0x0000006083607221 */ /* 0x042fe20000010000 */
[----:B------:R-:W-:Y:S01]  /*8fc0*/  FADD.FTZ R4, R124, R83 ;  /* 0x000000537c047221 */ /* 0x000fe20000010000 */
[----:B------:R-:W-:Y:S02]  /*8fd0*/  F2FP.F16.F32.PACK_AB R121, R131, R122 ;  /* 0x0000007a8379723e */ /* 0x000fe400000000ff */
[C---:B------:R-:W-:Y:S01]  /*8fe0*/  F2FP.F16.F32.PACK_AB R122, R125.reuse, R124 ;  /* 0x0000007c7d7a723e */ /* 0x040fe200000000ff */
[----:B------:R-:W-:Y:S01]  /*8ff0*/  FADD.FTZ R97, R125, R4 ;  /* 0x000000047d617221 */ /* 0x000fe20000010000 */
[----:B------:R-:W-:Y:S01]  /*9000*/  F2FP.F16.F32.PACK_AB R4, R20, R15 ;  /* 0x0000000f1404723e */ /* 0x000fe200000000ff */
[----:B------:R-:W1:Y:S01]  /*9010*/  MUFU.EX2 R127, R127 ;  /* 0x0000007f007f7308 */ /* 0x000e620000000800 */
[----:B--2---:R-:W-:Y:S01]  /*9020*/  FADD.FTZ R83, R123, R96 ;  /* 0x000000607b537221 */ /* 0x004fe20000010000 */
[----:B------:R-:W-:Y:S01]  /*9030*/  FADD.FTZ R96, R112, R97 ;  /* 0x0000006170607221 */ /* 0x000fe20000010000 */
[C---:B------:R-:W-:Y:S01]  /*9040*/  F2FP.F16.F32.PACK_AB R112, R113.reuse, R112 ;  /* 0x000000707170723e */ /* 0x040fe200000000ff */
[----:B------:R2:W-:Y:S02]  /*9050*/  STSM.16.M88.4 [R2+0x25b00], R4 ;  /* 0x025b000402007844 */ /* 0x0005e40000000200 */
[----:B------:R-:W-:-:S02]  /*9060*/  FADD.FTZ R15, R113, R96 ;  /* 0x00000060710f7221 */ /* 0x000fc40000010000 */
[----:B------:R-:W3:Y:S01]  /*9070*/  MUFU.EX2 R115, R115 ;  /* 0x0000007300737308 */ /* 0x000ee20000000800 */
[----:B0-----:R-:W-:Y:S01]  /*9080*/  FADD.FTZ R99, R126, R83 ;  /* 0x000000537e637221 */ /* 0x001fe20000010000 */
[----:B------:R-:W-:Y:S01]  /*9090*/  FADD.FTZ R96, R116, R15 ;  /* 0x0000000f74607221 */ /* 0x000fe20000010000 */
[----:B------:R-:W-:Y:S02]  /*90a0*/  F2FP.F16.F32.PACK_AB R123, R126, R123 ;  /* 0x0000007b7e7b723e */ /* 0x000fe400000000ff */
[----:B------:R-:W-:-:S03]  /*90b0*/  FADD.FTZ R20, R114, R99 ;  /* 0x0000006372147221 */ /* 0x000fc60000010000 */
[----:B------:R-:W0:Y:S01]  /*90c0*/  MUFU.EX2 R118, R118 ;  /* 0x0000007600767308 */ /* 0x000e220000000800 */
[C---:B-1----:R-:W-:Y:S01]  /*90d0*/  FADD.FTZ R20, R127.reuse, R20 ;  /* 0x000000147f147221 */ /* 0x042fe20000010000 */
[----:B------:R-:W-:Y:S01]  /*90e0*/  F2FP.F16.F32.PACK_AB R113, R127, R114 ;  /* 0x000000727f71723e */ /* 0x000fe200000000ff */
[----:B------:R-:W-:Y:S01]  /*90f0*/  STSM.16.M88.4 [R2+0x27300], R120 ;  /* 0x0273007802007844 */ /* 0x000fe20000000200 */
[----:B------:R-:W-:-:S04]  /*9100*/  F2FP.F16.F32.PACK_AB R114, R117, R116 ;  /* 0x000000747572723e */ /* 0x000fc800000000ff */
[----:B------:R-:W1:Y:S01]  /*9110*/  MUFU.EX2 R21, R21 ;  /* 0x0000001500157308 */ /* 0x000e620000000800 */
[----:B---3--:R-:W-:-:S07]  /*9120*/  FADD.FTZ R15, R115, R20 ;  /* 0x00000014730f7221 */ /* 0x008fce0000010000 */
[----:B------:R-:W3:Y:S01]  /*9130*/  MUFU.EX2 R106, R106 ;  /* 0x0000006a006a7308 */ /* 0x000ee20000000800 */
[C---:B0-----:R-:W-:Y:S01]  /*9140*/  FADD.FTZ R20, R118.reuse, R15 ;  /* 0x0000000f76147221 */ /* 0x041fe20000010000 */
[----:B------:R-:W-:-:S05]  /*9150*/  F2FP.F16.F32.PACK_AB R115, R118, R115 ;  /* 0x000000737673723e */ /* 0x000fca00000000ff */
[----:B------:R-:W-:Y:S01]  /*9160*/  STSM.16.M88.4 [R2+0x28b00], R112 ;  /* 0x028b007002007844 */ /* 0x000fe20000000200 */
[----:B------:R-:W-:Y:S01]  /*9170*/  MUFU.EX2 R81, R11 ;  /* 0x0000000b00517308 */ /* 0x000fe20000000800 */
[----:B-1----:R-:W-:-:S07]  /*9180*/  FADD.FTZ R15, R21, R20 ;  /* 0x00000014150f7221 */ /* 0x002fce0000010000 */
[----:B------:R0:W-:Y:S01]  /*9190*/  MUFU.EX2 R11, R89 ;  /* 0x00000059000b7308 */ /* 0x0001e20000000800 */
[----:B---3--:R-:W-:-:S07]  /*91a0*/  FADD.FTZ R20, R106, R15 ;  /* 0x0000000f6a147221 */ /* 0x008fce0000010000 */
[----:B------:R-:W1:Y:S01]  /*91b0*/  MUFU.EX2 R107, R107 ;  /* 0x0000006b006b7308 */ /* 0x000e620000000800 */
[----:B0-----:R-:W-:-:S07]  /*91c0*/  FADD.FTZ R89, R117, R96 ;  /* 0x0000006075597221 */ /* 0x001fce0000010000 */
[----:B------:R0:W-:Y:S08]  /*91d0*/  MUFU.EX2 R83, R90 ;  /* 0x0000005a00537308 */ /* 0x0001f00000000800 */
[----:B------:R-:W3:Y:S01]  /*91e0*/  MUFU.EX2 R9, R9 ;  /* 0x0000000900097308 */ /* 0x000ee20000000800 */
[----:B0-----:R-:W-:Y:S01]  /*91f0*/  FADD.FTZ R90, R104, R89 ;  /* 0x00000059685a7221 */ /* 0x001fe20000010000 */
[----:B-1----:R-:W-:Y:S01]  /*9200*/  FADD.FTZ R20, R107, R20 ;  /* 0x000000146b147221 */ /* 0x002fe20000010000 */
[----:B------:R-:W-:-:S02]  /*9210*/  F2FP.F16.F32.PACK_AB R107, R3, R107 ;  /* 0x0000006b036b723e */ /* 0x000fc400000000ff */
[C---:B------:R-:W-:Y:S01]  /*9220*/  FADD.FTZ R90, R105.reuse, R90 ;  /* 0x0000005a695a7221 */ /* 0x040fe20000010000 */
[----:B------:R-:W-:Y:S02]  /*9230*/  F2FP.F16.F32.PACK_AB R104, R105, R104 ;  /* 0x000000686968723e */ /* 0x000fe400000000ff */
[----:B------:R-:W0:Y:S01]  /*9240*/  MUFU.EX2 R10, R10 ;  /* 0x0000000a000a7308 */ /* 0x000e220000000800 */
[----:B------:R-:W-:Y:S01]  /*9250*/  FADD.FTZ R89, R133, R90 ;  /* 0x0000005a85597221 */ /* 0x000fe20000010000 */
[----:B------:R-:W-:Y:S01]  /*9260*/  FADD.FTZ R90, R3, R20 ;  /* 0x00000014035a7221 */ /* 0x000fe20000010000 */
[----:B------:R-:W-:Y:S02]  /*9270*/  F2FP.F16.F32.PACK_AB R105, R106, R21 ;  /* 0x000000156a69723e */ /* 0x000fe400000000ff */
[C---:B------:R-:W-:Y:S01]  /*9280*/  FADD.FTZ R89, R134.reuse, R89 ;  /* 0x0000005986597221 */ /* 0x040fe20000010000 */
[----:B------:R-:W-:Y:S02]  /*9290*/  F2FP.F16.F32.PACK_AB R106, R134, R133 ;  /* 0x00000085866a723e */ /* 0x000fe400000000ff */
[----:B------:R-:W1:Y:S01]  /*92a0*/  MUFU.EX2 R13, R98 ;  /* 0x00000062000d7308 */ /* 0x000e620000000800 */
[----:B------:R-:W-:Y:S01]  /*92b0*/  FADD.FTZ R96, R110, R89 ;  /* 0x000000596e607221 */ /* 0x000fe20000010000 */
[----:B---3--:R-:W-:Y:S01]  /*92c0*/  FADD.FTZ R89, R9, R90 ;  /* 0x0000005a09597221 */ /* 0x008fe20000010000 */
[----:B------:R-:W-:Y:S02]  /*92d0*/  STSM.16.M88.4 [R2+0x2a300], R104 ;  /* 0x02a3006802007844 */ /* 0x000fe40000000200 */
[----:B------:R-:W-:-:S03]  /*92e0*/  FADD.FTZ R97, R111, R96 ;  /* 0x000000606f617221 */ /* 0x000fc60000010000 */
[----:B------:R0:W-:Y:S01]  /*92f0*/  MUFU.EX2 R15, R80 ;  /* 0x00000050000f7308 */ /* 0x0001e20000000800 */
[----:B------:R-:W-:-:S04]  /*9300*/  FADD.FTZ R90, R100, R97 ;  /* 0x00000061645a7221 */ /* 0x000fc80000010000 */
[----:B--2---:R-:W-:-:S03]  /*9310*/  FADD.FTZ R5, R101, R90 ;  /* 0x0000005a65057221 */ /* 0x004fc60000010000 */
[----:B------:R-:W2:Y:S01]  /*9320*/  MUFU.EX2 R88, R88 ;  /* 0x0000005800587308 */ /* 0x000ea20000000800 */
[----:B------:R-:W-:Y:S01]  /*9330*/  FADD.FTZ R6, R102, R5 ;  /* 0x0000000566067221 */ /* 0x000fe20000010000 */
[C---:B0-----:R-:W-:Y:S01]  /*9340*/  FADD.FTZ R80, R10.reuse, R89 ;  /* 0x000000590a507221 */ /* 0x041fe20000010000 */
[----:B------:R-:W-:Y:S02]  /*9350*/  F2FP.F16.F32.PACK_AB R5, R10, R9 ;  /* 0x000000090a05723e */ /* 0x000fe400000000ff */
[----:B------:R-:W-:Y:S01]  /*9360*/  FADD.FTZ R3, R103, R6 ;  /* 0x0000000667037221 */ /* 0x000fe20000010000 */
[----:B-1----:R-:W-:Y:S01]  /*9370*/  FADD.FTZ R89, R13, R80 ;  /* 0x000000500d597221 */ /* 0x002fe20000010000 */
[----:B------:R-:W-:Y:S01]  /*9380*/  F2FP.F16.F32.PACK_AB R7, R14, R13 ;  /* 0x0000000d0e07723e */ /* 0x000fe200000000ff */
[----:B------:R0:W-:Y:S01]  /*9390*/  MUFU.EX2 R20, R82 ;  /* 0x0000005200147308 */ /* 0x0001e20000000800 */
[----:B------:R-:W-:Y:S01]  /*93a0*/  FADD.FTZ R10, R92, R3 ;  /* 0x000000035c0a7221 */ /* 0x000fe20000010000 */
[----:B------:R-:W-:Y:S01]  /*93b0*/  FADD.FTZ R4, R14, R89 ;  /* 0x000000590e047221 */ /* 0x000fe20000010000 */
[----:B------:R-:W-:-:S02]  /*93c0*/  F2FP.F16.F32.PACK_AB R6, R101, R100 ;  /* 0x000000646506723e */ /* 0x000fc400000000ff */
[----:B------:R-:W-:Y:S01]  /*93d0*/  FADD.FTZ R3, R93, R10 ;  /* 0x0000000a5d037221 */ /* 0x000fe20000010000 */
[----:B------:R-:W-:Y:S01]  /*93e0*/  FADD.FTZ R80, R81, R4 ;  /* 0x0000000451507221 */ /* 0x000fe20000010000 */
[----:B------:R-:W-:Y:S01]  /*93f0*/  F2FP.F16.F32.PACK_AB R4, R111, R110 ;  /* 0x0000006e6f04723e */ /* 0x000fe200000000ff */
[----:B------:R-:W1:Y:S01]  /*9400*/  MUFU.EX2 R79, R79 ;  /* 0x0000004f004f7308 */ /* 0x000e620000000800 */
[----:B------:R-:W-:Y:S01]  /*9410*/  FADD.FTZ R10, R94, R3 ;  /* 0x000000035e0a7221 */ /* 0x000fe20000010000 */
[C---:B------:R-:W-:Y:S01]  /*9420*/  FADD.FTZ R80, R11.reuse, R80 ;  /* 0x000000500b507221 */ /* 0x040fe20000010000 */
[----:B------:R-:W-:Y:S01]  /*9430*/  F2FP.F16.F32.PACK_AB R81, R11, R81 ;  /* 0x000000510b51723e */ /* 0x000fe200000000ff */
[----:B------:R3:W-:Y:S01]  /*9440*/  STSM.16.M88.4 [R2+0x2bb00], R4 ;  /* 0x02bb000402007844 */ /* 0x0007e20000000200 */
[----:B------:R-:W-:Y:S01]  /*9450*/  FADD.FTZ R3, R95, R10 ;  /* 0x0000000a5f037221 */ /* 0x000fe20000010000 */
[----:B------:R-:W-:Y:S01]  /*9460*/  FADD.FTZ R80, R83, R80 ;  /* 0x0000005053507221 */ /* 0x000fe20000010000 */
[----:B0-----:R-:W-:Y:S01]  /*9470*/  F2FP.F16.F32.PACK_AB R82, R93, R92 ;  /* 0x0000005c5d52723e */ /* 0x001fe200000000ff */
[----:B------:R-:W-:Y:S01]  /*9480*/  MUFU.EX2 R21, R74 ;  /* 0x0000004a00157308 */ /* 0x000fe20000000800 */
[----:B------:R-:W-:Y:S01]  /*9490*/  FADD.FTZ R10, R84, R3 ;  /* 0x00000003540a7221 */ /* 0x000fe20000010000 */
[----:B------:R-:W-:Y:S01]  /*94a0*/  FADD.FTZ R9, R91, R80 ;  /* 0x000000505b097221 */ /* 0x000fe20000010000 */
[----:B------:R-:W-:-:S02]  /*94b0*/  F2FP.F16.F32.PACK_AB R80, R103, R102 ;  /* 0x000000666750723e */ /* 0x000fc400000000ff */
[----:B------:R-:W-:Y:S01]  /*94c0*/  FADD.FTZ R3, R85, R10 ;  /* 0x0000000a55037221 */ /* 0x000fe20000010000 */
[----:B------:R-:W-:Y:S01]  /*94d0*/  F2FP.F16.F32.PACK_AB R83, R91, R83 ;  /* 0x000000535b53723e */ /* 0x000fe200000000ff */
[----:B--2---:R-:W-:Y:S01]  /*94e0*/  FADD.FTZ R14, R88, R9 ;  /* 0x00000009580e7221 */ /* 0x004fe20000010000 */
[----:B------:R-:W0:Y:S01]  /*94f0*/  MUFU.EX2 R75, R75 ;  /* 0x0000004b004b7308 */ /* 0x000e220000000800 */
[----:B------:R-:W-:Y:S02]  /*9500*/  FADD.FTZ R10, R86, R3 ;  /* 0x00000003560a7221 */ /* 0x000fe40000010000 */
[----:B------:R-:W-:Y:S01]  /*9510*/  STSM.16.M88.4 [R2+0x2d300], R80 ;  /* 0x02d3005002007844 */ /* 0x000fe20000000200 */
[----:B---3--:R-:W-:Y:S01]  /*9520*/  F2FP.F16.F32.PACK_AB R6, R85, R84 ;  /* 0x000000545506723e */ /* 0x008fe200000000ff */
[----:B------:R-:W-:Y:S01]  /*9530*/  FADD.FTZ R10, R87, R10 ;  /* 0x0000000a570a7221 */ /* 0x000fe20000010000 */
[----:B------:R-:W-:Y:S01]  /*9540*/  F2FP.F16.F32.PACK_AB R4, R95, R94 ;  /* 0x0000005e5f04723e */ /* 0x000fe200000000ff */
[C---:B------:R-:W-:Y:S01]  /*9550*/  FADD.FTZ R9, R15.reuse, R14 ;  /* 0x0000000e0f097221 */ /* 0x040fe20000010000 */
[----:B------:R-:W2:Y:S01]  /*9560*/  MUFU.EX2 R13, R76 ;  /* 0x0000004c000d7308 */ /* 0x000ea20000000800 */
[----:B------:R-:W-:-:S02]  /*9570*/  F2FP.F16.F32.PACK_AB R5, R15, R88 ;  /* 0x000000580f05723e */ /* 0x000fc400000000ff */
[----:B-1----:R-:W-:Y:S01]  /*9580*/  F2FP.F16.F32.PACK_AB R7, R79, R20 ;  /* 0x000000144f07723e */ /* 0x002fe200000000ff */
[----:B------:R-:W-:Y:S01]  /*9590*/  FADD.FTZ R14, R20, R9 ;  /* 0x00000009140e7221 */ /* 0x000fe20000010000 */
[----:B------:R-:W-:Y:S02]  /*95a0*/  F2FP.F16.F32.PACK_AB R84, R87, R86 ;  /* 0x000000565754723e */ /* 0x000fe400000000ff */
[----:B------:R-:W-:Y:S01]  /*95b0*/  F2FP.F16.F32.PACK_AB R86, R136, R135 ;  /* 0x000000878856723e */ /* 0x000fe200000000ff */
[----:B------:R-:W1:Y:S01]  /*95c0*/  MUFU.EX2 R77, R77 ;  /* 0x0000004d004d7308 */ /* 0x000e620000000800 */
[----:B0-----:R-:W-:Y:S01]  /*95d0*/  F2FP.F16.F32.PACK_AB R85, R75, R21 ;  /* 0x000000154b55723e */ /* 0x001fe200000000ff */
[----:B------:R0:W-:Y:S01]  /*95e0*/  STSM.16.M88.4 [R2+0x2eb00], R4 ;  /* 0x02eb000402007844 */ /* 0x0001e20000000200 */
[----:B------:R-:W-:Y:S01]  /*95f0*/  FADD.FTZ R14, R79, R14 ;  /* 0x0000000e4f0e7221 */ /* 0x000fe20000010000 */
[----:B------:R-:W-:-:S03]  /*9600*/  FADD.FTZ R135, R135, R10 ;  /* 0x0000000a87877221 */ /* 0x000fc60000010000 */
[----:B------:R-:W-:-:S04]  /*9610*/  FADD.FTZ R14, R21, R14 ;  /* 0x0000000e150e7221 */ /* 0x000fc80000010000 */
[----:B------:R-:W-:-:S04]  /*9620*/  FADD.FTZ R14, R75, R14 ;  /* 0x0000000e4b0e7221 */ /* 0x000fc80000010000 */
[----:B--2---:R-:W-:Y:S01]  /*9630*/  FADD.FTZ R14, R13, R14 ;  /* 0x0000000e0d0e7221 */ /* 0x004fe20000010000 */
[C---:B-1----:R-:W-:Y:S01]  /*9640*/  F2FP.F16.F32.PACK_AB R87, R77.reuse, R13 ;  /* 0x0000000d4d57723e */ /* 0x042fe200000000ff */
[----:B0-----:R-:W-:Y:S02]  /*9650*/  FADD.FTZ R6, R136, R135 ;  /* 0x0000008788067221 */ /* 0x001fe40000010000 */
[----:B------:R-:W-:Y:S01]  /*9660*/  FADD.FTZ R3, R77, R14 ;  /* 0x0000000e4d037221 */ /* 0x000fe20000010000 */
[----:B------:R-:W-:Y:S01]  /*9670*/  IMAD.MOV.U32 R7, RZ, RZ, R16 ;  /* 0x000000ffff077224 */ /* 0x000fe200078e0010 */
[----:B------:R0:W-:Y:S01]  /*9680*/  STSM.16.M88.4 [R2+0x30300], R84 ;  /* 0x0303005402007844 */ /* 0x0001e20000000200 */
[----:B------:R-:W-:Y:S02]  /*9690*/  IMAD.MOV.U32 R4, RZ, RZ, R8 ;  /* 0x000000ffff047224 */ /* 0x000fe400078e0008 */
[----:B------:R-:W-:Y:S01]  /*96a0*/  IMAD.MOV.U32 R5, RZ, RZ, R72 ;  /* 0x000000ffff057224 */ /* 0x000fe200078e0048 */
[----:B------:R-:W-:Y:S01]  /*96b0*/  @!PT LDS RZ, [RZ] ;  /* 0x00000000fffff984 */ /* 0x000fe20000000800 */
[----:B------:R-:W-:Y:S01]  /*96c0*/  @!PT LDS RZ, [RZ] ;  /* 0x00000000fffff984 */ /* 0x000fe20000000800 */
[----:B------:R-:W-:Y:S01]  /*96d0*/  @!PT LDS RZ, [RZ] ;  /* 0x00000000fffff984 */ /* 0x000fe20000000800 */
[----:B------:R-:W-:Y:S01]  /*96e0*/  @!PT LDS RZ, [RZ] ;  /* 0x00000000fffff984 */ /* 0x000fe20000000800 */
[----:B------:R1:W-:Y:S06]  /*96f0*/  MEMBAR.ALL.CTA ;  /* 0x0000000000007992 */ /* 0x0003ec0000008000 */
[----:B-1----:R-:W1:Y:S02]  /*9700*/  FENCE.VIEW.ASYNC.S ;  /* 0x00000000000073c6 */ /* 0x002e640000000000 */
[----:B-1----:R-:W-:Y:S01]  /*9710*/  NOP ;  /* 0x0000000000007918 */ /* 0x002fe20000000000 */
[----:B------:R-:W-:Y:S05]  /*9720*/  @P2 BRA `(.L_x_191) ;  /* 0xffffffc000082947 */ /* 0x000fea000383ffff */
.L_x_182:
[----:B------:R-:W-:Y:S06]  /*9730*/  BAR.ARV 0x8, 0x200 ;  /* 0x0208000000007b1d */ /* 0x000fec0000002000 */
[----:B------:R-:W-:Y:S05]  /*9740*/  @!P0 BRA `(.L_x_192) ;  /* 0x0000000000048947 */ /* 0x000fea0003800000 */
[----:B------:R-:W-:Y:S01]  /*9750*/  BPT.TRAP 0x1 ;  /* 0x000000040000795c */ /* 0x000fe20000300000 */
.L_x_192:
[----:B------:R-:W-:Y:S01]  /*9760*/  ULEA UR9, UR39, UR36, 0x3 ;  /* 0x0000002427097291 */ /* 0x000fe2000f8e183f */
[----:B------:R-:W-:-:S08]  /*9770*/  SHF.L.U32 R0, R16, 0x1f, RZ ;  /* 0x0000001f10007819 */ /* 0x000fd000000006ff */
[----:B------:R1:W3:Y:S01]  /*9780*/  SYNCS.PHASECHK.TRANS64.TRYWAIT P2, [UR9+0x31c50], R0 ;  /* 0x031c5000ff0075a7 */ /* 0x0002e20008040149 */
[----:B------:R-:W-:Y:S05]  /*9790*/  @!P0 BRA `(.L_x_193) ;  /* 0x0000000000048947 */ /* 0x000fea0003800000 */
[----:B------:R-:W-:Y:S01]  /*97a0*/  BPT.TRAP 0x1 ;  /* 0x000000040000795c */ /* 0x000fe20000300000 */
.L_x_193:
[----:B---3--:R-:W-:Y:S05]  /*97b0*/  @P2 BRA `(.L_x_194) ;  /* 0x0000000000082947 */ /* 0x008fea0003800000 */
[----:B------:R-:W3:Y:S02]  /*97c0*/  SYNCS.PHASECHK.TRANS64.TRYWAIT P0, [UR9+0x31c50], R0 ;  /* 0x031c5000ff0075a7 */ /* 0x000ee40008000149 */
[----:B---3--:R-:W-:Y:S05]  /*97d0*/  @!P0 BRA `(.L_x_195) ;  /* 0x00000084000c8947 */ /* 0x008fea0003800000 */
.L_x_194:
[----:B------:R-:W-:Y:S01]  /*97e0*/  UIADD3 UR36, UR36, 0x200, URZ ;  /* 0x0000020024247890 */ /* 0x000fe2000fffe03f */
[----:B------:R-:W-:Y:S01]  /*97f0*/  WARPGROUP.ARRIVE ;  /* 0x00000000000079c5 */ /* 0x000fe20000000000 */
[----:B------:R-:W-:Y:S01]  /*9800*/  ULOP3.LUT UR37, UR37, 0x10000, URZ, 0xfc, !UPT ;  /* 0x0001000025257892 */ /* 0x000fe2000f8efc3f */
[----:B---3--:R-:W3:Y:S01]  /*9810*/  SHFL.BFLY PT, R5, R6, 0x2, 0x1f ;  /* 0x0c401f0006057f89 */ /* 0x008ee200000e0000 */
[----:B------:R-:W-:Y:S01]  /*9820*/  USHF.R.U32.HI UR36, URZ, 0x4, UR36 ;  /* 0x000000043f247899 */ /* 0x000fe20008011624 */
[----:B------:R-:W-:Y:S01]  /*9830*/  IMAD.MOV.U32 R9, RZ, RZ, RZ ;  /* 0x000000ffff097224 */ /* 0x000fe200078e00ff */
[----:B------:R-:W-:Y:S01]  /*9840*/  UMOV UR5, 0xc0000010 ;  /* 0xc000001000057882 */ /* 0x000fe20000000000 */
[----:B------:R-:W-:Y:S01]  /*9850*/  UMOV UR7, 0x80000020 ;  /* 0x8000002000077882 */ /* 0x000fe20000000000 */
[----:B------:R-:W-:Y:S01]  /*9860*/  ULOP3.LUT UR36, UR36, 0x3fff, URZ, 0xc0, !UPT ;  /* 0x00003fff24247892 */ /* 0x000fe2000f8ec03f */
[----:B-1----:R-:W1:Y:S01]  /*9870*/  SHFL.BFLY PT, R0, R3, 0x2, 0x1f ;  /* 0x0c401f0003007f89 */ /* 0x002e6200000e0000 */
[----:B------:R-:W-:Y:S01]  /*9880*/  UMOV UR4, UR37 ;  /* 0x0000002500047c82 */ /* 0x000fe20008000000 */
[----:B------:R-:W-:Y:S01]  /*9890*/  IMAD.MOV.U32 R10, RZ, RZ, RZ ;  /* 0x000000ffff0a7224 */ /* 0x000fe200078e00ff */
[----:B------:R-:W-:Y:S01]  /*98a0*/  ULOP3.LUT UR8, UR36, 0x2400000, URZ, 0xfc, !UPT ;  /* 0x0240000024087892 */ /* 0x000fe2000f8efc3f */
[----:B------:R-:W-:-:S03]  /*98b0*/  VIADD R149, R149, 0x1 ;  /* 0x0000000195957836 */ /* 0x000fc60000000000 */
[----:B------:R-:W-:Y:S02]  /*98c0*/  UIMAD UR8, UR39, 0x6c0, UR8 ;  /* 0x000006c0270878a4 */ /* 0x000fe4000f8e0208 */
[----:B------:R-:W-:-:S04]  /*98d0*/  UIADD3 UR39, UR39, 0x1, URZ ;  /* 0x0000000127277890 */ /* 0x000fc8000fffe03f */
[----:B------:R-:W-:Y:S01]  /*98e0*/  UISETP.NE.AND UP0, UPT, UR39, 0x2, UPT ;  /* 0x000000022700788c */ /* 0x000fe2000bf05270 */
[----:B------:R-:W-:Y:S02]  /*98f0*/  UMOV UR6, UR8 ;  /* 0x0000000800067c82 */ /* 0x000fe40008000000 */
[----:B------:R-:W-:Y:S01]  /*9900*/  HGMMA.64x96x16.F32 R24, gdesc[UR4].tnspB, R24, gsb0 ;  /* 0x41600000041879f0 */ /* 0x000fe20008000818 */
[----:B------:R-:W-:Y:S01]  /*9910*/  UIADD3 UR4, UR37, 0x180, URZ ;  /* 0x0000018025047890 */ /* 0x000fe2000fffe03f */
[----:B---3--:R-:W-:Y:S01]  /*9920*/  FADD.FTZ R5, R5, R6 ;  /* 0x0000000605057221 */ /* 0x008fe20000010000 */
[----:B------:R-:W-:Y:S01]  /*9930*/  UIADD3 UR6, UR8, 0x40, URZ ;  /* 0x0000004008067890 */ /* 0x000fe2000fffe03f */
[----:B------:R-:W-:Y:S01]  /*9940*/  UMOV UR5, 0xc0000010 ;  /* 0xc000001000057882 */ /* 0x000fe20000000000 */
[----:B------:R-:W-:Y:S01]  /*9950*/  UMOV UR7, 0x80000020 ;  /* 0x8000002000077882 */ /* 0x000fe20000000000 */
[----:B-1----:R-:W-:Y:S01]  /*9960*/  FADD.FTZ R4, R0, R3 ;  /* 0x0000000300047221 */ /* 0x002fe20000010000 */
[----:B------:R-:W-:Y:S01]  /*9970*/  IMAD.MOV.U32 R3, RZ, RZ, -0x800000 ;  /* 0xff800000ff037424 */ /* 0x000fe200078e00ff */
[----:B------:R-:W1:Y:S01]  /*9980*/  SHFL.BFLY PT, R0, R5, 0x1, 0x1f ;  /* 0x0c201f0005007f89 */ /* 0x000e6200000e0000 */
[----:B------:R-:W-:-:S03]  /*9990*/  USEL UR39, UR39, URZ, UP0 ;  /* 0x0000003f27277287 */ /* 0x000fc60008000000 */
[----:B------:R-:W2:Y:S01]  /*99a0*/  SHFL.BFLY PT, R7, R4, 0x1, 0x1f ;  /* 0x0c201f0004077f89 */ /* 0x000ea200000e0000 */
[----:B-1----:R-:W-:Y:S01]  /*99b0*/  FADD.FTZ R11, R5, R0 ;  /* 0x00000000050b7221 */ /* 0x002fe20000010000 */
[----:B------:R-:W-:Y:S02]  /*99c0*/  IMAD.MOV.U32 R0, RZ, RZ, -0x800000 ;  /* 0xff800000ff007424 */ /* 0x000fe400078e00ff */
[----:B--2---:R-:W-:Y:S02]  /*99d0*/  FADD.FTZ R12, R4, R7 ;  /* 0x00000007040c7221 */ /* 0x004fe40000010000 */
[----:B------:R-:W-:Y:S01]  /*99e0*/  FSETP.NE.FTZ.AND P0, PT, R11, RZ, PT ;  /* 0x000000ff0b00720b */ /* 0x000fe20003f15000 */
[----:B------:R-:W-:Y:S02]  /*99f0*/  IMAD.U32 R4, RZ, RZ, UR9 ;  /* 0x00000009ff047e24 */ /* 0x000fe4000f8e00ff */
[----:B------:R-:W-:Y:S02]  /*9a00*/  FSETP.NE.FTZ.AND P2, PT, R12, RZ, PT ;  /* 0x000000ff0c00720b */ /* 0x000fe40003f55000 */
[----:B------:R-:W-:-:S05]  /*9a10*/  @!P1 VIADD R4, R4, 0x31c60 ;  /* 0x00031c6004049836 */ /* 0x000fca0000000000 */
[----:B------:R-:W-:-:S03]  /*9a20*/  @!P1 PRMT R4, RZ, 0x654, R4 ;  /* 0x00000654ff049816 */ /* 0x000fc60000000004 */
[----:B------:R-:W1:Y:S01]  /*9a30*/  @P0 MUFU.LG2 R6, R11 ;  /* 0x0000000b00060308 */ /* 0x000e620000000c00 */
[C---:B------:R-:W-:Y:S02]  /*9a40*/  @P0 FMUL.FTZ R5, R73.reuse, 0.69314718246459960938 ;  /* 0x3f31721849050820 */ /* 0x040fe40000410000 */
[----:B------:R-:W-:-:S05]  /*9a50*/  @P2 FMUL.FTZ R14, R73, 0.69314718246459960938 ;  /* 0x3f317218490e2820 */ /* 0x000fca0000410000 */
[----:B------:R-:W2:Y:S08]  /*9a60*/  @P2 MUFU.LG2 R7, R12 ;  /* 0x0000000c00072308 */ /* 0x000eb00000000c00 */
[----:B------:R-:W3:Y:S01]  /*9a70*/  @P0 MUFU.RCP R9, R11 ;  /* 0x0000000b00090308 */ /* 0x000ee20000001000 */
[----:B-1----:R-:W-:-:S04]  /*9a80*/  @P0 FMUL.FTZ R6, R6, 0.69314718246459960938 ;  /* 0x3f31721806060820 */ /* 0x002fc80000410000 */
[----:B------:R-:W-:Y:S01]  /*9a90*/  @P0 FFMA.FTZ R3, R5, R72, R6 ;  /* 0x0000004805030223 */ /* 0x000fe20000010006 */
[----:B------:R-:W-:Y:S02]  /*9aa0*/  PLOP3.LUT P0, PT, PT, PT, PT, 0x8, 0x0 ;  /* 0x000000000000781c */ /* 0x000fe40003f0e170 */
[----:B------:R-:W1:Y:S01]  /*9ab0*/  @P2 MUFU.RCP R10, R12 ;  /* 0x0000000c000a2308 */ /* 0x000e620000001000 */
[----:B--2---:R-:W-:-:S04]  /*9ac0*/  @P2 FMUL.FTZ R7, R7, 0.69314718246459960938 ;  /* 0x3f31721807072820 */ /* 0x004fc80000410000 */
        /* <DEDUP_REMOVED lines=53> */
[----:B------:R-:W-:-:S06]  /*9e20*/  USEL UR4, URZ, 0x1, UP0 ;  /* 0x000000013f047887 */ /* 0x000fcc0008000000 */
[----:B------:R-:W-:Y:S01]  /*9e30*/  LOP3.LUT R16, R16, UR4, RZ, 0x3c, !PT ;  /* 0x0000000410107c12 */ /* 0x000fe2000f8e3cff */
[----:B------:R-:W-:Y:S02]  /*9e40*/  WARPGROUP.DEPBAR.LE gsb0, 0x0 ;  /* 0x00008000000079c5 */ /* 0x000fe40000010000 */
[----:B------:R2:W-:Y:S01]  /*9e50*/  @!P1 SYNCS.ARRIVE.TRANS64.RED.A1T0 RZ, [R4+URZ], RZ ;  /* 0x000000ff04ff99a7 */ /* 0x0005e2000810043f */
[-C--:B---3--:R-:W-:Y:S01]  /*9e60*/  FMUL.FTZ R76, R45, R9.reuse ;  /* 0x000000092d4c7220 */ /* 0x088fe20000410000 */
        /* <DEDUP_REMOVED lines=17> */
[-C--:B-1----:R-:W-:Y:S01]  /*9f80*/  FMUL.FTZ R81, R26, R10.reuse ;  /* 0x0000000a1a517220 */ /* 0x082fe20000410000 */
        /* <DEDUP_REMOVED lines=28> */
[----:B--2---:R-:W-:-:S07]  /*a150*/  FMUL.FTZ R71, R71, R10 ;  /* 0x0000000a47477220 */ /* 0x004fce0000410000 */
.L_x_175:
[----:B------:R-:W1:Y:S08]  /*a160*/  S2UR UR4, SR_CgaCtaId ;  /* 0x00000000000479c3 */ /* 0x000e700000008800 */
[----:B------:R-:W-:Y:S06]  /*a170*/  BAR.SYNC.DEFER_BLOCKING 0x5, 0x200 ;  /* 0x0148000000007b1d */ /* 0x000fec0000010000 */
[----:B------:R-:W-:Y:S01]  /*a180*/  UMOV UR36, 0x400 ;  /* 0x0000040000247882 */ /* 0x000fe20000000000 */
[----:B------:R-:W-:Y:S01]  /*a190*/  BSSY B0, `(.L_x_196) ;  /* 0x00001a1000007945 */ /* 0x000fe20003800000 */
[----:B-1----:R-:W-:-:S09]  /*a1a0*/  ULEA UR36, UR4, UR36, 0x18 ;  /* 0x0000002404247291 */ /* 0x002fd2000f8ec03f */
[----:B------:R-:W1:Y:S01]  /*a1b0*/  LDS.128 R32, [UR36+0x31cd0] ;  /* 0x031cd024ff207984 */ /* 0x000e620008000c00 */
[----:B------:R-:W-:Y:S06]  /*a1c0*/  BAR.ARV 0x4, 0x200 ;  /* 0x0108000000007b1d */ /* 0x000fec0000002000 */
[----:B------:R-:W-:Y:S05]  /*a1d0*/  @P0 BRA `(.L_x_197) ;  /* 0x0000001000200947 */ /* 0x000fea0003800000 */
[----:B------:R-:W2:Y:S08]  /*a1e0*/  S2UR UR6, SR_SWINHI ;  /* 0x00000000000679c3 */ /* 0x000eb00000002f00 */
[----:B------:R-:W-:Y:S01]  /*a1f0*/  BAR.SYNC.DEFER_BLOCKING 0x1, 0x180 ;  /* 0x0046000000007b1d */ /* 0x000fe20000010000 */
[----:B------:R-:W-:Y:S02]  /*a200*/  F2FP.F16.F32.PACK_AB R6, R7, R6 ;  /* 0x000000060706723e */ /* 0x000fe400000000ff */
[----:B------:R-:W-:-:S03]  /*a210*/  F2FP.F16.F32.PACK_AB R7, R24, R29 ;  /* 0x0000001d1807723e */ /* 0x000fc600000000ff */
[----:B------:R-:W-:Y:S01]  /*a220*/  UMOV UR4, UR36 ;  /* 0x0000002400047c82 */ /* 0x000fe20008000000 */
[----:B--2---:R-:W-:Y:S01]  /*a230*/  UMOV UR5, UR6 ;  /* 0x0000000600057c82 */ /* 0x004fe20008000000 */
[----:B------:R-:W-:Y:S01]  /*a240*/  MOV R20, UR4 ;  /* 0x0000000400147c02 */ /* 0x000fe20008000f00 */
[----:B------:R-:W-:Y:S01]  /*a250*/  IMAD.U32 R21, RZ, RZ, UR5 ;  /* 0x00000005ff157e24 */ /* 0x000fe2000f8e00ff */
[----:B------:R-:W-:-:S03]  /*a260*/  ULDC.64 UR4, c[0x0][0xc08] ;  /* 0x0003020000047ab9 */ /* 0x000fc60000000a00 */
[----:B------:R-:W-:-:S03]  /*a270*/  IMAD.WIDE R4, R155, 0x2, R20 ;  /* 0x000000029b047825 */ /* 0x000fc600078e0214 */
[C---:B------:R-:W-:Y:S02]  /*a280*/  LOP3.LUT R25, R4.reuse, 0x180, RZ, 0xc0, !PT ;  /* 0x0000018004197812 */ /* 0x040fe400078ec0ff */
[C---:B------:R-:W-:Y:S02]  /*a290*/  IADD3 R55, P4, R4.reuse, 0x20, RZ ;  /* 0x0000002004377810 */ /* 0x040fe40007f9e0ff */
[----:B------:R-:W-:Y:S02]  /*a2a0*/  SHF.R.U64 R25, R25, 0x3, RZ ;  /* 0x0000000319197819 */ /* 0x000fe400000012ff */
[C---:B------:R-:W-:Y:S01]  /*a2b0*/  IADD3 R59, P3, R4.reuse, 0x3000, RZ ;  /* 0x00003000043b7810 */ /* 0x040fe20007f7e0ff */
[--C-:B------:R-:W-:Y:S01]  /*a2c0*/  IMAD.X R11, RZ, RZ, R5.reuse, P4 ;  /* 0x000000ffff0b7224 */ /* 0x100fe200020e0605 */
[C---:B------:R-:W-:Y:S02]  /*a2d0*/  IADD3 R63, P2, R4.reuse, 0x3020, RZ ;  /* 0x00003020043f7810 */ /* 0x040fe40007f5e0ff */
[C---:B------:R-:W-:Y:S01]  /*a2e0*/  IADD3 R67, P1, R4.reuse, 0x6000, RZ ;  /* 0x0000600004437810 */ /* 0x040fe20007f3e0ff */
[--C-:B------:R-:W-:Y:S01]  /*a2f0*/  IMAD.X R13, RZ, RZ, R5.reuse, P3 ;  /* 0x000000ffff0d7224 */ /* 0x100fe200018e0605 */
[----:B0-----:R-:W-:Y:S01]  /*a300*/  IADD3 R85, P0, R4, 0x6020, RZ ;  /* 0x0000602004557810 */ /* 0x001fe20007f1e0ff */
[--C-:B------:R-:W-:Y:S01]  /*a310*/  IMAD.X R9, RZ, RZ, R5.reuse, P2 ;  /* 0x000000ffff097224 */ /* 0x100fe200010e0605 */
[----:B------:R-:W-:Y:S01]  /*a320*/  LOP3.LUT R4, R25, R4, RZ, 0x3c, !PT ;  /* 0x0000000419047212 */ /* 0x000fe200078e3cff */
[--C-:B------:R-:W-:Y:S01]  /*a330*/  IMAD.X R25, RZ, RZ, R5.reuse, P1 ;  /* 0x000000ffff197224 */ /* 0x100fe200008e0605 */
[----:B------:R-:W-:Y:S01]  /*a340*/  LOP3.LUT R28, R85, 0x180, RZ, 0xc0, !PT ;  /* 0x00000180551c7812 */ /* 0x000fe200078ec0ff */
[----:B------:R-:W-:Y:S01]  /*a350*/  IMAD.X R27, RZ, RZ, R5, P0 ;  /* 0x000000ffff1b7224 */ /* 0x000fe200000e0605 */
[----:B------:R-:W-:-:S02]  /*a360*/  MOV R54, R4 ;  /* 0x0000000400367202 */ /* 0x000fc40000000f00 */
[----:B------:R-:W-:Y:S02]  /*a370*/  F2FP.F16.F32.PACK_AB R5, R26, R81 ;  /* 0x000000511a05723e */ /* 0x000fe400000000ff */
[----:B------:R-:W-:Y:S02]  /*a380*/  LOP3.LUT R26, R67, 0x180, RZ, 0xc0, !PT ;  /* 0x00000180431a7812 */ /* 0x000fe400078ec0ff */
[----:B------:R-:W-:Y:S02]  /*a390*/  F2FP.F16.F32.PACK_AB R4, R83, R8 ;  /* 0x000000085304723e */ /* 0x000fe400000000ff */
[----:B------:R-:W-:Y:S02]  /*a3a0*/  LOP3.LUT R10, R55, 0x180, RZ, 0xc0, !PT ;  /* 0x00000180370a7812 */ /* 0x000fe400078ec0ff */
[----:B------:R-:W-:Y:S01]  /*a3b0*/  LOP3.LUT R8, R63, 0x180, RZ, 0xc0, !PT ;  /* 0x000001803f087812 */ /* 0x000fe200078ec0ff */
[----:B------:R0:W-:Y:S01]  /*a3c0*/  STSM.16.M88.4 [R54], R4 ;  /* 0x0000000436007844 */ /* 0x0001e20000000200 */
[----:B------:R-:W-:-:S02]  /*a3d0*/  SHF.R.U64 R26, R26, 0x3, RZ ;  /* 0x000000031a1a7819 */ /* 0x000fc400000012ff */
[----:B------:R-:W-:Y:S02]  /*a3e0*/  SHF.R.U64 R28, R28, 0x3, RZ ;  /* 0x000000031c1c7819 */ /* 0x000fe400000012ff */
[----:B------:R-:W-:Y:S02]  /*a3f0*/  LOP3.LUT R12, R59, 0x180, RZ, 0xc0, !PT ;  /* 0x000001803b0c7812 */ /* 0x000fe400078ec0ff */
[----:B------:R-:W-:Y:S02]  /*a400*/  SHF.R.U64 R10, R10, 0x3, RZ ;  /* 0x000000030a0a7819 */ /* 0x000fe400000012ff */
[----:B------:R-:W-:Y:S02]  /*a410*/  SHF.R.U64 R8, R8, 0x3, RZ ;  /* 0x0000000308087819 */ /* 0x000fe400000012ff */
[----:B------:R-:W-:Y:S02]  /*a420*/  LOP3.LUT R24, R26, R67, RZ, 0x3c, !PT ;  /* 0x000000431a187212 */ /* 0x000fe400078e3cff */
[----:B------:R-:W-:-:S02]  /*a430*/  SHF.R.U64 R12, R12, 0x3, RZ ;  /* 0x000000030c0c7819 */ /* 0x000fc400000012ff */
[----:B------:R-:W-:Y:S02]  /*a440*/  LOP3.LUT R26, R28, R85, RZ, 0x3c, !PT ;  /* 0x000000551c1a7212 */ /* 0x000fe400078e3cff */
[----:B------:R-:W-:Y:S01]  /*a450*/  LOP3.LUT R10, R10, R55, RZ, 0x3c, !PT ;  /* 0x000000370a0a7212 */ /* 0x000fe200078e3cff */
[----:B------:R-:W2:Y:S01]  /*a460*/  LDC.64 R28, c[0x0][0xc00] ;  /* 0x00030000ff1c7b82 */ /* 0x000ea20000000a00 */
[----:B------:R-:W-:Y:S02]  /*a470*/  LOP3.LUT R8, R8, R63, RZ, 0x3c, !PT ;  /* 0x0000003f08087212 */ /* 0x000fe400078e3cff */
[----:B------:R-:W-:Y:S02]  /*a480*/  LOP3.LUT R12, R12, R59, RZ, 0x3c, !PT ;  /* 0x0000003b0c0c7212 */ /* 0x000fe400078e3cff */
[----:B------:R-:W-:Y:S02]  /*a490*/  MOV R59, R10 ;  /* 0x0000000a003b7202 */ /* 0x000fe40000000f00 */
[----:B------:R-:W-:-:S02]  /*a4a0*/  MOV R58, R8 ;  /* 0x00000008003a7202 */ /* 0x000fc40000000f00 */
[----:B------:R-:W-:Y:S02]  /*a4b0*/  F2FP.F16.F32.PACK_AB R8, R77, R14 ;  /* 0x0000000e4d08723e */ /* 0x000fe400000000ff */
[----:B------:R-:W-:Y:S02]  /*a4c0*/  F2FP.F16.F32.PACK_AB R9, R69, R82 ;  /* 0x000000524509723e */ /* 0x000fe400000000ff */
[----:B------:R-:W-:Y:S02]  /*a4d0*/  F2FP.F16.F32.PACK_AB R10, R78, R75 ;  /* 0x0000004b4e0a723e */ /* 0x000fe400000000ff */
[----:B------:R-:W-:Y:S02]  /*a4e0*/  F2FP.F16.F32.PACK_AB R11, R65, R80 ;  /* 0x00000050410b723e */ /* 0x000fe400000000ff */
[----:B-1----:R-:W-:Y:S02]  /*a4f0*/  MOV R32, R12 ;  /* 0x0000000c00207202 */ /* 0x002fe40000000f00 */
[----:B------:R-:W-:Y:S01]  /*a500*/  F2FP.F16.F32.PACK_AB R14, R76, R15 ;  /* 0x0000000f4c0e723e */ /* 0x000fe200000000ff */
[----:B------:R1:W-:Y:S01]  /*a510*/  STSM.16.M88.4 [R59], R8 ;  /* 0x000000083b007844 */ /* 0x0003e20000000200 */
[----:B------:R-:W-:-:S02]  /*a520*/  F2FP.F16.F32.PACK_AB R12, R79, R74 ;  /* 0x0000004a4f0c723e */ /* 0x000fc400000000ff */
[----:B------:R-:W-:Y:S02]  /*a530*/  F2FP.F16.F32.PACK_AB R13, R61, R68 ;  /* 0x000000443d0d723e */ /* 0x000fe400000000ff */
[----:B------:R-:W-:Y:S02]  /*a540*/  F2FP.F16.F32.PACK_AB R15, R57, R60 ;  /* 0x0000003c390f723e */ /* 0x000fe400000000ff */
[----:B------:R-:W-:Y:S02]  /*a550*/  MOV R55, R24 ;  /* 0x0000001800377202 */ /* 0x000fe40000000f00 */
[----:B0-----:R-:W-:Y:S01]  /*a560*/  MOV R54, R26 ;  /* 0x0000001a00367202 */ /* 0x001fe20000000f00 */
[----:B------:R0:W-:Y:S01]  /*a570*/  STSM.16.M88.4 [R32], R12 ;  /* 0x0000000c20007844 */ /* 0x0001e20000000200 */
[----:B------:R-:W-:Y:S02]  /*a580*/  F2FP.F16.F32.PACK_AB R4, R73, R48 ;  /* 0x000000304904723e */ /* 0x000fe400000000ff */
[----:B------:R-:W-:-:S02]  /*a590*/  F2FP.F16.F32.PACK_AB R5, R51, R56 ;  /* 0x000000383305723e */ /* 0x000fc400000000ff */
[----:B------:R-:W-:Y:S02]  /*a5a0*/  F2FP.F16.F32.PACK_AB R6, R72, R45 ;  /* 0x0000002d4806723e */ /* 0x000fe400000000ff */
[----:B------:R-:W-:Y:S02]  /*a5b0*/  F2FP.F16.F32.PACK_AB R7, R47, R50 ;  /* 0x000000322f07723e */ /* 0x000fe400000000ff */
[----:B------:R-:W-:Y:S02]  /*a5c0*/  F2FP.F16.F32.PACK_AB R24, R53, R44 ;  /* 0x0000002c3518723e */ /* 0x000fe400000000ff */
[----:B------:R-:W-:Y:S01]  /*a5d0*/  F2FP.F16.F32.PACK_AB R25, R43, R46 ;  /* 0x0000002e2b19723e */ /* 0x000fe200000000ff */
[----:B------:R3:W-:Y:S01]  /*a5e0*/  STSM.16.M88.4 [R58], R4 ;  /* 0x000000043a007844 */ /* 0x0007e20000000200 */
[----:B------:R-:W-:Y:S02]  /*a5f0*/  F2FP.F16.F32.PACK_AB R26, R52, R41 ;  /* 0x00000029341a723e */ /* 0x000fe400000000ff */
[----:B------:R-:W-:Y:S01]  /*a600*/  F2FP.F16.F32.PACK_AB R27, R39, R42 ;  /* 0x0000002a271b723e */ /* 0x000fe200000000ff */
[----:B------:R-:W-:Y:S01]  /*a610*/  IMAD.SHL.U32 R39, R19, 0x4, RZ ;  /* 0x0000000413277824 */ /* 0x000fe200078e00ff */
[----:B-1----:R-:W-:Y:S01]  /*a620*/  F2FP.F16.F32.PACK_AB R8, R49, R40 ;  /* 0x000000283108723e */ /* 0x002fe200000000ff */
[----:B------:R-:W-:Y:S01]  /*a630*/  IMAD.MOV.U32 R40, RZ, RZ, RZ ;  /* 0x000000ffff287224 */ /* 0x000fe200078e00ff */
[----:B------:R-:W-:Y:S01]  /*a640*/  F2FP.F16.F32.PACK_AB R9, R31, R38 ;  /* 0x000000261f09723e */ /* 0x000fe200000000ff */
[----:B------:R1:W-:Y:S01]  /*a650*/  STSM.16.M88.4 [R55], R24 ;  /* 0x0000001837007844 */ /* 0x0003e20000000200 */
[----:B------:R-:W-:Y:S01]  /*a660*/  F2FP.F16.F32.PACK_AB R10, R37, R36 ;  /* 0x00000024250a723e */ /* 0x000fe200000000ff */
[----:B0-----:R-:W0:Y:S01]  /*a670*/  LDC R32, c[0x0][0xbe8] ;  /* 0x0002fa00ff207b82 */ /* 0x001e220000000800 */
[----:B------:R-:W-:-:S02]  /*a680*/  F2FP.F16.F32.PACK_AB R11, R71, R30 ;  /* 0x0000001e470b723e */ /* 0x000fc400000000ff */
[----:B------:R-:W-:Y:S02]  /*a690*/  ISETP.NE.U32.AND P2, PT, RZ, UR4, PT ;  /* 0x00000004ff007c0c */ /* 0x000fe4000bf45070 */
[----:B--2---:R-:W-:Y:S01]  /*a6a0*/  ISETP.NE.U32.AND P0, PT, R28, RZ, PT ;  /* 0x000000ff1c00720c */ /* 0x004fe20003f05070 */
[----:B------:R1:W-:Y:S02]  /*a6b0*/  STSM.16.M88.4 [R54], R8 ;  /* 0x0000000836007844 */ /* 0x0003e40000000200 */
[----:B------:R-:W-:Y:S01]  /*a6c0*/  BAR.SYNC.DEFER_BLOCKING 0x1, 0x180 ;  /* 0x0046000000007b1d */ /* 0x000fe20000010000 */
[----:B------:R-:W-:Y:S02]  /*a6d0*/  ISETP.NE.AND.EX P2, PT, RZ, UR5, PT, P2 ;  /* 0x00000005ff007c0c */ /* 0x000fe4000bf45320 */
[----:B------:R-:W-:Y:S02]  /*a6e0*/  ISETP.NE.AND.EX P0, PT, R29, RZ, PT, P0 ;  /* 0x000000ff1d00720c */ /* 0x000fe40003f05300 */
[----:B------:R-:W-:-:S02]  /*a6f0*/  SHF.L.U64.HI R12, R19, 0x2, R146 ;  /* 0x00000002130c7819 */ /* 0x000fc40000010292 */
[----:B------:R-:W-:-:S05]  /*a700*/  IADD3 R28, P1, R39, R28, RZ ;  /* 0x0000001c271c7210 */ /* 0x000fca0007f3e0ff */
[C---:B------:R-:W-:Y:S02]  /*a710*/  IMAD.X R29, R12.reuse, 0x1, R29, P1 ;  /* 0x000000010c1d7824 */ /* 0x040fe400008e061d */
[----:B---3--:R-:W-:Y:S01]  /*a720*/  @P2 IADD3 R4, P3, R39, UR4, RZ ;  /* 0x0000000427042c10 */ /* 0x008fe2000ff7e0ff */
[----:B------:R-:W-:Y:S02]  /*a730*/  ULDC UR4, c[0x0][0xa88] ;  /* 0x0002a20000047ab9 */ /* 0x000fe40000000800 */
[----:B------:R-:W-:Y:S01]  /*a740*/  IMAD.U32 R7, RZ, RZ, UR4 ;  /* 0x00000004ff077e24 */ /* 0x000fe2000f8e00ff */
[----:B------:R-:W-:Y:S01]  /*a750*/  @P2 IADD3.X R5, R12, UR5, RZ, P3, !PT ;  /* 0x000000050c052c10 */ /* 0x000fe20009ffe4ff */
[----:B------:R1:W5:Y:S01]  /*a760*/  @P0 LDG.E R40, desc[UR60][R28.64] ;  /* 0x0000003c1c280981 */ /* 0x000362000c1e1900 */
[----:B0-----:R-:W-:Y:S01]  /*a770*/  ISETP.NE.AND P1, PT, R32, 0x1, PT ;  /* 0x000000012000780c */ /* 0x001fe20003f25270 */
[----:B------:R-:W-:Y:S02]  /*a780*/  IMAD R15, R23, 0xc0, R154 ;  /* 0x000000c0170f7824 */ /* 0x000fe400078e029a */
[----:B------:R1:W5:Y:S10]  /*a790*/  @P2 LDG.E R7, desc[UR60][R4.64] ;  /* 0x0000003c04072981 */ /* 0x000374000c1e1900 */
[----:B------:R-:W0:Y:S08]  /*a7a0*/  @P1 LDC R6, c[0x0][0xbec] ;  /* 0x0002fb00ff061b82 */ /* 0x000e300000000800 */
[----:B------:R-:W2:Y:S01]  /*a7b0*/  @P1 LDC R13, c[0x0][0xbf0] ;  /* 0x0002fc00ff0d1b82 */ /* 0x000ea20000000800 */
[----:B-1----:R-:W-:Y:S05]  /*a7c0*/  @P2 BRA `(.L_x_198) ;  /* 0x0000000000102947 */ /* 0x002fea0003800000 */
[----:B------:R-:W-:Y:S05]  /*a7d0*/  @!P0 BRA `(.L_x_198) ;  /* 0x00000000000c8947 */ /* 0x000fea0003800000 */
[----:B------:R-:W3:Y:S04]  /*a7e0*/  LDG.E R4, desc[UR60][R28.64] ;  /* 0x0000003c1c047981 */ /* 0x000ee8000c1e1900 */
[----:B-----5:R-:W3:Y:S02]  /*a7f0*/  LDG.E R7, desc[UR60][R28.64+0x4] ;  /* 0x0000043c1c077981 */ /* 0x020ee4000c1e1900 */
[----:B---3--:R-:W-:-:S07]  /*a800*/  IMAD.IADD R7, R7, 0x1, -R4 ;  /* 0x0000000107077824 */ /* 0x008fce00078e0a04 */
.L_x_198:
[----:B------:R-:W-:Y:S01]  /*a810*/  SHF.R.S32.HI R46, RZ, 0x1f, R22 ;  /* 0x0000001fff2e7819 */ /* 0x000fe20000011416 */
[----:B0-----:R-:W-:Y:S01]  /*a820*/  @P1 IMAD.HI.U32 R4, R15, R6, RZ ;  /* 0x000000060f041227 */ /* 0x001fe200078e00ff */
[----:B------:R-:W-:Y:S01]  /*a830*/  ULDC.64 UR4, c[0x0][0xb90] ;  /* 0x0002e40000047ab9 */ /* 0x000fe20000000a00 */
[----:B-----5:R-:W-:Y:S01]  /*a840*/  SHF.R.S32.HI R41, RZ, 0x1f, R40 ;  /* 0x0000001fff297819 */ /* 0x020fe20000011428 */
[----:B------:R-:W0:Y:S01]  /*a850*/  @P1 LDC R51, c[0x0][0xbec] ;  /* 0x0002fb00ff331b82 */ /* 0x000e220000000800 */
[----:B------:R-:W-:Y:S01]  /*a860*/  IMAD R5, R46, UR4, RZ ;  /* 0x000000042e057c24 */ /* 0x000fe2000f8e02ff */
[----:B------:R-:W-:Y:S01]  /*a870*/  SEL R146, R146, RZ, !P0 ;  /* 0x000000ff92927207 */ /* 0x000fe20004000000 */
[----:B------:R-:W-:Y:S01]  /*a880*/  IMAD.MOV.U32 R9, RZ, RZ, R15 ;  /* 0x000000ffff097224 */ /* 0x000fe200078e000f */
[----:B--2---:R-:W-:Y:S01]  /*a890*/  @P1 SHF.R.U32.HI R9, RZ, R13, R4 ;  /* 0x0000000dff091219 */ /* 0x004fe20000011604 */
[----:B------:R-:W-:Y:S01]  /*a8a0*/  IMAD R11, R148, 0x20, R18 ;  /* 0x00000020940b7824 */ /* 0x000fe200078e0212 */
[----:B------:R-:W-:Y:S01]  /*a8b0*/  SEL R47, R19, RZ, !P0 ;  /* 0x000000ff132f7207 */ /* 0x000fe20004000000 */
[C---:B------:R-:W-:Y:S01]  /*a8c0*/  IMAD R13, R22.reuse, UR5, R5 ;  /* 0x00000005160d7c24 */ /* 0x040fe2000f8e0205 */
[----:B------:R-:W-:Y:S01]  /*a8d0*/  ULDC.64 UR6, c[0x0][0xa80] ;  /* 0x0002a00000067ab9 */ /* 0x000fe20000000a00 */
[----:B------:R-:W-:Y:S01]  /*a8e0*/  IMAD.WIDE.U32 R4, R22, UR4, R40 ;  /* 0x0000000416047c25 */ /* 0x000fe2000f8e0028 */
[----:B------:R-:W-:-:S03]  /*a8f0*/  ULDC.64 UR4, c[0x0][0xb98] ;  /* 0x0002e60000047ab9 */ /* 0x000fc60000000a00 */
[----:B------:R-:W-:-:S04]  /*a900*/  IMAD.WIDE R20, R11, 0x2, R20 ;  /* 0x000000020b147825 */ /* 0x000fc800078e0214 */
[----:B------:R-:W-:Y:S01]  /*a910*/  IMAD.MOV R11, RZ, RZ, -R9 ;  /* 0x000000ffff0b7224 */ /* 0x000fe200078e0a09 */
[----:B------:R-:W-:Y:S01]  /*a920*/  IADD3 R25, P5, R20, 0x4800, RZ ;  /* 0x0000480014197810 */ /* 0x000fe20007fbe0ff */
[----:B------:R-:W-:Y:S01]  /*a930*/  IMAD.IADD R5, R5, 0x1, R13 ;  /* 0x0000000105057824 */ /* 0x000fe200078e020d */
[----:B------:R-:W-:Y:S01]  /*a940*/  SHF.R.S32.HI R13, RZ, 0x1f, R9 ;  /* 0x0000001fff0d7819 */ /* 0x000fe20000011409 */
[----:B------:R-:W-:Y:S01]  /*a950*/  IMAD R11, R32, R11, R15 ;  /* 0x0000000b200b7224 */ /* 0x000fe200078e020f */
[----:B------:R-:W-:Y:S01]  /*a960*/  IADD3 R15, P2, R20, 0x1800, RZ ;  /* 0x00001800140f7810 */ /* 0x000fe20007f5e0ff */
[----:B------:R-:W-:Y:S01]  /*a970*/  IMAD R6, R146, UR4, RZ ;  /* 0x0000000492067c24 */ /* 0x000fe2000f8e02ff */
[----:B------:R-:W-:Y:S01]  /*a980*/  IADD3 R29, P4, R20, 0x6000, RZ ;  /* 0x00006000141d7810 */ /* 0x000fe20007f9e0ff */
[----:B------:R-:W-:Y:S01]  /*a990*/  IMAD.WIDE.U32 R4, R47, UR4, R4 ;  /* 0x000000042f047c25 */ /* 0x000fe2000f8e0004 */
[----:B------:R-:W-:Y:S02]  /*a9a0*/  LOP3.LUT R24, R25, 0x180, RZ, 0xc0, !PT ;  /* 0x0000018019187812 */ /* 0x000fe400078ec0ff */
[----:B------:R-:W-:Y:S01]  /*a9b0*/  LOP3.LUT R28, R29, 0x180, RZ, 0xc0, !PT ;  /* 0x000001801d1c7812 */ /* 0x000fe200078ec0ff */
[----:B------:R-:W-:Y:S01]  /*a9c0*/  IMAD R10, R47, UR5, R6 ;  /* 0x000000052f0a7c24 */ /* 0x000fe2000f8e0206 */
[----:B------:R-:W-:Y:S01]  /*a9d0*/  SHF.R.S32.HI R6, RZ, 0x1f, R11 ;  /* 0x0000001fff067819 */ /* 0x000fe2000001140b */
[----:B------:R-:W-:Y:S01]  /*a9e0*/  ULDC.64 UR4, c[0x0][0xb88] ;  /* 0x0002e20000047ab9 */ /* 0x000fe20000000a00 */
[----:B------:R-:W-:Y:S01]  /*a9f0*/  IADD3 R4, P0, R9, R4, RZ ;  /* 0x0000000409047210 */ /* 0x000fe20007f1e0ff */
[----:B------:R-:W-:Y:S01]  /*aa00*/  IMAD R14, R23, 0xc0, R152 ;  /* 0x000000c0170e7824 */ /* 0x000fe200078e0298 */
[----:B------:R-:W-:Y:S01]  /*aa10*/  SHF.R.U64 R24, R24, 0x3, RZ ;  /* 0x0000000318187819 */ /* 0x000fe200000012ff */
[----:B------:R-:W-:Y:S01]  /*aa20*/  IMAD R6, R6, UR4, RZ ;  /* 0x0000000406067c24 */ /* 0x000fe2000f8e02ff */
[----:B------:R-:W-:Y:S01]  /*aa30*/  IADD3.X R5, R13, R5, R10, P0, !PT ;  /* 0x000000050d057210 */ /* 0x000fe200007fe40a */
[----:B------:R-:W-:Y:S01]  /*aa40*/  IMAD R49, R7, R32, RZ ;  /* 0x0000002007317224 */ /* 0x000fe200078e02ff */
[C---:B------:R-:W-:Y:S01]  /*aa50*/  IADD3 R13, P6, R20.reuse, 0x3000, RZ ;  /* 0x00003000140d7810 */ /* 0x040fe20007fde0ff */
[C---:B------:R-:W-:Y:S01]  /*aa60*/  IMAD R9, R11.reuse, UR5, R6 ;  /* 0x000000050b097c24 */ /* 0x040fe2000f8e0206 */
[----:B------:R-:W-:Y:S01]  /*aa70*/  LOP3.LUT R7, R20, 0x180, RZ, 0xc0, !PT ;  /* 0x0000018014077812 */ /* 0x000fe200078ec0ff */
[----:B------:R-:W-:Y:S01]  /*aa80*/  IMAD.WIDE.U32 R4, R11, UR4, R4 ;  /* 0x000000040b047c25 */ /* 0x000fe2000f8e0004 */
[----:B------:R-:W-:Y:S01]  /*aa90*/  ULDC.64 UR4, c[0x0][0xb50] ;  /* 0x0002d40000047ab9 */ /* 0x000fe20000000a00 */
[----:B------:R-:W-:-:S02]  /*aaa0*/  LOP3.LUT R12, R13, 0x180, RZ, 0xc0, !PT ;  /* 0x000001800d0c7812 */ /* 0x000fc400078ec0ff */
[----:B------:R-:W-:Y:S01]  /*aab0*/  IMAD.IADD R5, R5, 0x1, R9 ;  /* 0x0000000105057824 */ /* 0x000fe200078e0209 */
[C---:B------:R-:W-:Y:S01]  /*aac0*/  LEA R6, P0, R4.reuse, UR4, 0x2 ;  /* 0x0000000404067c11 */ /* 0x040fe2000f8010ff */
[----:B------:R-:W-:Y:S01]  /*aad0*/  IMAD.X R9, RZ, RZ, R21, P2 ;  /* 0x000000ffff097224 */ /* 0x000fe200010e0615 */
[----:B------:R-:W-:Y:S02]  /*aae0*/  SHF.R.U64 R7, R7, 0x3, RZ ;  /* 0x0000000307077819 */ /* 0x000fe400000012ff */
[----:B------:R-:W-:Y:S01]  /*aaf0*/  LEA.HI.X R10, R4, UR5, R5, 0x2, P0 ;  /* 0x00000005040a7c11 */ /* 0x000fe200080f1405 */
[----:B------:R-:W-:Y:S01]  /*ab00*/  SHFL.IDX PT, R42, R6, RZ, 0x1c1f ;  /* 0x001c1fff062a7589 */ /* 0x000fe200000e0000 */
[----:B------:R-:W-:Y:S01]  /*ab10*/  LOP3.LUT P0, RZ, R150, 0x3, RZ, 0xc0, !PT ;  /* 0x0000000396ff7812 */ /* 0x000fe2000780c0ff */
[----:B------:R-:W-:Y:S01]  /*ab20*/  VIADD R4, R14, 0x8 ;  /* 0x000000080e047836 */ /* 0x000fe20000000000 */
[----:B------:R-:W-:Y:S01]  /*ab30*/  IADD3 R5, P3, R20, 0x7800, RZ ;  /* 0x0000780014057810 */ /* 0x000fe20007f7e0ff */
[----:B------:R-:W1:Y:S01]  /*ab40*/  SHFL.IDX PT, R43, R10, RZ, 0x1c1f ;  /* 0x001c1fff0a2b7589 */ /* 0x000e6200000e0000 */
[-C--:B------:R-:W-:Y:S01]  /*ab50*/  ISETP.GE.OR P2, PT, R14, R49.reuse, P0 ;  /* 0x000000310e00720c */ /* 0x080fe20000746670 */
[----:B------:R-:W-:Y:S01]  /*ab60*/  ULDC.64 UR4, c[0x0][0xaa0] ;  /* 0x0002a80000047ab9 */ /* 0x000fe20000000a00 */
[----:B------:R-:W-:Y:S01]  /*ab70*/  ISETP.GE.OR P0, PT, R4, R49, P0 ;  /* 0x000000310400720c */ /* 0x000fe20000706670 */
[----:B------:R-:W-:Y:S01]  /*ab80*/  SHFL.IDX PT, R44, R6, 0x1, 0x1c1f ;  /* 0x003c1f00062c7f89 */ /* 0x000fe200000e0000 */
[----:B------:R-:W-:-:S02]  /*ab90*/  LOP3.LUT R4, R5, 0x180, RZ, 0xc0, !PT ;  /* 0x0000018005047812 */ /* 0x000fc400078ec0ff */
[----:B------:R-:W-:Y:S01]  /*aba0*/  SHF.R.U64 R12, R12, 0x3, RZ ;  /* 0x000000030c0c7819 */ /* 0x000fe200000012ff */
[----:B------:R-:W2:Y:S01]  /*abb0*/  SHFL.IDX PT, R45, R10, 0x1, 0x1c1f ;  /* 0x003c1f000a2d7f89 */ /* 0x000ea200000e0000 */
[----:B------:R-:W-:Y:S01]  /*abc0*/  IMAD R19, R41, UR4, RZ ;  /* 0x0000000429137c24 */ /* 0x000fe2000f8e02ff */
[----:B------:R-:W-:Y:S01]  /*abd0*/  SHF.R.U64 R4, R4, 0x3, RZ ;  /* 0x0000000304047819 */ /* 0x000fe200000012ff */
[----:B------:R-:W-:Y:S01]  /*abe0*/  IMAD.X R37, RZ, RZ, R21, P3 ;  /* 0x000000ffff257224 */ /* 0x000fe200018e0615 */
[----:B------:R-:W-:Y:S01]  /*abf0*/  SHF.R.U64 R28, R28, 0x3, RZ ;  /* 0x000000031c1c7819 */ /* 0x000fe200000012ff */
[C---:B------:R-:W-:Y:S01]  /*ac00*/  IMAD R19, R40.reuse, UR5, R19 ;  /* 0x0000000528137c24 */ /* 0x040fe2000f8e0213 */
[----:B------:R-:W-:Y:S01]  /*ac10*/  LOP3.LUT R20, R7, R20, RZ, 0x3c, !PT ;  /* 0x0000001407147212 */ /* 0x000fe200078e3cff */
[----:B------:R-:W-:Y:S01]  /*ac20*/  IMAD.WIDE.U32 R40, R40, UR4, RZ ;  /* 0x0000000428287c25 */ /* 0x000fe2000f8e00ff */
[----:B------:R-:W-:Y:S01]  /*ac30*/  LOP3.LUT R12, R12, R13, RZ, 0x3c, !PT ;  /* 0x0000000d0c0c7212 */ /* 0x000fe200078e3cff */
[----:B------:R-:W-:Y:S01]  /*ac40*/  ULDC.64 UR4, c[0x0][0xae8] ;  /* 0x0002ba0000047ab9 */ /* 0x000fe20000000a00 */
[----:B------:R-:W-:Y:S01]  /*ac50*/  LOP3.LUT R24, R24, R25, RZ, 0x3c, !PT ;  /* 0x0000001918187212 */ /* 0x000fe200078e3cff */
[--C-:B------:R-:W-:Y:S01]  /*ac60*/  IMAD.X R13, RZ, RZ, R21.reuse, P6 ;  /* 0x000000ffff0d7224 */ /* 0x100fe200030e0615 */
[----:B------:R-:W-:Y:S01]  /*ac70*/  LOP3.LUT R28, R28, R29, RZ, 0x3c, !PT ;  /* 0x0000001d1c1c7212 */ /* 0x000fe200078e3cff */
[----:B------:R-:W-:Y:S01]  /*ac80*/  IMAD.X R25, RZ, RZ, R21, P5 ;  /* 0x000000ffff197224 */ /* 0x000fe200028e0615 */
[----:B------:R-:W-:Y:S01]  /*ac90*/  LOP3.LUT R36, R4, R5, RZ, 0x3c, !PT ;  /* 0x0000000504247212 */ /* 0x000fe200078e3cff */
[----:B-1----:R1:W-:Y:S01]  /*aca0*/  @!P2 ST.E desc[UR60][R42.64], R3 ;  /* 0x000000032a00a985 */ /* 0x0023e2000c10193c */
[----:B------:R-:W-:-:S02]  /*acb0*/  IADD3.X R29, RZ, R21, RZ, P4, !PT ;  /* 0x00000015ff1d7210 */ /* 0x000fc400027fe4ff */
[----:B------:R-:W-:-:S04]  /*acc0*/  LOP3.LUT R8, R15, 0x180, RZ, 0xc0, !PT ;  /* 0x000001800f087812 */ /* 0x000fc800078ec0ff */
[----:B------:R-:W-:Y:S01]  /*acd0*/  SHF.R.U64 R8, R8, 0x3, RZ ;  /* 0x0000000308087819 */ /* 0x000fe200000012ff */
[----:B--2---:R2:W-:Y:S03]  /*ace0*/  @!P0 ST.E desc[UR60][R44.64], R0 ;  /* 0x000000002c008985 */ /* 0x0045e6000c10193c */
[----:B------:R-:W-:Y:S01]  /*acf0*/  LOP3.LUT R8, R8, R15, RZ, 0x3c, !PT ;  /* 0x0000000f08087212 */ /* 0x000fe200078e3cff */
[----:B-1----:R-:W1:Y:S01]  /*ad00*/  @P1 LDC R43, c[0x0][0xbf0] ;  /* 0x0002fc00ff2b1b82 */ /* 0x002e620000000800 */
[----:B------:R3:W5:Y:S01]  /*ad10*/  LD.E.128 R4, desc[UR60][R20.64] ;  /* 0x0000003c14047980 */ /* 0x000762000c101d00 */
[----:B------:R-:W-:-:S03]  /*ad20*/  IMAD R3, R46, UR4, RZ ;  /* 0x000000042e037c24 */ /* 0x000fc6000f8e02ff */
[----:B------:R-:W5:Y:S01]  /*ad30*/  LD.E.128 R8, desc[UR60][R8.64] ;  /* 0x0000003c08087980 */ /* 0x000f62000c101d00 */
[----:B--2---:R-:W-:-:S03]  /*ad40*/  IMAD R0, R147, 0x60, R148 ;  /* 0x0000006093007824 */ /* 0x004fc600078e0294 */
[----:B------:R-:W5:Y:S01]  /*ad50*/  LD.E.128 R12, desc[UR60][R12.64] ;  /* 0x0000003c0c0c7980 */ /* 0x000f62000c101d00 */
[----:B---3--:R-:W-:Y:S02]  /*ad60*/  IMAD.IADD R21, R41, 0x1, R19 ;  /* 0x0000000129157824 */ /* 0x008fe400078e0213 */
[----:B------:R-:W-:Y:S01]  /*ad70*/  IMAD.MOV.U32 R20, RZ, RZ, R40 ;  /* 0x000000ffff147224 */ /* 0x000fe200078e0028 */
[----:B------:R-:W5:Y:S01]  /*ad80*/  LD.E.128 R24, desc[UR60][R24.64] ;  /* 0x0000003c18187980 */ /* 0x000f62000c101d00 */
[C---:B------:R-:W-:Y:S02]  /*ad90*/  IMAD R3, R22.reuse, UR5, R3 ;  /* 0x0000000516037c24 */ /* 0x040fe4000f8e0203 */
[----:B------:R-:W-:Y:S01]  /*ada0*/  IMAD.WIDE.U32 R20, R22, UR4, R20 ;  /* 0x0000000416147c25 */ /* 0x000fe2000f8e0014 */
[----:B------:R-:W-:Y:S01]  /*adb0*/  ULDC.64 UR4, c[0x0][0xaf0] ;  /* 0x0002bc0000047ab9 */ /* 0x000fe20000000a00 */
[----:B------:R-:W5:Y:S02]  /*adc0*/  LD.E.128 R28, desc[UR60][R28.64] ;  /* 0x0000003c1c1c7980 */ /* 0x000f64000c101d00 */
[----:B------:R-:W-:-:S02]  /*add0*/  IMAD R22, R23, 0xc0, R0 ;  /* 0x000000c017167824 */ /* 0x000fc400078e0200 */
[----:B------:R-:W5:Y:S01]  /*ade0*/  LD.E.128 R36, desc[UR60][R36.64] ;  /* 0x0000003c24247980 */ /* 0x000f62000c101d00 */
[----:B------:R-:W-:Y:S01]  /*adf0*/  IMAD.IADD R21, R21, 0x1, R3 ;  /* 0x0000000115157824 */ /* 0x000fe200078e0203 */
[----:B------:R-:W-:Y:S01]  /*ae00*/  BSSY B1, `(.L_x_199) ;  /* 0x0000032000017945 */ /* 0x000fe20003800000 */
[----:B0-----:R-:W-:Y:S01]  /*ae10*/  @P1 IMAD.HI.U32 R0, R22, R51, RZ ;  /* 0x0000003316001227 */ /* 0x001fe200078e00ff */
[----:B------:R-:W-:Y:S01]  /*ae20*/  @!PT LDS RZ, [RZ] ;  /* 0x00000000fffff984 */ /* 0x000fe20000000800 */
[----:B------:R-:W-:Y:S01]  /*ae30*/  @!PT LDS RZ, [RZ] ;  /* 0x00000000fffff984 */ /* 0x000fe20000000800 */
[----:B------:R-:W-:Y:S01]  /*ae40*/  @!PT LDS RZ, [RZ] ;  /* 0x00000000fffff984 */ /* 0x000fe20000000800 */
[----:B------:R-:W-:Y:S01]  /*ae50*/  @!PT LDS RZ, [RZ] ;  /* 0x00000000fffff984 */ /* 0x000fe20000000800 */
[----:B------:R0:W-:Y:S06]  /*ae60*/  MEMBAR.ALL.CTA ;  /* 0x0000000000007992 */ /* 0x0001ec0000008000 */
[----:B0-----:R-:W0:Y:S01]  /*ae70*/  FENCE.VIEW.ASYNC.S ;  /* 0x00000000000073c6 */ /* 0x001e220000000000 */
[----:B------:R-:W-:Y:S01]  /*ae80*/  IMAD.MOV.U32 R3, RZ, RZ, R22 ;  /* 0x000000ffff037224 */ /* 0x000fe200078e0016 */
[----:B-1----:R-:W-:Y:S01]  /*ae90*/  @P1 SHF.R.U32.HI R3, RZ, R43, R0 ;  /* 0x0000002bff031219 */ /* 0x002fe20000011600 */
[----:B------:R-:W-:-:S02]  /*aea0*/  IMAD R19, R146, UR4, RZ ;  /* 0x0000000492137c24 */ /* 0x000fc4000f8e02ff */
[----:B------:R-:W-:Y:S01]  /*aeb0*/  IMAD.WIDE.U32 R20, R47, UR4, R20 ;  /* 0x000000042f147c25 */ /* 0x000fe2000f8e0014 */
[----:B------:R-:W-:-:S03]  /*aec0*/  SHF.R.S32.HI R0, RZ, 0x1f, R3 ;  /* 0x0000001fff007819 */ /* 0x000fc60000011403 */
[----:B------:R-:W-:Y:S01]  /*aed0*/  IMAD R19, R47, UR5, R19 ;  /* 0x000000052f137c24 */ /* 0x000fe2000f8e0213 */
[----:B------:R-:W-:Y:S01]  /*aee0*/  ULDC.64 UR4, c[0x0][0xae0] ;  /* 0x0002b80000047ab9 */ /* 0x000fe20000000a00 */
[----:B------:R-:W-:Y:S02]  /*aef0*/  IMAD.MOV R41, RZ, RZ, -R3 ;  /* 0x000000ffff297224 */ /* 0x000fe400078e0a03 */
[----:B------:R-:W-:Y:S02]  /*af00*/  IMAD.IADD R21, R21, 0x1, R19 ;  /* 0x0000000115157824 */ /* 0x000fe400078e0213 */
[----:B------:R-:W-:Y:S02]  /*af10*/  IMAD R0, R0, UR4, RZ ;  /* 0x0000000400007c24 */ /* 0x000fe4000f8e02ff */
[----:B------:R-:W-:Y:S02]  /*af20*/  IMAD R19, R32, R41, R22 ;  /* 0x0000002920137224 */ /* 0x000fe400078e0216 */
[----:B------:R-:W-:-:S02]  /*af30*/  IMAD R41, R3, UR5, R0 ;  /* 0x0000000503297c24 */ /* 0x000fc4000f8e0200 */
[----:B------:R-:W-:Y:S01]  /*af40*/  IMAD.WIDE.U32 R20, R3, UR4, R20 ;  /* 0x0000000403147c25 */ /* 0x000fe2000f8e0014 */
[----:B------:R-:W-:Y:S01]  /*af50*/  SHF.R.S32.HI R0, RZ, 0x1f, R19 ;  /* 0x0000001fff007819 */ /* 0x000fe20000011413 */
[----:B------:R-:W-:Y:S02]  /*af60*/  ULDC.64 UR4, c[0x0][0xad8] ;  /* 0x0002b60000047ab9 */ /* 0x000fe40000000a00 */
[----:B------:R-:W-:Y:S02]  /*af70*/  IMAD.IADD R21, R21, 0x1, R41 ;  /* 0x0000000115157824 */ /* 0x000fe400078e0229 */
[----:B------:R-:W-:Y:S02]  /*af80*/  IMAD R0, R0, UR4, RZ ;  /* 0x0000000400007c24 */ /* 0x000fe4000f8e02ff */
[----:B------:R-:W-:Y:S01]  /*af90*/  IMAD.WIDE.U32 R20, R19, UR4, R20 ;  /* 0x0000000413147c25 */ /* 0x000fe2000f8e0014 */
[----:B------:R-:W-:-:S03]  /*afa0*/  UIADD3 UR4, UR36, 0x31c20, URZ ;  /* 0x00031c2024047890 */ /* 0x000fc6000fffe03f */
[----:B------:R-:W-:Y:S01]  /*afb0*/  IMAD R3, R19, UR5, R0 ;  /* 0x0000000513037c24 */ /* 0x000fe2000f8e0200 */
[----:B------:R-:W-:Y:S01]  /*afc0*/  LEA R19, P1, R20, UR6, 0x1 ;  /* 0x0000000614137c11 */ /* 0x000fe2000f8208ff */
[----:B------:R-:W-:Y:S01]  /*afd0*/  IMAD R0, R23, 0xc0, R148 ;  /* 0x000000c017007824 */ /* 0x000fe200078e0294 */
[----:B------:R-:W-:Y:S01]  /*afe0*/  UPRMT UR4, URZ, 0x654, UR4 ;  /* 0x000006543f047896 */ /* 0x000fe20008000004 */
[----:B------:R-:W-:Y:S02]  /*aff0*/  IMAD.IADD R3, R21, 0x1, R3 ;  /* 0x0000000115037824 */ /* 0x000fe400078e0203 */
[----:B0-----:R0:W1:Y:S01]  /*b000*/  SHFL.IDX PT, R22, R19, RZ, 0x1c1f ;  /* 0x001c1fff13167589 */ /* 0x00106200000e0000 */
[----:B------:R-:W-:Y:S02]  /*b010*/  ISETP.GE.AND P0, PT, R0, R49, PT ;  /* 0x000000310000720c */ /* 0x000fe40003f06270 */
[----:B------:R-:W-:-:S03]  /*b020*/  LEA.HI.X R3, R20, UR7, R3, 0x1, P1 ;  /* 0x0000000714037c11 */ /* 0x000fc600088f0c03 */
[----:B------:R-:W-:Y:S02]  /*b030*/  SYNCS.ARRIVE.TRANS64.RED.A1T0 RZ, [UR4], RZ ;  /* 0x000000ffffff79a7 */ /* 0x000fe40008100404 */
[----:B------:R0:W2:Y:S06]  /*b040*/  SHFL.IDX PT, R23, R3, RZ, 0x1c1f ;  /* 0x001c1fff03177589 */ /* 0x0000ac00000e0000 */
[----:B------:R-:W-:Y:S05]  /*b050*/  @P0 BRA `(.L_x_200) ;  /* 0x0000000000300947 */ /* 0x000fea0003800000 */
[----:B------:R-:W-:Y:S02]  /*b060*/  ULDC UR4, c[0x0][0xac8] ;  /* 0x0002b20000047ab9 */ /* 0x000fe40000000800 */
[----:B------:R-:W-:Y:S02]  /*b070*/  ISETP.GE.AND P1, PT, R144, UR4, PT ;  /* 0x0000000490007c0c */ /* 0x000fe4000bf26270 */
[----:B------:R-:W-:Y:S02]  /*b080*/  ISETP.GE.AND P2, PT, R145, UR4, PT ;  /* 0x0000000491007c0c */ /* 0x000fe4000bf46270 */
[----:B------:R-:W-:-:S09]  /*b090*/  ISETP.GE.AND P0, PT, R18, UR4, PT ;  /* 0x0000000412007c0c */ /* 0x000fd2000bf06270 */
[-C--:B-1----:R-:W-:Y:S02]  /*b0a0*/  @!P1 LEA R40, P3, R144, R22.reuse, 0x1 ;  /* 0x0000001690289211 */ /* 0x082fe400078608ff */
[C---:B------:R-:W-:Y:S02]  /*b0b0*/  @!P2 LEA R42, P4, R145.reuse, R22, 0x1 ;  /* 0x00000016912aa211 */ /* 0x040fe400078808ff */
[----:B--2---:R-:W-:Y:S01]  /*b0c0*/  @!P0 IMAD.WIDE R20, R18, 0x2, R22 ;  /* 0x0000000212148825 */ /* 0x004fe200078e0216 */
[-C--:B------:R-:W-:Y:S02]  /*b0d0*/  @!P1 LEA.HI.X R41, R144, R23.reuse, R157, 0x1, P3 ;  /* 0x0000001790299211 */ /* 0x080fe400018f0c9d */
[----:B------:R-:W-:Y:S02]  /*b0e0*/  @!P2 LEA.HI.X R43, R145, R23, R156, 0x1, P4 ;  /* 0x00000017912ba211 */ /* 0x000fe400020f0c9c */
[----:B-----5:R3:W-:Y:S04]  /*b0f0*/  @!P0 ST.E.128 desc[UR60][R20.64], R4 ;  /* 0x0000000414008985 */ /* 0x0207e8000c101d3c */
[----:B------:R3:W-:Y:S04]  /*b100*/  @!P1 ST.E.128 desc[UR60][R40.64], R12 ;  /* 0x0000000c28009985 */ /* 0x0007e8000c101d3c */
[----:B------:R3:W-:Y:S02]  /*b110*/  @!P2 ST.E.128 desc[UR60][R42.64], R28 ;  /* 0x0000001c2a00a985 */ /* 0x0007e4000c101d3c */
.L_x_200:
[----:B------:R-:W-:Y:S05]  /*b120*/  BSYNC B1 ;  /* 0x0000000000017941 */ /* 0x000fea0003800000 */
.L_x_199:
[----:B------:R-:W-:Y:S01]  /*b130*/  VIADD R0, R0, 0x60 ;  /* 0x0000006000007836 */ /* 0x000fe20000000000 */
[----:B---3-5:R3:W4:Y:S04]  /*b140*/  SHFL.IDX PT, R7, R3, 0x1, 0x1c1f ;  /* 0x003c1f0003077f89 */ /* 0x02872800000e0000 */
[----:B------:R-:W-:Y:S01]  /*b150*/  ISETP.GE.AND P0, PT, R0, R49, PT ;  /* 0x000000310000720c */ /* 0x000fe20003f06270 */
[----:B------:R3:W0:-:S12]  /*b160*/  SHFL.IDX PT, R6, R19, 0x1, 0x1c1f ;  /* 0x003c1f0013067f89 */ /* 0x00061800000e0000 */
[----:B---3--:R-:W-:Y:S05]  /*b170*/  @P0 BRA `(.L_x_201) ;  /* 0x0000000800880947 */ /* 0x008fea0003800000 */
[----:B------:R-:W-:Y:S02]  /*b180*/  ULDC UR4, c[0x0][0xac8] ;  /* 0x0002b20000047ab9 */ /* 0x000fe40000000800 */
[----:B------:R-:W-:Y:S02]  /*b190*/  ISETP.GE.AND P2, PT, R144, UR4, PT ;  /* 0x0000000490007c0c */ /* 0x000fe4000bf46270 */
[----:B------:R-:W-:-:S11]  /*b1a0*/  ISETP.GE.AND P1, PT, R18, UR4, PT ;  /* 0x0000000412007c0c */ /* 0x000fd6000bf26270 */
[----:B0-----:R-:W-:Y:S02]  /*b1b0*/  @!P2 LEA R12, P0, R144, R6, 0x1 ;  /* 0x00000006900ca211 */ /* 0x001fe400078008ff */
[----:B----4-:R-:W-:Y:S02]  /*b1c0*/  @!P1 IMAD.WIDE R4, R18, 0x2, R6 ;  /* 0x0000000212049825 */ /* 0x010fe400078e0206 */
[----:B------:R-:W-:Y:S02]  /*b1d0*/  @!P2 LEA.HI.X R13, R144, R7, R157, 0x1, P0 ;  /* 0x00000007900da211 */ /* 0x000fe400000f0c9d */
[----:B------:R-:W-:Y:S01]  /*b1e0*/  ISETP.GE.AND P0, PT, R145, UR4, PT ;  /* 0x0000000491007c0c */ /* 0x000fe2000bf06270 */
[----:B------:R0:W-:Y:S04]  /*b1f0*/  @!P1 ST.E.128 desc[UR60][R4.64], R8 ;  /* 0x0000000804009985 */ /* 0x0001e8000c101d3c */
[----:B------:R0:W-:Y:S08]  /*b200*/  @!P2 ST.E.128 desc[UR60][R12.64], R24 ;  /* 0x000000180c00a985 */ /* 0x0001f0000c101d3c */
[----:B------:R-:W-:Y:S05]  /*b210*/  @P0 BRA `(.L_x_201) ;  /* 0x0000000800600947 */ /* 0x000fea0003800000 */
[----:B0-----:R-:W-:-:S04]  /*b220*/  LEA R4, P0, R145, R6, 0x1 ;  /* 0x0000000691047211 */ /* 0x001fc800078008ff */
[----:B------:R-:W-:-:S05]  /*b230*/  LEA.HI.X R5, R145, R7, R156, 0x1, P0 ;  /* 0x0000000791057211 */ /* 0x000fca00000f0c9c */
[----:B------:R0:W-:Y:S01]  /*b240*/  ST.E.128 desc[UR60][R4.64], R36 ;  /* 0x0000002404007985 */ /* 0x0001e2000c101d3c */
[----:B------:R-:W-:Y:S05]  /*b250*/  BRA `(.L_x_201) ;  /* 0x0000000800507947 */ /* 0x000fea0003800000 */
.L_x_197:
[----:B------:R-:W2:Y:S01]  /*b260*/  LDC.64 R6, c[0x0][0xc00] ;  /* 0x00030000ff067b82 */ /* 0x000ea20000000a00 */
[----:B------:R-:W-:Y:S01]  /*b270*/  ULDC.64 UR4, c[0x0][0xc08] ;  /* 0x0003020000047ab9 */ /* 0x000fe20000000a00 */
[----:B------:R-:W-:-:S06]  /*b280*/  IMAD.MOV.U32 R3, RZ, RZ, RZ ;  /* 0x000000ffff037224 */ /* 0x000fcc00078e00ff */
[----:B------:R-:W3:Y:S01]  /*b290*/  LDC.64 R4, c[0x0][0xc00] ;  /* 0x00030000ff047b82 */ /* 0x000ee20000000a00 */
[----:B------:R-:W-:-:S04]  /*b2a0*/  ISETP.NE.U32.AND P1, PT, RZ, UR4, PT ;  /* 0x00000004ff007c0c */ /* 0x000fc8000bf25070 */
[----:B------:R-:W-:-:S03]  /*b2b0*/  ISETP.NE.AND.EX P1, PT, RZ, UR5, PT, P1 ;  /* 0x00000005ff007c0c */ /* 0x000fc6000bf25310 */
[----:B------:R-:W4:Y:S01]  /*b2c0*/  LDC R21, c[0x0][0xbe8] ;  /* 0x0002fa00ff157b82 */ /* 0x000f220000000800 */
[----:B--2---:R-:W-:-:S04]  /*b2d0*/  ISETP.NE.U32.AND P0, PT, R6, RZ, PT ;  /* 0x000000ff0600720c */ /* 0x004fc80003f05070 */
[----:B------:R-:W-:Y:S01]  /*b2e0*/  ISETP.NE.AND.EX P0, PT, R7, RZ, PT, P0 ;  /* 0x000000ff0700720c */ /* 0x000fe20003f05300 */
[----:B---3--:R-:W-:-:S04]  /*b2f0*/  IMAD.WIDE R6, R19, 0x4, R4 ;  /* 0x0000000413067825 */ /* 0x008fc800078e0204 */
[----:B------:R-:W2:Y:S01]  /*b300*/  @P1 LDC.64 R4, c[0x0][0xc08] ;  /* 0x00030200ff041b82 */ /* 0x000ea20000000a00 */
[----:B------:R-:W-:Y:S02]  /*b310*/  ULDC UR4, c[0x0][0xa88] ;  /* 0x0002a20000047ab9 */ /* 0x000fe40000000800 */
[----:B------:R-:W-:-:S05]  /*b320*/  IMAD.U32 R0, RZ, RZ, UR4 ;  /* 0x00000004ff007e24 */ /* 0x000fca000f8e00ff */
[----:B------:R3:W5:Y:S01]  /*b330*/  @P0 LDG.E R3, desc[UR60][R6.64] ;  /* 0x0000003c06030981 */ /* 0x000762000c1e1900 */
[----:B------:R-:W0:Y:S01]  /*b340*/  S2R R8, SR_TID.X ;  /* 0x0000000000087919 */ /* 0x000e220000002100 */
[----:B--2---:R-:W-:-:S05]  /*b350*/  @P1 IMAD.WIDE R4, R19, 0x4, R4 ;  /* 0x0000000413041825 */ /* 0x004fca00078e0204 */
[----:B------:R3:W5:Y:S01]  /*b360*/  @P1 LDG.E R0, desc[UR60][R4.64] ;  /* 0x0000003c04001981 */ /* 0x000762000c1e1900 */
[----:B----4-:R-:W-:-:S13]  /*b370*/  ISETP.NE.AND P2, PT, R21, 0x1, PT ;  /* 0x000000011500780c */ /* 0x010fda0003f45270 */
[----:B------:R-:W2:Y:S01]  /*b380*/  @P2 LDC R14, c[0x0][0xbec] ;  /* 0x0002fb00ff0e2b82 */ /* 0x000ea20000000800 */
[----:B0-----:R-:W-:-:S05]  /*b390*/  VIADD R8, R8, 0xffffff80 ;  /* 0xffffff8008087836 */ /* 0x001fca0000000000 */
[----:B------:R-:W-:Y:S01]  /*b3a0*/  ISETP.GE.AND P3, PT, R8, 0xc0, PT ;  /* 0x000000c00800780c */ /* 0x000fe20003f66270 */
[----:B---3--:R-:W-:-:S12]  /*b3b0*/  @P1 BRA `(.L_x_202) ;  /* 0x0000000000101947 */ /* 0x008fd80003800000 */
[----:B------:R-:W-:Y:S05]  /*b3c0*/  @!P0 BRA `(.L_x_202) ;  /* 0x00000000000c8947 */ /* 0x000fea0003800000 */
[----:B------:R-:W3:Y:S04]  /*b3d0*/  LDG.E R5, desc[UR60][R6.64] ;  /* 0x0000003c06057981 */ /* 0x000ee8000c1e1900 */
[----:B-----5:R-:W3:Y:S02]  /*b3e0*/  LDG.E R0, desc[UR60][R6.64+0x4] ;  /* 0x0000043c06007981 */ /* 0x020ee4000c1e1900 */
[----:B---3--:R-:W-:-:S07]  /*b3f0*/  IMAD.IADD R0, R0, 0x1, -R5 ;  /* 0x0000000100007824 */ /* 0x008fce00078e0a05 */
.L_x_202:
[----:B------:R-:W-:Y:S01]  /*b400*/  BSSY B1, `(.L_x_203) ;  /* 0x000002e000017945 */ /* 0x000fe20003800000 */
[----:B------:R-:W-:Y:S02]  /*b410*/  SHF.R.S32.HI R12, RZ, 0x1f, R22 ;  /* 0x0000001fff0c7819 */ /* 0x000fe40000011416 */
[----:B------:R-:W-:Y:S02]  /*b420*/  SEL R19, R19, RZ, !P0 ;  /* 0x000000ff13137207 */ /* 0x000fe40004000000 */
[----:B------:R-:W-:Y:S02]  /*b430*/  SEL R146, R146, RZ, !P0 ;  /* 0x000000ff92927207 */ /* 0x000fe40004000000 */
[----:B-----5:R-:W-:Y:S01]  /*b440*/  SHF.R.S32.HI R10, RZ, 0x1f, R3 ;  /* 0x0000001fff0a7819 */ /* 0x020fe20000011403 */
[----:B------:R-:W-:Y:S06]  /*b450*/  @P3 BRA `(.L_x_204) ;  /* 0x0000000000a03947 */ /* 0x000fec0003800000 */
[----:B------:R-:W0:Y:S01]  /*b460*/  S2R R4, SR_TID.X ;  /* 0x0000000000047919 */ /* 0x000e220000002100 */
[----:B------:R-:W3:Y:S02]  /*b470*/  LDC R11, c[0x0][0xbe8] ;  /* 0x0002fa00ff0b7b82 */ /* 0x000ee40000000800 */
[----:B---3--:R-:W-:Y:S02]  /*b480*/  IMAD R5, R0, R11, RZ ;  /* 0x0000000b00057224 */ /* 0x008fe400078e02ff */
[----:B0-----:R-:W-:-:S04]  /*b490*/  IMAD R4, R23, 0xc0, R4 ;  /* 0x000000c017047824 */ /* 0x001fc800078e0204 */
[----:B------:R-:W-:-:S05]  /*b4a0*/  VIADD R8, R4, 0xffffff80 ;  /* 0xffffff8004087836 */ /* 0x000fca0000000000 */
[----:B------:R-:W-:-:S13]  /*b4b0*/  ISETP.GE.AND P0, PT, R8, R5, PT ;  /* 0x000000050800720c */ /* 0x000fda0003f06270 */
[----:B------:R-:W-:Y:S05]  /*b4c0*/  @P0 BRA `(.L_x_204) ;  /* 0x0000000000840947 */ /* 0x000fea0003800000 */
[----:B------:R-:W-:Y:S01]  /*b4d0*/  ISETP.NE.AND P0, PT, R11, 0x1, PT ;  /* 0x000000010b00780c */ /* 0x000fe20003f05270 */
[----:B------:R-:W-:Y:S01]  /*b4e0*/  ULDC.64 UR4, c[0x0][0xb90] ;  /* 0x0002e40000047ab9 */ /* 0x000fe20000000a00 */
[----:B------:R-:W-:Y:S02]  /*b4f0*/  IMAD.MOV.U32 R4, RZ, RZ, R3 ;  /* 0x000000ffff047224 */ /* 0x000fe400078e0003 */
[----:B------:R-:W-:Y:S02]  /*b500*/  IMAD R9, R12, UR4, RZ ;  /* 0x000000040c097c24 */ /* 0x000fe4000f8e02ff */
[----:B------:R-:W-:Y:S02]  /*b510*/  IMAD.MOV.U32 R5, RZ, RZ, R10 ;  /* 0x000000ffff057224 */ /* 0x000fe400078e000a */
[----:B------:R-:W-:Y:S02]  /*b520*/  IMAD.MOV.U32 R7, RZ, RZ, R8 ;  /* 0x000000ffff077224 */ /* 0x000fe400078e0008 */
[----:B------:R-:W-:-:S03]  /*b530*/  IMAD.WIDE.U32 R4, R22, UR4, R4 ;  /* 0x0000000416047c25 */ /* 0x000fc6000f8e0004 */
[----:B------:R-:W0:Y:S01]  /*b540*/  @P0 LDC R13, c[0x0][0xbec] ;  /* 0x0002fb00ff0d0b82 */ /* 0x000e220000000800 */
[----:B------:R-:W-:Y:S01]  /*b550*/  IMAD R9, R22, UR5, R9 ;  /* 0x0000000516097c24 */ /* 0x000fe2000f8e0209 */
[----:B------:R-:W-:-:S03]  /*b560*/  ULDC.64 UR4, c[0x0][0xb98] ;  /* 0x0002e60000047ab9 */ /* 0x000fc60000000a00 */
[----:B------:R-:W-:-:S03]  /*b570*/  IMAD.IADD R5, R5, 0x1, R9 ;  /* 0x0000000105057824 */ /* 0x000fc600078e0209 */
[----:B------:R-:W3:Y:S01]  /*b580*/  @P0 LDC R15, c[0x0][0xbf0] ;  /* 0x0002fc00ff0f0b82 */ /* 0x000ee20000000800 */
[----:B------:R-:W-:-:S04]  /*b590*/  IMAD.WIDE.U32 R4, R19, UR4, R4 ;  /* 0x0000000413047c25 */ /* 0x000fc8000f8e0004 */
[----:B0-----:R-:W-:-:S05]  /*b5a0*/  @P0 IMAD.HI.U32 R6, R8, R13, RZ ;  /* 0x0000000d08060227 */ /* 0x001fca00078e00ff */
[----:B---3--:R-:W-:Y:S01]  /*b5b0*/  @P0 SHF.R.U32.HI R7, RZ, R15, R6 ;  /* 0x0000000fff070219 */ /* 0x008fe20000011606 */
[----:B------:R-:W-:-:S03]  /*b5c0*/  IMAD R6, R146, UR4, RZ ;  /* 0x0000000492067c24 */ /* 0x000fc6000f8e02ff */
[----:B------:R-:W-:Y:S01]  /*b5d0*/  IADD3 R4, P0, R7, R4, RZ ;  /* 0x0000000407047210 */ /* 0x000fe20007f1e0ff */
[----:B------:R-:W-:-:S04]  /*b5e0*/  IMAD.MOV R9, RZ, RZ, -R7 ;  /* 0x000000ffff097224 */ /* 0x000fc800078e0a07 */
[----:B------:R-:W-:Y:S01]  /*b5f0*/  IMAD R9, R11, R9, R8 ;  /* 0x000000090b097224 */ /* 0x000fe200078e0208 */
[----:B------:R-:W-:Y:S01]  /*b600*/  SHF.R.S32.HI R11, RZ, 0x1f, R7 ;  /* 0x0000001fff0b7819 */ /* 0x000fe20000011407 */
[----:B------:R-:W-:Y:S01]  /*b610*/  IMAD R8, R19, UR5, R6 ;  /* 0x0000000513087c24 */ /* 0x000fe2000f8e0206 */
[----:B------:R-:W-:Y:S02]  /*b620*/  ULDC.64 UR4, c[0x0][0xb88] ;  /* 0x0002e20000047ab9 */ /* 0x000fe40000000a00 */
[----:B------:R-:W-:Y:S02]  /*b630*/  SHF.R.S32.HI R6, RZ, 0x1f, R9 ;  /* 0x0000001fff067819 */ /* 0x000fe40000011409 */
[----:B------:R-:W-:-:S03]  /*b640*/  IADD3.X R5, R11, R5, R8, P0, !PT ;  /* 0x000000050b057210 */ /* 0x000fc600007fe408 */
[----:B------:R-:W-:Y:S02]  /*b650*/  IMAD R6, R6, UR4, RZ ;  /* 0x0000000406067c24 */ /* 0x000fe4000f8e02ff */
[----:B------:R-:W-:-:S04]  /*b660*/  IMAD.WIDE.U32 R4, R9, UR4, R4 ;  /* 0x0000000409047c25 */ /* 0x000fc8000f8e0004 */
[----:B------:R-:W-:Y:S01]  /*b670*/  IMAD R7, R9, UR5, R6 ;  /* 0x0000000509077c24 */ /* 0x000fe2000f8e0206 */
[----:B------:R-:W-:Y:S02]  /*b680*/  ULDC.64 UR4, c[0x0][0xb50] ;  /* 0x0002d40000047ab9 */ /* 0x000fe40000000a00 */
[----:B------:R-:W-:Y:S02]  /*b690*/  LEA R6, P0, R4, UR4, 0x2 ;  /* 0x0000000404067c11 */ /* 0x000fe4000f8010ff */
[----:B------:R-:W-:-:S04]  /*b6a0*/  IADD3 R5, R5, R7, RZ ;  /* 0x0000000705057210 */ /* 0x000fc80007ffe0ff */
[----:B------:R-:W-:Y:S01]  /*b6b0*/  LEA.HI.X R7, R4, UR5, R5, 0x2, P0 ;  /* 0x0000000504077c11 */ /* 0x000fe200080f1405 */
[----:B------:R-:W-:-:S05]  /*b6c0*/  IMAD.MOV.U32 R5, RZ, RZ, -0x800000 ;  /* 0xff800000ff057424 */ /* 0x000fca00078e00ff */
[----:B------:R0:W-:Y:S02]  /*b6d0*/  STG.E desc[UR60][R6.64], R5 ;  /* 0x0000000506007986 */ /* 0x0001e4000c10193c */
.L_x_204:
[----:B------:R-:W-:Y:S05]  /*b6e0*/  BSYNC B1 ;  /* 0x0000000000017941 */ /* 0x000fea0003800000 */
.L_x_203:
[----:B------:R-:W3:Y:S01]  /*b6f0*/  @P2 LDC R9, c[0x0][0xbf0] ;  /* 0x0002fc00ff092b82 */ /* 0x000ee20000000800 */
[----:B------:R-:W-:Y:S01]  /*b700*/  ULDC.64 UR4, c[0x0][0xaa0] ;  /* 0x0002a80000047ab9 */ /* 0x000fe20000000a00 */
[----:B0-----:R-:W-:Y:S01]  /*b710*/  IMAD R6, R147, 0x60, R148 ;  /* 0x0000006093067824 */ /* 0x001fe200078e0294 */
[----:B------:R-:W-:Y:S01]  /*b720*/  BSSY B1, `(.L_x_205) ;  /* 0x0000036000017945 */ /* 0x000fe20003800000 */
[----:B------:R-:W-:Y:S02]  /*b730*/  IMAD R4, R10, UR4, RZ ;  /* 0x000000040a047c24 */ /* 0x000fe4000f8e02ff */
[----:B------:R-:W-:Y:S02]  /*b740*/  IMAD R11, R23, 0xc0, R6 ;  /* 0x000000c0170b7824 */ /* 0x000fe400078e0206 */
[C---:B------:R-:W-:Y:S02]  /*b750*/  IMAD R7, R3.reuse, UR5, R4 ;  /* 0x0000000503077c24 */ /* 0x040fe4000f8e0204 */
[----:B------:R-:W-:Y:S01]  /*b760*/  IMAD.WIDE.U32 R4, R3, UR4, RZ ;  /* 0x0000000403047c25 */ /* 0x000fe2000f8e00ff */
[----:B------:R-:W-:-:S03]  /*b770*/  ULDC.64 UR4, c[0x0][0xae8] ;  /* 0x0002ba0000047ab9 */ /* 0x000fc60000000a00 */
[----:B------:R-:W-:Y:S02]  /*b780*/  IMAD.IADD R5, R5, 0x1, R7 ;  /* 0x0000000105057824 */ /* 0x000fe400078e0207 */
[----:B------:R-:W-:Y:S02]  /*b790*/  IMAD R3, R12, UR4, RZ ;  /* 0x000000040c037c24 */ /* 0x000fe4000f8e02ff */
[----:B--2---:R-:W-:-:S04]  /*b7a0*/  @P2 IMAD.HI.U32 R6, R11, R14, RZ ;  /* 0x0000000e0b062227 */ /* 0x004fc800078e00ff */
[C---:B------:R-:W-:Y:S02]  /*b7b0*/  IMAD R7, R22.reuse, UR5, R3 ;  /* 0x0000000516077c24 */ /* 0x040fe4000f8e0203 */
[----:B------:R-:W-:Y:S01]  /*b7c0*/  IMAD.WIDE.U32 R4, R22, UR4, R4 ;  /* 0x0000000416047c25 */ /* 0x000fe2000f8e0004 */
[----:B------:R-:W-:-:S03]  /*b7d0*/  ULDC.64 UR4, c[0x0][0xaf0] ;  /* 0x0002bc0000047ab9 */ /* 0x000fc60000000a00 */
[----:B------:R-:W-:Y:S01]  /*b7e0*/  IMAD.MOV.U32 R3, RZ, RZ, R11 ;  /* 0x000000ffff037224 */ /* 0x000fe200078e000b */
[----:B---3--:R-:W-:Y:S01]  /*b7f0*/  @P2 SHF.R.U32.HI R3, RZ, R9, R6 ;  /* 0x00000009ff032219 */ /* 0x008fe20000011606 */
[----:B------:R-:W-:Y:S02]  /*b800*/  IMAD.IADD R5, R5, 0x1, R7 ;  /* 0x0000000105057824 */ /* 0x000fe400078e0207 */
[----:B------:R-:W-:Y:S01]  /*b810*/  IMAD R7, R146, UR4, RZ ;  /* 0x0000000492077c24 */ /* 0x000fe2000f8e02ff */
[--C-:B------:R-:W-:Y:S01]  /*b820*/  SHF.R.S32.HI R6, RZ, 0x1f, R3.reuse ;  /* 0x0000001fff067819 */ /* 0x100fe20000011403 */
[----:B------:R-:W-:Y:S02]  /*b830*/  IMAD.MOV R8, RZ, RZ, -R3 ;  /* 0x000000ffff087224 */ /* 0x000fe400078e0a03 */
[C---:B------:R-:W-:Y:S02]  /*b840*/  IMAD R9, R19.reuse, UR5, R7 ;  /* 0x0000000513097c24 */ /* 0x040fe4000f8e0207 */
[----:B------:R-:W-:Y:S01]  /*b850*/  IMAD.WIDE.U32 R4, R19, UR4, R4 ;  /* 0x0000000413047c25 */ /* 0x000fe2000f8e0004 */
[----:B------:R-:W-:-:S03]  /*b860*/  ULDC.64 UR4, c[0x0][0xae0] ;  /* 0x0002b80000047ab9 */ /* 0x000fc60000000a00 */
[----:B------:R-:W-:Y:S02]  /*b870*/  IMAD R7, R21, R8, R11 ;  /* 0x0000000815077224 */ /* 0x000fe400078e020b */
[----:B------:R-:W-:Y:S02]  /*b880*/  IMAD R8, R6, UR4, RZ ;  /* 0x0000000406087c24 */ /* 0x000fe4000f8e02ff */
[----:B------:R-:W-:Y:S01]  /*b890*/  IMAD.IADD R5, R5, 0x1, R9 ;  /* 0x0000000105057824 */ /* 0x000fe200078e0209 */
[----:B------:R-:W-:Y:S01]  /*b8a0*/  SHF.R.S32.HI R6, RZ, 0x1f, R7 ;  /* 0x0000001fff067819 */ /* 0x000fe20000011407 */
[C---:B------:R-:W-:Y:S02]  /*b8b0*/  IMAD R9, R3.reuse, UR5, R8 ;  /* 0x0000000503097c24 */ /* 0x040fe4000f8e0208 */
[----:B------:R-:W-:Y:S01]  /*b8c0*/  IMAD.WIDE.U32 R4, R3, UR4, R4 ;  /* 0x0000000403047c25 */ /* 0x000fe2000f8e0004 */
[----:B------:R-:W-:-:S03]  /*b8d0*/  ULDC.64 UR4, c[0x0][0xad8] ;  /* 0x0002b60000047ab9 */ /* 0x000fc60000000a00 */
[----:B------:R-:W-:Y:S02]  /*b8e0*/  IMAD R6, R6, UR4, RZ ;  /* 0x0000000406067c24 */ /* 0x000fe4000f8e02ff */
[----:B------:R-:W-:Y:S02]  /*b8f0*/  IMAD.IADD R5, R5, 0x1, R9 ;  /* 0x0000000105057824 */ /* 0x000fe400078e0209 */
[----:B------:R-:W-:Y:S02]  /*b900*/  IMAD R21, R0, R21, RZ ;  /* 0x0000001500157224 */ /* 0x000fe400078e02ff */
[----:B------:R-:W-:Y:S02]  /*b910*/  IMAD R0, R23, 0xc0, R148 ;  /* 0x000000c017007824 */ /* 0x000fe400078e0294 */
[C---:B------:R-:W-:Y:S02]  /*b920*/  IMAD R3, R7.reuse, UR5, R6 ;  /* 0x0000000507037c24 */ /* 0x040fe4000f8e0206 */
[----:B------:R-:W-:Y:S01]  /*b930*/  IMAD.WIDE.U32 R4, R7, UR4, R4 ;  /* 0x0000000407047c25 */ /* 0x000fe2000f8e0004 */
[----:B------:R-:W-:Y:S01]  /*b940*/  ISETP.GE.AND P0, PT, R0, R21, PT ;  /* 0x000000150000720c */ /* 0x000fe20003f06270 */
[----:B------:R-:W-:-:S02]  /*b950*/  ULDC.64 UR4, c[0x0][0xa80] ;  /* 0x0002a00000047ab9 */ /* 0x000fc40000000a00 */
[----:B------:R-:W-:Y:S01]  /*b960*/  IMAD.IADD R3, R5, 0x1, R3 ;  /* 0x0000000105037824 */ /* 0x000fe200078e0203 */
[----:B------:R-:W-:-:S04]  /*b970*/  LEA R6, P1, R4, UR4, 0x1 ;  /* 0x0000000404067c11 */ /* 0x000fc8000f8208ff */
[----:B------:R-:W-:Y:S02]  /*b980*/  LEA.HI.X R3, R4, UR5, R3, 0x1, P1 ;  /* 0x0000000504037c11 */ /* 0x000fe400088f0c03 */
[----:B------:R0:W2:Y:S04]  /*b990*/  SHFL.IDX PT, R4, R6, RZ, 0x1c1f ;  /* 0x001c1fff06047589 */ /* 0x0000a800000e0000 */
[----:B------:R0:W3:Y:S01]  /*b9a0*/  SHFL.IDX PT, R5, R3, RZ, 0x1c1f ;  /* 0x001c1fff03057589 */ /* 0x0000e200000e0000 */
[----:B------:R-:W-:Y:S05]  /*b9b0*/  @P0 BRA `(.L_x_206) ;  /* 0x0000000000300947 */ /* 0x000fea0003800000 */
[----:B------:R-:W-:Y:S02]  /*b9c0*/  ULDC UR4, c[0x0][0xac8] ;  /* 0x0002b20000047ab9 */ /* 0x000fe40000000800 */
[----:B------:R-:W-:Y:S02]  /*b9d0*/  ISETP.GE.AND P3, PT, R144, UR4, PT ;  /* 0x0000000490007c0c */ /* 0x000fe4000bf66270 */
[----:B------:R-:W-:Y:S02]  /*b9e0*/  ISETP.GE.AND P4, PT, R145, UR4, PT ;  /* 0x0000000491007c0c */ /* 0x000fe4000bf86270 */
[----:B------:R-:W-:-:S09]  /*b9f0*/  ISETP.GE.AND P2, PT, R18, UR4, PT ;  /* 0x0000000412007c0c */ /* 0x000fd2000bf46270 */
[-C--:B--2---:R-:W-:Y:S02]  /*ba00*/  @!P3 LEA R10, P0, R144, R4.reuse, 0x1 ;  /* 0x00000004900ab211 */ /* 0x084fe400078008ff */
[C---:B------:R-:W-:Y:S02]  /*ba10*/  @!P4 LEA R12, P1, R145.reuse, R4, 0x1 ;  /* 0x00000004910cc211 */ /* 0x040fe400078208ff */
[----:B---3--:R-:W-:Y:S01]  /*ba20*/  @!P2 IMAD.WIDE R8, R18, 0x2, R4 ;  /* 0x000000021208a825 */ /* 0x008fe200078e0204 */
[-C--:B------:R-:W-:Y:S02]  /*ba30*/  @!P3 LEA.HI.X R11, R144, R5.reuse, R157, 0x1, P0 ;  /* 0x00000005900bb211 */ /* 0x080fe400000f0c9d */
[----:B------:R-:W-:Y:S02]  /*ba40*/  @!P4 LEA.HI.X R13, R145, R5, R156, 0x1, P1 ;  /* 0x00000005910dc211 */ /* 0x000fe400008f0c9c */
[----:B------:R4:W-:Y:S04]  /*ba50*/  @!P2 ST.E.128 desc[UR60][R8.64], RZ ;  /* 0x000000ff0800a985 */ /* 0x0009e8000c101d3c */
[----:B------:R4:W-:Y:S04]  /*ba60*/  @!P3 ST.E.128 desc[UR60][R10.64], RZ ;  /* 0x000000ff0a00b985 */ /* 0x0009e8000c101d3c */
[----:B------:R4:W-:Y:S02]  /*ba70*/  @!P4 ST.E.128 desc[UR60][R12.64], RZ ;  /* 0x000000ff0c00c985 */ /* 0x0009e4000c101d3c */
.L_x_206:
[----:B------:R-:W-:Y:S05]  /*ba80*/  BSYNC B1 ;  /* 0x0000000000017941 */ /* 0x000fea0003800000 */
.L_x_205:
[----:B------:R-:W-:Y:S01]  /*ba90*/  VIADD R0, R0, 0x60 ;  /* 0x0000006000007836 */ /* 0x000fe20000000000 */
[----:B---3--:R3:W0:Y:S04]  /*baa0*/  SHFL.IDX PT, R5, R3, 0x1, 0x1c1f ;  /* 0x003c1f0003057f89 */ /* 0x00862800000e0000 */
[----:B------:R-:W-:Y:S01]  /*bab0*/  ISETP.GE.AND P0, PT, R0, R21, PT ;  /* 0x000000150000720c */ /* 0x000fe20003f06270 */
[----:B--2---:R3:W2:-:S12]  /*bac0*/  SHFL.IDX PT, R4, R6, 0x1, 0x1c1f ;  /* 0x003c1f0006047f89 */ /* 0x00469800000e0000 */
[----:B---3--:R-:W-:Y:S05]  /*bad0*/  @P0 BRA `(.L_x_201) ;  /* 0x0000000000300947 */ /* 0x008fea0003800000 */
[----:B------:R-:W-:Y:S02]  /*bae0*/  ULDC UR4, c[0x0][0xac8] ;  /* 0x0002b20000047ab9 */ /* 0x000fe40000000800 */
[----:B------:R-:W-:Y:S02]  /*baf0*/  ISETP.GE.AND P3, PT, R144, UR4, PT ;  /* 0x0000000490007c0c */ /* 0x000fe4000bf66270 */
[----:B------:R-:W-:Y:S02]  /*bb00*/  ISETP.GE.AND P4, PT, R145, UR4, PT ;  /* 0x0000000491007c0c */ /* 0x000fe4000bf86270 */
[----:B------:R-:W-:-:S09]  /*bb10*/  ISETP.GE.AND P2, PT, R18, UR4, PT ;  /* 0x0000000412007c0c */ /* 0x000fd2000bf46270 */
[-C--:B--2-4-:R-:W-:Y:S02]  /*bb20*/  @!P3 LEA R8, P0, R144, R4.reuse, 0x1 ;  /* 0x000000049008b211 */ /* 0x094fe400078008ff */
[C---:B------:R-:W-:Y:S02]  /*bb30*/  @!P4 LEA R10, P1, R145.reuse, R4, 0x1 ;  /* 0x00000004910ac211 */ /* 0x040fe400078208ff */
[----:B0-----:R-:W-:Y:S01]  /*bb40*/  @!P2 IMAD.WIDE R6, R18, 0x2, R4 ;  /* 0x000000021206a825 */ /* 0x001fe200078e0204 */
[-C--:B------:R-:W-:Y:S02]  /*bb50*/  @!P3 LEA.HI.X R9, R144, R5.reuse, R157, 0x1, P0 ;  /* 0x000000059009b211 */ /* 0x080fe400000f0c9d */
[----:B------:R-:W-:Y:S02]  /*bb60*/  @!P4 LEA.HI.X R11, R145, R5, R156, 0x1, P1 ;  /* 0x00000005910bc211 */ /* 0x000fe400008f0c9c */
[----:B------:R3:W-:Y:S04]  /*bb70*/  @!P2 ST.E.128 desc[UR60][R6.64], RZ ;  /* 0x000000ff0600a985 */ /* 0x0007e8000c101d3c */
[----:B------:R3:W-:Y:S04]  /*bb80*/  @!P3 ST.E.128 desc[UR60][R8.64], RZ ;  /* 0x000000ff0800b985 */ /* 0x0007e8000c101d3c */
[----:B------:R3:W-:Y:S02]  /*bb90*/  @!P4 ST.E.128 desc[UR60][R10.64], RZ ;  /* 0x000000ff0a00c985 */ /* 0x0007e4000c101d3c */
.L_x_201:
[----:B------:R-:W-:Y:S05]  /*bba0*/  BSYNC B0 ;  /* 0x0000000000007941 */ /* 0x000fea0003800000 */
.L_x_196:
[----:B------:R-:W-:Y:S02]  /*bbb0*/  ULDC UR4, c[0x0][0xc3c] ;  /* 0x00030f0000047ab9 */ /* 0x000fe40000000800 */
[----:B-1----:R-:W-:-:S13]  /*bbc0*/  ISETP.GE.AND P0, PT, R35, UR4, PT ;  /* 0x0000000423007c0c */ /* 0x002fda000bf06270 */
[----:B------:R-:W-:Y:S05]  /*bbd0*/  @!P0 BRA `(.L_x_207) ;  /* 0xffffff5000c48947 */ /* 0x000fea000383ffff */
[----:B------:R-:W-:Y:S05]  /*bbe0*/  EXIT ;  /* 0x000000000000794d */ /* 0x000fea0003800000 */
.L_x_172:
[----:B------:R-:W-:-:S08]  /*bbf0*/  NOP ;  /* 0x0000000000007918 */ /* 0x000fd00000000000 */
[----:B--2---:R-:W0:-:S00]  /*bc00*/  USETMAXREG.DEALLOC.CTAPOOL 0x20 ;  /* 0x00000020000079c8 */ /* 0x004e0000080e0500 */
[----:B0-----:R-:W-:-:S06]  /*bc10*/  LOP3.LUT R0, R0, 0x3, RZ, 0xc0, !PT ;  /* 0x0000000300007812 */ /* 0x001fcc00078ec0ff */
[----:B------:R-:W0:Y:S02]  /*bc20*/  SHFL.IDX PT, R0, R0, RZ, 0x1f ;  /* 0x00001fff00007589 */ /* 0x000e2400000e0000 */
[----:B0-----:R-:W-:Y:S01]  /*bc30*/  ISETP.NE.AND P0, PT, R0, RZ, PT ;  /* 0x000000ff0000720c */ /* 0x001fe20003f05270 */
[----:B------:R-:W-:-:S03]  /*bc40*/  IMAD.MOV.U32 R0, RZ, RZ, RZ ;  /* 0x000000ffff007224 */ /* 0x000fc600078e00ff */
[----:B------:R-:W-:-:S05]  /*bc50*/  P2R R2, PR, RZ, 0x1 ;  /* 0x00000001ff027803 */ /* 0x000fca0000000000 */
[----:B------:R0:W-:Y:S04]  /*bc60*/  STL [R1+0x38], R2 ;  /* 0x0000380201007387 */ /* 0x0001e80000100800 */
[----:B------:R-:W-:Y:S05]  /*bc70*/  @!P0 BRA `(.L_x_208) ;  /* 0x00000000001c8947 */ /* 0x000fea0003800000 */
[----:B------:R-:W1:Y:S08]  /*bc80*/  S2UR UR5, SR_CgaCtaId ;  /* 0x00000000000579c3 */ /* 0x000e700000008800 */
[----:B------:R-:W-:Y:S06]  /*bc90*/  BAR.SYNC.DEFER_BLOCKING 0x5, 0x200 ;  /* 0x0148000000007b1d */ /* 0x000fec0000010000 */
[----:B------:R-:W-:-:S02]  /*bca0*/  UMOV UR4, 0x400 ;  /* 0x0000040000047882 */ /* 0x000fc40000000000 */
[----:B-1----:R-:W-:-:S09]  /*bcb0*/  ULEA UR4, UR5, UR4, 0x18 ;  /* 0x0000000405047291 */ /* 0x002fd2000f8ec03f */
[----:B------:R-:W1:Y:S01]  /*bcc0*/  LDS.128 R16, [UR4+0x31cd0] ;  /* 0x031cd004ff107984 */ /* 0x000e620008000c00 */
[----:B------:R-:W-:Y:S06]  /*bcd0*/  BAR.ARV 0x4, 0x200 ;  /* 0x0108000000007b1d */ /* 0x000fec0000002000 */
[----:B------:R-:W-:Y:S05]  /*bce0*/  BRA `(.L_x_209) ;  /* 0x0000000800007947 */ /* 0x000fea0003800000 */
.L_x_208:
[----:B0-----:R-:W0:Y:S01]  /*bcf0*/  S2R R2, SR_TID.X ;  /* 0x0000000000027919 */ /* 0x001e220000002100 */
[----:B------:R-:W-:Y:S01]  /*bd00*/  ULDC UR4, c[0x0][0xc3c] ;  /* 0x00030f0000047ab9 */ /* 0x000fe20000000800 */
[----:B------:R-:W1:Y:S01]  /*bd10*/  S2UR UR6, SR_CTAID.X ;  /* 0x00000000000679c3 */ /* 0x000e620000002500 */
[----:B------:R-:W-:Y:S01]  /*bd20*/  ULDC UR5, c[0x0][0xc38] ;  /* 0x00030e0000057ab9 */ /* 0x000fe20000000800 */
[----:B0-----:R-:W-:-:S04]  /*bd30*/  LOP3.LUT R5, R2, 0x1f, RZ, 0xc0, !PT ;  /* 0x0000001f02057812 */ /* 0x001fc800078ec0ff */
[----:B------:R-:W-:-:S04]  /*bd40*/  ISETP.NE.AND P0, PT, R5, 0x1f, PT ;  /* 0x0000001f0500780c */ /* 0x000fc80003f05270 */
[----:B------:R-:W-:-:S13]  /*bd50*/  ISETP.GE.OR P1, PT, R5, UR4, !P0 ;  /* 0x0000000405007c0c */ /* 0x000fda000c726670 */
[----:B------:R-:W0:Y:S02]  /*bd60*/  @!P1 LDC.64 R2, c[0x0][0xc80] ;  /* 0x00032000ff029b82 */ /* 0x000e240000000a00 */
[----:B0-----:R-:W-:-:S05]  /*bd70*/  @!P1 IMAD.WIDE.U32 R2, R5, 0x4, R2 ;  /* 0x0000000405029825 */ /* 0x001fca00078e0002 */
[----:B------:R-:W2:Y:S01]  /*bd80*/  @!P1 LDG.E R0, desc[UR60][R2.64] ;  /* 0x0000003c02009981 */ /* 0x000ea2000c1e1900 */
[C---:B------:R-:W-:Y:S01]  /*bd90*/  ISETP.NE.AND P1, PT, R5.reuse, RZ, PT ;  /* 0x000000ff0500720c */ /* 0x040fe20003f25270 */
[----:B------:R-:W-:Y:S01]  /*bda0*/  UMOV UR4, URZ ;  /* 0x0000003f00047c82 */ /* 0x000fe20008000000 */
[C---:B------:R-:W-:Y:S01]  /*bdb0*/  ISETP.GE.U32.AND P2, PT, R5.reuse, 0x2, PT ;  /* 0x000000020500780c */ /* 0x040fe20003f46070 */
[----:B------:R-:W-:Y:S01]  /*bdc0*/  IMAD.MOV.U32 R16, RZ, RZ, RZ ;  /* 0x000000ffff107224 */ /* 0x000fe200078e00ff */
[C---:B------:R-:W-:Y:S02]  /*bdd0*/  ISETP.GE.U32.AND P3, PT, R5.reuse, 0x4, PT ;  /* 0x000000040500780c */ /* 0x040fe40003f66070 */
[C---:B------:R-:W-:Y:S02]  /*bde0*/  ISETP.GE.U32.AND P4, PT, R5.reuse, 0x8, PT ;  /* 0x000000080500780c */ /* 0x040fe40003f86070 */
[----:B------:R-:W-:Y:S01]  /*bdf0*/  ISETP.GE.U32.AND P5, PT, R5, 0x10, PT ;  /* 0x000000100500780c */ /* 0x000fe20003fa6070 */
[----:B--2---:R-:W0:Y:S02]  /*be00*/  SHFL.UP PT, R4, R0, 0x1, RZ ;  /* 0x0420000000047989 */ /* 0x004e2400000e00ff */
[----:B0-----:R-:W-:-:S05]  /*be10*/  SEL R7, R4, RZ, P1 ;  /* 0x000000ff04077207 */ /* 0x001fca0000800000 */
[----:B------:R-:W-:-:S05]  /*be20*/  IMAD.IADD R7, R0, 0x1, R7 ;  /* 0x0000000100077824 */ /* 0x000fca00078e0207 */
[----:B------:R-:W0:Y:S02]  /*be30*/  SHFL.UP PT, R4, R7, 0x2, RZ ;  /* 0x0440000007047989 */ /* 0x000e2400000e00ff */
        /* <DEDUP_REMOVED lines=11> */
[----:B------:R-:W0:Y:S02]  /*bef0*/  SHFL.IDX PT, R4, R7, 0x1f, 0x1f ;  /* 0x03e01f0007047f89 */ /* 0x000e2400000e0000 */
[----:B0-----:R-:W-:-:S04]  /*bf00*/  IMAD R4, R4, UR5, RZ ;  /* 0x0000000504047c24 */ /* 0x001fc8000f8e02ff */
[----:B------:R-:W-:Y:S01]  /*bf10*/  IMAD.MOV.U32 R3, RZ, RZ, R4 ;  /* 0x000000ffff037224 */ /* 0x000fe200078e0004 */
[----:B-1----:R-:W-:-:S13]  /*bf20*/  ISETP.GT.AND P6, PT, R4, UR6, PT ;  /* 0x0000000604007c0c */ /* 0x002fda000bfc4270 */
[----:B------:R-:W-:Y:S05]  /*bf30*/  @P6 BRA `(.L_x_210) ;  /* 0x00000000009c6947 */ /* 0x000fea0003800000 */
[----:B------:R-:W0:Y:S01]  /*bf40*/  LDC R6, c[0x0][0xc3c] ;  /* 0x00030f00ff067b82 */ /* 0x000e220000000800 */
[----:B------:R-:W-:Y:S01]  /*bf50*/  IMAD.MOV.U32 R4, RZ, RZ, R3 ;  /* 0x000000ffff047224 */ /* 0x000fe200078e0003 */
[----:B------:R-:W-:Y:S01]  /*bf60*/  UMOV UR4, URZ ;  /* 0x0000003f00047c82 */ /* 0x000fe20008000000 */
[----:B------:R-:W-:Y:S01]  /*bf70*/  ULDC UR7, c[0x0][0xc3c] ;  /* 0x00030f0000077ab9 */ /* 0x000fe20000000800 */
[----:B------:R-:W-:-:S05]  /*bf80*/  ULDC UR5, c[0x0][0xc38] ;  /* 0x00030e0000057ab9 */ /* 0x000fca0000000800 */
.L_x_214:
[----:B------:R-:W-:Y:S01]  /*bf90*/  UIADD3 UR4, UR4, 0x1f, URZ ;  /* 0x0000001f04047890 */ /* 0x000fe2000fffe03f */
[----:B------:R-:W-:-:S05]  /*bfa0*/  IMAD.U32 R19, RZ, RZ, UR7 ;  /* 0x00000007ff137e24 */ /* 0x000fca000f8e00ff */
[----:B0-----:R-:W-:-:S13]  /*bfb0*/  ISETP.LE.AND P6, PT, R6, UR4, PT ;  /* 0x0000000406007c0c */ /* 0x001fda000bfc3270 */
[----:B------:R-:W-:Y:S05]  /*bfc0*/  @P6 BRA `(.L_x_211) ;  /* 0x0000000400246947 */ /* 0x000fea0003800000 */
[----:B------:R-:W-:Y:S01]  /*bfd0*/  VIADD R7, R5, UR4 ;  /* 0x0000000405077c36 */ /* 0x000fe20008000000 */
[----:B------:R-:W-:Y:S01]  /*bfe0*/  BSSY B0, `(.L_x_212) ;  /* 0x0000007000007945 */ /* 0x000fe20003800000 */
[----:B------:R-:W-:-:S03]  /*bff0*/  MOV R0, RZ ;  /* 0x000000ff00007202 */ /* 0x000fc60000000f00 */
[----:B------:R-:W-:-:S13]  /*c000*/  ISETP.GE.OR P6, PT, R7, R6, !P0 ;  /* 0x000000060700720c */ /* 0x000fda00047c6670 */
[----:B------:R-:W-:Y:S05]  /*c010*/  @P6 BRA `(.L_x_213) ;  /* 0x00000000000c6947 */ /* 0x000fea0003800000 */
[----:B------:R-:W0:Y:S02]  /*c020*/  LDC.64 R2, c[0x0][0xc80] ;  /* 0x00032000ff027b82 */ /* 0x000e240000000a00 */
[----:B0-----:R-:W-:-:S05]  /*c030*/  IMAD.WIDE R2, R7, 0x4, R2 ;  /* 0x0000000407027825 */ /* 0x001fca00078e0202 */
[----:B------:R0:W5:Y:S02]  /*c040*/  LDG.E R0, desc[UR60][R2.64] ;  /* 0x0000003c02007981 */ /* 0x000164000c1e1900 */
.L_x_213:
[----:B------:R-:W-:Y:S05]  /*c050*/  BSYNC B0 ;  /* 0x0000000000007941 */ /* 0x000fea0003800000 */
.L_x_212:
[----:B0----5:R-:W0:Y:S02]  /*c060*/  SHFL.UP PT, R2, R0, 0x1, RZ ;  /* 0x0420000000027989 */ /* 0x021e2400000e00ff */
        /* <DEDUP_REMOVED lines=16> */
[----:B------:R-:W-:-:S05]  /*c170*/  IMAD.IADD R4, R3, 0x1, R4 ;  /* 0x0000000103047824 */ /* 0x000fca00078e0204 */
[----:B------:R-:W-:-:S13]  /*c180*/  ISETP.GT.AND P6, PT, R4, UR6, PT ;  /* 0x0000000604007c0c */ /* 0x000fda000bfc4270 */
[----:B------:R-:W-:Y:S05]  /*c190*/  @!P6 BRA `(.L_x_214) ;  /* 0xfffffffc007ce947 */ /* 0x000fea000383ffff */
[----:B------:R-:W-:-:S07]  /*c1a0*/  IMAD.MOV.U32 R7, RZ, RZ, R9 ;  /* 0x000000ffff077224 */ /* 0x000fce00078e0009 */
.L_x_210:
[----:B------:R-:W-:-:S04]  /*c1b0*/  IMAD.IADD R9, R4, 0x1, -R3 ;  /* 0x0000000104097824 */ /* 0x000fc800078e0a03 */
[----:B------:R-:W-:-:S05]  /*c1c0*/  IMAD R2, R7, UR5, R9 ;  /* 0x0000000507027c24 */ /* 0x000fca000f8e0209 */
[----:B------:R-:W-:-:S13]  /*c1d0*/  ISETP.GT.AND P0, PT, R2, UR6, PT ;  /* 0x0000000602007c0c */ /* 0x000fda000bf04270 */
[----:B------:R-:W-:-:S04]  /*c1e0*/  VOTE.ANY R6, PT, !P0 ;  /* 0x0000000000067806 */ /* 0x000fc800040e0100 */
[----:B------:R-:W0:Y:S01]  /*c1f0*/  POPC R19, R6 ;  /* 0x0000000600137309 */ /* 0x000e220000000000 */
[----:B------:R-:W-:Y:S01]  /*c200*/  ISETP.NE.AND P0, PT, R6, RZ, PT ;  /* 0x000000ff0600720c */ /* 0x000fe20003f05270 */
[----:B0-----:R-:W0:Y:S02]  /*c210*/  SHFL.IDX PT, R0, R0, R19, 0x1f ;  /* 0x00001f1300007589 */ /* 0x001e2400000e0000 */
[----:B0-----:R-:W-:-:S04]  /*c220*/  IABS R4, R0 ;  /* 0x0000000000047213 */ /* 0x001fc80000000000 */
[----:B------:R-:W0:Y:S08]  /*c230*/  I2F.RP R8, R4 ;  /* 0x0000000400087306 */ /* 0x000e300000209400 */
[----:B0-----:R-:W0:Y:S02]  /*c240*/  MUFU.RCP R8, R8 ;  /* 0x0000000800087308 */ /* 0x001e240000001000 */
[----:B0-----:R-:W-:-:S06]  /*c250*/  VIADD R2, R8, 0xffffffe ;  /* 0x0ffffffe08027836 */ /* 0x001fcc0000000000 */
[----:B------:R0:W1:Y:S01]  /*c260*/  F2I.FTZ.U32.TRUNC.NTZ R3, R2 ;  /* 0x0000000200037305 */ /* 0x000062000021f000 */
[----:B------:R-:W-:Y:S05]  /*c270*/  @!P0 BRA `(.L_x_215) ;  /* 0x0000000000088947 */ /* 0x000fea0003800000 */
[----:B------:R-:W-:-:S06]  /*c280*/  VIADD R16, R19, 0xffffffff ;  /* 0xffffffff13107836 */ /* 0x000fcc0000000000 */
[----:B------:R2:W3:Y:S02]  /*c290*/  SHFL.IDX PT, R16, R7, R16, 0x1f ;  /* 0x00001f1007107589 */ /* 0x0004e400000e0000 */
.L_x_215:
[----:B---3--:R-:W-:Y:S01]  /*c2a0*/  IMAD R16, R16, UR5, R9 ;  /* 0x0000000510107c24 */ /* 0x008fe2000f8e0209 */
[----:B0-----:R-:W-:Y:S01]  /*c2b0*/  IABS R2, R0 ;  /* 0x0000000000027213 */ /* 0x001fe20000000000 */
[----:B-12---:R-:W-:Y:S01]  /*c2c0*/  IMAD.MOV R7, RZ, RZ, -R3 ;  /* 0x000000ffff077224 */ /* 0x006fe200078e0a03 */
[----:B------:R-:W-:Y:S02]  /*c2d0*/  IADD3 R19, R19, UR4, RZ ;  /* 0x0000000413137c10 */ /* 0x000fe4000fffe0ff */
[----:B------:R-:W-:Y:S01]  /*c2e0*/  IADD3 R9, -R16, UR6, RZ ;  /* 0x0000000610097c10 */ /* 0x000fe2000fffe1ff */
[----:B------:R-:W-:Y:S02]  /*c2f0*/  IMAD.MOV R8, RZ, RZ, -R2 ;  /* 0x000000ffff087224 */ /* 0x000fe400078e0a02 */
[----:B------:R-:W-:Y:S01]  /*c300*/  IMAD R7, R7, R4, RZ ;  /* 0x0000000407077224 */ /* 0x000fe200078e02ff */
[----:B------:R-:W-:Y:S01]  /*c310*/  IABS R6, R9 ;  /* 0x0000000900067213 */ /* 0x000fe20000000000 */
[----:B------:R-:W-:-:S04]  /*c320*/  IMAD.MOV.U32 R2, RZ, RZ, RZ ;  /* 0x000000ffff027224 */ /* 0x000fc800078e00ff */
[----:B------:R-:W-:-:S04]  /*c330*/  IMAD.HI.U32 R2, R3, R7, R2 ;  /* 0x0000000703027227 */ /* 0x000fc800078e0002 */
[----:B------:R-:W-:Y:S02]  /*c340*/  IMAD.MOV.U32 R3, RZ, RZ, R6 ;  /* 0x000000ffff037224 */ /* 0x000fe400078e0006 */
[----:B------:R-:W-:Y:S02]  /*c350*/  IMAD.MOV.U32 R6, RZ, RZ, R8 ;  /* 0x000000ffff067224 */ /* 0x000fe400078e0008 */
[----:B------:R-:W-:-:S04]  /*c360*/  IMAD.HI.U32 R2, R2, R3, RZ ;  /* 0x0000000302027227 */ /* 0x000fc800078e00ff */
[----:B------:R-:W-:-:S05]  /*c370*/  IMAD R3, R2, R6, R3 ;  /* 0x0000000602037224 */ /* 0x000fca00078e0203 */
[----:B------:R-:W-:-:S13]  /*c380*/  ISETP.GT.U32.AND P1, PT, R4, R3, PT ;  /* 0x000000030400720c */ /* 0x000fda0003f24070 */
[----:B------:R-:W-:Y:S02]  /*c390*/  @!P1 IMAD.IADD R3, R3, 0x1, -R4 ;  /* 0x0000000103039824 */ /* 0x000fe400078e0a04 */
[----:B------:R-:W-:Y:S01]  /*c3a0*/  @!P1 VIADD R2, R2, 0x1 ;  /* 0x0000000102029836 */ /* 0x000fe20000000000 */
[----:B------:R-:W-:Y:S02]  /*c3b0*/  ISETP.NE.AND P1, PT, R0, RZ, PT ;  /* 0x000000ff0000720c */ /* 0x000fe40003f25270 */
[----:B------:R-:W-:Y:S02]  /*c3c0*/  ISETP.GE.U32.AND P0, PT, R3, R4, PT ;  /* 0x000000040300720c */ /* 0x000fe40003f06070 */
[----:B------:R-:W-:-:S04]  /*c3d0*/  LOP3.LUT R3, R9, R0, RZ, 0x3c, !PT ;  /* 0x0000000009037212 */ /* 0x000fc800078e3cff */
[----:B------:R-:W-:-:S07]  /*c3e0*/  ISETP.GE.AND P2, PT, R3, RZ, PT ;  /* 0x000000ff0300720c */ /* 0x000fce0003f46270 */
[----:B------:R-:W-:-:S06]  /*c3f0*/  @P0 VIADD R2, R2, 0x1 ;  /* 0x0000000102020836 */ /* 0x000fcc0000000000 */
[----:B------:R-:W-:Y:S01]  /*c400*/  @!P2 IMAD.MOV R2, RZ, RZ, -R2 ;  /* 0x000000ffff02a224 */ /* 0x000fe200078e0a02 */
[----:B------:R-:W-:-:S05]  /*c410*/  @!P1 LOP3.LUT R2, RZ, R0, RZ, 0x33, !PT ;  /* 0x00000000ff029212 */ /* 0x000fca00078e33ff */
[--C-:B------:R-:W-:Y:S02]  /*c420*/  IMAD.MOV R17, RZ, RZ, -R2.reuse ;  /* 0x000000ffff117224 */ /* 0x100fe400078e0a02 */
[----:B------:R-:W-:Y:S02]  /*c430*/  IMAD.MOV.U32 R18, RZ, RZ, R2 ;  /* 0x000000ffff127224 */ /* 0x000fe400078e0002 */
[----:B------:R-:W-:Y:S01]  /*c440*/  IMAD R17, R0, R17, R9 ;  /* 0x0000001100117224 */ /* 0x000fe200078e0209 */
[----:B------:R-:W-:Y:S06]  /*c450*/  BRA `(.L_x_216) ;  /* 0x00000000000c7947 */ /* 0x000fec0003800000 */
.L_x_211:
[----:B------:R-:W-:Y:S02]  /*c460*/  IMAD.MOV.U32 R17, RZ, RZ, RZ ;  /* 0x000000ffff117224 */ /* 0x000fe400078e00ff */
[----:B------:R-:W-:Y:S02]  /*c470*/  IMAD.U32 R16, RZ, RZ, UR6 ;  /* 0x00000006ff107e24 */ /* 0x000fe4000f8e00ff */
[----:B------:R-:W-:-:S07]  /*c480*/  IMAD.MOV.U32 R18, RZ, RZ, RZ ;  /* 0x000000ffff127224 */ /* 0x000fce00078e00ff */
.L_x_216:
[----:B------:R-:W-:-:S13]  /*c490*/  ISETP.NE.AND P0, PT, R5, RZ, PT ;  /* 0x000000ff0500720c */ /* 0x000fda0003f05270 */
[----:B------:R-:W0:Y:S01]  /*c4a0*/  @!P0 S2R R3, SR_CgaCtaId ;  /* 0x0000000000038919 */ /* 0x000e220000008800 */
[----:B------:R-:W-:-:S04]  /*c4b0*/  @!P0 MOV R0, 0x400 ;  /* 0x0000040000008802 */ /* 0x000fc80000000f00 */
[----:B0-----:R-:W-:-:S05]  /*c4c0*/  @!P0 LEA R0, R3, R0, 0x18 ;  /* 0x0000000003008211 */ /* 0x001fca00078ec0ff */
[----:B------:R2:W-:Y:S01]  /*c4d0*/  @!P0 STS.128 [R0+0x31cd0], R16 ;  /* 0x031cd01000008388 */ /* 0x0005e20000000c00 */
[----:B------:R-:W-:Y:S06]  /*c4e0*/  BAR.ARV 0x5, 0x200 ;  /* 0x0148000000007b1d */ /* 0x000fec0000002000 */
.L_x_209:
[----:B------:R3:W-:Y:S01]  /*c4f0*/  STL [R1+0x30], RZ ;  /* 0x000030ff01007387 */ /* 0x0007e20000100800 */
[----:B------:R-:W-:Y:S01]  /*c500*/  ULDC UR4, c[0x0][0xc3c] ;  /* 0x00030f0000047ab9 */ /* 0x000fe20000000800 */
[----:B------:R-:W-:Y:S01]  /*c510*/  IMAD.MOV.U32 R26, RZ, RZ, 0x1 ;  /* 0x00000001ff1a7424 */ /* 0x000fe200078e00ff */
[----:B-1----:R-:W-:Y:S01]  /*c520*/  ISETP.GE.AND P0, PT, R19, UR4, PT ;  /* 0x0000000413007c0c */ /* 0x002fe2000bf06270 */
[----:B------:R-:W-:-:S12]  /*c530*/  IMAD.MOV.U32 R23, RZ, RZ, RZ ;  /* 0x000000ffff177224 */ /* 0x000fd800078e00ff */
[----:B---3--:R-:W-:Y:S05]  /*c540*/  @P0 BRA `(.L_x_217) ;  /* 0x00000050006c0947 */ /* 0x008fea0003800000 */
[----:B------:R-:W1:Y:S01]  /*c550*/  S2R R6, SR_TID.X ;  /* 0x0000000000067919 */ /* 0x000e620000002100 */
[----:B------:R-:W3:Y:S01]  /*c560*/  S2UR UR5, SR_CgaCtaId ;  /* 0x00000000000579c3 */ /* 0x000ee20000008800 */
[----:B------:R-:W-:Y:S01]  /*c570*/  UMOV UR4, 0x400 ;  /* 0x0000040000047882 */ /* 0x000fe20000000000 */
[----:B------:R-:W-:Y:S01]  /*c580*/  BSSY B8, `(.L_x_217) ;  /* 0x0000517000087945 */ /* 0x000fe20003800000 */
[----:B------:R4:W-:Y:S01]  /*c590*/  STL [R1+0x30], RZ ;  /* 0x000030ff01007387 */ /* 0x0009e20000100800 */
[----:B------:R-:W-:Y:S01]  /*c5a0*/  IMAD.MOV.U32 R26, RZ, RZ, 0x1 ;  /* 0x00000001ff1a7424 */ /* 0x000fe200078e00ff */
[----:B------:R-:W-:Y:S01]  /*c5b0*/  ULDC UR36, c[0x0][0xc] ;  /* 0x0000030000247ab9 */ /* 0x000fe20000000800 */
[----:B------:R-:W-:Y:S01]  /*c5c0*/  IMAD.MOV.U32 R23, RZ, RZ, RZ ;  /* 0x000000ffff177224 */ /* 0x000fe200078e00ff */
[----:B------:R-:W-:Y:S01]  /*c5d0*/  ULDC.64 UR38, c[0x0][0x198] ;  /* 0x0000660000267ab9 */ /* 0x000fe20000000a00 */
[----:B---3--:R-:W-:-:S06]  /*c5e0*/  ULEA UR4, UR5, UR4, 0x18 ;  /* 0x0000000405047291 */ /* 0x008fcc000f8ec03f */
[----:B------:R-:W-:Y:S01]  /*c5f0*/  IMAD.U32 R22, RZ, RZ, UR4 ;  /* 0x00000004ff167e24 */ /* 0x000fe2000f8e00ff */
[C---:B-1----:R-:W-:Y:S01]  /*c600*/  LOP3.LUT R5, R6.reuse, 0x7f, RZ, 0xc0, !PT ;  /* 0x0000007f06057812 */ /* 0x042fe200078ec0ff */
[----:B--2---:R-:W-:-:S04]  /*c610*/  IMAD.SHL.U32 R0, R6, 0x8, RZ ;  /* 0x0000000806007824 */ /* 0x004fc800078e00ff */
[----:B------:R-:W-:Y:S01]  /*c620*/  IMAD.SHL.U32 R4, R5, 0x8, RZ ;  /* 0x0000000805047824 */ /* 0x000fe200078e00ff */
[C---:B------:R-:W-:Y:S02]  /*c630*/  LOP3.LUT R3, R0.reuse, 0x20, RZ, 0xc0, !PT ;  /* 0x0000002000037812 */ /* 0x040fe400078ec0ff */
[----:B0-----:R-:W-:Y:S02]  /*c640*/  LOP3.LUT R2, R0, 0xd8, RZ, 0xc0, !PT ;  /* 0x000000d800027812 */ /* 0x001fe400078ec0ff */
[----:B------:R-:W-:Y:S02]  /*c650*/  LOP3.LUT R3, R3, 0x300, R4, 0xf8, !PT ;  /* 0x0000030003037812 */ /* 0x000fe400078ef804 */
[----:B------:R-:W-:Y:S02]  /*c660*/  LOP3.LUT R2, R2, 0x18, R6, 0x78, !PT ;  /* 0x0000001802027812 */ /* 0x000fe400078e7806 */
[----:B------:R-:W-:Y:S02]  /*c670*/  SHF.R.U32.HI R4, RZ, 0x2, R5 ;  /* 0x00000002ff047819 */ /* 0x000fe40000011605 */
[----:B------:R-:W-:Y:S01]  /*c680*/  LOP3.LUT R3, R3, R2, RZ, 0xfc, !PT ;  /* 0x0000000203037212 */ /* 0x000fe200078efcff */
[----:B------:R-:W-:Y:S01]  /*c690*/  IMAD.SHL.U32 R2, R6, 0x20, RZ ;  /* 0x0000002006027824 */ /* 0x000fe200078e00ff */
[----:B------:R-:W-:-:S03]  /*c6a0*/  LOP3.LUT R0, R0, 0x18, RZ, 0xc0, !PT ;  /* 0x0000001800007812 */ /* 0x000fc600078ec0ff */
[----:B------:R-:W-:Y:S01]  /*c6b0*/  IMAD R3, R3, 0x2, R22 ;  /* 0x0000000203037824 */ /* 0x000fe200078e0216 */
[----:B------:R-:W-:Y:S02]  /*c6c0*/  LOP3.LUT R4, R4, 0x60, R2, 0xf8, !PT ;  /* 0x0000006004047812 */ /* 0x000fe400078ef802 */
[C---:B------:R-:W-:Y:S02]  /*c6d0*/  LOP3.LUT R2, R0.reuse, 0x20, RZ, 0xfc, !PT ;  /* 0x0000002000027812 */ /* 0x040fe400078efcff */
[----:B------:R4:W-:Y:S01]  /*c6e0*/  STL [R1+0x4], R3 ;  /* 0x0000040301007387 */ /* 0x0009e20000100800 */
[----:B------:R-:W-:-:S07]  /*c6f0*/  LOP3.LUT R0, R0, 0x40, RZ, 0xfc, !PT ;  /* 0x0000004000007812 */ /* 0x000fce00078efcff */
.L_x_321:
[----:B0---4-:R-:W0:Y:S02]  /*c700*/  LDC.64 R2, c[0x0][0xc88] ;  /* 0x00032200ff027b82 */ /* 0x011e240000000a00 */
[----:B0-----:R-:W-:-:S05]  /*c710*/  IMAD.WIDE R2, R19, 0x4, R2 ;  /* 0x0000000413027825 */ /* 0x001fca00078e0202 */
[----:B------:R-:W2:Y:S01]  /*c720*/  LDG.E R8, desc[UR60][R2.64] ;  /* 0x0000003c02087981 */ /* 0x000ea2000c1e1900 */
[----:B------:R-:W-:Y:S05]  /*c730*/  YIELD ;  /* 0x0000000000007946 */ /* 0x000fea0003800000 */
[----:B------:R-:W-:Y:S01]  /*c740*/  ULDC.64 UR4, c[0x0][0xa28] ;  /* 0x00028a0000047ab9 */ /* 0x000fe20000000a00 */
[----:B------:R-:W-:Y:S01]  /*c750*/  IMAD.MOV.U32 R0, RZ, RZ, RZ ;  /* 0x000000ffff007224 */ /* 0x000fe200078e00ff */
[----:B------:R-:W-:Y:S01]  /*c760*/  ISETP.NE.U32.AND P0, PT, RZ, UR4, PT ;  /* 0x00000004ff007c0c */ /* 0x000fe2000bf05070 */
[----:B------:R-:W-:Y:S01]  /*c770*/  IMAD.MOV.U32 R6, RZ, RZ, RZ ;  /* 0x000000ffff067224 */ /* 0x000fe200078e00ff */
[----:B------:R-:W-:Y:S01]  /*c780*/  ULDC.64 UR6, c[0x0][0xa18] ;  /* 0x0002860000067ab9 */ /* 0x000fe20000000a00 */
[----:B------:R-:W-:Y:S01]  /*c790*/  ULDC.64 UR8, c[0x0][0xa08] ;  /* 0x0002820000087ab9 */ /* 0x000fe20000000a00 */
[----:B------:R-:W-:-:S02]  /*c7a0*/  ISETP.NE.AND.EX P0, PT, RZ, UR5, PT, P0 ;  /* 0x00000005ff007c0c */ /* 0x000fc4000bf05300 */
[----:B--2---:R-:W-:Y:S01]  /*c7b0*/  SHF.R.S32.HI R4, RZ, 0x1f, R8 ;  /* 0x0000001fff047819 */ /* 0x004fe20000011408 */
[----:B------:R-:W-:-:S10]  /*c7c0*/  IMAD.SHL.U32 R24, R8, 0x4, RZ ;  /* 0x0000000408187824 */ /* 0x000fd400078e00ff */
[C---:B------:R-:W-:Y:S01]  /*c7d0*/  @P0 LEA R2, P1, R8.reuse, UR4, 0x2 ;  /* 0x0000000408020c11 */ /* 0x040fe2000f8210ff */
[----:B------:R-:W-:Y:S03]  /*c7e0*/  STL [R1+0x8], R8 ;  /* 0x0000080801007387 */ /* 0x000fe60000100800 */
[C-C-:B------:R-:W-:Y:S01]  /*c7f0*/  @P0 LEA.HI.X R3, R8.reuse, UR5, R4.reuse, 0x2, P1 ;  /* 0x0000000508030c11 */ /* 0x140fe200088f1404 */
[----:B------:R-:W-:Y:S01]  /*c800*/  ULDC.64 UR4, c[0x0][0xa00] ;  /* 0x0002800000047ab9 */ /* 0x000fe20000000a00 */
[----:B------:R-:W-:Y:S01]  /*c810*/  SHF.L.U64.HI R29, R8, 0x2, R4 ;  /* 0x00000002081d7819 */ /* 0x000fe20000010204 */
[----:B------:R0:W-:Y:S01]  /*c820*/  STL [R1+0x18], R4 ;  /* 0x0000180401007387 */ /* 0x0001e20000100800 */
[----:B------:R-:W-:-:S03]  /*c830*/  ISETP.NE.U32.AND P1, PT, RZ, UR4, PT ;  /* 0x00000004ff007c0c */ /* 0x000fc6000bf25070 */
[----:B-1----:R1:W5:Y:S01]  /*c840*/  @P0 LDG.E R0, desc[UR60][R2.64] ;  /* 0x0000003c02000981 */ /* 0x002362000c1e1900 */
[----:B------:R-:W-:Y:S01]  /*c850*/  ISETP.NE.AND.EX P1, PT, RZ, UR5, PT, P1 ;  /* 0x00000005ff007c0c */ /* 0x000fe2000bf25310 */
[----:B------:R-:W-:Y:S01]  /*c860*/  IMAD.MOV.U32 R28, RZ, RZ, RZ ;  /* 0x000000ffff1c7224 */ /* 0x000fe200078e00ff */
[----:B------:R-:W-:Y:S02]  /*c870*/  ISETP.NE.U32.AND P2, PT, RZ, UR6, PT ;  /* 0x00000006ff007c0c */ /* 0x000fe4000bf45070 */
[----:B------:R-:W-:Y:S02]  /*c880*/  ISETP.NE.U32.AND P0, PT, RZ, UR8, PT ;  /* 0x00000008ff007c0c */ /* 0x000fe4000bf05070 */
[----:B------:R-:W-:Y:S02]  /*c890*/  ISETP.NE.AND.EX P2, PT, RZ, UR7, PT, P2 ;  /* 0x00000007ff007c0c */ /* 0x000fe4000bf45320 */
[----:B------:R-:W-:Y:S02]  /*c8a0*/  ISETP.NE.AND.EX P0, PT, RZ, UR9, PT, P0 ;  /* 0x00000009ff007c0c */ /* 0x000fe4000bf05300 */
[----:B-1----:R-:W-:-:S02]  /*c8b0*/  IADD3 R2, P3, R24, UR4, RZ ;  /* 0x0000000418027c10 */ /* 0x002fc4000ff7e0ff */
[----:B0-----:R-:W-:Y:S02]  /*c8c0*/  IADD3 R4, P4, R24, UR8, RZ ;  /* 0x0000000818047c10 */ /* 0x001fe4000ff9e0ff */
[C---:B------:R-:W-:Y:S01]  /*c8d0*/  IADD3.X R3, R29.reuse, UR5, RZ, P3, !PT ;  /* 0x000000051d037c10 */ /* 0x040fe20009ffe4ff */
[----:B------:R-:W-:Y:S01]  /*c8e0*/  ULDC UR4, c[0x0][0x288] ;  /* 0x0000a20000047ab9 */ /* 0x000fe20000000800 */
[----:B------:R-:W-:-:S03]  /*c8f0*/  IADD3.X R5, R29, UR9, RZ, P4, !PT ;  /* 0x000000091d057c10 */ /* 0x000fc6000a7fe4ff */
[----:B------:R-:W2:Y:S01]  /*c900*/  @P1 LDG.E R6, desc[UR60][R2.64] ;  /* 0x0000003c02061981 */ /* 0x000ea2000c1e1900 */
[----:B------:R-:W-:Y:S01]  /*c910*/  IMAD.U32 R9, RZ, RZ, UR4 ;  /* 0x00000004ff097e24 */ /* 0x000fe2000f8e00ff */
[----:B------:R-:W-:Y:S02]  /*c920*/  ULDC.64 UR4, c[0x0][0x418] ;  /* 0x0001060000047ab9 */ /* 0x000fe40000000a00 */
[----:B------:R-:W5:Y:S04]  /*c930*/  @P0 LDG.E R28, desc[UR60][R4.64] ;  /* 0x0000003c041c0981 */ /* 0x000f68000c1e1900 */
[----:B--2---:R0:W-:Y:S02]  /*c940*/  STL [R1+0x14], R6 ;  /* 0x0000140601007387 */ /* 0x0041e40000100800 */
[----:B0-----:R-:W-:-:S04]  /*c950*/  @P2 IADD3 R6, P3, R24, UR6, RZ ;  /* 0x0000000618062c10 */ /* 0x001fc8000ff7e0ff */
[----:B------:R-:W-:-:S05]  /*c960*/  @P2 IADD3.X R7, R29, UR7, RZ, P3, !PT ;  /* 0x000000071d072c10 */ /* 0x000fca0009ffe4ff */
[----:B------:R0:W2:Y:S01]  /*c970*/  @P2 LDG.E R9, desc[UR60][R6.64] ;  /* 0x0000003c06092981 */ /* 0x0000a2000c1e1900 */
[----:B------:R-:W-:-:S03]  /*c980*/  UISETP.NE.U32.AND UP0, UPT, UR4, URZ, UPT ;  /* 0x0000003f0400728c */ /* 0x000fc6000bf05070 */
[----:B------:R-:W-:Y:S01]  /*c990*/  ULDC UR4, c[0x0][0x424] ;  /* 0x0001090000047ab9 */ /* 0x000fe20000000800 */
[----:B------:R-:W-:-:S03]  /*c9a0*/  UISETP.NE.AND.EX UP0, UPT, UR5, URZ, UPT, UP0 ;  /* 0x0000003f0500728c */ /* 0x000fc6000bf05300 */
[----:B------:R-:W-:Y:S01]  /*c9b0*/  ULDC UR5, c[0x0][0x2f0] ;  /* 0x0000bc0000057ab9 */ /* 0x000fe20000000800 */
[----:B------:R-:W-:-:S04]  /*c9c0*/  USEL UR4, UR4, 0x1, UP0 ;  /* 0x0000000104047887 */ /* 0x000fc80008000000 */
[----:B------:R-:W-:-:S06]  /*c9d0*/  UIMAD UR4, UR4, UR5, URZ ;  /* 0x00000005040472a4 */ /* 0x000fcc000f8e023f */
[----:B0-----:R-:W-:Y:S01]  /*c9e0*/  IMAD.U32 R6, RZ, RZ, UR4 ;  /* 0x00000004ff067e24 */ /* 0x001fe2000f8e00ff */
[----:B--2---:R0:W-:Y:S01]  /*c9f0*/  STL [R1+0x2c], R9 ;  /* 0x00002c0901007387 */ /* 0x0041e20000100800 */
[----:B---3--:R-:W-:Y:S05]  /*ca00*/  @P2 BRA `(.L_x_218) ;  /* 0x0000000000142947 */ /* 0x008fea0003800000 */
[----:B------:R-:W-:Y:S05]  /*ca10*/  @!P1 BRA `(.L_x_218) ;  /* 0x0000000000109947 */ /* 0x000fea0003800000 */
[----:B------:R-:W2:Y:S04]  /*ca20*/  LDG.E R7, desc[UR60][R2.64] ;  /* 0x0000003c02077981 */ /* 0x000ea8000c1e1900 */
[----:B------:R-:W2:Y:S02]  /*ca30*/  LDG.E R2, desc[UR60][R2.64+0x4] ;  /* 0x0000043c02027981 */ /* 0x000ea4000c1e1900 */
[----:B--2---:R-:W-:-:S05]  /*ca40*/  IMAD.IADD R2, R2, 0x1, -R7 ;  /* 0x0000000102027824 */ /* 0x004fca00078e0a07 */
[----:B------:R1:W-:Y:S02]  /*ca50*/  STL [R1+0x2c], R2 ;  /* 0x00002c0201007387 */ /* 0x0003e40000100800 */
.L_x_218:
[----:B------:R-:W-:Y:S01]  /*ca60*/  ULDC.64 UR4, c[0x0][0xa20] ;  /* 0x0002880000047ab9 */ /* 0x000fe20000000a00 */
[----:B-----5:R-:W-:Y:S01]  /*ca70*/  IADD3 R28, R28, R0, RZ ;  /* 0x000000001c1c7210 */ /* 0x020fe20007ffe0ff */
[----:B------:R-:W-:Y:S01]  /*ca80*/  IMAD.MOV.U32 R25, RZ, RZ, R8 ;  /* 0x000000ffff197224 */ /* 0x000fe200078e0008 */
[----:B------:R-:W-:-:S04]  /*ca90*/  ISETP.NE.U32.AND P1, PT, RZ, UR4, PT ;  /* 0x00000004ff007c0c */ /* 0x000fc8000bf25070 */
[----:B------:R-:W-:-:S13]  /*caa0*/  ISETP.NE.AND.EX P1, PT, RZ, UR5, PT, P1 ;  /* 0x00000005ff007c0c */ /* 0x000fda000bf25310 */
[----:B------:R-:W-:Y:S05]  /*cab0*/  @!P1 BRA `(.L_x_219) ;  /* 0x0000000000109947 */ /* 0x000fea0003800000 */
[----:B-1----:R-:W-:-:S04]  /*cac0*/  IADD3 R2, P0, R24, UR4, RZ ;  /* 0x0000000418027c10 */ /* 0x002fc8000ff1e0ff */
[----:B------:R-:W-:-:S05]  /*cad0*/  IADD3.X R3, R29, UR5, RZ, P0, !PT ;  /* 0x000000051d037c10 */ /* 0x000fca00087fe4ff */
[----:B------:R1:W5:Y:S01]  /*cae0*/  LDG.E R6, desc[UR60][R2.64] ;  /* 0x0000003c02067981 */ /* 0x000362000c1e1900 */
[----:B------:R-:W-:Y:S05]  /*caf0*/  BRA `(.L_x_220) ;  /* 0x0000000000107947 */ /* 0x000fea0003800000 */
.L_x_219:
[----:B------:R-:W-:Y:S05]  /*cb00*/  @!P0 BRA `(.L_x_220) ;  /* 0x00000000000c8947 */ /* 0x000fea0003800000 */
[----:B------:R-:W2:Y:S04]  /*cb10*/  LDG.E R6, desc[UR60][R4.64] ;  /* 0x0000003c04067981 */ /* 0x000ea8000c1e1900 */
[----:B------:R-:W2:Y:S02]  /*cb20*/  LDG.E R4, desc[UR60][R4.64+0x4] ;  /* 0x0000043c04047981 */ /* 0x000ea4000c1e1900 */
[----:B--2---:R-:W-:-:S07]  /*cb30*/  IMAD.IADD R6, R4, 0x1, -R6 ;  /* 0x0000000104067824 */ /* 0x004fce00078e0a06 */
.L_x_220:
[----:B-1---5:R-:W-:Y:S01]  /*cb40*/  IMAD.IADD R2, R6, 0x1, -R0 ;  /* 0x0000000106027824 */ /* 0x022fe200078e0a00 */
[----:B------:R-:W-:Y:S03]  /*cb50*/  BSSY B7, `(.L_x_221) ;  /* 0x000041a000077945 */ /* 0x000fe60003800000 */
[C---:B------:R-:W-:Y:S01]  /*cb60*/  VIADD R0, R2.reuse, 0x8f ;  /* 0x0000008f02007836 */ /* 0x040fe20000000000 */
[----:B------:R1:W-:Y:S01]  /*cb70*/  STL [R1+0x28], R2 ;  /* 0x0000280201007387 */ /* 0x0003e20000100800 */
[----:B------:R-:W-:Y:S02]  /*cb80*/  ISETP.GT.AND P0, PT, R2, RZ, PT ;  /* 0x000000ff0200720c */ /* 0x000fe40003f04270 */
[----:B------:R-:W-:-:S05]  /*cb90*/  IMAD.HI R0, R0, 0x38e38e39, RZ ;  /* 0x38e38e3900007827 */ /* 0x000fca00078e02ff */
[----:B-1----:R-:W-:-:S04]  /*cba0*/  SHF.R.U32.HI R2, RZ, 0x1f, R0 ;  /* 0x0000001fff027819 */ /* 0x002fc80000011600 */
[----:B------:R-:W-:-:S05]  /*cbb0*/  LEA.HI.SX32 R0, R0, R2, 0x1b ;  /* 0x0000000200007211 */ /* 0x000fca00078fdaff */
[----:B------:R1:W-:Y:S01]  /*cbc0*/  STL [R1+0x10], R0 ;  /* 0x0000100001007387 */ /* 0x0003e20000100800 */
[----:B------:R-:W-:Y:S05]  /*cbd0*/  @P0 BRA `(.L_x_222) ;  /* 0x0000000000440947 */ /* 0x000fea0003800000 */
[----:B------:R-:W2:Y:S02]  /*cbe0*/  S2R R3, SR_TID.X ;  /* 0x0000000000037919 */ /* 0x000ea40000002100 */
[----:B--2---:R-:W-:-:S04]  /*cbf0*/  LOP3.LUT R3, R3, 0x7f, RZ, 0xc0, !PT ;  /* 0x0000007f03037812 */ /* 0x004fc800078ec0ff */
[----:B------:R-:W-:-:S13]  /*cc00*/  ISETP.NE.AND P0, PT, R3, RZ, PT ;  /* 0x000000ff0300720c */ /* 0x000fda0003f05270 */
[----:B------:R-:W-:Y:S05]  /*cc10*/  @P0 BRA `(.L_x_223) ;  /* 0x0000004000340947 */ /* 0x000fea0003800000 */
[----:B------:R-:W2:Y:S01]  /*cc20*/  S2R R5, SR_LANEID ;  /* 0x0000000000057919 */ /* 0x000ea20000000000 */
[----:B------:R-:W-:Y:S01]  /*cc30*/  VOTEU.ANY UR4, UPT, PT ;  /* 0x0000000000047886 */ /* 0x000fe200038e0100 */
[----:B------:R-:W3:Y:S01]  /*cc40*/  LDC.64 R2, c[0x0][0xc60] ;  /* 0x00031800ff027b82 */ /* 0x000ee20000000a00 */
[----:B-1----:R-:W2:Y:S02]  /*cc50*/  FLO.U32 R0, UR4 ;  /* 0x0000000400007d00 */ /* 0x002ea400080e0000 */
[----:B--2---:R-:W-:-:S06]  /*cc60*/  ISETP.EQ.U32.AND P0, PT, R0, R5, PT ;  /* 0x000000050000720c */ /* 0x004fcc0003f02070 */
[----:B------:R-:W3:Y:S07]  /*cc70*/  POPC R5, UR4 ;  /* 0x0000000400057d09 */ /* 0x000eee0008000000 */
[----:B---3--:R-:W2:Y:S01]  /*cc80*/  @P0 ATOMG.E.ADD.STRONG.GPU PT, R3, desc[UR60][R2.64], R5 ;  /* 0x00000005020309a8 */ /* 0x008ea200081ee1fc */
[----:B------:R-:W1:Y:S02]  /*cc90*/  S2R R4, SR_LTMASK ;  /* 0x0000000000047919 */ /* 0x000e640000003900 */
[----:B-1----:R-:W-:-:S04]  /*cca0*/  LOP3.LUT R4, R4, UR4, RZ, 0xc0, !PT ;  /* 0x0000000404047c12 */ /* 0x002fc8000f8ec0ff */
[----:B------:R-:W1:Y:S01]  /*ccb0*/  POPC R7, R4 ;  /* 0x0000000400077309 */ /* 0x000e620000000000 */
[----:B--2---:R-:W1:Y:S02]  /*ccc0*/  SHFL.IDX PT, R0, R3, R0, 0x1f ;  /* 0x00001f0003007589 */ /* 0x004e6400000e0000 */
[----:B-1----:R-:W-:Y:S01]  /*ccd0*/  IADD3 R16, R0, UR36, R7 ;  /* 0x0000002400107c10 */ /* 0x002fe2000fffe007 */
[----:B------:R-:W-:Y:S06]  /*cce0*/  BRA `(.L_x_223) ;  /* 0x0000004000007947 */ /* 0x000fec0003800000 */
.L_x_222:
[----:B-1----:R-:W-:Y:S01]  /*ccf0*/  VIADD R0, R22, 0x16a00 ;  /* 0x00016a0016007836 */ /* 0x002fe20000000000 */
[----:B------:R-:W-:Y:S04]  /*cd00*/  BSSY B6, `(.L_x_224) ;  /* 0x0000013000067945 */ /* 0x000fe80003800000 */
[----:B------:R-:W-:-:S13]  /*cd10*/  LOP3.LUT P0, RZ, R0, 0x1bf, RZ, 0xc0, !PT ;  /* 0x000001bf00ff7812 */ /* 0x000fda000780c0ff */
[----:B------:R-:W-:Y:S05]  /*cd20*/  @!P0 BRA `(.L_x_225) ;  /* 0x0000000000408947 */ /* 0x000fea0003800000 */
[----:B------:R-:W-:Y:S01]  /*cd30*/  MOV R2, 0x0 ;  /* 0x0000000000027802 */ /* 0x000fe20000000f00 */
[----:B------:R-:W-:Y:S01]  /*cd40*/  ULDC.64 UR6, c[0x4][0xa8] ;  /* 0x01002a0000067ab9 */ /* 0x000fe20000000a00 */
[----:B------:R-:W-:Y:S01]  /*cd50*/  ULDC.64 UR8, c[0x4][0xb0] ;  /* 0x01002c0000087ab9 */ /* 0x000fe20000000a00 */
[----:B------:R-:W-:Y:S01]  /*cd60*/  ULDC.64 UR4, c[0x4][0x8] ;  /* 0x0100020000047ab9 */ /* 0x000fe20000000a00 */
[----:B------:R-:W-:Y:S02]  /*cd70*/  IMAD.U32 R4, RZ, RZ, UR6 ;  /* 0x00000006ff047e24 */ /* 0x000fe4000f8e00ff */
[----:B------:R-:W1:Y:S01]  /*cd80*/  LDC.64 R2, c[0x4][R2] ;  /* 0x0100000002027b82 */ /* 0x000e620000000a00 */
        /* <DEDUP_REMOVED lines=9> */
[----:B01----:R-:W-:Y:S05]  /*ce20*/  CALL.ABS.NOINC R2 ;  /* 0x0000000002007343 */ /* 0x003fea0003c00000 */
.L_x_225:
[----:B------:R-:W-:Y:S05]  /*ce30*/  BSYNC B6 ;  /* 0x0000000000067941 */ /* 0x000fea0003800000 */
.L_x_224:
[----:B------:R-:W-:Y:S01]  /*ce40*/  VIADD R0, R22, 0x200 ;  /* 0x0000020016007836 */ /* 0x000fe20000000000 */
[----:B------:R-:W-:Y:S04]  /*ce50*/  BSSY B6, `(.L_x_226) ;  /* 0x0000023000067945 */ /* 0x000fe80003800000 */
[----:B------:R-:W-:-:S13]  /*ce60*/  LOP3.LUT P0, RZ, R0, 0x1bf, RZ, 0xc0, !PT ;  /* 0x000001bf00ff7812 */ /* 0x000fda000780c0ff */
[----:B------:R-:W-:Y:S05]  /*ce70*/  @!P0 BRA `(.L_x_227) ;  /* 0x0000000000808947 */ /* 0x000fea0003800000 */
[----:B------:R-:W-:Y:S01]  /*ce80*/  MOV R0, 0x0 ;  /* 0x0000000000007802 */ /* 0x000fe20000000f00 */
[----:B------:R-:W-:Y:S01]  /*ce90*/  ULDC.64 UR6, c[0x4][0xa8] ;  /* 0x01002a0000067ab9 */ /* 0x000fe20000000a00 */
[----:B------:R-:W-:Y:S01]  /*cea0*/  ULDC.64 UR8, c[0x4][0xb0] ;  /* 0x01002c0000087ab9 */ /* 0x000fe20000000a00 */
[----:B------:R-:W-:Y:S01]  /*ceb0*/  ULDC.64 UR4, c[0x4][0x10] ;  /* 0x0100040000047ab9 */ /* 0x000fe20000000a00 */
[----:B------:R1:W2:Y:S01]  /*cec0*/  LDC.64 R2, c[0x4][R0] ;  /* 0x0100000000027b82 */ /* 0x0002a20000000a00 */
[----:B------:R-:W-:Y:S01]  /*ced0*/  IMAD.U32 R4, RZ, RZ, UR6 ;  /* 0x00000006ff047e24 */ /* 0x000fe2000f8e00ff */
[----:B------:R-:W-:Y:S01]  /*cee0*/  MOV R11, UR5 ;  /* 0x00000005000b7c02 */ /* 0x000fe20008000f00 */
[----:B------:R-:W-:Y:S02]  /*cef0*/  IMAD.U32 R5, RZ, RZ, UR7 ;  /* 0x00000007ff057e24 */ /* 0x000fe4000f8e00ff */
[----:B------:R-:W-:Y:S02]  /*cf00*/  IMAD.U32 R6, RZ, RZ, UR8 ;  /* 0x00000008ff067e24 */ /* 0x000fe4000f8e00ff */
[----:B------:R-:W-:-:S02]  /*cf10*/  IMAD.U32 R7, RZ, RZ, UR9 ;  /* 0x00000009ff077e24 */ /* 0x000fc4000f8e00ff */
[----:B------:R-:W-:Y:S02]  /*cf20*/  IMAD.U32 R10, RZ, RZ, UR4 ;  /* 0x00000004ff0a7e24 */ /* 0x000fe4000f8e00ff */
[----:B------:R-:W-:Y:S02]  /*cf30*/  IMAD.MOV.U32 R8, RZ, RZ, 0x70 ;  /* 0x00000070ff087424 */ /* 0x000fe400078e00ff */
[----:B------:R-:W-:Y:S02]  /*cf40*/  IMAD.MOV.U32 R12, RZ, RZ, 0x1 ;  /* 0x00000001ff0c7424 */ /* 0x000fe400078e00ff */
[----:B-1----:R-:W-:-:S07]  /*cf50*/  IMAD.MOV.U32 R13, RZ, RZ, RZ ;  /* 0x000000ffff0d7224 */ /* 0x002fce00078e00ff */
[----:B------:R-:W-:-:S07]  /*cf60*/  LEPC R20, `(.L_x_228) ;  /* 0x000000001014794e */ /* 0x000fce0000000000 */
[----:B0-2---:R-:W-:Y:S05]  /*cf70*/  CALL.ABS.NOINC R2 ;  /* 0x0000000002007343 */ /* 0x005fea0003c00000 */
.L_x_228:
[----:B------:R-:W-:Y:S01]  /*cf80*/  MOV R2, 0x0 ;  /* 0x0000000000027802 */ /* 0x000fe20000000f00 */
        /* <DEDUP_REMOVED lines=15> */
.L_x_227:
[----:B------:R-:W-:Y:S05]  /*d080*/  BSYNC B6 ;  /* 0x0000000000067941 */ /* 0x000fea0003800000 */
.L_x_226:
[----:B------:R-:W-:Y:S01]  /*d090*/  ULDC.64 UR4, c[0x0][0x9f8] ;  /* 0x00027e0000047ab9 */ /* 0x000fe20000000a00 */
[----:B------:R-:W2:Y:S01]  /*d0a0*/  LDL R20, [R1+0x10] ;  /* 0x0000100001147983 */ /* 0x000ea20000100800 */
[----:B------:R-:W-:-:S04]  /*d0b0*/  ISETP.NE.U32.AND P0, PT, RZ, UR4, PT ;  /* 0x00000004ff007c0c */ /* 0x000fc8000bf05070 */
[----:B------:R-:W-:-:S13]  /*d0c0*/  ISETP.NE.AND.EX P0, PT, RZ, UR5, PT, P0 ;  /* 0x00000005ff007c0c */ /* 0x000fda000bf05300 */
[----:B------:R-:W-:-:S04]  /*d0d0*/  @P0 IADD3 R2, P1, R24, UR4, RZ ;  /* 0x0000000418020c10 */ /* 0x000fc8000ff3e0ff */
[----:B------:R-:W-:Y:S01]  /*d0e0*/  @P0 IADD3.X R3, R29, UR5, RZ, P1, !PT ;  /* 0x000000051d030c10 */ /* 0x000fe20008ffe4ff */
[----:B------:R-:W-:-:S04]  /*d0f0*/  ULDC.64 UR4, c[0x0][0xa08] ;  /* 0x0002820000047ab9 */ /* 0x000fc80000000a00 */
[----:B------:R1:W3:Y:S02]  /*d100*/  @P0 LDG.E R25, desc[UR60][R2.64] ;  /* 0x0000003c02190981 */ /* 0x0002e4000c1e1900 */
[----:B-1----:R-:W1:Y:S02]  /*d110*/  LDC.64 R2, c[0x0][0x418] ;  /* 0x00010600ff027b82 */ /* 0x002e640000000a00 */
[----:B-1----:R-:W-:Y:S01]  /*d120*/  LOP3.LUT P0, RZ, R2, UR4, RZ, 0xfc, !PT ;  /* 0x0000000402ff7c12 */ /* 0x002fe2000f80fcff */
[----:B------:R-:W-:-:S03]  /*d130*/  UMOV UR4, 0xffffffff ;  /* 0xffffffff00047882 */ /* 0x000fc60000000000 */
[----:B------:R-:W-:Y:S01]  /*d140*/  LOP3.LUT P0, RZ, R3, UR5, RZ, 0xfc, P0 ;  /* 0x0000000503ff7c12 */ /* 0x000fe2000800fcff */
[----:B--2---:R-:W-:-:S05]  /*d150*/  VIADD R7, R20, 0xffffffff ;  /* 0xffffffff14077836 */ /* 0x004fca0000000000 */
[----:B------:R1:W-:Y:S01]  /*d160*/  STL [R1+0xc], R7 ;  /* 0x00000c0701007387 */ /* 0x0003e20000100800 */
[----:B---3--:R-:W-:Y:S02]  /*d170*/  SHF.R.S32.HI R29, RZ, 0x1f, R25 ;  /* 0x0000001fff1d7819 */ /* 0x008fe40000011419 */
[----:B------:R-:W-:Y:S01]  /*d180*/  SEL R24, R25, RZ, !P0 ;  /* 0x000000ff19187207 */ /* 0x000fe20004000000 */
[----:B-1----:R-:W-:Y:S06]  /*d190*/  BRA.DIV UR4, `(.L_x_229) ;  /* 0x0000004a04b47947 */ /* 0x002fec000b800000 */
[----:B------:R-:W1:Y:S02]  /*d1a0*/  S2R R0, SR_TID.X ;  /* 0x0000000000007919 */ /* 0x000e640000002100 */
[----:B-1----:R-:W-:-:S04]  /*d1b0*/  SHF.R.U32.HI R0, RZ, 0x5, R0 ;  /* 0x00000005ff007819 */ /* 0x002fc80000011600 */
[----:B------:R-:W-:-:S05]  /*d1c0*/  LOP3.LUT R0, R0, 0x3, RZ, 0xc0, !PT ;  /* 0x0000000300007812 */ /* 0x000fca00078ec0ff */
[----:B------:R1:W2:Y:S02]  /*d1d0*/  SHFL.IDX PT, R14, R0, RZ, 0x1f ;  /* 0x00001fff000e7589 */ /* 0x0002a400000e0000 */
.L_x_337:
[----:B------:R-:W-:Y:S02]  /*d1e0*/  PLOP3.LUT P1, PT, PT, PT, PT, 0x8, 0x0 ;  /* 0x000000000000781c */ /* 0x000fe40003f2e170 */
[----:B--2---:R-:W-:Y:S02]  /*d1f0*/  ISETP.NE.AND P0, PT, R14, RZ, PT ;  /* 0x000000ff0e00720c */ /* 0x004fe40003f05270 */
[----:B-1----:R-:W-:-:S05]  /*d200*/  P2R R0, PR, RZ, 0x2 ;  /* 0x00000002ff007803 */ /* 0x002fca0000000000 */
[----:B------:R1:W-:Y:S06]  /*d210*/  STL [R1], R0 ;  /* 0x0000000001007387 */ /* 0x0003ec0000100800 */
[----:B------:R-:W-:Y:S05]  /*d220*/  @P0 BRA `(.L_x_230) ;  /* 0x00000004001c0947 */ /* 0x000fea0003800000 */
[----:B------:R-:W-:-:S03]  /*d230*/  UMOV UR4, 0xffffffff ;  /* 0xffffffff00047882 */ /* 0x000fc60000000000 */
[----:B------:R-:W-:Y:S05]  /*d240*/  BRA.DIV UR4, `(.L_x_231) ;  /* 0x0000004a04bc7947 */ /* 0x000fea000b800000 */
[----:B------:R-:W-:-:S13]  /*d250*/  ELECT P6, URZ, PT ;  /* 0x00000000003f782f */ /* 0x000fda00038c0000 */
.L_x_340:
[----:B------:R-:W-:Y:S05]  /*d260*/  @!P6 BRA `(.L_x_230) ;  /* 0x00000004000ce947 */ /* 0x000fea0003800000 */
[----:B------:R-:W-:Y:S01]  /*d270*/  ISETP.NE.U32.AND P0, PT, R2, RZ, PT ;  /* 0x000000ff0200720c */ /* 0x000fe20003f05070 */
[----:B------:R-:W-:-:S03]  /*d280*/  IMAD.MOV.U32 R27, RZ, RZ, R7 ;  /* 0x000000ffff1b7224 */ /* 0x000fc600078e0007 */
[----:B------:R-:W-:-:S13]  /*d290*/  ISETP.NE.AND.EX P0, PT, R3, RZ, PT, P0 ;  /* 0x000000ff0300720c */ /* 0x000fda0003f05300 */
[----:B------:R-:W-:Y:S05]  /*d2a0*/  @!P0 BRA `(.L_x_232) ;  /* 0x0000000000448947 */ /* 0x000fea0003800000 */
[----:B------:R-:W2:Y:S01]  /*d2b0*/  LDC R6, c[0x0][0x43c] ;  /* 0x00010f00ff067b82 */ /* 0x000ea20000000800 */
[----:B------:R-:W-:Y:S01]  /*d2c0*/  ULDC.64 UR4, c[0x0][0x428] ;  /* 0x00010a0000047ab9 */ /* 0x000fe20000000a00 */
[----:B--2---:R-:W-:-:S13]  /*d2d0*/  ISETP.NE.AND P0, PT, R6, 0x1, PT ;  /* 0x000000010600780c */ /* 0x004fda0003f05270 */
[----:B------:R-:W1:Y:S02]  /*d2e0*/  @P0 LDC.64 R4, c[0x0][0x440] ;  /* 0x00011000ff040b82 */ /* 0x000e640000000a00 */
[----:B-1----:R-:W-:-:S04]  /*d2f0*/  @P0 IMAD.HI.U32 R0, R7, R4, RZ ;  /* 0x0000000407000227 */ /* 0x002fc800078e00ff */
[----:B------:R-:W-:Y:S01]  /*d300*/  IMAD.MOV.U32 R4, RZ, RZ, R7 ;  /* 0x000000ffff047224 */ /* 0x000fe200078e0007 */
[----:B------:R-:W-:Y:S01]  /*d310*/  @P0 SHF.R.U32.HI R4, RZ, R5, R0 ;  /* 0x00000005ff040219 */ /* 0x000fe20000011600 */
[----:B------:R-:W-:-:S03]  /*d320*/  IMAD R0, R29, UR4, RZ ;  /* 0x000000041d007c24 */ /* 0x000fc6000f8e02ff */
[--C-:B------:R-:W-:Y:S01]  /*d330*/  SHF.R.S32.HI R5, RZ, 0x1f, R4.reuse ;  /* 0x0000001fff057819 */ /* 0x100fe20000011404 */
[----:B------:R-:W-:Y:S02]  /*d340*/  IMAD.MOV R27, RZ, RZ, -R4 ;  /* 0x000000ffff1b7224 */ /* 0x000fe400078e0a04 */
[C---:B------:R-:W-:Y:S02]  /*d350*/  IMAD R0, R25.reuse, UR5, R0 ;  /* 0x0000000519007c24 */ /* 0x040fe4000f8e0200 */
[----:B------:R-:W-:-:S04]  /*d360*/  IMAD.WIDE.U32 R4, R25, UR4, R4 ;  /* 0x0000000419047c25 */ /* 0x000fc8000f8e0004 */
[----:B------:R-:W-:Y:S01]  /*d370*/  IMAD.IADD R0, R5, 0x1, R0 ;  /* 0x0000000105007824 */ /* 0x000fe200078e0200 */
[----:B------:R-:W-:Y:S01]  /*d380*/  LEA R2, P0, R4, R2, 0x2 ;  /* 0x0000000204027211 */ /* 0x000fe200078010ff */
[----:B------:R-:W-:-:S03]  /*d390*/  IMAD R27, R6, R27, R7 ;  /* 0x0000001b061b7224 */ /* 0x000fc600078e0207 */
[----:B------:R-:W-:-:S05]  /*d3a0*/  LEA.HI.X R3, R4, R3, R0, 0x2, P0 ;  /* 0x0000000304037211 */ /* 0x000fca00000f1400 */
[----:B------:R2:W5:Y:S04]  /*d3b0*/  LDG.E R24, desc[UR60][R2.64] ;  /* 0x0000003c02187981 */ /* 0x000568000c1e1900 */
.L_x_232:
[----:B-1----:R-:W-:Y:S01]  /*d3c0*/  IMAD R0, R23, 0x8, R22 ;  /* 0x0000000817007824 */ /* 0x002fe200078e0216 */
[----:B--2---:R-:W-:-:S04]  /*d3d0*/  SHF.L.U32 R2, R26, 0x1f, RZ ;  /* 0x0000001f1a027819 */ /* 0x004fc800000006ff */
[----:B------:R-:W1:Y:S02]  /*d3e0*/  SYNCS.PHASECHK.TRANS64.TRYWAIT P0, [R0+URZ+0x31c40], R2 ;  /* 0x031c4002000075a7 */ /* 0x000e64000800017f */
[----:B-1----:R-:W-:Y:S05]  /*d3f0*/  @!P0 BRA `(.L_x_233) ;  /* 0x0000004800708947 */ /* 0x002fea0003800000 */
.L_x_341:
[----:B------:R-:W2:Y:S02]  /*d400*/  S2R R3, SR_TID.X ;  /* 0x0000000000037919 */ /* 0x000ea40000002100 */
[----:B--2---:R-:W-:-:S04]  /*d410*/  LOP3.LUT R3, R3, 0x7f, RZ, 0xc0, !PT ;  /* 0x0000007f03037812 */ /* 0x004fc800078ec0ff */
[----:B------:R-:W-:-:S13]  /*d420*/  ISETP.NE.AND P0, PT, R3, RZ, PT ;  /* 0x000000ff0300720c */ /* 0x000fda0003f05270 */
[----:B------:R-:W-:Y:S05]  /*d430*/  @P0 BRA `(.L_x_234) ;  /* 0x00000000001c0947 */ /* 0x000fea0003800000 */
[----:B------:R-:W2:Y:S01]  /*d440*/  S2R R3, SR_TID.X ;  /* 0x0000000000037919 */ /* 0x000ea20000002100 */
[----:B-1----:R-:W-:-:S04]  /*d450*/  IMAD.MOV.U32 R2, RZ, RZ, 0x6c00 ;  /* 0x00006c00ff027424 */ /* 0x002fc800078e00ff */
[----:B------:R3:W-:Y:S01]  /*d460*/  SYNCS.ARRIVE.TRANS64 RZ, [R0+URZ+0x31c30], R2 ;  /* 0x031c300200ff79a7 */ /* 0x0007e2000800003f */
[----:B--2---:R-:W-:-:S04]  /*d470*/  LOP3.LUT R3, R3, 0x1f, RZ, 0xc0, !PT ;  /* 0x0000001f03037812 */ /* 0x004fc800078ec0ff */
[----:B------:R-:W-:-:S13]  /*d480*/  ISETP.NE.AND P0, PT, R3, RZ, PT ;  /* 0x000000ff0300720c */ /* 0x000fda0003f05270 */
[----:B---3--:R-:W-:Y:S05]  /*d490*/  @!P0 BRA `(.L_x_234) ;  /* 0x0000000000048947 */ /* 0x008fea0003800000 */
[----:B------:R-:W-:Y:S01]  /*d4a0*/  BPT.TRAP 0x1 ;  /* 0x000000040000795c */ /* 0x000fe20000300000 */
.L_x_234:
[----:B------:R-:W-:Y:S01]  /*d4b0*/  R2UR UR9, R0 ;  /* 0x00000000000972ca */ /* 0x000fe200000e0000 */
[----:B-1----:R-:W-:Y:S01]  /*d4c0*/  IMAD R0, R23, 0x6c00, R22 ;  /* 0x00006c0017007824 */ /* 0x002fe200078e0216 */
[----:B------:R-:W-:Y:S01]  /*d4d0*/  R2UR UR11, R27 ;  /* 0x000000001b0b72ca */ /* 0x000fe200000e0000 */
[----:B------:R-:W-:Y:S01]  /*d4e0*/  UIADD3 UR4, UP0, UR38, 0x370, URZ ;  /* 0x0000037026047890 */ /* 0x000fe2000ff1e03f */
[----:B------:R-:W-:Y:S01]  /*d4f0*/  R2UR UR5, R28 ;  /* 0x000000001c0572ca */ /* 0x000fe200000e0000 */
[----:B------:R-:W-:Y:S01]  /*d500*/  UMOV UR10, URZ ;  /* 0x0000003f000a7c82 */ /* 0x000fe20008000000 */
[----:B------:R-:W-:Y:S01]  /*d510*/  R2UR UR8, R0 ;  /* 0x00000000000872ca */ /* 0x000fe200000e0000 */
[----:B------:R-:W-:Y:S01]  /*d520*/  UMOV UR6, 0x0 ;  /* 0x0000000000067882 */ /* 0x000fe20000000000 */
[----:B------:R-:W-:Y:S01]  /*d530*/  R2UR UR12, R18 ;  /* 0x00000000120c72ca */ /* 0x000fe200000e0000 */
[----:B------:R-:W-:Y:S01]  /*d540*/  UMOV UR7, 0x14f00000 ;  /* 0x14f0000000077882 */ /* 0x000fe20000000000 */
[----:B-----5:R-:W-:Y:S01]  /*d550*/  R2UR UR13, R24 ;  /* 0x00000000180d72ca */ /* 0x020fe200000e0000 */
[----:B------:R-:W-:Y:S01]  /*d560*/  UMOV UR16, 0x20 ;  /* 0x0000002000107882 */ /* 0x000fe20000000000 */
[----:B------:R-:W-:Y:S01]  /*d570*/  PLOP3.LUT P0, PT, PT, PT, PT, 0x80, 0x0 ;  /* 0x000000000000781c */ /* 0x000fe20003f0f070 */
[----:B------:R-:W-:-:S03]  /*d580*/  UIADD3 UR9, UR9, 0x31c30, URZ ;  /* 0x00031c3009097890 */ /* 0x000fc6000fffe03f */
[----:B------:R-:W-:Y:S01]  /*d590*/  P2R R0, PR, RZ, 0x1 ;  /* 0x00000001ff007803 */ /* 0x000fe20000000000 */
[----:B------:R-:W-:Y:S02]  /*d5a0*/  UIMAD UR11, UR11, 0x90, UR5 ;  /* 0x000000900b0b78a4 */ /* 0x000fe4000f8e0205 */
[----:B------:R-:W-:Y:S02]  /*d5b0*/  UIADD3 UR14, UR8, 0x16a00, URZ ;  /* 0x00016a00080e7890 */ /* 0x000fe4000fffe03f */
[----:B------:R-:W-:Y:S01]  /*d5c0*/  UIADD3.X UR5, URZ, UR39, URZ, UP0, !UPT ;  /* 0x000000273f057290 */ /* 0x000fe200087fe43f */
[----:B------:R2:W-:Y:S01]  /*d5d0*/  STL [R1], R0 ;  /* 0x0000000001007387 */ /* 0x0005e20000100800 */
        /* <DEDUP_REMOVED lines=11> */
[----:B--2---:R-:W-:Y:S01]  /*d690*/  NOP ;  /* 0x0000000000007918 */ /* 0x004fe20000000000 */
.L_x_230:
[----:B------:R-:W2:Y:S04]  /*d6a0*/  LDL.LU R4, [R1+0x14] ;  /* 0x0000140001047983 */ /* 0x000ea80000300800 */
[----:B------:R-:W3:Y:S04]  /*d6b0*/  LDL.LU R6, [R1+0x8] ;  /* 0x0000080001067983 */ /* 0x000ee80000300800 */
[----:B------:R-:W4:Y:S01]  /*d6c0*/  LDL.LU R3, [R1+0x18] ;  /* 0x0000180001037983 */ /* 0x000f220000300800 */
[----:B------:R-:W-:Y:S05]  /*d6d0*/  WARPSYNC.ALL ;  /* 0x0000000000007948 */ /* 0x000fea0003800000 */
[----:B------:R-:W-:Y:S01]  /*d6e0*/  ULDC.64 UR6, c[0x0][0xa00] ;  /* 0x0002800000067ab9 */ /* 0x000fe20000000a00 */
[----:B------:R-:W-:Y:S01]  /*d6f0*/  ULDC.64 UR4, c[0x0][0x298] ;  /* 0x0000a60000047ab9 */ /* 0x000fe20000000a00 */
[----:B------:R-:W-:Y:S01]  /*d700*/  BAR.SYNC.DEFER_BLOCKING 0x8, 0x200 ;  /* 0x0208000000007b1d */ /* 0x000fe20000010000 */
[----:B------:R-:W-:Y:S01]  /*d710*/  ISETP.NE.U32.AND P0, PT, RZ, UR6, PT ;  /* 0x00000006ff007c0c */ /* 0x000fe2000bf05070 */
[----:B-1----:R-:W-:-:S03]  /*d720*/  VIADD R0, R22, 0xda00 ;  /* 0x0000da0016007836 */ /* 0x002fc60000000000 */
[----:B------:R-:W-:Y:S01]  /*d730*/  ISETP.NE.AND.EX P0, PT, RZ, UR7, PT, P0 ;  /* 0x00000007ff007c0c */ /* 0x000fe2000bf05300 */
[----:B------:R-:W-:Y:S01]  /*d740*/  BSSY B6, `(.L_x_235) ;  /* 0x0000020000067945 */ /* 0x000fe20003800000 */
[----:B------:R-:W-:Y:S02]  /*d750*/  LOP3.LUT P1, RZ, R0, 0x1bf, RZ, 0xc0, !PT ;  /* 0x000001bf00ff7812 */ /* 0x000fe4000782c0ff */
[----:B--2---:R-:W-:-:S05]  /*d760*/  SHF.R.S32.HI R2, RZ, 0x1f, R4 ;  /* 0x0000001fff027819 */ /* 0x004fca0000011404 */
[----:B------:R-:W-:Y:S01]  /*d770*/  IMAD R2, R2, UR4, RZ ;  /* 0x0000000402027c24 */ /* 0x000fe2000f8e02ff */
[----:B----4-:R-:W-:-:S03]  /*d780*/  SEL R3, R3, RZ, !P0 ;  /* 0x000000ff03037207 */ /* 0x010fc60004000000 */
[----:B------:R-:W-:Y:S01]  /*d790*/  IMAD R0, R4, UR5, R2 ;  /* 0x0000000504007c24 */ /* 0x000fe2000f8e0202 */
[----:B---3--:R-:W-:Y:S01]  /*d7a0*/  SEL R2, R6, RZ, !P0 ;  /* 0x000000ff06027207 */ /* 0x008fe20004000000 */
[----:B------:R-:W-:-:S05]  /*d7b0*/  IMAD.WIDE.U32 R4, R4, UR4, RZ ;  /* 0x0000000404047c25 */ /* 0x000fca000f8e00ff */
[----:B------:R-:W-:Y:S04]  /*d7c0*/  STL.64 [R1+0x20], R4 ;  /* 0x0000200401007387 */ /* 0x000fe80000100a00 */
[----:B------:R1:W-:Y:S04]  /*d7d0*/  STL [R1+0x8], R2 ;  /* 0x0000080201007387 */ /* 0x0003e80000100800 */
[----:B------:R2:W-:Y:S01]  /*d7e0*/  STL [R1+0x34], R3 ;  /* 0x0000340301007387 */ /* 0x0005e20000100800 */
[----:B-1----:R-:W-:Y:S02]  /*d7f0*/  IADD3 R2, R5, R0, RZ ;  /* 0x0000000005027210 */ /* 0x002fe40007ffe0ff */
[----:B------:R-:W-:-:S05]  /*d800*/  SHF.R.S32.HI R0, RZ, 0x1f, R18 ;  /* 0x0000001fff007819 */ /* 0x000fca0000011412 */
[----:B------:R2:W-:Y:S04]  /*d810*/  STL [R1+0x18], R0 ;  /* 0x0000180001007387 */ /* 0x0005e80000100800 */
[----:B------:R2:W-:Y:S01]  /*d820*/  STL [R1+0x14], R2 ;  /* 0x0000140201007387 */ /* 0x0005e20000100800 */
[----:B------:R-:W-:Y:S05]  /*d830*/  @!P1 BRA `(.L_x_236) ;  /* 0x0000000000409947 */ /* 0x000fea0003800000 */
[----:B--2---:R-:W-:Y:S01]  /*d840*/  MOV R2, 0x0 ;  /* 0x0000000000027802 */ /* 0x004fe20000000f00 */
        /* <DEDUP_REMOVED lines=15> */
.L_x_236:
[----:B------:R-:W-:Y:S05]  /*d940*/  BSYNC B6 ;  /* 0x0000000000067941 */ /* 0x000fea0003800000 */
.L_x_235:
[----:B--2---:R-:W2:Y:S01]  /*d950*/  LDL.LU R0, [R1+0x14] ;  /* 0x0000140001007983 */ /* 0x004ea20000300800 */
[----:B0-----:R-:W0:Y:S01]  /*d960*/  LDC R9, c[0x0][0x448] ;  /* 0x00011200ff097b82 */ /* 0x001e220000000800 */
[----:B------:R-:W-:Y:S01]  /*d970*/  ULDC.64 UR4, c[0x0][0x2d8] ;  /* 0x0000b60000047ab9 */ /* 0x000fe20000000a00 */
[----:B------:R-:W-:Y:S01]  /*d980*/  ULDC.64 UR6, c[0x0][0x2c8] ;  /* 0x0000b20000067ab9 */ /* 0x000fe20000000a00 */
[----:B------:R-:W2:Y:S01]  /*d990*/  LDL.LU.64 R2, [R1+0x20] ;  /* 0x0000200001027983 */ /* 0x000ea20000300a00 */
[----:B------:R-:W-:-:S03]  /*d9a0*/  ULDC.64 UR8, c[0x0][0x280] ;  /* 0x0000a00000087ab9 */ /* 0x000fc60000000a00 */
[----:B------:R-:W3:Y:S04]  /*d9b0*/  LDL.LU R20, [R1+0x18] ;  /* 0x0000180001147983 */ /* 0x000ee80000300800 */
[----:B------:R-:W4:Y:S04]  /*d9c0*/  LDL.LU R21, [R1+0x34] ;  /* 0x0000340001157983 */ /* 0x000f280000300800 */
[----:B------:R-:W4:Y:S01]  /*d9d0*/  LDL.LU R4, [R1+0x8] ;  /* 0x0000080001047983 */ /* 0x000f220000300800 */
[----:B------:R-:W1:Y:S01]  /*d9e0*/  S2R R10, SR_TID.X ;  /* 0x00000000000a7919 */ /* 0x000e620000002100 */
[----:B------:R-:W1:Y:S01]  /*d9f0*/  S2R R11, SR_TID.X ;  /* 0x00000000000b7919 */ /* 0x000e620000002100 */
[----:B0-----:R-:W-:-:S13]  /*da00*/  ISETP.NE.AND P0, PT, R9, 0x1, PT ;  /* 0x000000010900780c */ /* 0x001fda0003f05270 */
[----:B------:R-:W0:Y:S08]  /*da10*/  @P0 LDC R5, c[0x0][0x450] ;  /* 0x00011400ff050b82 */ /* 0x000e300000000800 */
[----:B------:R-:W0:Y:S01]  /*da20*/  @P0 LDC R8, c[0x0][0x44c] ;  /* 0x00011300ff080b82 */ /* 0x000e220000000800 */
[----:B--2---:R-:W-:Y:S02]  /*da30*/  IMAD.MOV.U32 R3, RZ, RZ, R0 ;  /* 0x000000ffff037224 */ /* 0x004fe400078e0000 */
[----:B---3--:R-:W-:-:S02]  /*da40*/  IMAD R0, R20, UR4, RZ ;  /* 0x0000000414007c24 */ /* 0x008fc4000f8e02ff */
[C---:B------:R-:W-:Y:S01]  /*da50*/  IMAD.WIDE.U32 R2, R18.reuse, UR4, R2 ;  /* 0x0000000412027c25 */ /* 0x040fe2000f8e0002 */
[----:B------:R-:W2:Y:S03]  /*da60*/  S2R R20, SR_TID.X ;  /* 0x0000000000147919 */ /* 0x000ea60000002100 */
[----:B------:R-:W-:Y:S01]  /*da70*/  IMAD R0, R18, UR5, R0 ;  /* 0x0000000512007c24 */ /* 0x000fe2000f8e0200 */
[----:B------:R-:W-:-:S03]  /*da80*/  ULDC.64 UR4, c[0x0][0x2e0] ;  /* 0x0000b80000047ab9 */ /* 0x000fc60000000a00 */
[----:B------:R-:W-:Y:S02]  /*da90*/  IMAD.IADD R3, R3, 0x1, R0 ;  /* 0x0000000103037824 */ /* 0x000fe400078e0200 */
[----:B----4-:R-:W-:Y:S02]  /*daa0*/  IMAD R0, R21, UR4, RZ ;  /* 0x0000000415007c24 */ /* 0x010fe4000f8e02ff */
[----:B------:R-:W3:Y:S01]  /*dab0*/  S2R R21, SR_TID.X ;  /* 0x0000000000157919 */ /* 0x000ee20000002100 */
[----:B------:R-:W-:-:S04]  /*dac0*/  IMAD.WIDE.U32 R2, R4, UR4, R2 ;  /* 0x0000000404027c25 */ /* 0x000fc8000f8e0002 */
[----:B------:R-:W-:Y:S01]  /*dad0*/  IMAD R0, R4, UR5, R0 ;  /* 0x0000000504007c24 */ /* 0x000fe2000f8e0200 */
[----:B------:R-:W-:Y:S01]  /*dae0*/  ULDC.64 UR4, c[0x0][0x2d0] ;  /* 0x0000b40000047ab9 */ /* 0x000fe20000000a00 */
[----:B------:R-:W4:Y:S02]  /*daf0*/  @P0 LDC R4, c[0x0][0x44c] ;  /* 0x00011300ff040b82 */ /* 0x000f240000000800 */
[----:B------:R-:W-:Y:S01]  /*db00*/  IMAD.IADD R3, R3, 0x1, R0 ;  /* 0x0000000103037824 */ /* 0x000fe200078e0200 */
[----:B--2---:R-:W-:-:S04]  /*db10*/  LOP3.LUT R20, R20, 0x7f, RZ, 0xc0, !PT ;  /* 0x0000007f14147812 */ /* 0x004fc800078ec0ff */
[----:B------:R-:W-:Y:S01]  /*db20*/  SHF.R.U32.HI R20, RZ, 0x2, R20 ;  /* 0x00000002ff147819 */ /* 0x000fe20000011614 */
[----:B---3--:R-:W-:Y:S02]  /*db30*/  IMAD.SHL.U32 R6, R21, 0x20, RZ ;  /* 0x0000002015067824 */ /* 0x008fe400078e00ff */
[----:B-1----:R-:W-:-:S03]  /*db40*/  IMAD.SHL.U32 R21, R10, 0x8, RZ ;  /* 0x000000080a157824 */ /* 0x002fc600078e00ff */
[----:B------:R-:W-:Y:S01]  /*db50*/  LOP3.LUT R6, R20, 0x60, R6, 0xf8, !PT ;  /* 0x0000006014067812 */ /* 0x000fe200078ef806 */
[----:B------:R-:W-:Y:S01]  /*db60*/  IMAD.SHL.U32 R20, R11, 0x8, RZ ;  /* 0x000000080b147824 */ /* 0x000fe200078e00ff */
[----:B------:R-:W-:-:S03]  /*db70*/  LOP3.LUT R21, R21, 0x18, RZ, 0xc0, !PT ;  /* 0x0000001815157812 */ /* 0x000fc600078ec0ff */
[----:B------:R-:W-:Y:S01]  /*db80*/  IMAD R6, R17, 0xc0, R6 ;  /* 0x000000c011067824 */ /* 0x000fe200078e0206 */
[C---:B------:R-:W-:Y:S02]  /*db90*/  LOP3.LUT R10, R21.reuse, 0x40, RZ, 0xfc, !PT ;  /* 0x00000040150a7812 */ /* 0x040fe400078efcff */
[----:B------:R-:W-:Y:S01]  /*dba0*/  LOP3.LUT R20, R20, 0x18, RZ, 0xc0, !PT ;  /* 0x0000001814147812 */ /* 0x000fe200078ec0ff */
[----:B----4-:R-:W-:Y:S01]  /*dbb0*/  @P0 IMAD.HI.U32 R0, R6, R4, RZ ;  /* 0x0000000406000227 */ /* 0x010fe200078e00ff */
[----:B------:R-:W-:-:S03]  /*dbc0*/  LOP3.LUT R12, R21, 0x20, RZ, 0xfc, !PT ;  /* 0x00000020150c7812 */ /* 0x000fc600078efcff */
[----:B------:R-:W-:Y:S01]  /*dbd0*/  IMAD.MOV.U32 R4, RZ, RZ, R6 ;  /* 0x000000ffff047224 */ /* 0x000fe200078e0006 */
[----:B0-----:R-:W-:-:S04]  /*dbe0*/  @P0 SHF.R.U32.HI R4, RZ, R5, R0 ;  /* 0x00000005ff040219 */ /* 0x001fc80000011600 */
        /* <DEDUP_REMOVED lines=18> */
[----:B0-----:R-:W-:-:S05]  /*dd10*/  @P0 SHF.R.U32.HI R6, RZ, R5, R8 ;  /* 0x00000005ff060219 */ /* 0x001fca0000011608 */
        /* <DEDUP_REMOVED lines=8> */
[----:B------:R0:W5:Y:S01]  /*dda0*/  LDL R10, [R1+0x4] ;  /* 0x00000400010a7983 */ /* 0x0001620000100800 */
[----:B------:R-:W-:Y:S02]  /*ddb0*/  SHF.R.S32.HI R6, RZ, 0x1f, R5 ;  /* 0x0000001fff067819 */ /* 0x000fe40000011405 */
[----:B------:R-:W-:Y:S02]  /*ddc0*/  ISETP.GE.AND P2, PT, R20, UR4, PT ;  /* 0x0000000414007c0c */ /* 0x000fe4000bf46270 */
[----:B------:R-:W-:Y:S01]  /*ddd0*/  IADD3 R3, R3, R7, RZ ;  /* 0x0000000703037210 */ /* 0x000fe20007ffe0ff */
[----:B------:R-:W-:Y:S01]  /*dde0*/  IMAD R6, R6, UR6, RZ ;  /* 0x0000000606067c24 */ /* 0x000fe2000f8e02ff */
[----:B------:R-:W-:Y:S01]  /*ddf0*/  ISETP.GE.AND P1, PT, R12, UR4, PT ;  /* 0x000000040c007c0c */ /* 0x000fe2000bf26270 */
[----:B------:R-:W-:-:S04]  /*de00*/  IMAD.WIDE.U32 R2, R5, UR6, R2 ;  /* 0x0000000605027c25 */ /* 0x000fc8000f8e0002 */
[----:B------:R-:W-:Y:S01]  /*de10*/  IMAD R6, R5, UR7, R6 ;  /* 0x0000000705067c24 */ /* 0x000fe2000f8e0206 */
[----:B------:R-:W-:-:S03]  /*de20*/  LEA R7, P3, R2, UR8, 0x1 ;  /* 0x0000000802077c11 */ /* 0x000fc6000f8608ff */
[----:B------:R-:W-:Y:S01]  /*de30*/  IMAD.IADD R6, R3, 0x1, R6 ;  /* 0x0000000103067824 */ /* 0x000fe200078e0206 */
[----:B------:R-:W-:Y:S01]  /*de40*/  UMOV UR4, 0xffffffff ;  /* 0xffffffff00047882 */ /* 0x000fe20000000000 */
[----:B------:R-:W-:-:S03]  /*de50*/  LOP3.LUT R21, R11, 0x7f, RZ, 0xc0, !PT ;  /* 0x0000007f0b157812 */ /* 0x000fc600078ec0ff */
[----:B------:R-:W-:Y:S02]  /*de60*/  LEA.HI.X R6, R2, UR9, R6, 0x1, P3 ;  /* 0x0000000902067c11 */ /* 0x000fe400098f0c06 */
[----:B------:R-:W-:Y:S01]  /*de70*/  SHF.R.U32.HI R21, RZ, 0x2, R21 ;  /* 0x00000002ff157819 */ /* 0x000fe20000011615 */
[----:B0-----:R-:W-:Y:S06]  /*de80*/  BRA.DIV UR4, `(.L_x_237) ;  /* 0x0000003e04e07947 */ /* 0x001fec000b800000 */
[----:B------:R-:W2:Y:S01]  /*de90*/  LDL.LU R3, [R1+0x2c] ;  /* 0x00002c0001037983 */ /* 0x000ea20000300800 */
[----:B------:R-:W-:-:S03]  /*dea0*/  IMAD R17, R17, 0xc0, R21 ;  /* 0x000000c011117824 */ /* 0x000fc600078e0215 */
[----:B------:R-:W-:Y:S01]  /*deb0*/  SHFL.IDX PT, R2, R4, RZ, 0x1c1f ;  /* 0x001c1fff04027589 */ /* 0x000fe200000e0000 */
[----:B--2---:R-:W-:-:S03]  /*dec0*/  IMAD R5, R3, R9, RZ ;  /* 0x0000000903057224 */ /* 0x004fc600078e02ff */
[----:B------:R-:W0:Y:S02]  /*ded0*/  SHFL.IDX PT, R3, R0, RZ, 0x1c1f ;  /* 0x001c1fff00037589 */ /* 0x000e2400000e0000 */
[----:B------:R-:W-:-:S13]  /*dee0*/  ISETP.GE.AND P4, PT, R17, R5, PT ;  /* 0x000000051100720c */ /* 0x000fda0003f86270 */
[----:B0-----:R-:W-:-:S05]  /*def0*/  @!P4 LEA R3, P3, R20, R3, 0x1 ;  /* 0x000000031403c211 */ /* 0x001fca00078608ff */
[----:B------:R-:W-:-:S05]  /*df00*/  @!P4 IMAD.X R2, RZ, RZ, R2, P3 ;  /* 0x000000ffff02c224 */ /* 0x000fca00018e0602 */
[----:B------:R-:W-:-:S04]  /*df10*/  @!P4 LOP3.LUT R3, R3, R2, RZ, 0x3c, !PT ;  /* 0x000000020303c212 */ /* 0x000fc800078e3cff */
[----:B------:R-:W-:-:S04]  /*df20*/  @!P4 LOP3.LUT R2, R3, R2, RZ, 0x3c, !PT ;  /* 0x000000020302c212 */ /* 0x000fc800078e3cff */
[----:B------:R-:W-:-:S05]  /*df30*/  @!P4 LOP3.LUT R3, R3, R2, RZ, 0x3c, !PT ;  /* 0x000000020303c212 */ /* 0x000fca00078e3cff */
[----:B------:R-:W-:Y:S01]  /*df40*/  @!PT LDS RZ, [RZ] ;  /* 0x00000000fffff984 */ /* 0x000fe20000000800 */
[----:B-----5:R-:W-:Y:S04]  /*df50*/  @!P4 LDGSTS.E.BYPASS.LTC128B.128 [R10+0xda00], desc[UR60][R2.64], !P2 ;  /* 0x0da00000020acfae */ /* 0x020fe8000d101d7c */
        /* <DEDUP_REMOVED lines=44> */
[----:B------:R-:W-:Y:S04]  /*e220*/  @!P3 LDGSTS.E.BYPASS.LTC128B.128 [R10+0xfa00], desc[UR60][R2.64], !P2 ;  /* 0x0fa00000020abfae */ /* 0x000fe8000d101d7c */
[----:B------:R-:W-:Y:S04]  /*e230*/  @!P3 LDGSTS.E.BYPASS.LTC128B.128 [R10+0x12a00], desc[UR60][R2.64+0x40], !P1 ;  /* 0x12a00040020abfae */ /* 0x000fe8000c901d7c */
[----:B------:R0:W-:Y:S04]  /*e240*/  @!P3 LDGSTS.E.BYPASS.LTC128B.128 [R10+0x15a00], desc[UR60][R2.64+0x80], !P0 ;  /* 0x15a00080020abfae */ /* 0x0001e8000c101d7c */
[----:B0-----:R0:W1:Y:S02]  /*e250*/  SHFL.IDX PT, R2, R7, 0x1, 0x1c1f ;  /* 0x003c1f0007027f89 */ /* 0x00106400000e0000 */
.L_x_354:
[----:B------:R-:W-:Y:S02]  /*e260*/  VIADD R17, R17, 0xa0 ;  /* 0x000000a011117836 */ /* 0x000fe40000000000 */
[----:B------:R-:W-:-:S03]  /*e270*/  VIADD R0, R22, 0x31c00 ;  /* 0x00031c0016007836 */ /* 0x000fc60000000000 */
[----:B------:R-:W-:-:S13]  /*e280*/  ISETP.GE.AND P3, PT, R17, R5, PT ;  /* 0x000000051100720c */ /* 0x000fda0003f66270 */
[----:B-1----:R-:W-:-:S05]  /*e290*/  @!P3 LEA R2, P4, R20, R2, 0x1 ;  /* 0x000000021402b211 */ /* 0x002fca00078808ff */
[----:B------:R-:W-:-:S05]  /*e2a0*/  @!P3 IMAD.X R3, RZ, RZ, R6, P4 ;  /* 0x000000ffff03b224 */ /* 0x000fca00020e0606 */
[----:B------:R-:W-:Y:S01]  /*e2b0*/  @!PT LDS RZ, [RZ] ;  /* 0x00000000fffff984 */ /* 0x000fe20000000800 */
[----:B------:R-:W-:Y:S01]  /*e2c0*/  @!PT LDS RZ, [RZ] ;  /* 0x00000000fffff984 */ /* 0x000fe20000000800 */
[----:B------:R-:W-:Y:S01]  /*e2d0*/  @!PT LDS RZ, [RZ] ;  /* 0x00000000fffff984 */ /* 0x000fe20000000800 */
[----:B------:R1:W-:Y:S04]  /*e2e0*/  @!P3 LDGSTS.E.BYPASS.LTC128B.128 [R10+0x10200], desc[UR60][R2.64], !P2 ;  /* 0x10200000020abfae */ /* 0x0003e8000d101d7c */
[----:B------:R1:W-:Y:S04]  /*e2f0*/  @!P3 LDGSTS.E.BYPASS.LTC128B.128 [R10+0x13200], desc[UR60][R2.64+0x40], !P1 ;  /* 0x13200040020abfae */ /* 0x0003e8000c901d7c */
[----:B------:R1:W-:Y:S01]  /*e300*/  @!P3 LDGSTS.E.BYPASS.LTC128B.128 [R10+0x16200], desc[UR60][R2.64+0x80], !P0 ;  /* 0x16200080020abfae */ /* 0x0003e2000c101d7c */
[----:B------:R-:W-:Y:S01]  /*e310*/  PLOP3.LUT P0, PT, PT, PT, PT, 0x80, 0x0 ;  /* 0x000000000000781c */ /* 0x000fe20003f0f070 */
[----:B------:R-:W-:-:S12]  /*e320*/  NOP ;  /* 0x0000000000007918 */ /* 0x000fd80000000000 */
.L_x_238:
[----:B------:R-:W-:Y:S02]  /*e330*/  PLOP3.LUT P1, PT, P1, P0, PT, 0xa2, 0x0 ;  /* 0x000000000000781c */ /* 0x000fe40000f21472 */
[----:B------:R-:W-:-:S08]  /*e340*/  @P0 R2UR P1, UR4, R22 ;  /* 0x00000000160402ca */ /* 0x000fd00000020000 */
[----:B------:R-:W-:-:S05]  /*e350*/  @P0 PLOP3.LUT P0, PT, P1, PT, PT, 0x80, 0x0 ;  /* 0x000000000000081c */ /* 0x000fca0000f0f070 */
[----:B------:R-:W-:Y:S01]  /*e360*/  @!P1 SYNCS.ARRIVE.TRANS64.RED.A0T1 RZ, [UR4+0x31c00], RZ ;  /* 0x031c00ffffff99a7 */ /* 0x000fe20008200404 */
[----:B------:R-:W-:Y:S07]  /*e370*/  @!P1 ARRIVES.LDGSTSBAR.64.TRANSCNT [UR4+0x31c00] ;  /* 0x031c0000ff0099b0 */ /* 0x000fee0008000a84 */
[----:B------:R-:W-:Y:S05]  /*e380*/  @P0 BRA.U.ANY `(.L_x_238) ;  /* 0xfffffffd00e80947 */ /* 0x000fea000393ffff */
[----:B-1----:R-:W2:Y:S02]  /*e390*/  LDL.LU R3, [R1+0x30] ;  /* 0x0000300001037983 */ /* 0x002ea40000300800 */
[----:B--2---:R-:W-:-:S05]  /*e3a0*/  VIADD R3, R3, 0x1 ;  /* 0x0000000103037836 */ /* 0x004fca0000000000 */
[----:B------:R-:W-:Y:S01]  /*e3b0*/  LEA.HI R2, R3, R3, RZ, 0x1 ;  /* 0x0000000303027211 */ /* 0x000fe200078f08ff */
[----:B------:R1:W-:Y:S03]  /*e3c0*/  STL [R1+0x30], R3 ;  /* 0x0000300301007387 */ /* 0x0003e60000100800 */
[----:B------:R-:W-:-:S05]  /*e3d0*/  LOP3.LUT R2, R2, 0xfffffffe, RZ, 0xc0, !PT ;  /* 0xfffffffe02027812 */ /* 0x000fca00078ec0ff */
[----:B------:R-:W-:-:S05]  /*e3e0*/  IMAD.IADD R2, R3, 0x1, -R2 ;  /* 0x0000000103027824 */ /* 0x000fca00078e0a02 */
[----:B-1----:R-:W-:Y:S01]  /*e3f0*/  SHF.L.U32 R3, R2, 0x1f, RZ ;  /* 0x0000001f02037819 */ /* 0x002fe200000006ff */
[----:B------:R-:W-:Y:S01]  /*e400*/  NOP ;  /* 0x0000000000007918 */ /* 0x000fe20000000000 */
[----:B------:R-:W2:Y:S01]  /*e410*/  LDL.LU R4, [R1+0x28] ;  /* 0x0000280001047983 */ /* 0x000ea20000300800 */
[----:B------:R1:W-:Y:S01]  /*e420*/  SYNCS.ARRIVE.TRANS64.A1T0 RZ, [R22+URZ+0x31c00], RZ ;  /* 0x031c00ff16ff79a7 */ /* 0x0003e2000810003f */
[----:B------:R-:W-:Y:S01]  /*e430*/  BSSY B0, `(.L_x_239) ;  /* 0x0000004000007945 */ /* 0x000fe20003800000 */
[----:B------:R-:W3:Y:S01]  /*e440*/  SYNCS.PHASECHK.TRANS64.TRYWAIT P0, [R22+URZ+0x31c20], R3 ;  /* 0x031c2003160075a7 */ /* 0x000ee2000800017f */
[----:B--2---:R-:W-:Y:S02]  /*e450*/  ISETP.GE.AND P1, PT, R4, 0x91, PT ;  /* 0x000000910400780c */ /* 0x004fe40003f26270 */
[----:B-1-3--:R-:W-:Y:S11]  /*e460*/  @!P0 BRA `(.L_x_240) ;  /* 0x0000004000788947 */ /* 0x00aff60003800000 */
.L_x_355:
[----:B------:R-:W-:Y:S05]  /*e470*/  BSYNC B0 ;  /* 0x0000000000007941 */ /* 0x000fea0003800000 */
.L_x_239:
[----:B------:R-:W-:Y:S04]  /*e480*/  BSSY B0, `(.L_x_241) ;  /* 0x0000227000007945 */ /* 0x000fe80003800000 */
[----:B------:R-:W-:Y:S05]  /*e490*/  @!P1 BRA `(.L_x_242) ;  /* 0x0000002000949947 */ /* 0x000fea0003800000 */
[----:B------:R-:W0:Y:S01]  /*e4a0*/  LDL R4, [R1+0x10] ;  /* 0x0000100001047983 */ /* 0x000e220000100800 */
[----:B------:R-:W-:Y:S01]  /*e4b0*/  MOV R2, 0x1 ;  /* 0x0000000100027802 */ /* 0x000fe20000000f00 */
[----:B------:R-:W-:Y:S01]  /*e4c0*/  BSSY B2, `(.L_x_243) ;  /* 0x00000bc000027945 */ /* 0x000fe20003800000 */
[----:B0-----:R-:W-:Y:S02]  /*e4d0*/  IMAD.MOV R7, RZ, RZ, -R4 ;  /* 0x000000ffff077224 */ /* 0x001fe400078e0a04 */
[----:B------:R-:W-:-:S03]  /*e4e0*/  VIADD R6, R4, 0xfffffffe ;  /* 0xfffffffe04067836 */ /* 0x000fc60000000000 */
[----:B------:R-:W-:-:S05]  /*e4f0*/  VIADDMNMX R7, R7, R2, 0xffffffff, !PT ;  /* 0xffffffff07077446 */ /* 0x000fca0007800102 */
[----:B------:R-:W-:-:S05]  /*e500*/  IMAD.IADD R2, R4, 0x1, R7 ;  /* 0x0000000104027824 */ /* 0x000fca00078e0207 */
[----:B------:R-:W-:-:S04]  /*e510*/  LOP3.LUT R2, R2, 0x1, RZ, 0xc0, !PT ;  /* 0x0000000102027812 */ /* 0x000fc800078ec0ff */
[----:B------:R-:W-:-:S13]  /*e520*/  ISETP.NE.U32.AND P0, PT, R2, 0x1, PT ;  /* 0x000000010200780c */ /* 0x000fda0003f05070 */
[----:B------:R-:W-:Y:S05]  /*e530*/  @P0 BRA `(.L_x_244) ;  /* 0x0000000800d00947 */ /* 0x000fea0003800000 */
[----:B------:R-:W2:Y:S01]  /*e540*/  LDL R4, [R1] ;  /* 0x0000000001047983 */ /* 0x000ea20000100800 */
[----:B------:R-:W-:Y:S01]  /*e550*/  VIADD R8, R23, 0x1 ;  /* 0x0000000117087836 */ /* 0x000fe20000000000 */
[----:B------:R-:W-:Y:S04]  /*e560*/  BSSY B1, `(.L_x_245) ;  /* 0x00000ad000017945 */ /* 0x000fe80003800000 */
[----:B------:R-:W-:-:S04]  /*e570*/  ISETP.NE.AND P0, PT, R8, 0x2, PT ;  /* 0x000000020800780c */ /* 0x000fc80003f05270 */
[----:B------:R-:W-:Y:S02]  /*e580*/  SEL R9, RZ, 0x1, P0 ;  /* 0x00000001ff097807 */ /* 0x000fe40000000000 */
[----:B------:R-:W-:Y:S02]  /*e590*/  SEL R8, R8, RZ, P0 ;  /* 0x000000ff08087207 */ /* 0x000fe40000000000 */
[----:B------:R-:W-:Y:S02]  /*e5a0*/  LOP3.LUT R9, R26, R9, RZ, 0x3c, !PT ;  /* 0x000000091a097212 */ /* 0x000fe400078e3cff */
[----:B--2---:R-:W-:-:S13]  /*e5b0*/  ISETP.NE.AND P2, PT, R4, RZ, PT ;  /* 0x000000ff0400720c */ /* 0x004fda0003f45270 */
[----:B------:R-:W-:Y:S05]  /*e5c0*/  @!P2 BRA `(.L_x_246) ;  /* 0x000000080098a947 */ /* 0x000fea0003800000 */
[----:B------:R-:W-:Y:S01]  /*e5d0*/  ULDC.64 UR4, c[0x0][0x418] ;  /* 0x0001060000047ab9 */ /* 0x000fe20000000a00 */
[----:B------:R-:W-:Y:S01]  /*e5e0*/  IMAD.MOV.U32 R5, RZ, RZ, R24 ;  /* 0x000000ffff057224 */ /* 0x000fe200078e0018 */
[----:B------:R-:W-:-:S04]  /*e5f0*/  ISETP.NE.U32.AND P0, PT, RZ, UR4, PT ;  /* 0x00000004ff007c0c */ /* 0x000fc8000bf05070 */
[----:B------:R-:W-:-:S13]  /*e600*/  ISETP.NE.AND.EX P0, PT, RZ, UR5, PT, P0 ;  /* 0x00000005ff007c0c */ /* 0x000fda000bf05300 */
[----:B------:R-:W-:Y:S05]  /*e610*/  @!P0 BRA `(.L_x_247) ;  /* 0x0000000000448947 */ /* 0x000fea0003800000 */
[----:B------:R-:W0:Y:S01]  /*e620*/  LDC R5, c[0x0][0x43c] ;  /* 0x00010f00ff057b82 */ /* 0x000e220000000800 */
[----:B------:R-:W-:Y:S01]  /*e630*/  ULDC.64 UR6, c[0x0][0x428] ;  /* 0x00010a0000067ab9 */ /* 0x000fe20000000a00 */
[----:B0-----:R-:W-:-:S13]  /*e640*/  ISETP.NE.AND P0, PT, R5, 0x1, PT ;  /* 0x000000010500780c */ /* 0x001fda0003f05270 */
[----:B-1----:R-:W0:Y:S02]  /*e650*/  @P0 LDC.64 R2, c[0x0][0x440] ;  /* 0x00011000ff020b82 */ /* 0x002e240000000a00 */
        /* <DEDUP_REMOVED lines=8> */
[----:B------:R-:W-:-:S04]  /*e6e0*/  IMAD.WIDE.U32 R2, R25, UR6, R2 ;  /* 0x0000000619027c25 */ /* 0x000fc8000f8e0002 */
[----:B------:R-:W-:Y:S01]  /*e6f0*/  IMAD.IADD R3, R4, 0x1, R3 ;  /* 0x0000000104037824 */ /* 0x000fe200078e0203 */
[----:B------:R-:W-:-:S04]  /*e700*/  LEA R4, P0, R2, UR4, 0x2 ;  /* 0x0000000402047c11 */ /* 0x000fc8000f8010ff */
[----:B------:R-:W-:-:S06]  /*e710*/  LEA.HI.X R5, R2, UR5, R3, 0x2, P0 ;  /* 0x0000000502057c11 */ /* 0x000fcc00080f1403 */
[----:B------:R0:W5:Y:S03]  /*e720*/  LDG.E R5, desc[UR60][R4.64] ;  /* 0x0000003c04057981 */ /* 0x000166000c1e1900 */
.L_x_247:
[----:B-1----:R-:W-:Y:S01]  /*e730*/  IMAD R3, R8, 0x8, R22 ;  /* 0x0000000808037824 */ /* 0x002fe200078e0216 */
[----:B------:R-:W-:Y:S01]  /*e740*/  SHF.L.U32 R2, R9, 0x1f, RZ ;  /* 0x0000001f09027819 */ /* 0x000fe200000006ff */
[----:B------:R-:W-:Y:S03]  /*e750*/  BSSY B3, `(.L_x_248) ;  /* 0x0000003000037945 */ /* 0x000fe60003800000 */
[----:B------:R-:W1:Y:S02]  /*e760*/  SYNCS.PHASECHK.TRANS64.TRYWAIT P0, [R3+URZ+0x31c40], R2 ;  /* 0x031c4002030075a7 */ /* 0x000e64000800017f */
[----:B-1----:R-:W-:Y:S05]  /*e770*/  @!P0 BRA `(.L_x_249) ;  /* 0x0000003c00c88947 */ /* 0x002fea0003800000 */
.L_x_356:
[----:B------:R-:W-:Y:S05]  /*e780*/  BSYNC B3 ;  /* 0x0000000000037941 */ /* 0x000fea0003800000 */
.L_x_248:
        /* <DEDUP_REMOVED lines=12> */
.L_x_251:
[----:B------:R-:W-:Y:S05]  /*e850*/  BSYNC B3 ;  /* 0x0000000000037941 */ /* 0x000fea0003800000 */
.L_x_250:
[----:B------:R-:W-:Y:S01]  /*e860*/  IMAD.MOV.U32 R11, RZ, RZ, RZ ;  /* 0x000000ffff0b7224 */ /* 0x000fe200078e00ff */
[----:B------:R-:W-:Y:S01]  /*e870*/  UIADD3 UR4, UP0, UR38, 0x370, URZ ;  /* 0x0000037026047890 */ /* 0x000fe2000ff1e03f */
[----:B------:R-:W-:Y:S01]  /*e880*/  IMAD R4, R8, 0x6c00, R22 ;  /* 0x00006c0008047824 */ /* 0x000fe200078e0216 */
[----:B------:R-:W-:Y:S01]  /*e890*/  PLOP3.LUT P0, PT, PT, PT, PT, 0x80, 0x0 ;  /* 0x000000000000781c */ /* 0x000fe20003f0f070 */
[----:B-1----:R-:W-:Y:S01]  /*e8a0*/  VIADD R3, R3, 0x31c30 ;  /* 0x00031c3003037836 */ /* 0x002fe20000000000 */
[----:B------:R-:W-:Y:S01]  /*e8b0*/  R2UR UR10, R11 ;  /* 0x000000000b0a72ca */ /* 0x000fe200000e0000 */
[----:B------:R-:W-:Y:S01]  /*e8c0*/  IMAD R2, R6, 0x90, R28 ;  /* 0x0000009006027824 */ /* 0x000fe200078e021c */
[----:B------:R-:W-:Y:S01]  /*e8d0*/  UIADD3.X UR5, URZ, UR39, URZ, UP0, !UPT ;  /* 0x000000273f057290 */ /* 0x000fe200087fe43f */
[----:B------:R-:W-:Y:S01]  /*e8e0*/  VIADD R10, R4, 0x16a00 ;  /* 0x00016a00040a7836 */ /* 0x000fe20000000000 */
[----:B------:R-:W-:Y:S01]  /*e8f0*/  UMOV UR6, 0x0 ;  /* 0x0000000000067882 */ /* 0x000fe20000000000 */
[----:B------:R-:W-:-:S10]  /*e900*/  UMOV UR7, 0x14f00000 ;  /* 0x14f0000000077882 */ /* 0x000fd40000000000 */
.L_x_252:
        /* <DEDUP_REMOVED lines=16> */
.L_x_253:
        /* <DEDUP_REMOVED lines=16> */
.L_x_254:
        /* <DEDUP_REMOVED lines=15> */
.L_x_357:
[----:B------:R-:W-:Y:S05]  /*ec00*/  BSYNC B3 ;  /* 0x0000000000037941 */ /* 0x000fea0003800000 */
.L_x_255:
[----:B------:R-:W-:Y:S01]  /*ec10*/  BSSY B3, `(.L_x_257) ;  /* 0x000000c000037945 */ /* 0x000fe20003800000 */
[----:B------:R-:W-:Y:S02]  /*ec20*/  IMAD.MOV.U32 R12, RZ, RZ, 0x0 ;  /* 0x00000000ff0c7424 */ /* 0x000fe400078e00ff */
[----:B------:R-:W-:Y:S01]  /*ec30*/  IMAD.MOV.U32 R13, RZ, RZ, 0x14f00000 ;  /* 0x14f00000ff0d7424 */ /* 0x000fe200078e00ff */
[----:B------:R-:W-:Y:S06]  /*ec40*/  @P1 BRA `(.L_x_258) ;  /* 0x0000000000201947 */ /* 0x000fec0003800000 */
[----:B------:R-:W1:Y:S01]  /*ec50*/  S2R R4, SR_TID.X ;  /* 0x0000000000047919 */ /* 0x000e620000002100 */
[----:B0-----:R-:W-:Y:S01]  /*ec60*/  LEA R2, R23, R22, 0x3 ;  /* 0x0000001617027211 */ /* 0x001fe200078e18ff */
[----:B------:R-:W-:-:S04]  /*ec70*/  IMAD.MOV.U32 R3, RZ, RZ, 0x6c00 ;  /* 0x00006c00ff037424 */ /* 0x000fc800078e00ff */
[----:B------:R2:W-:Y:S01]  /*ec80*/  SYNCS.ARRIVE.TRANS64 RZ, [R2+URZ+0x31c50], R3 ;  /* 0x031c500302ff79a7 */ /* 0x0005e2000800003f */
[----:B-1----:R-:W-:-:S04]  /*ec90*/  LOP3.LUT R4, R4, 0x1f, RZ, 0xc0, !PT ;  /* 0x0000001f04047812 */ /* 0x002fc800078ec0ff */
[----:B------:R-:W-:-:S13]  /*eca0*/  ISETP.NE.AND P0, PT, R4, RZ, PT ;  /* 0x000000ff0400720c */ /* 0x000fda0003f05270 */
[----:B--2---:R-:W-:Y:S05]  /*ecb0*/  @!P0 BRA `(.L_x_258) ;  /* 0x0000000000048947 */ /* 0x004fea0003800000 */
[----:B------:R-:W-:Y:S01]  /*ecc0*/  BPT.TRAP 0x1 ;  /* 0x000000040000795c */ /* 0x000fe20000300000 */
.L_x_258:
[----:B------:R-:W-:Y:S05]  /*ecd0*/  BSYNC B3 ;  /* 0x0000000000037941 */ /* 0x000fea0003800000 */
.L_x_257:
[----:B------:R-:W-:Y:S01]  /*ece0*/  R2UR UR10, R11 ;  /* 0x000000000b0a72ca */ /* 0x000fe200000e0000 */
[C-C-:B0-----:R-:W-:Y:S01]  /*ecf0*/  IMAD R2, R23.reuse, 0x8, R22.reuse ;  /* 0x0000000817027824 */ /* 0x141fe200078e0216 */
[----:B------:R-:W-:Y:S01]  /*ed00*/  R2UR UR6, R12 ;  /* 0x000000000c0672ca */ /* 0x000fe200000e0000 */
[----:B------:R-:W-:Y:S01]  /*ed10*/  IMAD R3, R23, 0x6c00, R22 ;  /* 0x00006c0017037824 */ /* 0x000fe200078e0216 */
[----:B------:R-:W-:Y:S01]  /*ed20*/  R2UR UR7, R13 ;  /* 0x000000000d0772ca */ /* 0x000fe200000e0000 */
[----:B------:R-:W-:Y:S01]  /*ed30*/  UIADD3 UR4, UP0, UR38, 0x470, URZ ;  /* 0x0000047026047890 */ /* 0x000fe2000ff1e03f */
[----:B------:R-:W-:Y:S01]  /*ed40*/  PLOP3.LUT P0, PT, PT, PT, PT, 0x80, 0x0 ;  /* 0x000000000000781c */ /* 0x000fe20003f0f070 */
[----:B------:R-:W-:Y:S02]  /*ed50*/  IMAD R4, R27, 0x90, R28 ;  /* 0x000000901b047824 */ /* 0x000fe400078e021c */
[----:B------:R-:W-:Y:S01]  /*ed60*/  VIADD R2, R2, 0x31c50 ;  /* 0x00031c5002027836 */ /* 0x000fe20000000000 */
[----:B------:R-:W-:Y:S01]  /*ed70*/  UIADD3.X UR5, URZ, UR39, URZ, UP0, !UPT ;  /* 0x000000273f057290 */ /* 0x000fe200087fe43f */
[----:B------:R-:W-:-:S11]  /*ed80*/  VIADD R10, R3, 0x200 ;  /* 0x00000200030a7836 */ /* 0x000fd60000000000 */
.L_x_259:
        /* <DEDUP_REMOVED lines=15> */
.L_x_260:
        /* <DEDUP_REMOVED lines=15> */
.L_x_261:
        /* <DEDUP_REMOVED lines=12> */
.L_x_246:
[----:B------:R-:W-:Y:S05]  /*f030*/  BSYNC B1 ;  /* 0x0000000000017941 */ /* 0x000fea0003800000 */
.L_x_245:
[----:B------:R-:W2:Y:S01]  /*f040*/  LDL.LU R2, [R1+0x10] ;  /* 0x0000100001027983 */ /* 0x000ea20000300800 */
[----:B------:R-:W-:Y:S02]  /*f050*/  IMAD.MOV.U32 R23, RZ, RZ, R8 ;  /* 0x000000ffff177224 */ /* 0x000fe400078e0008 */
[----:B------:R-:W-:Y:S02]  /*f060*/  IMAD.MOV.U32 R26, RZ, RZ, R9 ;  /* 0x000000ffff1a7224 */ /* 0x000fe400078e0009 */
[----:B--2---:R-:W-:-:S07]  /*f070*/  VIADD R6, R2, 0xfffffffd ;  /* 0xfffffffd02067836 */ /* 0x004fce0000000000 */
.L_x_244:
[----:B------:R-:W-:Y:S05]  /*f080*/  BSYNC B2 ;  /* 0x0000000000027941 */ /* 0x000fea0003800000 */
.L_x_243:
[----:B------:R-:W2:Y:S01]  /*f090*/  LDL.LU R2, [R1+0xc] ;  /* 0x00000c0001027983 */ /* 0x000ea20000300800 */
[----:B------:R-:W-:-:S05]  /*f0a0*/  IMAD.MOV R7, RZ, RZ, -R7 ;  /* 0x000000ffff077224 */ /* 0x000fca00078e0a07 */
[----:B--2---:R-:W-:-:S13]  /*f0b0*/  ISETP.NE.AND P0, PT, R2, R7, PT ;  /* 0x000000070200720c */ /* 0x004fda0003f05270 */
[----:B------:R-:W-:Y:S05]  /*f0c0*/  @!P0 BRA `(.L_x_242) ;  /* 0x0000001400888947 */ /* 0x000fea0003800000 */
[----:B------:R-:W-:-:S07]  /*f0d0*/  IMAD.MOV.U32 R4, RZ, RZ, R24 ;  /* 0x000000ffff047224 */ /* 0x000fce00078e0018 */
.L_x_296:
[----:B------:R-:W2:Y:S01]  /*f0e0*/  LDL R2, [R1] ;  /* 0x0000000001027983 */ /* 0x000ea20000100800 */
[----:B------:R-:W-:Y:S01]  /*f0f0*/  VIADD R7, R23, 0x1 ;  /* 0x0000000117077836 */ /* 0x000fe20000000000 */
[----:B------:R-:W-:Y:S05]  /*f100*/  YIELD ;  /* 0x0000000000007946 */ /* 0x000fea0003800000 */
[----:B------:R-:W-:Y:S01]  /*f110*/  ISETP.NE.AND P0, PT, R7, 0x2, PT ;  /* 0x000000020700780c */ /* 0x000fe20003f05270 */
[----:B------:R-:W-:Y:S03]  /*f120*/  BSSY B1, `(.L_x_262) ;  /* 0x00000aa000017945 */ /* 0x000fe60003800000 */
[----:B-1----:R-:W-:-:S02]  /*f130*/  SEL R3, RZ, 0x1, P0 ;  /* 0x00000001ff037807 */ /* 0x002fc40000000000 */
        /* <DEDUP_REMOVED lines=24> */
[----:B------:R-:W-:-:S05]  /*f2c0*/  LEA.HI.X R5, R2, UR5, R3, 0x2, P0 ;  /* 0x0000000502057c11 */ /* 0x000fca00080f1403 */
[----:B------:R0:W5:Y:S04]  /*f2d0*/  LDG.E R4, desc[UR60][R4.64] ;  /* 0x0000003c04047981 */ /* 0x000168000c1e1900 */
.L_x_264:
[----:B------:R-:W-:Y:S01]  /*f2e0*/  IMAD R3, R7, 0x8, R22 ;  /* 0x0000000807037824 */ /* 0x000fe200078e0216 */
[----:B------:R-:W-:Y:S01]  /*f2f0*/  SHF.L.U32 R2, R8, 0x1f, RZ ;  /* 0x0000001f08027819 */ /* 0x000fe200000006ff */
[----:B------:R-:W-:Y:S03]  /*f300*/  BSSY B2, `(.L_x_265) ;  /* 0x0000003000027945 */ /* 0x000fe60003800000 */
[----:B------:R-:W1:Y:S02]  /*f310*/  SYNCS.PHASECHK.TRANS64.TRYWAIT P0, [R3+URZ+0x31c40], R2 ;  /* 0x031c4002030075a7 */ /* 0x000e64000800017f */
[----:B-1----:R-:W-:Y:S05]  /*f320*/  @!P0 BRA `(.L_x_266) ;  /* 0x0000003400048947 */ /* 0x002fea0003800000 */
.L_x_358:
[----:B------:R-:W-:Y:S05]  /*f330*/  BSYNC B2 ;  /* 0x0000000000027941 */ /* 0x000fea0003800000 */
.L_x_265:
[----:B0-----:R-:W0:Y:S01]  /*f340*/  S2R R5, SR_TID.X ;  /* 0x0000000000057919 */ /* 0x001e220000002100 */
[----:B------:R-:W-:Y:S01]  /*f350*/  BSSY B2, `(.L_x_267) ;  /* 0x000000b000027945 */ /* 0x000fe20003800000 */
[----:B0-----:R-:W-:-:S04]  /*f360*/  LOP3.LUT R5, R5, 0x7f, RZ, 0xc0, !PT ;  /* 0x0000007f05057812 */ /* 0x001fc800078ec0ff */
[----:B------:R-:W-:-:S13]  /*f370*/  ISETP.NE.AND P1, PT, R5, RZ, PT ;  /* 0x000000ff0500720c */ /* 0x000fda0003f25270 */
[----:B------:R-:W-:Y:S05]  /*f380*/  @P1 BRA `(.L_x_268) ;  /* 0x00000000001c1947 */ /* 0x000fea0003800000 */
[----:B------:R-:W0:Y:S01]  /*f390*/  S2R R5, SR_TID.X ;  /* 0x0000000000057919 */ /* 0x000e220000002100 */
[----:B-1----:R-:W-:-:S04]  /*f3a0*/  MOV R2, 0x6c00 ;  /* 0x00006c0000027802 */ /* 0x002fc80000000f00 */
[----:B------:R2:W-:Y:S01]  /*f3b0*/  SYNCS.ARRIVE.TRANS64 RZ, [R3+URZ+0x31c30], R2 ;  /* 0x031c300203ff79a7 */ /* 0x0005e2000800003f */
[----:B0-----:R-:W-:-:S04]  /*f3c0*/  LOP3.LUT R5, R5, 0x1f, RZ, 0xc0, !PT ;  /* 0x0000001f05057812 */ /* 0x001fc800078ec0ff */
[----:B------:R-:W-:-:S13]  /*f3d0*/  ISETP.NE.AND P0, PT, R5, RZ, PT ;  /* 0x000000ff0500720c */ /* 0x000fda0003f05270 */
[----:B--2---:R-:W-:Y:S05]  /*f3e0*/  @!P0 BRA `(.L_x_268) ;  /* 0x0000000000048947 */ /* 0x004fea0003800000 */
[----:B------:R-:W-:Y:S01]  /*f3f0*/  BPT.TRAP 0x1 ;  /* 0x000000040000795c */ /* 0x000fe20000300000 */
.L_x_268:
[----:B------:R-:W-:Y:S05]  /*f400*/  BSYNC B2 ;  /* 0x0000000000027941 */ /* 0x000fea0003800000 */
.L_x_267:
        /* <DEDUP_REMOVED lines=11> */
.L_x_269:
        /* <DEDUP_REMOVED lines=16> */
.L_x_270:
        /* <DEDUP_REMOVED lines=16> */
.L_x_271:
        /* <DEDUP_REMOVED lines=15> */
.L_x_359:
[----:B------:R-:W-:Y:S05]  /*f7b0*/  BSYNC B2 ;  /* 0x0000000000027941 */ /* 0x000fea0003800000 */
.L_x_272:
        /* <DEDUP_REMOVED lines=11> */
.L_x_275:
[----:B------:R-:W-:Y:S05]  /*f870*/  BSYNC B2 ;  /* 0x0000000000027941 */ /* 0x000fea0003800000 */
.L_x_274:
[----:B------:R-:W-:Y:S01]  /*f880*/  R2UR UR6, R2 ;  /* 0x00000000020672ca */ /* 0x000fe200000e0000 */
[----:B------:R-:W-:Y:S01]  /*f890*/  IMAD R23, R23, 0x6c00, R22 ;  /* 0x00006c0017177824 */ /* 0x000fe200078e0216 */
[----:B------:R-:W-:Y:S01]  /*f8a0*/  R2UR UR7, R3 ;  /* 0x00000000030772ca */ /* 0x000fe200000e0000 */
[----:B------:R-:W-:Y:S01]  /*f8b0*/  UIADD3 UR4, UP0, UR38, 0x470, URZ ;  /* 0x0000047026047890 */ /* 0x000fe2000ff1e03f */
[----:B------:R-:W-:Y:S01]  /*f8c0*/  R2UR UR10, R5 ;  /* 0x00000000050a72ca */ /* 0x000fe200000e0000 */
[----:B------:R-:W-:Y:S01]  /*f8d0*/  IMAD R5, R27, 0x90, R28 ;  /* 0x000000901b057824 */ /* 0x000fe200078e021c */
[----:B------:R-:W-:Y:S01]  /*f8e0*/  PLOP3.LUT P0, PT, PT, PT, PT, 0x80, 0x0 ;  /* 0x000000000000781c */ /* 0x000fe20003f0f070 */
[----:B0-----:R-:W-:Y:S01]  /*f8f0*/  VIADD R12, R12, 0x50 ;  /* 0x000000500c0c7836 */ /* 0x001fe20000000000 */
[----:B------:R-:W-:Y:S01]  /*f900*/  UIADD3.X UR5, URZ, UR39, URZ, UP0, !UPT ;  /* 0x000000273f057290 */ /* 0x000fe200087fe43f */
[----:B------:R-:W-:-:S11]  /*f910*/  VIADD R13, R23, 0x200 ;  /* 0x00000200170d7836 */ /* 0x000fd60000000000 */
.L_x_276:
        /* <DEDUP_REMOVED lines=15> */
.L_x_277:
        /* <DEDUP_REMOVED lines=15> */
.L_x_278:
        /* <DEDUP_REMOVED lines=12> */
.L_x_263:
[----:B------:R-:W-:Y:S05]  /*fbc0*/  BSYNC B1 ;  /* 0x0000000000017941 */ /* 0x000fea0003800000 */
.L_x_262:
        /* <DEDUP_REMOVED lines=10> */
[----:B------:R-:W-:Y:S01]  /*fc70*/  VIADD R9, R6, 0xffffffff ;  /* 0xffffffff06097836 */ /* 0x000fe20000000000 */
[----:B------:R-:W-:-:S04]  /*fc80*/  ISETP.NE.U32.AND P0, PT, RZ, UR4, PT ;  /* 0x00000004ff007c0c */ /* 0x000fc8000bf05070 */
[----:B------:R-:W-:-:S13]  /*fc90*/  ISETP.NE.AND.EX P0, PT, RZ, UR5, PT, P0 ;  /* 0x00000005ff007c0c */ /* 0x000fda000bf05300 */
[----:B------:R-:W-:Y:S05]  /*fca0*/  @!P0 BRA `(.L_x_281) ;  /* 0x0000000000448947 */ /* 0x000fea0003800000 */
[----:B------:R-:W0:Y:S01]  /*fcb0*/  LDC R4, c[0x0][0x43c] ;  /* 0x00010f00ff047b82 */ /* 0x000e220000000800 */
[----:B------:R-:W-:Y:S01]  /*fcc0*/  ULDC.64 UR6, c[0x0][0x428] ;  /* 0x00010a0000067ab9 */ /* 0x000fe20000000a00 */
[----:B0-----:R-:W-:-:S13]  /*fcd0*/  ISETP.NE.AND P0, PT, R4, 0x1, PT ;  /* 0x000000010400780c */ /* 0x001fda0003f05270 */
[----:B------:R-:W0:Y:S02]  /*fce0*/  @P0 LDC.64 R2, c[0x0][0x440] ;  /* 0x00011000ff020b82 */ /* 0x000e240000000a00 */
[----:B0-----:R-:W-:Y:S01]  /*fcf0*/  @P0 IMAD.HI.U32 R5, R9, R2, RZ ;  /* 0x0000000209050227 */ /* 0x001fe200078e00ff */
[----:B------:R-:W-:-:S04]  /*fd00*/  MOV R2, R9 ;  /* 0x0000000900027202 */ /* 0x000fc80000000f00 */
[----:B------:R-:W-:-:S05]  /*fd10*/  @P0 SHF.R.U32.HI R2, RZ, R3, R5 ;  /* 0x00000003ff020219 */ /* 0x000fca0000011605 */
[----:B------:R-:W-:-:S04]  /*fd20*/  IMAD.MOV R3, RZ, RZ, -R2 ;  /* 0x000000ffff037224 */ /* 0x000fc800078e0a02 */
[----:B------:R-:W-:Y:S01]  /*fd30*/  IMAD R9, R4, R3, R9 ;  /* 0x0000000304097224 */ /* 0x000fe200078e0209 */
[----:B------:R-:W-:Y:S01]  /*fd40*/  SHF.R.S32.HI R3, RZ, 0x1f, R2 ;  /* 0x0000001fff037819 */ /* 0x000fe20000011402 */
[----:B------:R-:W-:-:S04]  /*fd50*/  IMAD R4, R29, UR6, RZ ;  /* 0x000000061d047c24 */ /* 0x000fc8000f8e02ff */
[C---:B------:R-:W-:Y:S02]  /*fd60*/  IMAD R4, R25.reuse, UR7, R4 ;  /* 0x0000000719047c24 */ /* 0x040fe4000f8e0204 */
[----:B------:R-:W-:-:S04]  /*fd70*/  IMAD.WIDE.U32 R2, R25, UR6, R2 ;  /* 0x0000000619027c25 */ /* 0x000fc8000f8e0002 */
[----:B------:R-:W-:Y:S01]  /*fd80*/  IMAD.IADD R3, R4, 0x1, R3 ;  /* 0x0000000104037824 */ /* 0x000fe200078e0203 */
[----:B------:R-:W-:-:S04]  /*fd90*/  LEA R4, P0, R2, UR4, 0x2 ;  /* 0x0000000402047c11 */ /* 0x000fc8000f8010ff */
[----:B------:R-:W-:-:S05]  /*fda0*/  LEA.HI.X R5, R2, UR5, R3, 0x2, P0 ;  /* 0x0000000502057c11 */ /* 0x000fca00080f1403 */
[----:B------:R0:W5:Y:S04]  /*fdb0*/  LDG.E R4, desc[UR60][R4.64] ;  /* 0x0000003c04047981 */ /* 0x000168000c1e1900 */
.L_x_281:
[----:B------:R-:W-:Y:S01]  /*fdc0*/  IMAD R2, R23, 0x8, R22 ;  /* 0x0000000817027824 */ /* 0x000fe200078e0216 */
[----:B------:R-:W-:Y:S01]  /*fdd0*/  SHF.L.U32 R3, R26, 0x1f, RZ ;  /* 0x0000001f1a037819 */ /* 0x000fe200000006ff */
[----:B------:R-:W-:Y:S03]  /*fde0*/  BSSY B2, `(.L_x_282) ;  /* 0x0000003000027945 */ /* 0x000fe60003800000 */
[----:B------:R-:W1:Y:S02]  /*fdf0*/  SYNCS.PHASECHK.TRANS64.TRYWAIT P0, [R2+URZ+0x31c40], R3 ;  /* 0x031c4003020075a7 */ /* 0x000e64000800017f */
[----:B-1----:R-:W-:Y:S05]  /*fe00*/  @!P0 BRA `(.L_x_283) ;  /* 0x0000002800748947 */ /* 0x002fea0003800000 */
.L_x_360:
[----:B------:R-:W-:Y:S05]  /*fe10*/  BSYNC B2 ;  /* 0x0000000000027941 */ /* 0x000fea0003800000 */
.L_x_282:
        /* <DEDUP_REMOVED lines=12> */
.L_x_285:
[----:B------:R-:W-:Y:S05]  /*fee0*/  BSYNC B2 ;  /* 0x0000000000027941 */ /* 0x000fea0003800000 */
.L_x_284:
        /* <DEDUP_REMOVED lines=8> */
[----:B------:R-:W-:Y:S01]  /*ff70*/  IMAD R2, R9, 0x90, R28 ;  /* 0x0000009009027824 */ /* 0x000fe200078e021c */
[----:B------:R-:W-:Y:S01]  /*ff80*/  UMOV UR6, 0x0 ;  /* 0x0000000000067882 */ /* 0x000fe20000000000 */
[----:B------:R-:W-:Y:S01]  /*ff90*/  VIADD R10, R12, 0x16a00 ;  /* 0x00016a000c0a7836 */ /* 0x000fe20000000000 */
[----:B------:R-:W-:-:S09]  /*ffa0*/  UMOV UR7, 0x14f00000 ;  /* 0x14f0000000077882 */ /* 0x000fd20000000000 */
.L_x_286:
        /* <DEDUP_REMOVED lines=16> */
.L_x_287:
        /* <DEDUP_REMOVED lines=16> */
.L_x_288:
        /* <DEDUP_REMOVED lines=15> */
.L_x_361:
[----:B------:R-:W-:Y:S05]  /*102a0*/  BSYNC B2 ;  /* 0x0000000000027941 */ /* 0x000fea0003800000 */
.L_x_289:
        /* <DEDUP_REMOVED lines=11> */
.L_x_292:
[----:B------:R-:W-:Y:S05]  /*10360*/  BSYNC B2 ;  /* 0x0000000000027941 */ /* 0x000fea0003800000 */
.L_x_291:
[----:B------:R-:W-:Y:S01]  /*10370*/  R2UR UR6, R2 ;  /* 0x00000000020672ca */ /* 0x000fe200000e0000 */
[----:B------:R-:W-:Y:S01]  /*10380*/  IMAD R7, R7, 0x6c00, R22 ;  /* 0x00006c0007077824 */ /* 0x000fe200078e0216 */
[----:B------:R-:W-:Y:S01]  /*10390*/  R2UR UR7, R3 ;  /* 0x00000000030772ca */ /* 0x000fe200000e0000 */
[----:B------:R-:W-:Y:S01]  /*103a0*/  UIADD3 UR4, UP0, UR38, 0x470, URZ ;  /* 0x0000047026047890 */ /* 0x000fe2000ff1e03f */
[----:B------:R-:W-:Y:S01]  /*103b0*/  R2UR UR10, R5 ;  /* 0x00000000050a72ca */ /* 0x000fe200000e0000 */
[----:B------:R-:W-:Y:S01]  /*103c0*/  IMAD R5, R27, 0x90, R28 ;  /* 0x000000901b057824 */ /* 0x000fe200078e021c */
[----:B------:R-:W-:Y:S01]  /*103d0*/  PLOP3.LUT P0, PT, PT, PT, PT, 0x80, 0x0 ;  /* 0x000000000000781c */ /* 0x000fe20003f0f070 */
[----:B------:R-:W-:Y:S01]  /*103e0*/  VIADD R8, R8, 0x50 ;  /* 0x0000005008087836 */ /* 0x000fe20000000000 */
[----:B------:R-:W-:Y:S01]  /*103f0*/  UIADD3.X UR5, URZ, UR39, URZ, UP0, !UPT ;  /* 0x000000273f057290 */ /* 0x000fe200087fe43f */
[----:B------:R-:W-:-:S11]  /*10400*/  VIADD R12, R7, 0x200 ;  /* 0x00000200070c7836 */ /* 0x000fd60000000000 */
.L_x_293:
        /* <DEDUP_REMOVED lines=15> */
.L_x_294:
        /* <DEDUP_REMOVED lines=12> */
[----:B------:R-:W-:Y:S02]  /*105c0*/  R2UR UR7, R3 ;  /* 0x00000000030772ca */ /* 0x000fe400000e0000 */
[----:B------:R-:W-:Y:S02]  /*105d0*/  PLOP3.LUT P0, PT, PT, PT, PT, 0x80, 0x0 ;  /* 0x000000000000781c */ /* 0x000fe40003f0f070 */
[----:B------:R-:W-:-:S11]  /*105e0*/  IADD3 R7, R7, 0x4a00, RZ ;  /* 0x00004a0007077810 */ /* 0x000fd60007ffe0ff */
.L_x_295:
        /* <DEDUP_REMOVED lines=12> */
.L_x_280:
[----:B------:R-:W-:Y:S05]  /*106b0*/  BSYNC B1 ;  /* 0x0000000000017941 */ /* 0x000fea0003800000 */
.L_x_279:
[C---:B------:R-:W-:Y:S01]  /*106c0*/  ISETP.GT.AND P0, PT, R6.reuse, 0x1, PT ;  /* 0x000000010600780c */ /* 0x040fe20003f04270 */
[----:B------:R-:W-:-:S12]  /*106d0*/  VIADD R6, R6, 0xfffffffe ;  /* 0xfffffffe06067836 */ /* 0x000fd80000000000 */
[----:B------:R-:W-:Y:S05]  /*106e0*/  @P0 BRA `(.L_x_296) ;  /* 0xffffffe8007c0947 */ /* 0x000fea000383ffff */
.L_x_242:
[----:B------:R-:W-:Y:S05]  /*106f0*/  BSYNC B0 ;  /* 0x0000000000007941 */ /* 0x000fea0003800000 */
.L_x_241:
[----:B------:R-:W2:Y:S01]  /*10700*/  S2R R2, SR_TID.X ;  /* 0x0000000000027919 */ /* 0x000ea20000002100 */
[----:B------:R-:W-:Y:S01]  /*10710*/  BSSY B0, `(.L_x_297) ;  /* 0x0000010000007945 */ /* 0x000fe20003800000 */
[----:B--2---:R-:W-:-:S04]  /*10720*/  LOP3.LUT R8, R2, 0x7f, RZ, 0xc0, !PT ;  /* 0x0000007f02087812 */ /* 0x004fc800078ec0ff */
[----:B------:R-:W-:-:S13]  /*10730*/  ISETP.NE.AND P0, PT, R8, RZ, PT ;  /* 0x000000ff0800720c */ /* 0x000fda0003f05270 */
[----:B------:R-:W-:Y:S05]  /*10740*/  @P0 BRA `(.L_x_298) ;  /* 0x0000000000300947 */ /* 0x000fea0003800000 */
[----:B------:R-:W2:Y:S01]  /*10750*/  S2R R5, SR_LANEID ;  /* 0x0000000000057919 */ /* 0x000ea20000000000 */
[----:B------:R-:W-:Y:S01]  /*10760*/  VOTEU.ANY UR4, UPT, PT ;  /* 0x0000000000047886 */ /* 0x000fe200038e0100 */
[----:B-1----:R-:W1:Y:S01]  /*10770*/  LDC.64 R2, c[0x0][0xc60] ;  /* 0x00031800ff027b82 */ /* 0x002e620000000a00 */
[----:B------:R-:W2:Y:S02]  /*10780*/  FLO.U32 R0, UR4 ;  /* 0x0000000400007d00 */ /* 0x000ea400080e0000 */
[----:B--2---:R-:W-:-:S06]  /*10790*/  ISETP.EQ.U32.AND P0, PT, R0, R5, PT ;  /* 0x000000050000720c */ /* 0x004fcc0003f02070 */
[----:B------:R-:W1:Y:S07]  /*107a0*/  POPC R5, UR4 ;  /* 0x0000000400057d09 */ /* 0x000e6e0008000000 */
[----:B-1----:R-:W2:Y:S01]  /*107b0*/  @P0 ATOMG.E.ADD.STRONG.GPU PT, R3, desc[UR60][R2.64], R5 ;  /* 0x00000005020309a8 */ /* 0x002ea200081ee1fc */
[----:B------:R-:W1:Y:S02]  /*107c0*/  S2R R4, SR_LTMASK ;  /* 0x0000000000047919 */ /* 0x000e640000003900 */
[----:B-1----:R-:W-:-:S04]  /*107d0*/  LOP3.LUT R4, R4, UR4, RZ, 0xc0, !PT ;  /* 0x0000000404047c12 */ /* 0x002fc8000f8ec0ff */
[----:B0-----:R-:W0:Y:S01]  /*107e0*/  POPC R7, R4 ;  /* 0x0000000400077309 */ /* 0x001e220000000000 */
[----:B--2---:R-:W0:Y:S02]  /*107f0*/  SHFL.IDX PT, R0, R3, R0, 0x1f ;  /* 0x00001f0003007589 */ /* 0x004e2400000e0000 */
[----:B0-----:R-:W-:-:S07]  /*10800*/  IADD3 R16, R0, UR36, R7 ;  /* 0x0000002400107c10 */ /* 0x001fce000fffe007 */
.L_x_298:
[----:B------:R-:W-:Y:S05]  /*10810*/  BSYNC B0 ;  /* 0x0000000000007941 */ /* 0x000fea0003800000 */
.L_x_297:
[----:B------:R-:W2:Y:S01]  /*10820*/  LDL.LU R0, [R1] ;  /* 0x0000000001007983 */ /* 0x000ea20000300800 */
[----:B------:R-:W-:Y:S01]  /*10830*/  BSSY B0, `(.L_x_299) ;  /* 0x0000046000007945 */ /* 0x000fe20003800000 */
[----:B--2---:R-:W-:-:S13]  /*10840*/  ISETP.NE.AND P0, PT, R0, RZ, PT ;  /* 0x000000ff0000720c */ /* 0x004fda0003f05270 */
[----:B------:R-:W-:Y:S05]  /*10850*/  @!P0 BRA `(.L_x_300) ;  /* 0x00000004000c8947 */ /* 0x000fea0003800000 */
[----:B-1----:R-:W-:Y:S01]  /*10860*/  IMAD R3, R23, 0x8, R22 ;  /* 0x0000000817037824 */ /* 0x002fe200078e0216 */
[----:B------:R-:W-:Y:S01]  /*10870*/  SHF.L.U32 R0, R26, 0x1f, RZ ;  /* 0x0000001f1a007819 */ /* 0x000fe200000006ff */
[----:B------:R-:W-:Y:S01]  /*10880*/  BSSY B1, `(.L_x_301) ;  /* 0x0000004000017945 */ /* 0x000fe20003800000 */
[----:B------:R-:W-:Y:S02]  /*10890*/  ISETP.NE.AND P1, PT, R8, RZ, PT ;  /* 0x000000ff0800720c */ /* 0x000fe40003f25270 */
[----:B------:R-:W1:Y:S02]  /*108a0*/  SYNCS.PHASECHK.TRANS64.TRYWAIT P0, [R3+URZ+0x31c60], R0 ;  /* 0x031c6000030075a7 */ /* 0x000e64000800017f */
[----:B-1----:R-:W-:Y:S09]  /*108b0*/  @!P0 BRA `(.L_x_302) ;  /* 0x0000001c00f08947 */ /* 0x002ff20003800000 */
.L_x_362:
[----:B------:R-:W-:Y:S05]  /*108c0*/  BSYNC B1 ;  /* 0x0000000000017941 */ /* 0x000fea0003800000 */
.L_x_301:
[----:B------:R-:W-:Y:S04]  /*108d0*/  BSSY B1, `(.L_x_303) ;  /* 0x0000009000017945 */ /* 0x000fe80003800000 */
        /* <DEDUP_REMOVED lines=8> */
.L_x_304:
[----:B------:R-:W-:Y:S05]  /*10960*/  BSYNC B1 ;  /* 0x0000000000017941 */ /* 0x000fea0003800000 */
.L_x_303:
[----:B-1----:R-:W-:Y:S01]  /*10970*/  IMAD R0, R23, 0x6c00, R22 ;  /* 0x00006c0017007824 */ /* 0x002fe200078e0216 */
[----:B------:R-:W-:Y:S01]  /*10980*/  UIADD3 UR4, UP0, UR38, 0x470, URZ ;  /* 0x0000047026047890 */ /* 0x000fe2000ff1e03f */
[----:B------:R-:W-:Y:S01]  /*10990*/  VIADD R2, R3, 0x31c50 ;  /* 0x00031c5003027836 */ /* 0x000fe20000000000 */
[----:B------:R-:W-:Y:S01]  /*109a0*/  PLOP3.LUT P0, PT, PT, PT, PT, 0x80, 0x0 ;  /* 0x000000000000781c */ /* 0x000fe20003f0f070 */
[----:B------:R-:W-:Y:S01]  /*109b0*/  IMAD R28, R27, 0x90, R28 ;  /* 0x000000901b1c7824 */ /* 0x000fe200078e021c */
[----:B------:R-:W-:Y:S01]  /*109c0*/  UIADD3.X UR5, URZ, UR39, URZ, UP0, !UPT ;  /* 0x000000273f057290 */ /* 0x000fe200087fe43f */
[----:B------:R-:W-:Y:S01]  /*109d0*/  VIADD R3, R0, 0x200 ;  /* 0x0000020000037836 */ /* 0x000fe20000000000 */
[----:B------:R-:W-:Y:S01]  /*109e0*/  UMOV UR6, 0x0 ;  /* 0x0000000000067882 */ /* 0x000fe20000000000 */
[----:B------:R-:W-:Y:S01]  /*109f0*/  UMOV UR7, 0x14f00000 ;  /* 0x14f0000000077882 */ /* 0x000fe20000000000 */
[----:B------:R-:W-:-:S08]  /*10a00*/  UMOV UR10, URZ ;  /* 0x0000003f000a7c82 */ /* 0x000fd00008000000 */
.L_x_305:
        /* <DEDUP_REMOVED lines=10> */
[----:B------:R-:W-:Y:S01]  /*10ab0*/  PLOP3.LUT P0, PT, PT, PT, PT, 0x80, 0x0 ;  /* 0x000000000000781c */ /* 0x000fe20003f0f070 */
[----:B------:R-:W-:Y:S01]  /*10ac0*/  VIADD R3, R0, 0x2600 ;  /* 0x0000260000037836 */ /* 0x000fe20000000000 */
[----:B------:R-:W-:Y:S01]  /*10ad0*/  UMOV UR6, 0x0 ;  /* 0x0000000000067882 */ /* 0x000fe20000000000 */
[----:B------:R-:W-:Y:S01]  /*10ae0*/  UMOV UR7, 0x14f00000 ;  /* 0x14f0000000077882 */ /* 0x000fe20000000000 */
[----:B------:R-:W-:-:S09]  /*10af0*/  UMOV UR10, 0x20 ;  /* 0x00000020000a7882 */ /* 0x000fd20000000000 */
.L_x_306:
        /* <DEDUP_REMOVED lines=15> */
.L_x_307:
        /* <DEDUP_REMOVED lines=9> */
[----:B--2---:R-:W-:Y:S05]  /*10c80*/  @P0 BRA.U.ANY `(.L_x_307) ;  /* 0xfffffffd00d80947 */ /* 0x004fea000393ffff */
.L_x_300:
[----:B------:R-:W-:Y:S05]  /*10c90*/  BSYNC B0 ;  /* 0x0000000000007941 */ /* 0x000fea0003800000 */
.L_x_299:
[----:B------:R-:W-:-:S05]  /*10ca0*/  VIADD R23, R23, 0x1 ;  /* 0x0000000117177836 */ /* 0x000fca0000000000 */
[----:B------:R-:W-:-:S04]  /*10cb0*/  ISETP.NE.AND P0, PT, R23, 0x2, PT ;  /* 0x000000021700780c */ /* 0x000fc80003f05270 */
[----:B-1----:R-:W-:Y:S02]  /*10cc0*/  SEL R3, RZ, 0x1, P0 ;  /* 0x00000001ff037807 */ /* 0x002fe40000000000 */
[----:B------:R-:W-:Y:S02]  /*10cd0*/  SEL R23, R23, RZ, P0 ;  /* 0x000000ff17177207 */ /* 0x000fe40000000000 */
[----:B------:R-:W-:-:S07]  /*10ce0*/  LOP3.LUT R26, R26, R3, RZ, 0x3c, !PT ;  /* 0x000000031a1a7212 */ /* 0x000fce00078e3cff */
.L_x_223:
[----:B------:R-:W-:Y:S05]  /*10cf0*/  BSYNC B7 ;  /* 0x0000000000077941 */ /* 0x000fea0003800000 */
.L_x_221:
[----:B-1----:R-:W2:Y:S02]  /*10d00*/  LDL R0, [R1+0x38] ;  /* 0x0000380001007983 */ /* 0x002ea40000100800 */
[----:B--2---:R-:W-:-:S13]  /*10d10*/  ISETP.NE.AND P0, PT, R0, RZ, PT ;  /* 0x000000ff0000720c */ /* 0x004fda0003f05270 */
[----:B------:R-:W-:Y:S05]  /*10d20*/  @!P0 BRA `(.L_x_308) ;  /* 0x0000000000248947 */ /* 0x000fea0003800000 */
[----:B------:R-:W-:Y:S05]  /*10d30*/  WARPSYNC.ALL ;  /* 0x0000000000007948 */ /* 0x000fea0003800000 */
[----:B------:R-:W1:Y:S08]  /*10d40*/  S2UR UR5, SR_CgaCtaId ;  /* 0x00000000000579c3 */ /* 0x000e700000008800 */
[----:B------:R-:W-:Y:S06]  /*10d50*/  BAR.SYNC.DEFER_BLOCKING 0x5, 0x200 ;  /* 0x0148000000007b1d */ /* 0x000fec0000010000 */
[----:B------:R-:W-:-:S02]  /*10d60*/  UMOV UR4, 0x400 ;  /* 0x0000040000047882 */ /* 0x000fc40000000000 */
[----:B-1----:R-:W-:-:S06]  /*10d70*/  ULEA UR4, UR5, UR4, 0x18 ;  /* 0x0000000405047291 */ /* 0x002fcc000f8ec03f */
[----:B------:R-:W-:-:S05]  /*10d80*/  IMAD.U32 R22, RZ, RZ, UR4 ;  /* 0x00000004ff167e24 */ /* 0x000fca000f8e00ff */
[----:B------:R1:W2:Y:S01]  /*10d90*/  LDS.128 R16, [R22+0x31cd0] ;  /* 0x031cd00016107984 */ /* 0x0002a20000000c00 */
[----:B------:R-:W-:Y:S06]  /*10da0*/  BAR.ARV 0x4, 0x200 ;  /* 0x0108000000007b1d */ /* 0x000fec0000002000 */
[----:B------:R-:W-:Y:S05]  /*10db0*/  BRA `(.L_x_309) ;  /* 0x0000000800407947 */ /* 0x000fea0003800000 */
.L_x_308:
[----:B------:R-:W1:Y:S01]  /*10dc0*/  S2R R0, SR_TID.X ;  /* 0x0000000000007919 */ /* 0x000e620000002100 */
[----:B------:R-:W-:Y:S01]  /*10dd0*/  UMOV UR4, 0xffffffff ;  /* 0xffffffff00047882 */ /* 0x000fe20000000000 */
[----:B-1----:R-:W-:-:S04]  /*10de0*/  LOP3.LUT R8, R0, 0x1f, RZ, 0xc0, !PT ;  /* 0x0000001f00087812 */ /* 0x002fc800078ec0ff */
[----:B------:R-:W-:Y:S01]  /*10df0*/  ISETP.NE.AND P0, PT, R8, 0x1f, PT ;  /* 0x0000001f0800780c */ /* 0x000fe20003f05270 */
[----:B------:R-:W-:-:S12]  /*10e00*/  BRA.DIV UR4, `(.L_x_310) ;  /* 0x0000001a04b07947 */ /* 0x000fd8000b800000 */
[----:B------:R-:W-:Y:S01]  /*10e10*/  IMAD.IADD R5, R19, 0x1, R8 ;  /* 0x0000000113057824 */ /* 0x000fe200078e0208 */
[----:B------:R-:W-:-:S04]  /*10e20*/  ULDC UR4, c[0x0][0xc3c] ;  /* 0x00030f0000047ab9 */ /* 0x000fc80000000800 */
[----:B------:R-:W-:-:S13]  /*10e30*/  ISETP.GE.OR P1, PT, R5, UR4, !P0 ;  /* 0x0000000405007c0c */ /* 0x000fda000c726670 */
[----:B------:R-:W1:Y:S02]  /*10e40*/  @!P1 LDC.64 R2, c[0x0][0xc80] ;  /* 0x00032000ff029b82 */ /* 0x000e640000000a00 */
[----:B-1----:R-:W-:-:S06]  /*10e50*/  @!P1 IMAD.WIDE R2, R5, 0x4, R2 ;  /* 0x0000000405029825 */ /* 0x002fcc00078e0202 */
[----:B------:R1:W2:Y:S01]  /*10e60*/  @!P1 LDG.E R3, desc[UR60][R2.64] ;  /* 0x0000003c02039981 */ /* 0x0002a2000c1e1900 */
[C---:B------:R-:W-:Y:S02]  /*10e70*/  ISETP.GE.U32.AND P2, PT, R8.reuse, 0x2, PT ;  /* 0x000000020800780c */ /* 0x040fe40003f46070 */
[C---:B------:R-:W-:Y:S01]  /*10e80*/  ISETP.GE.U32.AND P3, PT, R8.reuse, 0x4, PT ;  /* 0x000000040800780c */ /* 0x040fe20003f66070 */
[----:B------:R-:W-:Y:S01]  /*10e90*/  SHFL.IDX PT, R0, R16, RZ, 0x1f ;  /* 0x00001fff10007589 */ /* 0x000fe200000e0000 */
[C---:B------:R-:W-:Y:S02]  /*10ea0*/  ISETP.GE.U32.AND P4, PT, R8.reuse, 0x8, PT ;  /* 0x000000080800780c */ /* 0x040fe40003f86070 */
[C---:B------:R-:W-:Y:S01]  /*10eb0*/  ISETP.GE.U32.AND P5, PT, R8.reuse, 0x10, PT ;  /* 0x000000100800780c */ /* 0x040fe20003fa6070 */
[----:B------:R-:W-:Y:S01]  /*10ec0*/  SHFL.IDX PT, R4, R16, 0x1, 0x1f ;  /* 0x00201f0010047f89 */ /* 0x000fe200000e0000 */
[----:B-1----:R-:W-:Y:S02]  /*10ed0*/  IMAD.MOV.U32 R2, RZ, RZ, RZ ;  /* 0x000000ffff027224 */ /* 0x002fe400078e00ff */
[----:B--2---:R-:W-:Y:S01]  /*10ee0*/  @!P1 IMAD.MOV.U32 R2, RZ, RZ, R3 ;  /* 0x000000ffff029224 */ /* 0x004fe200078e0003 */
[----:B------:R-:W-:-:S04]  /*10ef0*/  ISETP.NE.AND P1, PT, R8, RZ, PT ;  /* 0x000000ff0800720c */ /* 0x000fc80003f25270 */
[----:B------:R-:W1:Y:S02]  /*10f00*/  SHFL.UP PT, R14, R2, 0x1, RZ ;  /* 0x04200000020e7989 */ /* 0x000e6400000e00ff */
[----:B-1----:R-:W-:-:S05]  /*10f10*/  SEL R5, R14, RZ, P1 ;  /* 0x000000ff0e057207 */ /* 0x002fca0000800000 */
[----:B------:R-:W-:-:S05]  /*10f20*/  IMAD.IADD R5, R2, 0x1, R5 ;  /* 0x0000000102057824 */ /* 0x000fca00078e0205 */
[----:B------:R-:W1:Y:S02]  /*10f30*/  SHFL.UP PT, R14, R5, 0x2, RZ ;  /* 0x04400000050e7989 */ /* 0x000e6400000e00ff */
[----:B-1----:R-:W-:-:S05]  /*10f40*/  SEL R6, R14, RZ, P2 ;  /* 0x000000ff0e067207 */ /* 0x002fca0001000000 */
        /* <DEDUP_REMOVED lines=10> */
[----:B------:R0:W1:Y:S02]  /*10ff0*/  SHFL.IDX PT, R14, R3, 0x1f, 0x1f ;  /* 0x03e01f00030e7f89 */ /* 0x00006400000e0000 */
.L_x_372:
[----:B------:R-:W-:Y:S02]  /*11000*/  ULDC UR4, c[0x0][0xc38] ;  /* 0x00030e0000047ab9 */ /* 0x000fe40000000800 */
[----:B------:R-:W-:-:S05]  /*11010*/  MOV R16, UR4 ;  /* 0x0000000400107c02 */ /* 0x000fca0008000f00 */
[----:B-1----:R-:W-:-:S04]  /*11020*/  IMAD R5, R14, R16, RZ ;  /* 0x000000100e057224 */ /* 0x002fc800078e02ff */
[----:B------:R-:W-:-:S05]  /*11030*/  IMAD.IADD R4, R4, 0x1, R5 ;  /* 0x0000000104047824 */ /* 0x000fca00078e0205 */
[----:B------:R-:W-:-:S13]  /*11040*/  ISETP.GT.AND P6, PT, R4, R0, PT ;  /* 0x000000000400720c */ /* 0x000fda0003fc4270 */
[----:B------:R-:W-:Y:S05]  /*11050*/  @P6 BRA `(.L_x_311) ;  /* 0x00000000009c6947 */ /* 0x000fea0003800000 */
.L_x_316:
[----:B------:R-:W1:Y:S01]  /*11060*/  LDC R6, c[0x0][0xc3c] ;  /* 0x00030f00ff067b82 */ /* 0x000e620000000800 */
[----:B------:R-:W-:-:S05]  /*11070*/  VIADD R19, R19, 0x1f ;  /* 0x0000001f13137836 */ /* 0x000fca0000000000 */
[----:B-1----:R-:W-:-:S13]  /*11080*/  ISETP.GE.AND P6, PT, R19, R6, PT ;  /* 0x000000061300720c */ /* 0x002fda0003fc6270 */
[----:B------:R-:W-:Y:S05]  /*11090*/  @P6 BRA `(.L_x_312) ;  /* 0x0000000400446947 */ /* 0x000fea0003800000 */
[----:B------:R-:W1:Y:S01]  /*110a0*/  S2R R2, SR_TID.X ;  /* 0x0000000000027919 */ /* 0x000e620000002100 */
[----:B------:R-:W-:Y:S01]  /*110b0*/  BSSY B0, `(.L_x_313) ;  /* 0x0000009000007945 */ /* 0x000fe20003800000 */
[----:B-1----:R-:W-:-:S05]  /*110c0*/  LOP3.LUT R2, R2, 0x1f, RZ, 0xc0, !PT ;  /* 0x0000001f02027812 */ /* 0x002fca00078ec0ff */
[----:B------:R-:W-:Y:S02]  /*110d0*/  IMAD.IADD R5, R19, 0x1, R2 ;  /* 0x0000000113057824 */ /* 0x000fe400078e0202 */
[----:B------:R-:W-:-:S03]  /*110e0*/  IMAD.MOV.U32 R2, RZ, RZ, RZ ;  /* 0x000000ffff027224 */ /* 0x000fc600078e00ff */
[----:B------:R-:W-:-:S13]  /*110f0*/  ISETP.GE.OR P6, PT, R5, R6, !P0 ;  /* 0x000000060500720c */ /* 0x000fda00047c6670 */
[----:B------:R-:W-:Y:S05]  /*11100*/  @P6 BRA `(.L_x_314) ;  /* 0x00000000000c6947 */ /* 0x000fea0003800000 */
[----:B0-----:R-:W0:Y:S02]  /*11110*/  LDC.64 R2, c[0x0][0xc80] ;  /* 0x00032000ff027b82 */ /* 0x001e240000000a00 */
[----:B0-----:R-:W-:-:S06]  /*11120*/  IMAD.WIDE R2, R5, 0x4, R2 ;  /* 0x0000000405027825 */ /* 0x001fcc00078e0202 */
[----:B------:R1:W5:Y:S02]  /*11130*/  LDG.E R2, desc[UR60][R2.64] ;  /* 0x0000003c02027981 */ /* 0x000364000c1e1900 */
.L_x_314:
[----:B------:R-:W-:Y:S05]  /*11140*/  BSYNC B0 ;  /* 0x0000000000007941 */ /* 0x000fea0003800000 */
.L_x_313:
[----:B------:R-:W-:-:S03]  /*11150*/  UMOV UR4, 0xffffffff ;  /* 0xffffffff00047882 */ /* 0x000fc60000000000 */
[----:B------:R-:W-:Y:S05]  /*11160*/  BRA.DIV UR4, `(.L_x_315) ;  /* 0x0000001a04fc7947 */ /* 0x000fea000b800000 */
[----:B-----5:R-:W2:Y:S02]  /*11170*/  SHFL.UP PT, R14, R2, 0x1, RZ ;  /* 0x04200000020e7989 */ /* 0x020ea400000e00ff */
[----:B--2---:R-:W-:-:S05]  /*11180*/  SEL R13, R14, RZ, P1 ;  /* 0x000000ff0e0d7207 */ /* 0x004fca0000800000 */
[----:B------:R-:W-:-:S05]  /*11190*/  IMAD.IADD R13, R2, 0x1, R13 ;  /* 0x00000001020d7824 */ /* 0x000fca00078e020d */
[----:B------:R-:W2:Y:S02]  /*111a0*/  SHFL.UP PT, R14, R13, 0x2, RZ ;  /* 0x044000000d0e7989 */ /* 0x000ea400000e00ff */
[----:B--2---:R-:W-:-:S05]  /*111b0*/  SEL R14, R14, RZ, P2 ;  /* 0x000000ff0e0e7207 */ /* 0x004fca0001000000 */
[----:B01----:R-:W-:-:S05]  /*111c0*/  IMAD.IADD R3, R13, 0x1, R14 ;  /* 0x000000010d037824 */ /* 0x003fca00078e020e */
        /* <DEDUP_REMOVED lines=10> */
.L_x_380:
[----:B------:R-:W-:Y:S02]  /*11270*/  ULDC UR4, c[0x0][0xc38] ;  /* 0x00030e0000047ab9 */ /* 0x000fe40000000800 */
[----:B------:R-:W-:-:S04]  /*11280*/  IMAD.U32 R16, RZ, RZ, UR4 ;  /* 0x00000004ff107e24 */ /* 0x000fc8000f8e00ff */
[----:B-1----:R-:W-:-:S04]  /*11290*/  IMAD R5, R14, R16, RZ ;  /* 0x000000100e057224 */ /* 0x002fc800078e02ff */
[----:B------:R-:W-:-:S05]  /*112a0*/  IMAD.IADD R4, R5, 0x1, R4 ;  /* 0x0000000105047824 */ /* 0x000fca00078e0204 */
[----:B------:R-:W-:-:S13]  /*112b0*/  ISETP.GT.AND P6, PT, R4, R0, PT ;  /* 0x000000000400720c */ /* 0x000fda0003fc4270 */
[----:B------:R-:W-:Y:S05]  /*112c0*/  @!P6 BRA `(.L_x_316) ;  /* 0xfffffffc0064e947 */ /* 0x000fea000383ffff */
.L_x_311:
[----:B------:R-:W-:Y:S01]  /*112d0*/  IMAD.IADD R5, R4, 0x1, -R5 ;  /* 0x0000000104057824 */ /* 0x000fe200078e0a05 */
[----:B------:R-:W-:-:S03]  /*112e0*/  UMOV UR4, 0xffffffff ;  /* 0xffffffff00047882 */ /* 0x000fc60000000000 */
[----:B------:R-:W-:-:S05]  /*112f0*/  IMAD R7, R3, R16, R5 ;  /* 0x0000001003077224 */ /* 0x000fca00078e0205 */
[----:B------:R-:W-:Y:S01]  /*11300*/  ISETP.GT.AND P6, PT, R7, R0, PT ;  /* 0x000000000700720c */ /* 0x000fe20003fc4270 */
[----:B------:R-:W-:-:S12]  /*11310*/  BRA.DIV UR4, `(.L_x_317) ;  /* 0x0000001e044c7947 */ /* 0x000fd8000b800000 */
[----:B------:R-:W-:-:S04]  /*11320*/  VOTE.ANY R6, PT, !P6 ;  /* 0x0000000000067806 */ /* 0x000fc800070e0100 */
[----:B------:R-:W1:Y:S02]  /*11330*/  POPC R4, R6 ;  /* 0x0000000600047309 */ /* 0x000e640000000000 */
[----:B-1----:R1:W2:Y:S02]  /*11340*/  SHFL.IDX PT, R17, R2, R4, 0x1f ;  /* 0x00001f0402117589 */ /* 0x0022a400000e0000 */
.L_x_384:
[----:B------:R-:W-:Y:S01]  /*11350*/  ISETP.NE.AND P0, PT, R6, RZ, PT ;  /* 0x000000ff0600720c */ /* 0x000fe20003f05270 */
[----:B------:R-:W-:-:S12]  /*11360*/  IMAD.MOV.U32 R14, RZ, RZ, RZ ;  /* 0x000000ffff0e7224 */ /* 0x000fd800078e00ff */
[----:B------:R-:W-:Y:S05]  /*11370*/  @!P0 BRA `(.L_x_318) ;  /* 0x0000000000108947 */ /* 0x000fea0003800000 */
[----:B------:R-:W-:Y:S01]  /*11380*/  UMOV UR4, 0xffffffff ;  /* 0xffffffff00047882 */ /* 0x000fe20000000000 */
[----:B------:R-:W-:Y:S02]  /*11390*/  VIADD R12, R4, 0xffffffff ;  /* 0xffffffff040c7836 */ /* 0x000fe40000000000 */
[----:B------:R-:W-:Y:S05]  /*113a0*/  BRA.DIV UR4, `(.L_x_319) ;  /* 0x0000001e04707947 */ /* 0x000fea000b800000 */
[----:B------:R3:W4:Y:S02]  /*113b0*/  SHFL.IDX PT, R14, R3, R12, 0x1f ;  /* 0x00001f0c030e7589 */ /* 0x00072400000e0000 */
.L_x_318:
[----:B--2---:R-:W-:Y:S01]  /*113c0*/  IABS R6, R17 ;  /* 0x0000001100067213 */ /* 0x004fe20000000000 */
[----:B----4-:R-:W-:Y:S02]  /*113d0*/  IMAD R16, R14, R16, R5 ;  /* 0x000000100e107224 */ /* 0x010fe400078e0205 */
[----:B------:R-:W-:Y:S01]  /*113e0*/  IMAD.IADD R19, R4, 0x1, R19 ;  /* 0x0000000104137824 */ /* 0x000fe200078e0213 */
[----:B------:R-:W2:Y:S01]  /*113f0*/  I2F.RP R7, R6 ;  /* 0x0000000600077306 */ /* 0x000ea20000209400 */
[----:B------:R-:W-:-:S07]  /*11400*/  IMAD.IADD R0, R0, 0x1, -R16 ;  /* 0x0000000100007824 */ /* 0x000fce00078e0a10 */
[----:B--2---:R-:W1:Y:S02]  /*11410*/  MUFU.RCP R7, R7 ;  /* 0x0000000700077308 */ /* 0x004e640000001000 */
[----:B-1----:R-:W-:-:S06]  /*11420*/  VIADD R2, R7, 0xffffffe ;  /* 0x0ffffffe07027836 */ /* 0x002fcc0000000000 */
[----:B0--3--:R0:W1:Y:S02]  /*11430*/  F2I.FTZ.U32.TRUNC.NTZ R3, R2 ;  /* 0x0000000200037305 */ /* 0x009064000021f000 */
[----:B0-----:R-:W-:Y:S02]  /*11440*/  IMAD.MOV.U32 R2, RZ, RZ, RZ ;  /* 0x000000ffff027224 */ /* 0x001fe400078e00ff */
[----:B-1----:R-:W-:-:S04]  /*11450*/  IMAD.MOV R5, RZ, RZ, -R3 ;  /* 0x000000ffff057224 */ /* 0x002fc800078e0a03 */
[----:B------:R-:W-:-:S04]  /*11460*/  IMAD R5, R5, R6, RZ ;  /* 0x0000000605057224 */ /* 0x000fc800078e02ff */
[----:B------:R-:W-:Y:S01]  /*11470*/  IMAD.HI.U32 R3, R3, R5, R2 ;  /* 0x0000000503037227 */ /* 0x000fe200078e0002 */
[----:B------:R-:W-:Y:S02]  /*11480*/  IABS R5, R17 ;  /* 0x0000001100057213 */ /* 0x000fe40000000000 */
[----:B------:R-:W-:-:S03]  /*11490*/  IABS R2, R0 ;  /* 0x0000000000027213 */ /* 0x000fc60000000000 */
[----:B------:R-:W-:Y:S02]  /*114a0*/  IMAD.MOV R5, RZ, RZ, -R5 ;  /* 0x000000ffff057224 */ /* 0x000fe400078e0a05 */
[----:B------:R-:W-:-:S04]  /*114b0*/  IMAD.HI.U32 R3, R3, R2, RZ ;  /* 0x0000000203037227 */ /* 0x000fc800078e00ff */
[----:B------:R-:W-:Y:S01]  /*114c0*/  IMAD R5, R3, R5, R2 ;  /* 0x0000000503057224 */ /* 0x000fe200078e0202 */
[----:B------:R-:W-:-:S04]  /*114d0*/  LOP3.LUT R2, R0, R17, RZ, 0x3c, !PT ;  /* 0x0000001100027212 */ /* 0x000fc800078e3cff */
[----:B------:R-:W-:Y:S02]  /*114e0*/  ISETP.GT.U32.AND P1, PT, R6, R5, PT ;  /* 0x000000050600720c */ /* 0x000fe40003f24070 */
[----:B------:R-:W-:-:S11]  /*114f0*/  ISETP.GE.AND P2, PT, R2, RZ, PT ;  /* 0x000000ff0200720c */ /* 0x000fd60003f46270 */
[-C--:B------:R-:W-:Y:S01]  /*11500*/  @!P1 IADD3 R5, R5, -R6.reuse, RZ ;  /* 0x8000000605059210 */ /* 0x080fe20007ffe0ff */
[----:B------:R-:W-:Y:S01]  /*11510*/  @!P1 VIADD R3, R3, 0x1 ;  /* 0x0000000103039836 */ /* 0x000fe20000000000 */
[----:B------:R-:W-:Y:S02]  /*11520*/  ISETP.NE.AND P1, PT, R17, RZ, PT ;  /* 0x000000ff1100720c */ /* 0x000fe40003f25270 */
[----:B------:R-:W-:-:S13]  /*11530*/  ISETP.GE.U32.AND P0, PT, R5, R6, PT ;  /* 0x000000060500720c */ /* 0x000fda0003f06070 */
[----:B------:R-:W-:-:S04]  /*11540*/  @P0 VIADD R3, R3, 0x1 ;  /* 0x0000000103030836 */ /* 0x000fc80000000000 */
[----:B------:R-:W-:Y:S01]  /*11550*/  @!P2 IMAD.MOV R3, RZ, RZ, -R3 ;  /* 0x000000ffff03a224 */ /* 0x000fe200078e0a03 */
[----:B------:R-:W-:-:S05]  /*11560*/  @!P1 LOP3.LUT R3, RZ, R17, RZ, 0x33, !PT ;  /* 0x00000011ff039212 */ /* 0x000fca00078e33ff */
[--C-:B------:R-:W-:Y:S02]  /*11570*/  IMAD.MOV R2, RZ, RZ, -R3.reuse ;  /* 0x000000ffff027224 */ /* 0x100fe400078e0a03 */
[----:B------:R-:W-:Y:S02]  /*11580*/  IMAD.MOV.U32 R18, RZ, RZ, R3 ;  /* 0x000000ffff127224 */ /* 0x000fe400078e0003 */
[----:B------:R-:W-:Y:S01]  /*11590*/  IMAD R17, R17, R2, R0 ;  /* 0x0000000211117224 */ /* 0x000fe200078e0200 */
[----:B------:R-:W-:Y:S06]  /*115a0*/  BRA `(.L_x_320) ;  /* 0x00000000001c7947 */ /* 0x000fec0003800000 */
.L_x_312:
[----:B------:R-:W-:Y:S01]  /*115b0*/  UMOV UR4, URZ ;  /* 0x0000003f00047c82 */ /* 0x000fe20008000000 */
[----:B------:R-:W-:Y:S01]  /*115c0*/  UMOV UR5, URZ ;  /* 0x0000003f00057c82 */ /* 0x000fe20008000000 */
[----:B------:R-:W-:Y:S01]  /*115d0*/  ULDC UR6, c[0x0][0xc3c] ;  /* 0x00030f0000067ab9 */ /* 0x000fe20000000800 */
[----:B------:R-:W-:Y:S02]  /*115e0*/  IMAD.MOV.U32 R16, RZ, RZ, R0 ;  /* 0x000000ffff107224 */ /* 0x000fe400078e0000 */
[----:B------:R-:W-:Y:S02]  /*115f0*/  IMAD.U32 R17, RZ, RZ, UR4 ;  /* 0x00000004ff117e24 */ /* 0x000fe4000f8e00ff */
[----:B------:R-:W-:Y:S02]  /*11600*/  IMAD.U32 R18, RZ, RZ, UR5 ;  /* 0x00000005ff127e24 */ /* 0x000fe4000f8e00ff */
[----:B------:R-:W-:-:S07]  /*11610*/  IMAD.U32 R19, RZ, RZ, UR6 ;  /* 0x00000006ff137e24 */ /* 0x000fce000f8e00ff */
.L_x_320:
[----:B------:R-:W1:Y:S01]  /*11620*/  S2R R0, SR_TID.X ;  /* 0x0000000000007919 */ /* 0x000e620000002100 */
[----:B------:R-:W-:Y:S05]  /*11630*/  WARPSYNC.ALL ;  /* 0x0000000000007948 */ /* 0x000fea0003800000 */
[----:B------:R-:W-:Y:S01]  /*11640*/  BAR.SYNC.DEFER_BLOCKING 0x4, 0x200 ;  /* 0x0108000000007b1d */ /* 0x000fe20000010000 */
[----:B-1----:R-:W-:-:S04]  /*11650*/  LOP3.LUT R0, R0, 0x1f, RZ, 0xc0, !PT ;  /* 0x0000001f00007812 */ /* 0x002fc800078ec0ff */
[----:B------:R-:W-:-:S13]  /*11660*/  ISETP.NE.AND P0, PT, R0, RZ, PT ;  /* 0x000000ff0000720c */ /* 0x000fda0003f05270 */
[----:B0-----:R-:W0:Y:S01]  /*11670*/  @!P0 S2R R3, SR_CgaCtaId ;  /* 0x0000000000038919 */ /* 0x001e220000008800 */
[----:B------:R-:W-:-:S04]  /*11680*/  @!P0 MOV R0, 0x400 ;  /* 0x0000040000008802 */ /* 0x000fc80000000f00 */
[----:B0-----:R-:W-:-:S05]  /*11690*/  @!P0 LEA R22, R3, R0, 0x18 ;  /* 0x0000000003168211 */ /* 0x001fca00078ec0ff */
[----:B------:R3:W-:Y:S01]  /*116a0*/  @!P0 STS.128 [R22+0x31cd0], R16 ;  /* 0x031cd01016008388 */ /* 0x0007e20000000c00 */
[----:B------:R-:W-:Y:S06]  /*116b0*/  BAR.ARV 0x5, 0x200 ;  /* 0x0148000000007b1d */ /* 0x000fec0000002000 */
.L_x_309:
[----:B------:R-:W-:Y:S02]  /*116c0*/  ULDC UR4, c[0x0][0xc3c] ;  /* 0x00030f0000047ab9 */ /* 0x000fe40000000800 */
[----:B--2---:R-:W-:-:S13]  /*116d0*/  ISETP.GE.AND P0, PT, R19, UR4, PT ;  /* 0x0000000413007c0c */ /* 0x004fda000bf06270 */
[----:B------:R-:W-:Y:S05]  /*116e0*/  @!P0 BRA `(.L_x_321) ;  /* 0xffffffb000048947 */ /* 0x000fea000383ffff */
[----:B------:R-:W-:Y:S05]  /*116f0*/  BSYNC B8 ;  /* 0x0000000000087941 */ /* 0x000fea0003800000 */
.L_x_217:
[----:B--2---:R-:W2:Y:S01]  /*11700*/  LDL.LU R0, [R1+0x30] ;  /* 0x0000300001007983 */ /* 0x004ea20000300800 */
[----:B------:R-:W-:Y:S01]  /*11710*/  BSSY B0, `(.L_x_322) ;  /* 0x000000b000007945 */ /* 0x000fe20003800000 */
[----:B------:R-:W4:Y:S01]  /*11720*/  S2R R5, SR_CgaCtaId ;  /* 0x0000000000057919 */ /* 0x000f220000008800 */
[----:B--2---:R-:W-:-:S05]  /*11730*/  VIADD R0, R0, 0x1 ;  /* 0x0000000100007836 */ /* 0x004fca0000000000 */
[----:B0-----:R-:W-:-:S04]  /*11740*/  LEA.HI R2, R0, R0, RZ, 0x1 ;  /* 0x0000000000027211 */ /* 0x001fc800078f08ff */
[----:B------:R-:W-:Y:S02]  /*11750*/  LOP3.LUT R3, R2, 0xfffffffe, RZ, 0xc0, !PT ;  /* 0xfffffffe02037812 */ /* 0x000fe400078ec0ff */
[----:B------:R-:W-:-:S03]  /*11760*/  MOV R2, 0x400 ;  /* 0x0000040000027802 */ /* 0x000fc60000000f00 */
[----:B------:R-:W-:Y:S01]  /*11770*/  IMAD.IADD R0, R0, 0x1, -R3 ;  /* 0x0000000100007824 */ /* 0x000fe200078e0a03 */
[----:B----4-:R-:W-:-:S04]  /*11780*/  LEA R9, R5, R2, 0x18 ;  /* 0x0000000205097211 */ /* 0x010fc800078ec0ff */
[----:B------:R-:W-:-:S04]  /*11790*/  SHF.L.U32 R0, R0, 0x1f, RZ ;  /* 0x0000001f00007819 */ /* 0x000fc800000006ff */
[----:B------:R-:W0:Y:S02]  /*117a0*/  SYNCS.PHASECHK.TRANS64.TRYWAIT P0, [R9+URZ+0x31c20], R0 ;  /* 0x031c2000090075a7 */ /* 0x000e24000800017f */
[----:B0-----:R-:W-:Y:S05]  /*117b0*/  @!P0 BRA `(.L_x_323) ;  /* 0x0000001800908947 */ /* 0x001fea0003800000 */
.L_x_387:
[----:B------:R-:W-:Y:S05]  /*117c0*/  BSYNC B0 ;  /* 0x0000000000007941 */ /* 0x000fea0003800000 */
.L_x_322:
[----:B------:R-:W-:-:S03]  /*117d0*/  UMOV UR4, 0xffffffff ;  /* 0xffffffff00047882 */ /* 0x000fc60000000000 */
[----:B------:R-:W-:Y:S05]  /*117e0*/  BRA.DIV UR4, `(.L_x_324) ;  /* 0x0000001a04987947 */ /* 0x000fea000b800000 */
[----:B0-----:R-:W0:Y:S02]  /*117f0*/  S2R R0, SR_TID.X ;  /* 0x0000000000007919 */ /* 0x001e240000002100 */
[----:B0-----:R-:W-:-:S04]  /*11800*/  SHF.R.U32.HI R0, RZ, 0x5, R0 ;  /* 0x00000005ff007819 */ /* 0x001fc80000011600 */
[----:B------:R-:W-:-:S05]  /*11810*/  LOP3.LUT R0, R0, 0x3, RZ, 0xc0, !PT ;  /* 0x0000000300007812 */ /* 0x000fca00078ec0ff */
[----:B------:R0:W2:Y:S02]  /*11820*/  SHFL.IDX PT, R14, R0, RZ, 0x1f ;  /* 0x00001fff000e7589 */ /* 0x0000a400000e0000 */
.L_x_390:
[----:B--2---:R-:W-:Y:S01]  /*11830*/  ISETP.NE.AND P0, PT, R14, RZ, PT ;  /* 0x000000ff0e00720c */ /* 0x004fe20003f05270 */
[----:B------:R-:W-:-:S12]  /*11840*/  BSSY B0, `(.L_x_325) ;  /* 0x0000024000007945 */ /* 0x000fd80003800000 */
[----:B------:R-:W-:Y:S05]  /*11850*/  @P0 BRA `(.L_x_326) ;  /* 0x0000000000880947 */ /* 0x000fea0003800000 */
[----:B------:R-:W-:-:S03]  /*11860*/  UMOV UR4, 0xffffffff ;  /* 0xffffffff00047882 */ /* 0x000fc60000000000 */
[----:B------:R-:W-:Y:S05]  /*11870*/  BRA.DIV UR4, `(.L_x_327) ;  /* 0x0000001a04a87947 */ /* 0x000fea000b800000 */
[----:B------:R-:W-:-:S13]  /*11880*/  ELECT P6, URZ, PT ;  /* 0x00000000003f782f */ /* 0x000fda00038c0000 */
.L_x_393:
[----:B------:R-:W-:Y:S05]  /*11890*/  @!P6 BRA `(.L_x_326) ;  /* 0x000000000078e947 */ /* 0x000fea0003800000 */
[----:B0-----:R-:W2:Y:S02]  /*118a0*/  LDL.LU R0, [R1+0x3c] ;  /* 0x00003c0001007983 */ /* 0x001ea40000300800 */
[----:B--2---:R-:W-:-:S04]  /*118b0*/  LOP3.LUT R0, R0, 0x2, RZ, 0xfc, !PT ;  /* 0x0000000200007812 */ /* 0x004fc800078efcff */
[----:B------:R-:W-:-:S13]  /*118c0*/  ISETP.NE.AND P2, PT, R0, 0x3, PT ;  /* 0x000000030000780c */ /* 0x000fda0003f45270 */
[----:B------:R-:W-:Y:S05]  /*118d0*/  @!P2 BRA `(.L_x_328) ;  /* 0x000000000004a947 */ /* 0x000fea0003800000 */
[----:B------:R-:W-:Y:S01]  /*118e0*/  BPT.TRAP 0x1 ;  /* 0x000000040000795c */ /* 0x000fe20000300000 */
.L_x_328:
        /* <DEDUP_REMOVED lines=12> */
.L_x_394:
[----:B------:R-:W2:Y:S02]  /*119b0*/  SYNCS.PHASECHK.TRANS64.TRYWAIT P0, [R3+URZ], R2 ;  /* 0x00000002030075a7 */ /* 0x000ea4000800017f */
[----:B--2---:R-:W-:Y:S05]  /*119c0*/  @!P0 BRA `(.L_x_330) ;  /* 0x0000001800888947 */ /* 0x004fea0003800000 */
.L_x_395:
[----:B------:R-:W-:Y:S05]  /*119d0*/  @!P2 BRA `(.L_x_331) ;  /* 0x000000000004a947 */ /* 0x000fea0003800000 */
[----:B------:R-:W-:Y:S01]  /*119e0*/  BPT.TRAP 0x1 ;  /* 0x000000040000795c */ /* 0x000fe20000300000 */
.L_x_331:
[----:B------:R-:W-:-:S04]  /*119f0*/  VIADD R0, R9, 0x31c60 ;  /* 0x00031c6009007836 */ /* 0x000fc80000000000 */
[----:B------:R-:W-:-:S04]  /*11a00*/  IMAD R23, R23, 0x8, R0 ;  /* 0x0000000817177824 */ /* 0x000fc800078e0200 */
[----:B------:R-:W4:Y:S02]  /*11a10*/  SYNCS.PHASECHK.TRANS64.TRYWAIT P0, [R23+URZ], R4 ;  /* 0x00000004170075a7 */ /* 0x000f24000800017f */
[----:B----4-:R-:W-:Y:S05]  /*11a20*/  @!P0 BRA `(.L_x_332) ;  /* 0x0000001800848947 */ /* 0x010fea0003800000 */
.L_x_396:
[----:B------:R-:W-:-:S07]  /*11a30*/  IMAD R7, R7, 0x8, R0 ;  /* 0x0000000807077824 */ /* 0x000fce00078e0200 */
.L_x_333:
[----:B------:R0:W0:Y:S02]  /*11a40*/  SYNCS.PHASECHK.TRANS64.TRYWAIT P0, [R7+URZ], R2 ;  /* 0x00000002070075a7 */ /* 0x000024000800017f */
[----:B0-----:R-:W-:Y:S05]  /*11a50*/  @!P0 NANOSLEEP.SYNCS 0x989680 ;  /* 0x009896800000895d */ /* 0x001fea0003900000 */
[----:B------:R-:W0:Y:S02]  /*11a60*/  @!P0 SYNCS.PHASECHK.TRANS64 P0, [R7+URZ], R2 ;  /* 0x00000002070085a7 */ /* 0x000e24000800007f */
[----:B0-----:R-:W-:Y:S05]  /*11a70*/  @!P0 BRA `(.L_x_333) ;  /* 0xfffffffc00f08947 */ /* 0x001fea000383ffff */
.L_x_326:
[----:B------:R-:W-:Y:S05]  /*11a80*/  BSYNC B0 ;  /* 0x0000000000007941 */ /* 0x000fea0003800000 */
.L_x_325:
[----:B------:R-:W-:Y:S05]  /*11a90*/  EXIT ;  /* 0x000000000000794d */ /* 0x000fea0003800000 */
.L_x_177:
[----:B0-----:R-:W-:-:S04]  /*11aa0*/  MOV R3, UR36 ;  /* 0x0000002400037c02 */ /* 0x001fc80008000f00 */
[----:B------:R0:W1:Y:S03]  /*11ab0*/  SYNCS.PHASECHK.TRANS64.TRYWAIT P1, [R3+URZ+0x31c00], R0 ;  /* 0x031c0000030075a7 */ /* 0x000066000802017f */
[----:B-1----:R-:W-:Y:S05]  /*11ac0*/  @!P1 NANOSLEEP.SYNCS 0x989680 ;  /* 0x009896800000995d */ /* 0x002fea0003900000 */
[----:B------:R-:W1:Y:S02]  /*11ad0*/  @!P1 SYNCS.PHASECHK.TRANS64 P1, [R3+URZ+0x31c00], R0 ;  /* 0x031c0000030095a7 */ /* 0x000e64000802007f */
[----:B-1----:R-:W-:Y:S05]  /*11ae0*/  @!P1 BRA `(.L_x_177) ;  /* 0xfffffffc00ec9947 */ /* 0x002fea000383ffff */
[----:B------:R-:W-:Y:S05]  /*11af0*/  BRA `(.L_x_334) ;  /* 0xfffffef800b07947 */ /* 0x000fea000383ffff */
.L_x_181:
[----:B-1----:R1:W2:Y:S02]  /*11b00*/  SYNCS.PHASECHK.TRANS64.TRYWAIT P2, [R0+URZ+0x31c30], R3 ;  /* 0x031c3003000075a7 */ /* 0x0022a4000804017f */
[----:B--2---:R-:W-:Y:S05]  /*11b10*/  @!P2 NANOSLEEP.SYNCS 0x989680 ;  /* 0x009896800000a95d */ /* 0x004fea0003900000 */
[----:B------:R-:W2:Y:S02]  /*11b20*/  @!P2 SYNCS.PHASECHK.TRANS64 P2, [R0+URZ+0x31c30], R3 ;  /* 0x031c30030000a5a7 */ /* 0x000ea4000804007f */
[----:B--2---:R-:W-:Y:S05]  /*11b30*/  @!P2 BRA `(.L_x_181) ;  /* 0xfffffffc00f0a947 */ /* 0x004fea000383ffff */
[----:B------:R-:W-:Y:S05]  /*11b40*/  BRA `(.L_x_180) ;  /* 0xfffffef800d47947 */ /* 0x000fea000383ffff */
.L_x_186:
[----:B-1----:R-:W-:-:S04]  /*11b50*/  IMAD.U32 R9, RZ, RZ, UR6 ;  /* 0x00000006ff097e24 */ /* 0x002fc8000f8e00ff */
[----:B------:R1:W3:Y:S03]  /*11b60*/  SYNCS.PHASECHK.TRANS64.TRYWAIT P2, [R9+URZ+0x31c30], R8 ;  /* 0x031c3008090075a7 */ /* 0x0002e6000804017f */
[----:B---3--:R-:W-:Y:S05]  /*11b70*/  @!P2 NANOSLEEP.SYNCS 0x989680 ;  /* 0x009896800000a95d */ /* 0x008fea0003900000 */
[----:B------:R-:W3:Y:S02]  /*11b80*/  @!P2 SYNCS.PHASECHK.TRANS64 P2, [R9+URZ+0x31c30], R8 ;  /* 0x031c30080900a5a7 */ /* 0x000ee4000804007f */
[----:B---3--:R-:W-:Y:S05]  /*11b90*/  @!P2 BRA `(.L_x_186) ;  /* 0xfffffffc00eca947 */ /* 0x008fea000383ffff */
[----:B------:R-:W-:Y:S05]  /*11ba0*/  BRA `(.L_x_183) ;  /* 0xffffff3c002c7947 */ /* 0x000fea000383ffff */
.L_x_190:
[----:B-1----:R-:W-:-:S04]  /*11bb0*/  IMAD.U32 R8, RZ, RZ, UR6 ;  /* 0x00000006ff087e24 */ /* 0x002fc8000f8e00ff */
[----:B------:R1:W2:Y:S03]  /*11bc0*/  SYNCS.PHASECHK.TRANS64.TRYWAIT P2, [R8+URZ+0x31c50], R7 ;  /* 0x031c5007080075a7 */ /* 0x0002a6000804017f */
[----:B--2---:R-:W-:Y:S05]  /*11bd0*/  @!P2 NANOSLEEP.SYNCS 0x989680 ;  /* 0x009896800000a95d */ /* 0x004fea0003900000 */
[----:B------:R-:W2:Y:S02]  /*11be0*/  @!P2 SYNCS.PHASECHK.TRANS64 P2, [R8+URZ+0x31c50], R7 ;  /* 0x031c50070800a5a7 */ /* 0x000ea4000804007f */
[----:B--2---:R-:W-:Y:S05]  /*11bf0*/  @!P2 BRA `(.L_x_190) ;  /* 0xfffffffc00eca947 */ /* 0x004fea000383ffff */
[----:B------:R-:W-:Y:S05]  /*11c00*/  BRA `(.L_x_187) ;  /* 0xffffff5000c47947 */ /* 0x000fea000383ffff */
.L_x_195:
[----:B---3--:R-:W-:-:S04]  /*11c10*/  IMAD.U32 R5, RZ, RZ, UR9 ;  /* 0x00000009ff057e24 */ /* 0x008fc8000f8e00ff */
[----:B------:R3:W4:Y:S03]  /*11c20*/  SYNCS.PHASECHK.TRANS64.TRYWAIT P0, [R5+URZ+0x31c50], R0 ;  /* 0x031c5000050075a7 */ /* 0x000726000800017f */
[----:B----4-:R-:W-:Y:S05]  /*11c30*/  @!P0 NANOSLEEP.SYNCS 0x989680 ;  /* 0x009896800000895d */ /* 0x010fea0003900000 */
[----:B------:R-:W4:Y:S02]  /*11c40*/  @!P0 SYNCS.PHASECHK.TRANS64 P0, [R5+URZ+0x31c50], R0 ;  /* 0x031c5000050085a7 */ /* 0x000f24000800007f */
[----:B----4-:R-:W-:Y:S05]  /*11c50*/  @!P0 BRA `(.L_x_195) ;  /* 0xfffffffc00ec8947 */ /* 0x010fea000383ffff */
[----:B------:R-:W-:Y:S05]  /*11c60*/  BRA `(.L_x_194) ;  /* 0xffffff7800dc7947 */ /* 0x000fea000383ffff */
.L_x_229:
        /* <DEDUP_REMOVED lines=11> */
.L_x_336:
[----:B------:R-:W-:Y:S05]  /*11d20*/  BSYNC B0 ;  /* 0x0000000000007941 */ /* 0x000fea0003800000 */
.L_x_335:
[----:B------:R-:W-:Y:S05]  /*11d30*/  BRA `(.L_x_337) ;  /* 0xffffffb400287947 */ /* 0x000fea000383ffff */
.L_x_231:
[----:B------:R-:W-:Y:S01]  /*11d40*/  BSSY B0, `(.L_x_338) ;  /* 0x0000006000007945 */ /* 0x000fe20003800000 */
[----:B------:R-:W-:-:S07]  /*11d50*/  IMAD.MOV.U32 R15, RZ, RZ, -0x1 ;  /* 0xffffffffff0f7424 */ /* 0x000fce00078e00ff */
[----:B01----:R-:W-:Y:S05]  /*11d60*/  WARPSYNC.COLLECTIVE R15, `(.L_x_339) ;  /* 0x000000000f0c7348 */ /* 0x003fea0003c00000 */
[----:B------:R-:W-:Y:S02]  /*11d70*/  ELECT P6, UR62, PT ;  /* 0x00000000003e782f */ /* 0x000fe400038c0000 */
[----:B------:R-:W-:Y:S01]  /*11d80*/  MOV R14, UR62 ;  /* 0x0000003e000e7c02 */ /* 0x000fe20008000f00 */
[----:B01----:R-:W-:Y:S10]  /*11d90*/  ENDCOLLECTIVE ;  /* 0x000000000000791b */ /* 0x003ff40003800000 */
.L_x_339:
[----:B------:R-:W-:Y:S05]  /*11da0*/  BSYNC B0 ;  /* 0x0000000000007941 */ /* 0x000fea0003800000 */
.L_x_338:
[----:B------:R-:W-:Y:S05]  /*11db0*/  BRA `(.L_x_340) ;  /* 0xffffffb400287947 */ /* 0x000fea000383ffff */
.L_x_233:
[----:B-1----:R1:W2:Y:S02]  /*11dc0*/  SYNCS.PHASECHK.TRANS64.TRYWAIT P0, [R0+URZ+0x31c40], R2 ;  /* 0x031c4002000075a7 */ /* 0x0022a4000800017f */
[----:B--2---:R-:W-:Y:S05]  /*11dd0*/  @!P0 NANOSLEEP.SYNCS 0x989680 ;  /* 0x009896800000895d */ /* 0x004fea0003900000 */
[----:B------:R-:W2:Y:S02]  /*11de0*/  @!P0 SYNCS.PHASECHK.TRANS64 P0, [R0+URZ+0x31c40], R2 ;  /* 0x031c4002000085a7 */ /* 0x000ea4000800007f */
[----:B--2---:R-:W-:Y:S05]  /*11df0*/  @!P0 BRA `(.L_x_233) ;  /* 0xfffffffc00f08947 */ /* 0x004fea000383ffff */
[----:B------:R-:W-:Y:S05]  /*11e00*/  BRA `(.L_x_341) ;  /* 0xffffffb4007c7947 */ /* 0x000fea000383ffff */
.L_x_237:
[----:B------:R-:W2:Y:S01]  /*11e10*/  LDL.LU R11, [R1+0x2c] ;  /* 0x00002c00010b7983 */ /* 0x000ea20000300800 */
[----:B------:R-:W-:Y:S02]  /*11e20*/  IMAD.MOV.U32 R13, RZ, RZ, R4 ;  /* 0x000000ffff0d7224 */ /* 0x000fe400078e0004 */
[----:B------:R-:W-:Y:S02]  /*11e30*/  IMAD.MOV.U32 R12, RZ, RZ, RZ ;  /* 0x000000ffff0c7224 */ /* 0x000fe400078e00ff */
[----:B------:R-:W-:Y:S02]  /*11e40*/  IMAD.MOV.U32 R15, RZ, RZ, -0x1 ;  /* 0xffffffffff0f7424 */ /* 0x000fe400078e00ff */
[----:B------:R-:W-:-:S04]  /*11e50*/  IMAD R17, R17, 0xc0, R21 ;  /* 0x000000c011117824 */ /* 0x000fc800078e0215 */
[----:B------:R-:W-:Y:S02]  /*11e60*/  VIADD R8, R17, 0x20 ;  /* 0x0000002011087836 */ /* 0x000fe40000000000 */
[----:B--2---:R-:W-:Y:S02]  /*11e70*/  IMAD R5, R11, R9, RZ ;  /* 0x000000090b057224 */ /* 0x004fe400078e02ff */
[----:B------:R-:W-:-:S03]  /*11e80*/  IMAD.MOV.U32 R11, RZ, RZ, 0x1c1f ;  /* 0x00001c1fff0b7424 */ /* 0x000fc600078e00ff */
[----:B------:R-:W-:-:S13]  /*11e90*/  ISETP.GE.AND P4, PT, R17, R5, PT ;  /* 0x000000051100720c */ /* 0x000fda0003f86270 */
[----:B-----5:R-:W-:Y:S05]  /*11ea0*/  WARPSYNC.COLLECTIVE R15, `(.L_x_342) ;  /* 0x000000000f087348 */ /* 0x020fea0003c00000 */
[----:B------:R0:W1:Y:S02]  /*11eb0*/  SHFL.IDX P6, R14, R13, R12, R11 ;  /* 0x0000000c0d0e7389 */ /* 0x00006400000c000b */
[----:B01---5:R-:W-:Y:S01]  /*11ec0*/  ENDCOLLECTIVE ;  /* 0x000000000000791b */ /* 0x023fe20003800000 */
.L_x_342:
[----:B------:R-:W-:Y:S02]  /*11ed0*/  IMAD.MOV.U32 R13, RZ, RZ, R0 ;  /* 0x000000ffff0d7224 */ /* 0x000fe400078e0000 */
[----:B------:R-:W-:-:S07]  /*11ee0*/  IMAD.MOV.U32 R2, RZ, RZ, R14 ;  /* 0x000000ffff027224 */ /* 0x000fce00078e000e */
[----:B------:R-:W-:Y:S05]  /*11ef0*/  WARPSYNC.COLLECTIVE R15, `(.L_x_343) ;  /* 0x000000000f087348 */ /* 0x000fea0003c00000 */
[----:B------:R0:W1:Y:S02]  /*11f00*/  SHFL.IDX P6, R14, R13, R12, R11 ;  /* 0x0000000c0d0e7389 */ /* 0x00006400000c000b */
[----:B01----:R-:W-:Y:S01]  /*11f10*/  ENDCOLLECTIVE ;  /* 0x000000000000791b */ /* 0x003fe20003800000 */
.L_x_343:
[----:B------:R-:W-:Y:S02]  /*11f20*/  IMAD.MOV.U32 R13, RZ, RZ, R4 ;  /* 0x000000ffff0d7224 */ /* 0x000fe400078e0004 */
[----:B------:R-:W-:Y:S02]  /*11f30*/  IMAD.MOV.U32 R12, RZ, RZ, 0x1 ;  /* 0x00000001ff0c7424 */ /* 0x000fe400078e00ff */
[----:B------:R-:W-:-:S07]  /*11f40*/  IMAD.MOV.U32 R3, RZ, RZ, R14 ;  /* 0x000000ffff037224 */ /* 0x000fce00078e000e */
[----:B------:R-:W-:Y:S05]  /*11f50*/  WARPSYNC.COLLECTIVE R15, `(.L_x_344) ;  /* 0x000000000f087348 */ /* 0x000fea0003c00000 */
[----:B------:R0:W1:Y:S02]  /*11f60*/  SHFL.IDX P6, R14, R13, R12, R11 ;  /* 0x0000000c0d0e7389 */ /* 0x00006400000c000b */
[----:B01----:R-:W-:Y:S01]  /*11f70*/  ENDCOLLECTIVE ;  /* 0x000000000000791b */ /* 0x003fe20003800000 */
.L_x_344:
        /* <DEDUP_REMOVED lines=13> */
[----:B0-----:R-:W-:-:S07]  /*12050*/  MOV R2, R14 ;  /* 0x0000000e00027202 */ /* 0x001fce0000000f00 */
[----:B------:R-:W-:Y:S05]  /*12060*/  WARPSYNC.COLLECTIVE R15, `(.L_x_345) ;  /* 0x000000000f087348 */ /* 0x000fea0003c00000 */
[----:B------:R0:W1:Y:S02]  /*12070*/  SHFL.IDX P6, R14, R13, R12, R11 ;  /* 0x0000000c0d0e7389 */ /* 0x00006400000c000b */
[----:B01----:R-:W-:Y:S01]  /*12080*/  ENDCOLLECTIVE ;  /* 0x000000000000791b */ /* 0x003fe20003800000 */
.L_x_345:
[----:B------:R-:W-:Y:S02]  /*12090*/  IMAD.MOV.U32 R13, RZ, RZ, R4 ;  /* 0x000000ffff0d7224 */ /* 0x000fe400078e0004 */
[----:B------:R-:W-:Y:S02]  /*120a0*/  IMAD.MOV.U32 R12, RZ, RZ, 0x2 ;  /* 0x00000002ff0c7424 */ /* 0x000fe400078e00ff */
[----:B------:R-:W-:-:S07]  /*120b0*/  IMAD.MOV.U32 R3, RZ, RZ, R14 ;  /* 0x000000ffff037224 */ /* 0x000fce00078e000e */
[----:B------:R-:W-:Y:S05]  /*120c0*/  WARPSYNC.COLLECTIVE R15, `(.L_x_346) ;  /* 0x000000000f087348 */ /* 0x000fea0003c00000 */
[----:B------:R0:W1:Y:S02]  /*120d0*/  SHFL.IDX P6, R14, R13, R12, R11 ;  /* 0x0000000c0d0e7389 */ /* 0x00006400000c000b */
[----:B01----:R-:W-:Y:S01]  /*120e0*/  ENDCOLLECTIVE ;  /* 0x000000000000791b */ /* 0x003fe20003800000 */
.L_x_346:
        /* <DEDUP_REMOVED lines=18> */
.L_x_347:
[----:B------:R-:W-:Y:S02]  /*12210*/  IMAD.MOV.U32 R13, RZ, RZ, R4 ;  /* 0x000000ffff0d7224 */ /* 0x000fe400078e0004 */
[----:B------:R-:W-:Y:S02]  /*12220*/  IMAD.MOV.U32 R12, RZ, RZ, 0x3 ;  /* 0x00000003ff0c7424 */ /* 0x000fe400078e00ff */
[----:B------:R-:W-:-:S07]  /*12230*/  IMAD.MOV.U32 R3, RZ, RZ, R14 ;  /* 0x000000ffff037224 */ /* 0x000fce00078e000e */
[----:B------:R-:W-:Y:S05]  /*12240*/  WARPSYNC.COLLECTIVE R15, `(.L_x_348) ;  /* 0x000000000f087348 */ /* 0x000fea0003c00000 */
[----:B------:R0:W1:Y:S02]  /*12250*/  SHFL.IDX P6, R14, R13, R12, R11 ;  /* 0x0000000c0d0e7389 */ /* 0x00006400000c000b */
[----:B01----:R-:W-:Y:S01]  /*12260*/  ENDCOLLECTIVE ;  /* 0x000000000000791b */ /* 0x003fe20003800000 */
.L_x_348:
        /* <DEDUP_REMOVED lines=11> */
.L_x_349:
        /* <DEDUP_REMOVED lines=13> */
.L_x_350:
        /* <DEDUP_REMOVED lines=9> */
[----:B------:R-:W-:-:S07]  /*12480*/  MOV R0, R14 ;  /* 0x0000000e00007202 */ /* 0x000fce0000000f00 */
[----:B0-----:R-:W-:Y:S05]  /*12490*/  WARPSYNC.COLLECTIVE R15, `(.L_x_351) ;  /* 0x000000000f087348 */ /* 0x001fea0003c00000 */
[----:B------:R1:W2:Y:S02]  /*124a0*/  SHFL.IDX P6, R14, R13, R12, R11 ;  /* 0x0000000c0d0e7389 */ /* 0x0002a400000c000b */
[----:B012---:R-:W-:Y:S01]  /*124b0*/  ENDCOLLECTIVE ;  /* 0x000000000000791b */ /* 0x007fe20003800000 */
.L_x_351:
        /* <DEDUP_REMOVED lines=8> */
.L_x_352:
        /* <DEDUP_REMOVED lines=15> */
.L_x_353:
[----:B------:R-:W-:Y:S01]  /*12630*/  IMAD.MOV.U32 R2, RZ, RZ, R14 ;  /* 0x000000ffff027224 */ /* 0x000fe200078e000e */
[----:B------:R-:W-:Y:S06]  /*12640*/  BRA `(.L_x_354) ;  /* 0xffffffbc00047947 */ /* 0x000fec000383ffff */
.L_x_240:
[----:B-1----:R1:W2:Y:S02]  /*12650*/  SYNCS.PHASECHK.TRANS64.TRYWAIT P0, [R22+URZ+0x31c20], R3 ;  /* 0x031c2003160075a7 */ /* 0x0022a4000800017f */
[----:B--2---:R-:W-:Y:S05]  /*12660*/  @!P0 NANOSLEEP.SYNCS 0x989680 ;  /* 0x009896800000895d */ /* 0x004fea0003900000 */
[----:B------:R-:W2:Y:S02]  /*12670*/  @!P0 SYNCS.PHASECHK.TRANS64 P0, [R22+URZ+0x31c20], R3 ;  /* 0x031c2003160085a7 */ /* 0x000ea4000800007f */
[----:B--2---:R-:W-:Y:S05]  /*12680*/  @!P0 BRA `(.L_x_240) ;  /* 0xfffffffc00f08947 */ /* 0x004fea000383ffff */
[----:B------:R-:W-:Y:S05]  /*12690*/  BRA `(.L_x_355) ;  /* 0xffffffbc00747947 */ /* 0x000fea000383ffff */
.L_x_249:
[----:B-1----:R1:W2:Y:S02]  /*126a0*/  SYNCS.PHASECHK.TRANS64.TRYWAIT P0, [R3+URZ+0x31c40], R2 ;  /* 0x031c4002030075a7 */ /* 0x0022a4000800017f */
[----:B--2---:R-:W-:Y:S05]  /*126b0*/  @!P0 NANOSLEEP.SYNCS 0x989680 ;  /* 0x009896800000895d */ /* 0x004fea0003900000 */
[----:B------:R-:W2:Y:S02]  /*126c0*/  @!P0 SYNCS.PHASECHK.TRANS64 P0, [R3+URZ+0x31c40], R2 ;  /* 0x031c4002030085a7 */ /* 0x000ea4000800007f */
[----:B--2---:R-:W-:Y:S05]  /*126d0*/  @!P0 BRA `(.L_x_249) ;  /* 0xfffffffc00f08947 */ /* 0x004fea000383ffff */
[----:B------:R-:W-:Y:S05]  /*126e0*/  BRA `(.L_x_356) ;  /* 0xffffffc000247947 */ /* 0x000fea000383ffff */
.L_x_256:
[----:B0-----:R0:W1:Y:S02]  /*126f0*/  SYNCS.PHASECHK.TRANS64.TRYWAIT P0, [R3+URZ+0x60], R2 ;  /* 0x00006002030075a7 */ /* 0x001064000800017f */
[----:B-1----:R-:W-:Y:S05]  /*12700*/  @!P0 NANOSLEEP.SYNCS 0x989680 ;  /* 0x009896800000895d */ /* 0x002fea0003900000 */
[----:B------:R-:W1:Y:S02]  /*12710*/  @!P0 SYNCS.PHASECHK.TRANS64 P0, [R3+URZ+0x60], R2 ;  /* 0x00006002030085a7 */ /* 0x000e64000800007f */
[----:B-1----:R-:W-:Y:S05]  /*12720*/  @!P0 BRA `(.L_x_256) ;  /* 0xfffffffc00f08947 */ /* 0x002fea000383ffff */
[----:B------:R-:W-:Y:S05]  /*12730*/  BRA `(.L_x_357) ;  /* 0xffffffc400307947 */ /* 0x000fea000383ffff */
.L_x_266:
[----:B-1----:R1:W2:Y:S02]  /*12740*/  SYNCS.PHASECHK.TRANS64.TRYWAIT P0, [R3+URZ+0x31c40], R2 ;  /* 0x031c4002030075a7 */ /* 0x0022a4000800017f */
[----:B--2---:R-:W-:Y:S05]  /*12750*/  @!P0 NANOSLEEP.SYNCS 0x989680 ;  /* 0x009896800000895d */ /* 0x004fea0003900000 */
[----:B------:R-:W2:Y:S02]  /*12760*/  @!P0 SYNCS.PHASECHK.TRANS64 P0, [R3+URZ+0x31c40], R2 ;  /* 0x031c4002030085a7 */ /* 0x000ea4000800007f */
[----:B--2---:R-:W-:Y:S05]  /*12770*/  @!P0 BRA `(.L_x_266) ;  /* 0xfffffffc00f08947 */ /* 0x004fea000383ffff */
[----:B------:R-:W-:Y:S05]  /*12780*/  BRA `(.L_x_358) ;  /* 0xffffffc800e87947 */ /* 0x000fea000383ffff */
.L_x_273:
[----:B0-----:R0:W1:Y:S02]  /*12790*/  SYNCS.PHASECHK.TRANS64.TRYWAIT P0, [R12+URZ+0x60], R26 ;  /* 0x0000601a0c0075a7 */ /* 0x001064000800017f */
[----:B-1----:R-:W-:Y:S05]  /*127a0*/  @!P0 NANOSLEEP.SYNCS 0x989680 ;  /* 0x009896800000895d */ /* 0x002fea0003900000 */
[----:B------:R-:W1:Y:S02]  /*127b0*/  @!P0 SYNCS.PHASECHK.TRANS64 P0, [R12+URZ+0x60], R26 ;  /* 0x0000601a0c0085a7 */ /* 0x000e64000800007f */
[----:B-1----:R-:W-:Y:S05]  /*127c0*/  @!P0 BRA `(.L_x_273) ;  /* 0xfffffffc00f08947 */ /* 0x002fea000383ffff */
[----:B------:R-:W-:Y:S05]  /*127d0*/  BRA `(.L_x_359) ;  /* 0xffffffcc00f47947 */ /* 0x000fea000383ffff */
.L_x_283:
[----:B-1----:R1:W2:Y:S02]  /*127e0*/  SYNCS.PHASECHK.TRANS64.TRYWAIT P0, [R2+URZ+0x31c40], R3 ;  /* 0x031c4003020075a7 */ /* 0x0022a4000800017f */
[----:B--2---:R-:W-:Y:S05]  /*127f0*/  @!P0 NANOSLEEP.SYNCS 0x989680 ;  /* 0x009896800000895d */ /* 0x004fea0003900000 */
[----:B------:R-:W2:Y:S02]  /*12800*/  @!P0 SYNCS.PHASECHK.TRANS64 P0, [R2+URZ+0x31c40], R3 ;  /* 0x031c4003020085a7 */ /* 0x000ea4000800007f */
[----:B--2---:R-:W-:Y:S05]  /*12810*/  @!P0 BRA `(.L_x_283) ;  /* 0xfffffffc00f08947 */ /* 0x004fea000383ffff */
[----:B------:R-:W-:Y:S05]  /*12820*/  BRA `(.L_x_360) ;  /* 0xffffffd400787947 */ /* 0x000fea000383ffff */
.L_x_290:
[----:B0-----:R0:W1:Y:S02]  /*12830*/  SYNCS.PHASECHK.TRANS64.TRYWAIT P0, [R8+URZ+0x60], R2 ;  /* 0x00006002080075a7 */ /* 0x001064000800017f */
[----:B-1----:R-:W-:Y:S05]  /*12840*/  @!P0 NANOSLEEP.SYNCS 0x989680 ;  /* 0x009896800000895d */ /* 0x002fea0003900000 */
[----:B------:R-:W1:Y:S02]  /*12850*/  @!P0 SYNCS.PHASECHK.TRANS64 P0, [R8+URZ+0x60], R2 ;  /* 0x00006002080085a7 */ /* 0x000e64000800007f */
[----:B-1----:R-:W-:Y:S05]  /*12860*/  @!P0 BRA `(.L_x_290) ;  /* 0xfffffffc00f08947 */ /* 0x002fea000383ffff */
[----:B------:R-:W-:Y:S05]  /*12870*/  BRA `(.L_x_361) ;  /* 0xffffffd800887947 */ /* 0x000fea000383ffff */
.L_x_302:
[----:B-1----:R1:W2:Y:S02]  /*12880*/  SYNCS.PHASECHK.TRANS64.TRYWAIT P0, [R3+URZ+0x31c60], R0 ;  /* 0x031c6000030075a7 */ /* 0x0022a4000800017f */
[----:B--2---:R-:W-:Y:S05]  /*12890*/  @!P0 NANOSLEEP.SYNCS 0x989680 ;  /* 0x009896800000895d */ /* 0x004fea0003900000 */
[----:B------:R-:W2:Y:S02]  /*128a0*/  @!P0 SYNCS.PHASECHK.TRANS64 P0, [R3+URZ+0x31c60], R0 ;  /* 0x031c6000030085a7 */ /* 0x000ea4000800007f */
[----:B--2---:R-:W-:Y:S05]  /*128b0*/  @!P0 BRA `(.L_x_302) ;  /* 0xfffffffc00f08947 */ /* 0x004fea000383ffff */
[----:B------:R-:W-:Y:S05]  /*128c0*/  BRA `(.L_x_362) ;  /* 0xffffffdc00fc7947 */ /* 0x000fea000383ffff */
.L_x_310:
[----:B------:R-:W-:Y:S01]  /*128d0*/  BSSY B0, `(.L_x_363) ;  /* 0x0000008000007945 */ /* 0x000fe20003800000 */
[----:B------:R-:W-:Y:S02]  /*128e0*/  IMAD.MOV.U32 R13, RZ, RZ, R16 ;  /* 0x000000ffff0d7224 */ /* 0x000fe400078e0010 */
[----:B------:R-:W-:Y:S02]  /*128f0*/  IMAD.MOV.U32 R12, RZ, RZ, RZ ;  /* 0x000000ffff0c7224 */ /* 0x000fe400078e00ff */
[----:B------:R-:W-:Y:S02]  /*12900*/  IMAD.MOV.U32 R11, RZ, RZ, 0x1f ;  /* 0x0000001fff0b7424 */ /* 0x000fe400078e00ff */
[----:B------:R-:W-:-:S07]  /*12910*/  IMAD.MOV.U32 R15, RZ, RZ, -0x1 ;  /* 0xffffffffff0f7424 */ /* 0x000fce00078e00ff */
[----:B0-----:R-:W-:Y:S05]  /*12920*/  WARPSYNC.COLLECTIVE R15, `(.L_x_364) ;  /* 0x000000000f087348 */ /* 0x001fea0003c00000 */
[----:B------:R1:W2:Y:S02]  /*12930*/  SHFL.IDX P6, R14, R13, R12, R11 ;  /* 0x0000000c0d0e7389 */ /* 0x0002a400000c000b */
[----:B012---:R-:W-:Y:S01]  /*12940*/  ENDCOLLECTIVE ;  /* 0x000000000000791b */ /* 0x007fe20003800000 */
.L_x_364:
[----:B------:R-:W-:Y:S05]  /*12950*/  BSYNC B0 ;  /* 0x0000000000007941 */ /* 0x000fea0003800000 */
.L_x_363:
[----:B------:R-:W-:Y:S01]  /*12960*/  IMAD.MOV.U32 R13, RZ, RZ, R16 ;  /* 0x000000ffff0d7224 */ /* 0x000fe200078e0010 */
[----:B------:R-:W-:Y:S01]  /*12970*/  MOV R15, 0xffffffff ;  /* 0xffffffff000f7802 */ /* 0x000fe20000000f00 */
[----:B------:R-:W-:Y:S02]  /*12980*/  IMAD.MOV.U32 R12, RZ, RZ, 0x1 ;  /* 0x00000001ff0c7424 */ /* 0x000fe400078e00ff */
[----:B------:R-:W-:Y:S02]  /*12990*/  IMAD.MOV.U32 R11, RZ, RZ, 0x1f ;  /* 0x0000001fff0b7424 */ /* 0x000fe400078e00ff */
[----:B------:R-:W-:Y:S02]  /*129a0*/  IMAD.IADD R5, R19, 0x1, R8 ;  /* 0x0000000113057824 */ /* 0x000fe400078e0208 */
[----:B------:R-:W-:-:S07]  /*129b0*/  IMAD.MOV.U32 R0, RZ, RZ, R14 ;  /* 0x000000ffff007224 */ /* 0x000fce00078e000e */
[----:B------:R-:W-:Y:S05]  /*129c0*/  WARPSYNC.COLLECTIVE R15, `(.L_x_365) ;  /* 0x000000000f087348 */ /* 0x000fea0003c00000 */
[----:B------:R0:W1:Y:S02]  /*129d0*/  SHFL.IDX P6, R14, R13, R12, R11 ;  /* 0x0000000c0d0e7389 */ /* 0x00006400000c000b */
[----:B01----:R-:W-:Y:S01]  /*129e0*/  ENDCOLLECTIVE ;  /* 0x000000000000791b */ /* 0x003fe20003800000 */
.L_x_365:
[----:B------:R-:W-:Y:S02]  /*129f0*/  ULDC UR4, c[0x0][0xc3c] ;  /* 0x00030f0000047ab9 */ /* 0x000fe40000000800 */
[----:B------:R-:W-:-:S13]  /*12a00*/  ISETP.GE.OR P1, PT, R5, UR4, !P0 ;  /* 0x0000000405007c0c */ /* 0x000fda000c726670 */
[----:B------:R-:W0:Y:S01]  /*12a10*/  @!P1 LDC.64 R2, c[0x0][0xc80] ;  /* 0x00032000ff029b82 */ /* 0x000e220000000a00 */
[----:B------:R-:W-:Y:S02]  /*12a20*/  IMAD.MOV.U32 R11, RZ, RZ, RZ ;  /* 0x000000ffff0b7224 */ /* 0x000fe400078e00ff */
[----:B------:R-:W-:Y:S02]  /*12a30*/  IMAD.MOV.U32 R4, RZ, RZ, R14 ;  /* 0x000000ffff047224 */ /* 0x000fe400078e000e */
[----:B0-----:R-:W-:-:S06]  /*12a40*/  @!P1 IMAD.WIDE R2, R5, 0x4, R2 ;  /* 0x0000000405029825 */ /* 0x001fcc00078e0202 */
[----:B------:R0:W2:Y:S01]  /*12a50*/  @!P1 LDG.E R3, desc[UR60][R2.64] ;  /* 0x0000003c02039981 */ /* 0x0000a2000c1e1900 */
[C---:B------:R-:W-:Y:S02]  /*12a60*/  ISETP.GE.U32.AND P2, PT, R8.reuse, 0x2, PT ;  /* 0x000000020800780c */ /* 0x040fe40003f46070 */
[C---:B------:R-:W-:Y:S02]  /*12a70*/  ISETP.GE.U32.AND P3, PT, R8.reuse, 0x4, PT ;  /* 0x000000040800780c */ /* 0x040fe40003f66070 */
[C---:B------:R-:W-:Y:S02]  /*12a80*/  ISETP.GE.U32.AND P4, PT, R8.reuse, 0x8, PT ;  /* 0x000000080800780c */ /* 0x040fe40003f86070 */
[C---:B------:R-:W-:Y:S01]  /*12a90*/  ISETP.GE.U32.AND P5, PT, R8.reuse, 0x10, PT ;  /* 0x000000100800780c */ /* 0x040fe20003fa6070 */
[----:B0-----:R-:W-:Y:S02]  /*12aa0*/  IMAD.MOV.U32 R2, RZ, RZ, RZ ;  /* 0x000000ffff027224 */ /* 0x001fe400078e00ff */
[----:B--2---:R-:W-:Y:S01]  /*12ab0*/  @!P1 IMAD.MOV.U32 R2, RZ, RZ, R3 ;  /* 0x000000ffff029224 */ /* 0x004fe200078e0003 */
[----:B------:R-:W-:-:S03]  /*12ac0*/  ISETP.NE.AND P1, PT, R8, RZ, PT ;  /* 0x000000ff0800720c */ /* 0x000fc60003f25270 */
[----:B------:R-:W-:-:S10]  /*12ad0*/  IMAD.MOV.U32 R13, RZ, RZ, R2 ;  /* 0x000000ffff0d7224 */ /* 0x000fd400078e0002 */
[----:B------:R-:W-:Y:S05]  /*12ae0*/  WARPSYNC.COLLECTIVE R15, `(.L_x_366) ;  /* 0x000000000f087348 */ /* 0x000fea0003c00000 */
[----:B------:R0:W1:Y:S02]  /*12af0*/  SHFL.UP P6, R14, R13, R12, R11 ;  /* 0x0400000c0d0e7389 */ /* 0x00006400000c000b */
[----:B01----:R-:W-:Y:S01]  /*12b00*/  ENDCOLLECTIVE ;  /* 0x000000000000791b */ /* 0x003fe20003800000 */
.L_x_366:
[----:B------:R-:W-:Y:S01]  /*12b10*/  IMAD.MOV.U32 R12, RZ, RZ, 0x2 ;  /* 0x00000002ff0c7424 */ /* 0x000fe200078e00ff */
[----:B------:R-:W-:-:S05]  /*12b20*/  SEL R5, R14, RZ, P1 ;  /* 0x000000ff0e057207 */ /* 0x000fca0000800000 */
[----:B------:R-:W-:-:S04]  /*12b30*/  IMAD.IADD R5, R2, 0x1, R5 ;  /* 0x0000000102057824 */ /* 0x000fc800078e0205 */
[----:B------:R-:W-:-:S07]  /*12b40*/  IMAD.MOV.U32 R13, RZ, RZ, R5 ;  /* 0x000000ffff0d7224 */ /* 0x000fce00078e0005 */
[----:B------:R-:W-:Y:S05]  /*12b50*/  WARPSYNC.COLLECTIVE R15, `(.L_x_367) ;  /* 0x000000000f087348 */ /* 0x000fea0003c00000 */
[----:B------:R0:W1:Y:S02]  /*12b60*/  SHFL.UP P6, R14, R13, R12, R11 ;  /* 0x0400000c0d0e7389 */ /* 0x00006400000c000b */
[----:B01----:R-:W-:Y:S01]  /*12b70*/  ENDCOLLECTIVE ;  /* 0x000000000000791b */ /* 0x003fe20003800000 */
.L_x_367:
[----:B------:R-:W-:Y:S01]  /*12b80*/  IMAD.MOV.U32 R12, RZ, RZ, 0x4 ;  /* 0x00000004ff0c7424 */ /* 0x000fe200078e00ff */
[----:B------:R-:W-:-:S05]  /*12b90*/  SEL R6, R14, RZ, P2 ;  /* 0x000000ff0e067207 */ /* 0x000fca0001000000 */
[----:B------:R-:W-:-:S04]  /*12ba0*/  IMAD.IADD R6, R5, 0x1, R6 ;  /* 0x0000000105067824 */ /* 0x000fc800078e0206 */
[----:B------:R-:W-:-:S07]  /*12bb0*/  IMAD.MOV.U32 R13, RZ, RZ, R6 ;  /* 0x000000ffff0d7224 */ /* 0x000fce00078e0006 */
[----:B------:R-:W-:Y:S05]  /*12bc0*/  WARPSYNC.COLLECTIVE R15, `(.L_x_368) ;  /* 0x000000000f087348 */ /* 0x000fea0003c00000 */
[----:B------:R0:W1:Y:S02]  /*12bd0*/  SHFL.UP P6, R14, R13, R12, R11 ;  /* 0x0400000c0d0e7389 */ /* 0x00006400000c000b */
[----:B01----:R-:W-:Y:S01]  /*12be0*/  ENDCOLLECTIVE ;  /* 0x000000000000791b */ /* 0x003fe20003800000 */
.L_x_368:
[----:B------:R-:W-:Y:S01]  /*12bf0*/  IMAD.MOV.U32 R12, RZ, RZ, 0x8 ;  /* 0x00000008ff0c7424 */ /* 0x000fe200078e00ff */
[----:B------:R-:W-:-:S05]  /*12c00*/  SEL R7, R14, RZ, P3 ;  /* 0x000000ff0e077207 */ /* 0x000fca0001800000 */
[----:B------:R-:W-:-:S04]  /*12c10*/  IMAD.IADD R7, R6, 0x1, R7 ;  /* 0x0000000106077824 */ /* 0x000fc800078e0207 */
[----:B------:R-:W-:-:S07]  /*12c20*/  IMAD.MOV.U32 R13, RZ, RZ, R7 ;  /* 0x000000ffff0d7224 */ /* 0x000fce00078e0007 */
[----:B------:R-:W-:Y:S05]  /*12c30*/  WARPSYNC.COLLECTIVE R15, `(.L_x_369) ;  /* 0x000000000f087348 */ /* 0x000fea0003c00000 */
[----:B------:R0:W1:Y:S02]  /*12c40*/  SHFL.UP P6, R14, R13, R12, R11 ;  /* 0x0400000c0d0e7389 */ /* 0x00006400000c000b */
[----:B01----:R-:W-:Y:S01]  /*12c50*/  ENDCOLLECTIVE ;  /* 0x000000000000791b */ /* 0x003fe20003800000 */
.L_x_369:
[----:B------:R-:W-:Y:S01]  /*12c60*/  IMAD.MOV.U32 R12, RZ, RZ, 0x10 ;  /* 0x00000010ff0c7424 */ /* 0x000fe200078e00ff */
[----:B------:R-:W-:-:S05]  /*12c70*/  SEL R14, R14, RZ, P4 ;  /* 0x000000ff0e0e7207 */ /* 0x000fca0002000000 */
[----:B------:R-:W-:-:S04]  /*12c80*/  IMAD.IADD R5, R7, 0x1, R14 ;  /* 0x0000000107057824 */ /* 0x000fc800078e020e */
[----:B------:R-:W-:-:S07]  /*12c90*/  IMAD.MOV.U32 R13, RZ, RZ, R5 ;  /* 0x000000ffff0d7224 */ /* 0x000fce00078e0005 */
[----:B------:R-:W-:Y:S05]  /*12ca0*/  WARPSYNC.COLLECTIVE R15, `(.L_x_370) ;  /* 0x000000000f087348 */ /* 0x000fea0003c00000 */
[----:B------:R0:W1:Y:S02]  /*12cb0*/  SHFL.UP P6, R14, R13, R12, R11 ;  /* 0x0400000c0d0e7389 */ /* 0x00006400000c000b */
[----:B01----:R-:W-:Y:S01]  /*12cc0*/  ENDCOLLECTIVE ;  /* 0x000000000000791b */ /* 0x003fe20003800000 */
.L_x_370:
[----:B------:R-:W-:Y:S02]  /*12cd0*/  IMAD.MOV.U32 R12, RZ, RZ, 0x1f ;  /* 0x0000001fff0c7424 */ /* 0x000fe400078e00ff */
[----:B------:R-:W-:Y:S01]  /*12ce0*/  IMAD.MOV.U32 R11, RZ, RZ, 0x1f ;  /* 0x0000001fff0b7424 */ /* 0x000fe200078e00ff */
[----:B------:R-:W-:-:S05]  /*12cf0*/  SEL R14, R14, RZ, P5 ;  /* 0x000000ff0e0e7207 */ /* 0x000fca0002800000 */
[----:B------:R-:W-:-:S05]  /*12d00*/  IMAD.IADD R3, R5, 0x1, R14 ;  /* 0x0000000105037824 */ /* 0x000fca00078e020e */
[----:B------:R-:W-:-:S07]  /*12d10*/  MOV R13, R3 ;  /* 0x00000003000d7202 */ /* 0x000fce0000000f00 */
[----:B------:R-:W-:Y:S05]  /*12d20*/  WARPSYNC.COLLECTIVE R15, `(.L_x_371) ;  /* 0x000000000f087348 */ /* 0x000fea0003c00000 */
[----:B------:R0:W1:Y:S02]  /*12d30*/  SHFL.IDX P6, R14, R13, R12, R11 ;  /* 0x0000000c0d0e7389 */ /* 0x00006400000c000b */
[----:B01----:R-:W-:Y:S01]  /*12d40*/  ENDCOLLECTIVE ;  /* 0x000000000000791b */ /* 0x003fe20003800000 */
.L_x_371:
[----:B------:R-:W-:Y:S05]  /*12d50*/  BRA `(.L_x_372) ;  /* 0xffffffe000a87947 */ /* 0x000fea000383ffff */
.L_x_315:
[----:B------:R-:W-:Y:S01]  /*12d60*/  BSSY B0, `(.L_x_373) ;  /* 0x0000008000007945 */ /* 0x000fe20003800000 */
[----:B-----5:R-:W-:Y:S02]  /*12d70*/  IMAD.MOV.U32 R13, RZ, RZ, R2 ;  /* 0x000000ffff0d7224 */ /* 0x020fe400078e0002 */
[----:B------:R-:W-:Y:S02]  /*12d80*/  IMAD.MOV.U32 R12, RZ, RZ, 0x1 ;  /* 0x00000001ff0c7424 */ /* 0x000fe400078e00ff */
[----:B------:R-:W-:Y:S02]  /*12d90*/  IMAD.MOV.U32 R11, RZ, RZ, RZ ;  /* 0x000000ffff0b7224 */ /* 0x000fe400078e00ff */
[----:B------:R-:W-:-:S07]  /*12da0*/  IMAD.MOV.U32 R15, RZ, RZ, -0x1 ;  /* 0xffffffffff0f7424 */ /* 0x000fce00078e00ff */
[----:B01----:R-:W-:Y:S05]  /*12db0*/  WARPSYNC.COLLECTIVE R15, `(.L_x_374) ;  /* 0x000000000f087348 */ /* 0x003fea0003c00000 */
[----:B------:R2:W3:Y:S02]  /*12dc0*/  SHFL.UP P6, R14, R13, R12, R11 ;  /* 0x0400000c0d0e7389 */ /* 0x0004e400000c000b */
[----:B0123--:R-:W-:Y:S01]  /*12dd0*/  ENDCOLLECTIVE ;  /* 0x000000000000791b */ /* 0x00ffe20003800000 */
.L_x_374:
[----:B------:R-:W-:Y:S05]  /*12de0*/  BSYNC B0 ;  /* 0x0000000000007941 */ /* 0x000fea0003800000 */
.L_x_373:
[----:B------:R-:W-:Y:S01]  /*12df0*/  SEL R13, R14, RZ, P1 ;  /* 0x000000ff0e0d7207 */ /* 0x000fe20000800000 */
[----:B------:R-:W-:Y:S02]  /*12e00*/  IMAD.MOV.U32 R12, RZ, RZ, 0x2 ;  /* 0x00000002ff0c7424 */ /* 0x000fe400078e00ff */
[----:B------:R-:W-:Y:S02]  /*12e10*/  IMAD.MOV.U32 R11, RZ, RZ, RZ ;  /* 0x000000ffff0b7224 */ /* 0x000fe400078e00ff */
[----:B------:R-:W-:Y:S02]  /*12e20*/  IMAD.IADD R13, R2, 0x1, R13 ;  /* 0x00000001020d7824 */ /* 0x000fe400078e020d */
[----:B------:R-:W-:-:S07]  /*12e30*/  IMAD.MOV.U32 R15, RZ, RZ, -0x1 ;  /* 0xffffffffff0f7424 */ /* 0x000fce00078e00ff */
[----:B------:R-:W-:Y:S05]  /*12e40*/  WARPSYNC.COLLECTIVE R15, `(.L_x_375) ;  /* 0x000000000f087348 */ /* 0x000fea0003c00000 */
[----:B------:R0:W1:Y:S02]  /*12e50*/  SHFL.UP P6, R14, R13, R12, R11 ;  /* 0x0400000c0d0e7389 */ /* 0x00006400000c000b */
[----:B01----:R-:W-:Y:S01]  /*12e60*/  ENDCOLLECTIVE ;  /* 0x000000000000791b */ /* 0x003fe20003800000 */
.L_x_375:
[----:B------:R-:W-:Y:S01]  /*12e70*/  IMAD.MOV.U32 R12, RZ, RZ, 0x4 ;  /* 0x00000004ff0c7424 */ /* 0x000fe200078e00ff */
[----:B------:R-:W-:-:S05]  /*12e80*/  SEL R14, R14, RZ, P2 ;  /* 0x000000ff0e0e7207 */ /* 0x000fca0001000000 */
[----:B------:R-:W-:-:S04]  /*12e90*/  IMAD.IADD R3, R13, 0x1, R14 ;  /* 0x000000010d037824 */ /* 0x000fc800078e020e */
[----:B------:R-:W-:-:S07]  /*12ea0*/  IMAD.MOV.U32 R13, RZ, RZ, R3 ;  /* 0x000000ffff0d7224 */ /* 0x000fce00078e0003 */
[----:B------:R-:W-:Y:S05]  /*12eb0*/  WARPSYNC.COLLECTIVE R15, `(.L_x_376) ;  /* 0x000000000f087348 */ /* 0x000fea0003c00000 */
[----:B------:R0:W1:Y:S02]  /*12ec0*/  SHFL.UP P6, R14, R13, R12, R11 ;  /* 0x0400000c0d0e7389 */ /* 0x00006400000c000b */
[----:B01----:R-:W-:Y:S01]  /*12ed0*/  ENDCOLLECTIVE ;  /* 0x000000000000791b */ /* 0x003fe20003800000 */
.L_x_376:
[----:B------:R-:W-:Y:S01]  /*12ee0*/  IMAD.MOV.U32 R12, RZ, RZ, 0x8 ;  /* 0x00000008ff0c7424 */ /* 0x000fe200078e00ff */
[----:B------:R-:W-:-:S05]  /*12ef0*/  SEL R14, R14, RZ, P3 ;  /* 0x000000ff0e0e7207 */ /* 0x000fca0001800000 */
[----:B------:R-:W-:-:S04]  /*12f00*/  IMAD.IADD R5, R3, 0x1, R14 ;  /* 0x0000000103057824 */ /* 0x000fc800078e020e */
[----:B------:R-:W-:-:S07]  /*12f10*/  IMAD.MOV.U32 R13, RZ, RZ, R5 ;  /* 0x000000ffff0d7224 */ /* 0x000fce00078e0005 */
[----:B------:R-:W-:Y:S05]  /*12f20*/  WARPSYNC.COLLECTIVE R15, `(.L_x_377) ;  /* 0x000000000f087348 */ /* 0x000fea0003c00000 */
[----:B------:R0:W1:Y:S02]  /*12f30*/  SHFL.UP P6, R14, R13, R12, R11 ;  /* 0x0400000c0d0e7389 */ /* 0x00006400000c000b */
[----:B01----:R-:W-:Y:S01]  /*12f40*/  ENDCOLLECTIVE ;  /* 0x000000000000791b */ /* 0x003fe20003800000 */
.L_x_377:
[----:B------:R-:W-:Y:S01]  /*12f50*/  IMAD.MOV.U32 R12, RZ, RZ, 0x10 ;  /* 0x00000010ff0c7424 */ /* 0x000fe200078e00ff */
[----:B------:R-:W-:-:S05]  /*12f60*/  SEL R6, R14, RZ, P4 ;  /* 0x000000ff0e067207 */ /* 0x000fca0002000000 */
[----:B------:R-:W-:-:S04]  /*12f70*/  IMAD.IADD R6, R5, 0x1, R6 ;  /* 0x0000000105067824 */ /* 0x000fc800078e0206 */
[----:B------:R-:W-:-:S07]  /*12f80*/  IMAD.MOV.U32 R13, RZ, RZ, R6 ;  /* 0x000000ffff0d7224 */ /* 0x000fce00078e0006 */
[----:B------:R-:W-:Y:S05]  /*12f90*/  WARPSYNC.COLLECTIVE R15, `(.L_x_378) ;  /* 0x000000000f087348 */ /* 0x000fea0003c00000 */
[----:B------:R0:W1:Y:S02]  /*12fa0*/  SHFL.UP P6, R14, R13, R12, R11 ;  /* 0x0400000c0d0e7389 */ /* 0x00006400000c000b */
[----:B01----:R-:W-:Y:S01]  /*12fb0*/  ENDCOLLECTIVE ;  /* 0x000000000000791b */ /* 0x003fe20003800000 */
.L_x_378:
[----:B------:R-:W-:Y:S02]  /*12fc0*/  IMAD.MOV.U32 R12, RZ, RZ, 0x1f ;  /* 0x0000001fff0c7424 */ /* 0x000fe400078e00ff */
[----:B------:R-:W-:Y:S01]  /*12fd0*/  IMAD.MOV.U32 R11, RZ, RZ, 0x1f ;  /* 0x0000001fff0b7424 */ /* 0x000fe200078e00ff */
[----:B------:R-:W-:-:S04]  /*12fe0*/  SEL R3, R14, RZ, P5 ;  /* 0x000000ff0e037207 */ /* 0x000fc80002800000 */
[----:B------:R-:W-:-:S05]  /*12ff0*/  IADD3 R3, R6, R3, RZ ;  /* 0x0000000306037210 */ /* 0x000fca0007ffe0ff */
[----:B------:R-:W-:-:S07]  /*13000*/  IMAD.MOV.U32 R13, RZ, RZ, R3 ;  /* 0x000000ffff0d7224 */ /* 0x000fce00078e0003 */
[----:B------:R-:W-:Y:S05]  /*13010*/  WARPSYNC.COLLECTIVE R15, `(.L_x_379) ;  /* 0x000000000f087348 */ /* 0x000fea0003c00000 */
[----:B------:R0:W1:Y:S02]  /*13020*/  SHFL.IDX P6, R14, R13, R12, R11 ;  /* 0x0000000c0d0e7389 */ /* 0x00006400000c000b */
[----:B01----:R-:W-:Y:S01]  /*13030*/  ENDCOLLECTIVE ;  /* 0x000000000000791b */ /* 0x003fe20003800000 */
.L_x_379:
[----:B------:R-:W-:Y:S05]  /*13040*/  BRA `(.L_x_380) ;  /* 0xffffffe000887947 */ /* 0x000fea000383ffff */
.L_x_317:
[----:B------:R-:W-:Y:S01]  /*13050*/  BSSY B0, `(.L_x_381) ;  /* 0x0000006000007945 */ /* 0x000fe20003800000 */
[----:B------:R-:W-:Y:S01]  /*13060*/  PLOP3.LUT P6, PT, P6, PT, PT, 0x8, 0x0 ;  /* 0x000000000000781c */ /* 0x000fe200037ce170 */
[----:B------:R-:W-:-:S12]  /*13070*/  IMAD.MOV.U32 R15, RZ, RZ, -0x1 ;  /* 0xffffffffff0f7424 */ /* 0x000fd800078e00ff */
[----:B0-----:R-:W-:Y:S05]  /*13080*/  WARPSYNC.COLLECTIVE R15, `(.L_x_382) ;  /* 0x000000000f087348 */ /* 0x001fea0003c00000 */
[----:B------:R-:W-:Y:S01]  /*13090*/  VOTE.ANY R14, PT, P6 ;  /* 0x00000000000e7806 */ /* 0x000fe200030e0100 */
[----:B0-----:R-:W-:Y:S06]  /*130a0*/  ENDCOLLECTIVE ;  /* 0x000000000000791b */ /* 0x001fec0003800000 */
.L_x_382:
[----:B------:R-:W-:Y:S05]  /*130b0*/  BSYNC B0 ;  /* 0x0000000000007941 */ /* 0x000fea0003800000 */
.L_x_381:
[----:B------:R-:W-:Y:S02]  /*130c0*/  IMAD.MOV.U32 R6, RZ, RZ, R14 ;  /* 0x000000ffff067224 */ /* 0x000fe400078e000e */
[----:B------:R-:W-:Y:S02]  /*130d0*/  IMAD.MOV.U32 R13, RZ, RZ, R2 ;  /* 0x000000ffff0d7224 */ /* 0x000fe400078e0002 */
[----:B------:R-:W0:Y:S01]  /*130e0*/  POPC R4, R6 ;  /* 0x0000000600047309 */ /* 0x000e220000000000 */
[----:B------:R-:W-:Y:S02]  /*130f0*/  IMAD.MOV.U32 R11, RZ, RZ, 0x1f ;  /* 0x0000001fff0b7424 */ /* 0x000fe400078e00ff */
[----:B------:R-:W-:Y:S02]  /*13100*/  IMAD.MOV.U32 R15, RZ, RZ, -0x1 ;  /* 0xffffffffff0f7424 */ /* 0x000fe400078e00ff */
[----:B0-----:R-:W-:-:S07]  /*13110*/  IMAD.MOV.U32 R12, RZ, RZ, R4 ;  /* 0x000000ffff0c7224 */ /* 0x001fce00078e0004 */
[----:B------:R-:W-:Y:S05]  /*13120*/  WARPSYNC.COLLECTIVE R15, `(.L_x_383) ;  /* 0x000000000f087348 */ /* 0x000fea0003c00000 */
[----:B------:R0:W1:Y:S02]  /*13130*/  SHFL.IDX P6, R14, R13, R12, R11 ;  /* 0x0000000c0d0e7389 */ /* 0x00006400000c000b */
[----:B01----:R-:W-:Y:S01]  /*13140*/  ENDCOLLECTIVE ;  /* 0x000000000000791b */ /* 0x003fe20003800000 */
.L_x_383:
[----:B------:R-:W-:Y:S01]  /*13150*/  IMAD.MOV.U32 R17, RZ, RZ, R14 ;  /* 0x000000ffff117224 */ /* 0x000fe200078e000e */
[----:B------:R-:W-:Y:S06]  /*13160*/  BRA `(.L_x_384) ;  /* 0xffffffe000787947 */ /* 0x000fec000383ffff */
.L_x_319:
[----:B------:R-:W-:Y:S01]  /*13170*/  BSSY B0, `(.L_x_385) ;  /* 0x0000007000007945 */ /* 0x000fe20003800000 */
[----:B------:R-:W-:Y:S02]  /*13180*/  IMAD.MOV.U32 R13, RZ, RZ, R3 ;  /* 0x000000ffff0d7224 */ /* 0x000fe400078e0003 */
[----:B------:R-:W-:Y:S02]  /*13190*/  IMAD.MOV.U32 R11, RZ, RZ, 0x1f ;  /* 0x0000001fff0b7424 */ /* 0x000fe400078e00ff */
[----:B------:R-:W-:-:S07]  /*131a0*/  IMAD.MOV.U32 R15, RZ, RZ, -0x1 ;  /* 0xffffffffff0f7424 */ /* 0x000fce00078e00ff */
[----:B012---:R-:W-:Y:S05]  /*131b0*/  WARPSYNC.COLLECTIVE R15, `(.L_x_386) ;  /* 0x000000000f087348 */ /* 0x007fea0003c00000 */
[----:B------:R3:W4:Y:S02]  /*131c0*/  SHFL.IDX P6, R14, R13, R12, R11 ;  /* 0x0000000c0d0e7389 */ /* 0x00072400000c000b */
[----:B01234-:R-:W-:Y:S01]  /*131d0*/  ENDCOLLECTIVE ;  /* 0x000000000000791b */ /* 0x01ffe20003800000 */
.L_x_386:
[----:B------:R-:W-:Y:S05]  /*131e0*/  BSYNC B0 ;  /* 0x0000000000007941 */ /* 0x000fea0003800000 */
.L_x_385:
[----:B------:R-:W-:Y:S05]  /*131f0*/  BRA `(.L_x_318) ;  /* 0xffffffe000707947 */ /* 0x000fea000383ffff */
.L_x_323:
[----:B0-----:R0:W2:Y:S02]  /*13200*/  SYNCS.PHASECHK.TRANS64.TRYWAIT P0, [R9+URZ+0x31c20], R0 ;  /* 0x031c2000090075a7 */ /* 0x0010a4000800017f */
[----:B--2---:R-:W-:Y:S05]  /*13210*/  @!P0 NANOSLEEP.SYNCS 0x989680 ;  /* 0x009896800000895d */ /* 0x004fea0003900000 */
[----:B------:R-:W2:Y:S02]  /*13220*/  @!P0 SYNCS.PHASECHK.TRANS64 P0, [R9+URZ+0x31c20], R0 ;  /* 0x031c2000090085a7 */ /* 0x000ea4000800007f */
[----:B--2---:R-:W-:Y:S05]  /*13230*/  @!P0 BRA `(.L_x_323) ;  /* 0xfffffffc00f08947 */ /* 0x004fea000383ffff */
[----:B------:R-:W-:Y:S05]  /*13240*/  BRA `(.L_x_387) ;  /* 0xffffffe4005c7947 */ /* 0x000fea000383ffff */
.L_x_324:
[----:B------:R-:W2:Y:S01]  /*13250*/  S2R R2, SR_TID.X ;  /* 0x0000000000027919 */ /* 0x000ea20000002100 */
[----:B------:R-:W-:Y:S01]  /*13260*/  BSSY B0, `(.L_x_388) ;  /* 0x000000a000007945 */ /* 0x000fe20003800000 */
[----:B------:R-:W-:Y:S02]  /*13270*/  IMAD.MOV.U32 R12, RZ, RZ, RZ ;  /* 0x000000ffff0c7224 */ /* 0x000fe400078e00ff */
[----:B------:R-:W-:Y:S02]  /*13280*/  IMAD.MOV.U32 R11, RZ, RZ, 0x1f ;  /* 0x0000001fff0b7424 */ /* 0x000fe400078e00ff */
[----:B------:R-:W-:Y:S01]  /*13290*/  IMAD.MOV.U32 R15, RZ, RZ, -0x1 ;  /* 0xffffffffff0f7424 */ /* 0x000fe200078e00ff */
[----:B--2---:R-:W-:-:S04]  /*132a0*/  SHF.R.U32.HI R2, RZ, 0x5, R2 ;  /* 0x00000005ff027819 */ /* 0x004fc80000011602 */
[----:B------:R-:W-:-:S05]  /*132b0*/  LOP3.LUT R2, R2, 0x3, RZ, 0xc0, !PT ;  /* 0x0000000302027812 */ /* 0x000fca00078ec0ff */
[----:B------:R-:W-:-:S07]  /*132c0*/  IMAD.MOV.U32 R13, RZ, RZ, R2 ;  /* 0x000000ffff0d7224 */ /* 0x000fce00078e0002 */
[----:B01-3--:R-:W-:Y:S05]  /*132d0*/  WARPSYNC.COLLECTIVE R15, `(.L_x_389) ;  /* 0x000000000f087348 */ /* 0x00bfea0003c00000 */
[----:B------:R2:W4:Y:S02]  /*132e0*/  SHFL.IDX P6, R14, R13, R12, R11 ;  /* 0x0000000c0d0e7389 */ /* 0x00052400000c000b */
[----:B01234-:R-:W-:Y:S01]  /*132f0*/  ENDCOLLECTIVE ;  /* 0x000000000000791b */ /* 0x01ffe20003800000 */
.L_x_389:
[----:B------:R-:W-:Y:S05]  /*13300*/  BSYNC B0 ;  /* 0x0000000000007941 */ /* 0x000fea0003800000 */
.L_x_388:
[----:B------:R-:W-:Y:S05]  /*13310*/  BRA `(.L_x_390) ;  /* 0xffffffe400447947 */ /* 0x000fea000383ffff */
.L_x_327:
[----:B------:R-:W-:Y:S01]  /*13320*/  BSSY B1, `(.L_x_391) ;  /* 0x0000006000017945 */ /* 0x000fe20003800000 */
[----:B------:R-:W-:-:S07]  /*13330*/  IMAD.MOV.U32 R15, RZ, RZ, -0x1 ;  /* 0xffffffffff0f7424 */ /* 0x000fce00078e00ff */
[----:B01-3--:R-:W-:Y:S05]  /*13340*/  WARPSYNC.COLLECTIVE R15, `(.L_x_392) ;  /* 0x000000000f0c7348 */ /* 0x00bfea0003c00000 */
[----:B------:R-:W-:Y:S02]  /*13350*/  ELECT P6, UR62, PT ;  /* 0x00000000003e782f */ /* 0x000fe400038c0000 */
[----:B------:R-:W-:Y:S01]  /*13360*/  MOV R14, UR62 ;  /* 0x0000003e000e7c02 */ /* 0x000fe20008000f00 */
[----:B01-3--:R-:W-:Y:S10]  /*13370*/  ENDCOLLECTIVE ;  /* 0x000000000000791b */ /* 0x00bff40003800000 */
.L_x_392:
[----:B------:R-:W-:Y:S05]  /*13380*/  BSYNC B1 ;  /* 0x0000000000017941 */ /* 0x000fea0003800000 */
.L_x_391:
[----:B------:R-:W-:Y:S05]  /*13390*/  BRA `(.L_x_393) ;  /* 0xffffffe4003c7947 */ /* 0x000fea000383ffff */
.L_x_329:
[----:B0-----:R0:W2:Y:S02]  /*133a0*/  SYNCS.PHASECHK.TRANS64.TRYWAIT P0, [R5+URZ], R4 ;  /* 0x00000004050075a7 */ /* 0x0010a4000800017f */
[----:B--2---:R-:W-:Y:S05]  /*133b0*/  @!P0 NANOSLEEP.SYNCS 0x989680 ;  /* 0x009896800000895d */ /* 0x004fea0003900000 */
[----:B------:R-:W2:Y:S02]  /*133c0*/  @!P0 SYNCS.PHASECHK.TRANS64 P0, [R5+URZ], R4 ;  /* 0x00000004050085a7 */ /* 0x000ea4000800007f */
[----:B--2---:R-:W-:Y:S05]  /*133d0*/  @!P0 BRA `(.L_x_329) ;  /* 0xfffffffc00f08947 */ /* 0x004fea000383ffff */
[----:B------:R-:W-:Y:S05]  /*133e0*/  BRA `(.L_x_394) ;  /* 0xffffffe400707947 */ /* 0x000fea000383ffff */
.L_x_330:
[----:B--2---:R2:W4:Y:S02]  /*133f0*/  SYNCS.PHASECHK.TRANS64.TRYWAIT P0, [R3+URZ], R2 ;  /* 0x00000002030075a7 */ /* 0x004524000800017f */
[----:B----4-:R-:W-:Y:S05]  /*13400*/  @!P0 NANOSLEEP.SYNCS 0x989680 ;  /* 0x009896800000895d */ /* 0x010fea0003900000 */
[----:B------:R-:W4:Y:S02]  /*13410*/  @!P0 SYNCS.PHASECHK.TRANS64 P0, [R3+URZ], R2 ;  /* 0x00000002030085a7 */ /* 0x000f24000800007f */
[----:B----4-:R-:W-:Y:S05]  /*13420*/  @!P0 BRA `(.L_x_330) ;  /* 0xfffffffc00f08947 */ /* 0x010fea000383ffff */
[----:B------:R-:W-:Y:S05]  /*13430*/  BRA `(.L_x_395) ;  /* 0xffffffe400647947 */ /* 0x000fea000383ffff */
.L_x_332:
[----:B----4-:R4:W0:Y:S02]  /*13440*/  SYNCS.PHASECHK.TRANS64.TRYWAIT P0, [R23+URZ], R4 ;  /* 0x00000004170075a7 */ /* 0x010824000800017f */
[----:B0-----:R-:W-:Y:S05]  /*13450*/  @!P0 NANOSLEEP.SYNCS 0x989680 ;  /* 0x009896800000895d */ /* 0x001fea0003900000 */
[----:B------:R-:W0:Y:S02]  /*13460*/  @!P0 SYNCS.PHASECHK.TRANS64 P0, [R23+URZ], R4 ;  /* 0x00000004170085a7 */ /* 0x000e24000800007f */
[----:B0-----:R-:W-:Y:S05]  /*13470*/  @!P0 BRA `(.L_x_332) ;  /* 0xfffffffc00f08947 */ /* 0x001fea000383ffff */
[----:B------:R-:W-:Y:S05]  /*13480*/  BRA `(.L_x_396) ;  /* 0xffffffe400687947 */ /* 0x000fea000383ffff */
.L_x_397:
        /* <DEDUP_REMOVED lines=15> */
.L_x_2725:


//--------------------- .text._ZN7cutlass13device_kernelIN5flash11enable_sm90INS1_16FlashAttnFwdSm90INS1_25CollectiveMainloopFwdSm90ILi2EN4cute5tupleIJNS5_1CILi1EEES8_S8_EEENS6_IJNS7_ILi192EEENS7_ILi144EEENS7_ILi96EEEEEELi96ENS_6half_tEfNS_4arch4Sm90ELb0ELb0ELb1ELb1ELb0ELb1ELb0ELb0ELb1ELb1ELb0ELb0EEENS1_21CollectiveEpilogueFwdINS6_IJSA_SC_SB_EEES9_SE_SG_Li384ELb1ELb1ELb0ELb0EEENS1_36VarlenDynamicPersistentTileSchedulerILi192ELi144ELi384ELi128ELb0ELb1ELb1ELb0ELb1ELb1EEEEEEEEEvNT_6ParamsE --------------------------
	.section	.text._ZN7cutlass13device_kernelIN5flash11enable_sm90INS1_16FlashAttnFwdSm90INS1_25CollectiveMainloopFwdSm90ILi2EN4cute5tupleIJNS5_1CILi1EEES8_S8_EEENS6_IJNS7_ILi192EEENS7_ILi144EEENS7_ILi96EEEEEELi96ENS_6half_tEfNS_4arch4Sm90ELb0ELb0ELb1ELb1ELb0ELb1ELb0ELb0ELb1ELb1ELb0ELb0EEENS1_21CollectiveEpilogueFwdINS6_IJSA_SC_SB_EEES9_SE_SG_Li384ELb1ELb1ELb0ELb0EEENS1_36VarlenDynamicPersistentTileSchedulerILi192ELi144ELi384ELi128ELb0ELb1ELb1ELb0ELb1ELb1EEEEEEEEEvNT_6ParamsE,"ax",@progbits
	.align	128
.text._ZN7cutlass13device_kernelIN5flash11enable_sm90INS1_16FlashAttnFwdSm90INS1_25CollectiveMainloopFwdSm90ILi2EN4cute5tupleIJNS5_1CILi1EEES8_S8_EEENS6_IJNS7_ILi192EEENS7_ILi144EEENS7_ILi96EEEEEELi96ENS_6half_tEfNS_4arch4Sm90ELb0ELb0ELb1ELb1ELb0ELb1ELb0ELb0ELb1ELb1ELb0ELb0EEENS1_21CollectiveEpilogueFwdINS6_IJSA_SC_SB_EEES9_SE_SG_Li384ELb1ELb1ELb0ELb0EEENS1_36VarlenDynamicPersistentTileSchedulerILi192ELi144ELi384ELi128ELb0ELb1ELb1ELb0ELb1ELb1EEEEEEEEEvNT_6ParamsE:
        .type           _ZN7cutlass13device_kernelIN5flash11enable_sm90INS1_16FlashAttnFwdSm90INS1_25CollectiveMainloopFwdSm90ILi2EN4cute5tupleIJNS5_1CILi1EEES8_S8_EEENS6_IJNS7_ILi192EEENS7_ILi144EEENS7_ILi96EEEEEELi96ENS_6half_tEfNS_4arch4Sm90ELb0ELb0ELb1ELb1ELb0ELb1ELb0ELb0ELb1ELb1ELb0ELb0EEENS1_21CollectiveEpilogueFwdINS6_IJSA_SC_SB_EEES9_SE_SG_Li384ELb1ELb1ELb0ELb0EEENS1_36VarlenDynamicPersistentTileSchedulerILi192ELi144ELi384ELi128ELb0ELb1ELb1ELb0ELb1ELb1EEEEEEEEEvNT_6ParamsE,@function
        .size           _ZN7cutlass13device_kernelIN5flash11enable_sm90INS1_16FlashAttnFwdSm90INS1_25CollectiveMainloopFwdSm90ILi2EN4cute5tupleIJNS5_1CILi1EEES8_S8_EEENS6_IJNS7_ILi192EEENS7_ILi144EEENS7_ILi96EEEEEELi96ENS_6half_tEfNS_4arch4Sm90ELb0ELb0ELb1ELb1ELb0ELb1ELb0ELb0ELb1ELb1ELb0ELb0EEENS1_21CollectiveEpilogueFwdINS6_IJSA_SC_SB_EEES9_SE_SG_Li384ELb1ELb1ELb0ELb0EEENS1_36VarlenDynamicPersistentTileSchedulerILi192ELi144ELi384ELi128ELb0ELb1ELb1ELb0ELb1ELb1EEEEEEEEEvNT_6ParamsE,(.L_x_2726 - _ZN7cutlass13device_kernelIN5flash11enable_sm90INS1_16FlashAttnFwdSm90INS1_25CollectiveMainloopFwdSm90ILi2EN4cute5tupleIJNS5_1CILi1EEES8_S8_EEENS6_IJNS7_ILi192EEENS7_ILi144EEENS7_ILi96EEEEEELi96ENS_6half_tEfNS_4arch4Sm90ELb0ELb0ELb1ELb1ELb0ELb1ELb0ELb0ELb1ELb1ELb0ELb0EEENS1_21CollectiveEpilogueFwdINS6_IJSA_SC_SB_EEES9_SE_SG_Li384ELb1ELb1ELb0ELb0EEENS1_36VarlenDynamicPersistentTileSchedulerILi192ELi144ELi384ELi128ELb0ELb1ELb1ELb0ELb1ELb1EEEEEEEEEvNT_6ParamsE)
        .other          _ZN7cutlass13device_kernelIN5flash11enable_sm90INS1_16FlashAttnFwdSm90INS1_25CollectiveMainloopFwdSm90ILi2EN4cute5tupleIJNS5_1CILi1EEES8_S8_EEENS6_IJNS7_ILi192EEENS7_ILi144EEENS7_ILi96EEEEEELi96ENS_6half_tEfNS_4arch4Sm90ELb0ELb0ELb1ELb1ELb0ELb1ELb0ELb0ELb1ELb1ELb0ELb0EEENS1_21CollectiveEpilogueFwdINS6_IJSA_SC_SB_EEES9_SE_SG_Li384ELb1ELb1ELb0ELb0EEENS1_36VarlenDynamicPersistentTileSchedulerILi192ELi144ELi384ELi128ELb0ELb1ELb1ELb0ELb1ELb1EEEEEEEEEvNT_6ParamsE,@"STO_CUDA_ENTRY STV_DEFAULT"
_ZN7cutlass13device_kernelIN5flash11enable_sm90INS1_16FlashAttnFwdSm90INS1_25CollectiveMainloopFwdSm90ILi2EN4cute5tupleIJNS5_1CILi1EEES8_S8_EEENS6_IJNS7_ILi192EEENS7_ILi144EEENS7_ILi96EEEEEELi96ENS_6half_tEfNS_4arch4Sm90ELb0ELb0ELb1ELb1ELb0ELb1ELb0ELb0ELb1ELb1ELb0ELb0EEENS1_21CollectiveEpilogueFwdINS6_IJSA_SC_SB_EEES9_SE_SG_Li384ELb1ELb1ELb0ELb0EEENS1_36VarlenDynamicPersistentTileSchedulerILi192ELi144ELi384ELi128ELb0ELb1ELb1ELb0ELb1ELb1EEEEEEEEEvNT_6ParamsE:
        /* <DEDUP_REMOVED lines=12> */
[----:B------:R-:W-:Y:S02]  /*00c0*/  UIADD3 UR10, UP2, UR4, 0x570, URZ ;  /* 0x00000570040a7890 */ /* 0x000fe4000ff5e03f */
[----:B------:R-:W-:Y:S02]  /*00d0*/  UIADD3 UR4, UP3, UR4, 0x670, URZ ;  /* 0x0000067004047890 */ /* 0x000fe4000ff7e03f */
[----:B------:R-:W-:-:S02]  /*00e0*/  UIADD3.X UR7, URZ, UR5, URZ, UP0, !UPT ;  /* 0x000000053f077290 */ /* 0x000fc400087fe43f */
[----:B------:R-:W-:Y:S02]  /*00f0*/  UIADD3.X UR9, URZ, UR5, URZ, UP1, !UPT ;  /* 0x000000053f097290 */ /* 0x000fe40008ffe43f */
[----:B------:R-:W-:Y:S02]  /*0100*/  UIADD3.X UR11, URZ, UR5, URZ, UP2, !UPT ;  /* 0x000000053f0b7290 */ /* 0x000fe400097fe43f */
[----:B------:R-:W-:-:S03]  /*0110*/  UIADD3.X UR5, URZ, UR5, URZ, UP3, !UPT ;  /* 0x000000053f057290 */ /* 0x000fc60009ffe43f */
[----:B------:R0:W-:Y:S02]  /*0120*/  UTMACCTL.PF [UR6] ;  /* 0x00000000060079b9 */ /* 0x0001e40008040000 */
[----:B------:R0:W-:Y:S02]  /*0130*/  UTMACCTL.PF [UR8] ;  /* 0x00000000080079b9 */ /* 0x0001e40008040000 */
[----:B------:R0:W-:Y:S02]  /*0140*/  UTMACCTL.PF [UR10] ;  /* 0x000000000a0079b9 */ /* 0x0001e40008040000 */
[----:B------:R0:W-:Y:S02]  /*0150*/  UTMACCTL.PF [UR4] ;  /* 0x00000000040079b9 */ /* 0x0001e40008040000 */
[----:B0-----:R-:W-:Y:S01]  /*0160*/  NOP ;  /* 0x0000000000007918 */ /* 0x001fe20000000000 */
.L_x_399:
[----:B------:R-:W-:Y:S05]  /*0170*/  BSYNC B0 ;  /* 0x0000000000007941 */ /* 0x000fea0003800000 */
.L_x_398:
        /* <DEDUP_REMOVED lines=40> */
.L_x_400:
        /* <DEDUP_REMOVED lines=22> */
.L_x_401:
        /* <DEDUP_REMOVED lines=18> */
.L_x_402:
        /* <DEDUP_REMOVED lines=22> */
.L_x_403:
        /* <DEDUP_REMOVED lines=22> */
.L_x_404:
[----:B--2---:R-:W-:Y:S01]  /*0940*/  ISETP.NE.AND P0, PT, R2, RZ, PT ;  /* 0x000000ff0200720c */ /* 0x004fe20003f05270 */
[----:B------:R-:W-:Y:S01]  /*0950*/  IMAD.MOV.U32 R2, RZ, RZ, 0x1 ;  /* 0x00000001ff027424 */ /* 0x000fe200078e00ff */
[----:B------:R-:W-:Y:S01]  /*0960*/  NOP ;  /* 0x0000000000007918 */ /* 0x000fe20000000000 */
[----:B------:R-:W-:Y:S01]  /*0970*/  ULDC.64 UR60, c[0x0][0x208] ;  /* 0x00008200003c7ab9 */ /* 0x000fe20000000a00 */
[----:B------:R-:W-:Y:S02]  /*0980*/  BSSY B9, `(.L_x_405) ;  /* 0x0001e00000097945 */ /* 0x000fe40003800000 */
[----:B------:R-:W-:-:S05]  /*0990*/  SEL R2, R2, 0x2, !P0 ;  /* 0x0000000202027807 */ /* 0x000fca0004000000 */
[----:B------:R2:W-:Y:S01]  /*09a0*/  STL [R1+0x60], R2 ;  /* 0x0000600201007387 */ /* 0x0005e20000100800 */
[----:B01-34-:R-:W-:Y:S06]  /*09b0*/  BAR.SYNC.DEFER_BLOCKING 0x0 ;  /* 0x0000000000007b1d */ /* 0x01bfec0000010000 */
[----:B------:R-:W-:Y:S05]  /*09c0*/  @!P0 BRA `(.L_x_406) ;  /* 0x0000016800748947 */ /* 0x000fea0003800000 */
.L_x_407:
[----:B------:R-:W-:-:S08]  /*09d0*/  NOP ;  /* 0x0000000000007918 */ /* 0x000fd00000000000 */
[----:B------:R-:W0:Y:S02]  /*09e0*/  USETMAXREG.TRY_ALLOC.CTAPOOL UP0, 0xa0 ;  /* 0x000000a0000079c8 */ /* 0x000e240008000600 */
[----:B0-----:R-:W-:-:S13]  /*09f0*/  PLOP3.LUT P0, PT, PT, PT, UP0, 0x80, 0x0 ;  /* 0x000000000000781c */ /* 0x001fda0003f0f008 */
[----:B------:R-:W-:Y:S05]  /*0a00*/  @!P0 BRA `(.L_x_407) ;  /* 0xfffffffc00f08947 */ /* 0x000fea000383ffff */
[----:B------:R-:W3:Y:S01]  /*0a10*/  LDL.LU R0, [R1+0x50] ;  /* 0x0000500001007983 */ /* 0x000ee20000300800 */
[----:B--2---:R-:W0:Y:S01]  /*0a20*/  S2R R2, SR_TID.X ;  /* 0x0000000000027919 */ /* 0x004e220000002100 */
[----:B------:R-:W1:Y:S01]  /*0a30*/  S2UR UR5, SR_CgaCtaId ;  /* 0x00000000000579c3 */ /* 0x000e620000008800 */
[----:B------:R-:W-:Y:S01]  /*0a40*/  UMOV UR4, 0x400 ;  /* 0x0000040000047882 */ /* 0x000fe20000000000 */
[----:B0-----:R-:W-:-:S06]  /*0a50*/  SHF.R.U32.HI R2, RZ, 0x7, R2 ;  /* 0x00000007ff027819 */ /* 0x001fcc0000011602 */
[----:B------:R-:W-:Y:S06]  /*0a60*/  BAR.ARV 0x8, 0x200 ;  /* 0x0208000000007b1d */ /* 0x000fec0000002000 */
[----:B------:R-:W-:-:S13]  /*0a70*/  ISETP.NE.AND P0, PT, R2, 0x1, PT ;  /* 0x000000010200780c */ /* 0x000fda0003f05270 */
[----:B------:R-:W-:Y:S08]  /*0a80*/  @!P0 BAR.ARV 0x9, 0x100 ;  /* 0x0244000000008b1d */ /* 0x000ff00000002000 */
[----:B------:R-:W-:Y:S01]  /*0a90*/  BAR.SYNC.DEFER_BLOCKING 0x5, 0x200 ;  /* 0x0148000000007b1d */ /* 0x000fe20000010000 */
[----:B-1----:R-:W-:-:S06]  /*0aa0*/  ULEA UR4, UR5, UR4, 0x18 ;  /* 0x0000000405047291 */ /* 0x002fcc000f8ec03f */
[----:B------:R-:W-:Y:S01]  /*0ab0*/  IMAD.U32 R16, RZ, RZ, UR4 ;  /* 0x00000004ff107e24 */ /* 0x000fe2000f8e00ff */
[----:B------:R-:W-:-:S04]  /*0ac0*/  ULDC UR4, c[0x0][0xc3c] ;  /* 0x00030f0000047ab9 */ /* 0x000fc80000000800 */
[----:B------:R-:W0:Y:S01]  /*0ad0*/  LDS.128 R108, [R16+0x31cd0] ;  /* 0x031cd000106c7984 */ /* 0x000e220000000c00 */
[----:B------:R-:W-:Y:S06]  /*0ae0*/  BAR.ARV 0x4, 0x200 ;  /* 0x0108000000007b1d */ /* 0x000fec0000002000 */
[----:B---3--:R-:W-:-:S04]  /*0af0*/  LOP3.LUT R0, R0, 0xfffffffb, RZ, 0xc0, !PT ;  /* 0xfffffffb00007812 */ /* 0x008fc800078ec0ff */
[----:B------:R-:W-:-:S05]  /*0b00*/  @P0 LOP3.LUT R0, R0, 0x4, RZ, 0xfc, !PT ;  /* 0x0000000400000812 */ /* 0x000fca00078efcff */
[----:B------:R4:W-:Y:S01]  /*0b10*/  STL [R1+0x50], R0 ;  /* 0x0000500001007387 */ /* 0x0009e20000100800 */
[----:B0-----:R-:W-:-:S13]  /*0b20*/  ISETP.GE.AND P0, PT, R111, UR4, PT ;  /* 0x000000046f007c0c */ /* 0x001fda000bf06270 */
[----:B----4-:R-:W-:Y:S05]  /*0b30*/  @P0 BRA `(.L_x_408) ;  /* 0x000001dc00900947 */ /* 0x010fea0003800000 */
[----:B------:R-:W0:Y:S01]  /*0b40*/  S2R R0, SR_TID.X ;  /* 0x0000000000007919 */ /* 0x000e220000002100 */
[----:B------:R-:W-:Y:S02]  /*0b50*/  IMAD.MOV.U32 R20, RZ, RZ, -0x2 ;  /* 0xfffffffeff147424 */ /* 0x000fe400078e00ff */
[----:B0-----:R-:W-:-:S05]  /*0b60*/  VIADD R22, R0, 0xffffff80 ;  /* 0xffffff8000167836 */ /* 0x001fca0000000000 */
[-C--:B------:R-:W-:Y:S02]  /*0b70*/  LEA.HI R4, R22, R22.reuse, RZ, 0x1 ;  /* 0x0000001616047211 */ /* 0x080fe400078f08ff */
[----:B------:R-:W-:Y:S02]  /*0b80*/  SHF.R.S32.HI R0, RZ, 0x1f, R22 ;  /* 0x0000001fff007819 */ /* 0x000fe40000011416 */
[----:B------:R-:W-:Y:S02]  /*0b90*/  LOP3.LUT R2, R4, 0xfffffffe, RZ, 0xc0, !PT ;  /* 0xfffffffe04027812 */ /* 0x000fe400078ec0ff */
[----:B------:R-:W-:Y:S02]  /*0ba0*/  LEA.HI R3, R0, R22, RZ, 0x4 ;  /* 0x0000001600037211 */ /* 0x000fe400078f20ff */
[----:B------:R-:W-:Y:S01]  /*0bb0*/  SHF.R.S32.HI R19, RZ, 0x1, R4 ;  /* 0x00000001ff137819 */ /* 0x000fe20000011404 */
[----:B------:R-:W-:Y:S01]  /*0bc0*/  IMAD.IADD R21, R22, 0x1, -R2 ;  /* 0x0000000116157824 */ /* 0x000fe200078e0a02 */
[----:B------:R-:W-:-:S02]  /*0bd0*/  SHF.R.S32.HI R2, RZ, 0x4, R3 ;  /* 0x00000004ff027819 */ /* 0x000fc40000011403 */
[----:B------:R-:W-:Y:S01]  /*0be0*/  LEA.HI R5, R4, R19, RZ, 0x1 ;  /* 0x0000001304057211 */ /* 0x000fe200078f08ff */
[----:B------:R-:W-:Y:S01]  /*0bf0*/  IMAD.SHL.U32 R24, R21, 0x4, RZ ;  /* 0x0000000415187824 */ /* 0x000fe200078e00ff */
[----:B------:R-:W-:Y:S02]  /*0c00*/  LEA.HI R4, R3, R2, RZ, 0x1 ;  /* 0x0000000203047211 */ /* 0x000fe400078f08ff */
[----:B------:R-:W-:Y:S01]  /*0c10*/  LOP3.LUT R6, R5, 0x7fffffe, RZ, 0xc0, !PT ;  /* 0x07fffffe05067812 */ /* 0x000fe200078ec0ff */
[----:B------:R-:W-:Y:S01]  /*0c20*/  VIADD R7, R24, 0x10 ;  /* 0x0000001018077836 */ /* 0x000fe20000000000 */
[----:B------:R-:W-:Y:S01]  /*0c30*/  STL [R1+0x40], R24 ;  /* 0x0000401801007387 */ /* 0x000fe20000100800 */
[----:B------:R-:W-:Y:S01]  /*0c40*/  LOP3.LUT R5, R4, 0x1ffffffe, RZ, 0xc0, !PT ;  /* 0x1ffffffe04057812 */ /* 0x000fe200078ec0ff */
[C---:B------:R-:W-:Y:S01]  /*0c50*/  VIADD R8, R24.reuse, 0x20 ;  /* 0x0000002018087836 */ /* 0x040fe20000000000 */
[----:B------:R-:W-:Y:S01]  /*0c60*/  LOP3.LUT R3, R3, 0xfffffff0, RZ, 0xc0, !PT ;  /* 0xfffffff003037812 */ /* 0x000fe200078ec0ff */
[----:B------:R0:W-:Y:S01]  /*0c70*/  STL [R1+0x6c], R7 ;  /* 0x00006c0701007387 */ /* 0x0001e20000100800 */
[----:B------:R-:W-:-:S02]  /*0c80*/  IMAD.IADD R4, R24, 0x1, R7 ;  /* 0x0000000118047824 */ /* 0x000fc400078e0207 */
[----:B------:R-:W-:Y:S01]  /*0c90*/  IMAD.IADD R5, R2, 0x1, -R5 ;  /* 0x0000000102057824 */ /* 0x000fe200078e0a05 */
[----:B------:R1:W-:Y:S01]  /*0ca0*/  STL [R1+0x68], R8 ;  /* 0x0000680801007387 */ /* 0x0003e20000100800 */
[----:B------:R-:W-:Y:S01]  /*0cb0*/  IMAD.IADD R3, R22, 0x1, -R3 ;  /* 0x0000000116037824 */ /* 0x000fe200078e0a03 */
[----:B------:R-:W-:Y:S01]  /*0cc0*/  SHF.R.S32.HI R9, RZ, 0x1f, R4 ;  /* 0x0000001fff097819 */ /* 0x000fe20000011404 */
[----:B------:R-:W-:Y:S02]  /*0cd0*/  IMAD.SHL.U32 R5, R5, 0x8, RZ ;  /* 0x0000000805057824 */ /* 0x000fe400078e00ff */
[----:B0-----:R-:W-:Y:S01]  /*0ce0*/  IMAD.IADD R7, R19, 0x1, -R6 ;  /* 0x0000000113077824 */ /* 0x001fe200078e0a06 */
[CC--:B------:R-:W-:Y:S01]  /*0cf0*/  LEA.HI R12, R9.reuse, R4.reuse, RZ, 0x3 ;  /* 0x00000004090c7211 */ /* 0x0c0fe200078f18ff */
[----:B------:R-:W-:Y:S01]  /*0d00*/  IMAD.IADD R6, R24, 0x1, R8 ;  /* 0x0000000118067824 */ /* 0x000fe200078e0208 */
[----:B------:R-:W-:Y:S01]  /*0d10*/  LEA.HI R14, R9, R4, RZ, 0x5 ;  /* 0x00000004090e7211 */ /* 0x000fe200078f28ff */
[----:B------:R-:W-:Y:S01]  /*0d20*/  IMAD R17, R2, 0x8, R7 ;  /* 0x0000000802117824 */ /* 0x000fe200078e0207 */
[----:B------:R-:W-:-:S02]  /*0d30*/  LEA.HI R2, R0, R22, RZ, 0x7 ;  /* 0x0000001600027211 */ /* 0x000fc400078f38ff */
[----:B------:R-:W-:Y:S02]  /*0d40*/  SHF.R.S32.HI R7, RZ, 0x1f, R6 ;  /* 0x0000001fff077819 */ /* 0x000fe40000011406 */
[----:B------:R-:W-:Y:S02]  /*0d50*/  LOP3.LUT R4, R2, 0xffffff80, RZ, 0xc0, !PT ;  /* 0xffffff8002047812 */ /* 0x000fe400078ec0ff */
[CC--:B------:R-:W-:Y:S02]  /*0d60*/  LEA.HI R13, R7.reuse, R6.reuse, RZ, 0x3 ;  /* 0x00000006070d7211 */ /* 0x0c0fe400078f18ff */
[----:B------:R-:W-:Y:S01]  /*0d70*/  LEA.HI R15, R7, R6, RZ, 0x5 ;  /* 0x00000006070f7211 */ /* 0x000fe200078f28ff */
[----:B------:R-:W-:Y:S01]  /*0d80*/  IMAD.IADD R28, R22, 0x1, -R4 ;  /* 0x00000001161c7824 */ /* 0x000fe200078e0a04 */
[----:B------:R-:W-:Y:S02]  /*0d90*/  SHF.R.S32.HI R4, RZ, 0x1f, R3 ;  /* 0x0000001fff047819 */ /* 0x000fe40000011403 */
[----:B------:R-:W-:-:S02]  /*0da0*/  LEA.HI R6, R0, R22, RZ, 0x5 ;  /* 0x0000001600067211 */ /* 0x000fc400078f28ff */
[----:B-1----:R-:W-:Y:S02]  /*0db0*/  SHF.R.S32.HI R8, RZ, 0x1f, R28 ;  /* 0x0000001fff087819 */ /* 0x002fe4000001141c */
[----:B------:R-:W-:Y:S02]  /*0dc0*/  LEA.HI R7, R0, R22, RZ, 0x2 ;  /* 0x0000001600077211 */ /* 0x000fe400078f10ff */
[----:B------:R-:W-:Y:S02]  /*0dd0*/  LEA.HI R9, R8, R28, RZ, 0x2 ;  /* 0x0000001c08097211 */ /* 0x000fe400078f10ff */
[-C--:B------:R-:W-:Y:S02]  /*0de0*/  LEA.HI R0, R4, R3.reuse, RZ, 0x3 ;  /* 0x0000000304007211 */ /* 0x080fe400078f18ff */
[----:B------:R-:W-:Y:S02]  /*0df0*/  LOP3.LUT R10, R9, 0x7ffffffc, RZ, 0xc0, !PT ;  /* 0x7ffffffc090a7812 */ /* 0x000fe400078ec0ff */
[----:B------:R-:W-:Y:S01]  /*0e00*/  SHF.R.S32.HI R27, RZ, 0x7, R2 ;  /* 0x00000007ff1b7819 */ /* 0x000fe20000011402 */
[----:B------:R-:W-:Y:S01]  /*0e10*/  IMAD.SHL.U32 R2, R0, 0x10, RZ ;  /* 0x0000001000027824 */ /* 0x000fe200078e00ff */
[----:B------:R-:W-:Y:S01]  /*0e20*/  LEA.HI R4, R4, R3, RZ, 0x2 ;  /* 0x0000000304047211 */ /* 0x000fe200078f10ff */
[----:B------:R-:W-:Y:S01]  /*0e30*/  IMAD.IADD R11, R28, 0x1, -R10 ;  /* 0x000000011c0b7824 */ /* 0x000fe200078e0a0a */
[----:B------:R-:W-:-:S02]  /*0e40*/  SHF.R.S32.HI R26, RZ, 0x2, R7 ;  /* 0x00000002ff1a7819 */ /* 0x000fc40000011407 */
[----:B------:R-:W-:Y:S02]  /*0e50*/  SHF.R.S32.HI R10, RZ, 0x1f, R7 ;  /* 0x0000001fff0a7819 */ /* 0x000fe40000011407 */
[----:B------:R-:W-:Y:S02]  /*0e60*/  SHF.R.S32.HI R6, RZ, 0x5, R6 ;  /* 0x00000005ff067819 */ /* 0x000fe40000011406 */
[----:B------:R-:W-:Y:S02]  /*0e70*/  LOP3.LUT R0, R4, 0x7fffffc, RZ, 0xc0, !PT ;  /* 0x07fffffc04007812 */ /* 0x000fe400078ec0ff */
[----:B------:R-:W-:Y:S01]  /*0e80*/  LOP3.LUT R2, R2, 0x7fffff80, RZ, 0xc0, !PT ;  /* 0x7fffff8002027812 */ /* 0x000fe200078ec0ff */
[----:B------:R-:W-:Y:S01]  /*0e90*/  IMAD R18, R6, 0x10, R3 ;  /* 0x0000001006127824 */ /* 0x000fe200078e0203 */
[----:B------:R-:W-:Y:S02]  /*0ea0*/  LEA.HI R10, R10, R26, RZ, 0x2 ;  /* 0x0000001a0a0a7211 */ /* 0x000fe400078f10ff */
[----:B------:R-:W-:Y:S01]  /*0eb0*/  IADD3 R0, R3, -R0, RZ ;  /* 0x8000000003007210 */ /* 0x000fe20007ffe0ff */
[----:B------:R-:W-:Y:S01]  /*0ec0*/  IMAD R3, R6, 0x100, R2 ;  /* 0x0000010006037824 */ /* 0x000fe200078e0202 */
[----:B------:R-:W-:Y:S01]  /*0ed0*/  LOP3.LUT R10, R10, 0xfffffffc, RZ, 0xc0, !PT ;  /* 0xfffffffc0a0a7812 */ /* 0x000fe200078ec0ff */
[----:B------:R-:W-:Y:S01]  /*0ee0*/  IMAD R2, R11, R20, 0x90 ;  /* 0x000000900b027424 */ /* 0x000fe200078e0214 */
[----:B------:R-:W-:-:S02]  /*0ef0*/  SHF.R.S32.HI R6, RZ, 0x2, R9 ;  /* 0x00000002ff067819 */ /* 0x000fc40000011409 */
[----:B------:R-:W-:Y:S01]  /*0f00*/  SHF.R.S32.HI R9, RZ, 0x1f, R9 ;  /* 0x0000001fff097819 */ /* 0x000fe20000011409 */
[----:B------:R-:W-:Y:S01]  /*0f10*/  IMAD.IADD R11, R26, 0x1, -R10 ;  /* 0x000000011a0b7824 */ /* 0x000fe200078e0a0a */
[----:B------:R0:W-:Y:S01]  /*0f20*/  STL [R1+0xb8], R2 ;  /* 0x0000b80201007387 */ /* 0x0001e20000100800 */
[----:B------:R-:W-:Y:S01]  /*0f30*/  SHF.R.S32.HI R4, RZ, 0x2, R4 ;  /* 0x00000002ff047819 */ /* 0x000fe20000011404 */
[----:B------:R-:W-:Y:S01]  /*0f40*/  IMAD R3, R0, 0x10, R3 ;  /* 0x0000001000037824 */ /* 0x000fe200078e0203 */
[----:B------:R-:W-:Y:S01]  /*0f50*/  LEA.HI R9, R9, R6, RZ, 0x3 ;  /* 0x0000000609097211 */ /* 0x000fe200078f18ff */
[----:B------:R-:W2:Y:S01]  /*0f60*/  LDL.LU R26, [R1+0x60] ;  /* 0x00006000011a7983 */ /* 0x000ea20000300800 */
[----:B------:R-:W-:Y:S01]  /*0f70*/  LEA.HI R8, R8, R28, RZ, 0x5 ;  /* 0x0000001c08087211 */ /* 0x000fe200078f28ff */
[----:B------:R-:W-:Y:S01]  /*0f80*/  IMAD.SHL.U32 R4, R4, 0x40, RZ ;  /* 0x0000004004047824 */ /* 0x000fe200078e00ff */
[----:B------:R-:W-:Y:S01]  /*0f90*/  LOP3.LUT R9, R9, 0xfffffff8, RZ, 0xc0, !PT ;  /* 0xfffffff809097812 */ /* 0x000fe200078ec0ff */
[----:B------:R-:W-:-:S02]  /*0fa0*/  IMAD.SHL.U32 R0, R11, 0x40, RZ ;  /* 0x000000400b007824 */ /* 0x000fc400078e00ff */
[----:B0-----:R-:W-:Y:S01]  /*0fb0*/  IMAD.HI R2, R27, 0x55555556, RZ ;  /* 0x555555561b027827 */ /* 0x001fe200078e02ff */
[----:B------:R-:W-:Y:S02]  /*0fc0*/  LOP3.LUT R4, R4, 0x40, RZ, 0xc0, !PT ;  /* 0x0000004004047812 */ /* 0x000fe400078ec0ff */
[----:B------:R-:W-:Y:S01]  /*0fd0*/  SHF.R.S32.HI R8, RZ, 0x5, R8 ;  /* 0x00000005ff087819 */ /* 0x000fe20000011408 */
[----:B------:R-:W-:Y:S01]  /*0fe0*/  IMAD.U32 R10, R18, 0x20, R5 ;  /* 0x00000020120a7824 */ /* 0x000fe200078e0005 */
[----:B------:R-:W-:Y:S01]  /*0ff0*/  LEA.HI R2, R2, R2, RZ, 0x1 ;  /* 0x0000000202027211 */ /* 0x000fe200078f08ff */
[----:B------:R-:W-:Y:S01]  /*1000*/  IMAD.IADD R9, R6, 0x1, -R9 ;  /* 0x0000000106097824 */ /* 0x000fe200078e0a09 */
[----:B------:R-:W-:Y:S02]  /*1010*/  LOP3.LUT R20, R0, 0xc0, RZ, 0xc0, !PT ;  /* 0x000000c000147812 */ /* 0x000fe400078ec0ff */
[----:B------:R-:W-:Y:S01]  /*1020*/  LOP3.LUT R5, R4, 0x8, R5, 0xf8, !PT ;  /* 0x0000000804057812 */ /* 0x000fe200078ef805 */
[----:B------:R0:W-:Y:S01]  /*1030*/  STL [R1+0xc0], R10 ;  /* 0x0000c00a01007387 */ /* 0x0001e20000100800 */
[----:B------:R-:W-:Y:S01]  /*1040*/  SHF.R.U32.HI R4, RZ, 0x3, R4 ;  /* 0x00000003ff047819 */ /* 0x000fe20000011604 */
[----:B------:R-:W-:Y:S01]  /*1050*/  IMAD R2, R2, -0x3, R27 ;  /* 0xfffffffd02027824 */ /* 0x000fe200078e021b */
[----:B------:R-:W-:Y:S01]  /*1060*/  LOP3.LUT R0, R20, 0x18, R12, 0xf8, !PT ;  /* 0x0000001814007812 */ /* 0x000fe200078ef80c */
[----:B------:R-:W-:Y:S01]  /*1070*/  IMAD R9, R8, 0x10, R9 ;  /* 0x0000001008097824 */ /* 0x000fe200078e0209 */
[----:B------:R-:W-:Y:S01]  /*1080*/  SHF.R.U32.HI R18, RZ, 0x3, R20 ;  /* 0x00000003ff127819 */ /* 0x000fe20000011614 */
[----:B------:R1:W-:Y:S01]  /*1090*/  STL [R1+0x88], R11 ;  /* 0x0000880b01007387 */ /* 0x0003e20000100800 */
[----:B------:R-:W-:-:S02]  /*10a0*/  LOP3.LUT R7, R7, 0xfffffffc, RZ, 0xc0, !PT ;  /* 0xfffffffc07077812 */ /* 0x000fc400078ec0ff */
[----:B------:R-:W-:Y:S01]  /*10b0*/  LOP3.LUT R4, R5, R4, RZ, 0x3c, !PT ;  /* 0x0000000405047212 */ /* 0x000fe200078e3cff */
[----:B0-----:R-:W-:Y:S01]  /*10c0*/  IMAD R10, R2, 0x40, R9 ;  /* 0x00000040020a7824 */ /* 0x001fe200078e0209 */
[----:B------:R-:W-:Y:S01]  /*10d0*/  LOP3.LUT R5, R0, R18, RZ, 0x3c, !PT ;  /* 0x0000001200057212 */ /* 0x000fe200078e3cff */
[----:B------:R-:W-:Y:S01]  /*10e0*/  STL [R1+0x54], R20 ;  /* 0x0000541401007387 */ /* 0x000fe20000100800 */
[----:B-1----:R-:W-:Y:S01]  /*10f0*/  IMAD.SHL.U32 R11, R17, 0x20, RZ ;  /* 0x00000020110b7824 */ /* 0x002fe200078e00ff */
[----:B------:R-:W-:Y:S01]  /*1100*/  SHF.R.S32.HI R2, RZ, 0x1f, R19 ;  /* 0x0000001fff027819 */ /* 0x000fe20000011413 */
[----:B------:R-:W-:Y:S02]  /*1110*/  VIADD R8, R16, 0xda00 ;  /* 0x0000da0010087836 */ /* 0x000fe40000000000 */
[----:B------:R-:W-:Y:S01]  /*1120*/  IMAD.IADD R7, R22, 0x1, -R7 ;  /* 0x0000000116077824 */ /* 0x000fe200078e0a07 */
[----:B------:R-:W-:Y:S01]  /*1130*/  STL [R1+0x5c], R11 ;  /* 0x00005c0b01007387 */ /* 0x000fe20000100800 */
[----:B------:R-:W-:-:S03]  /*1140*/  VIADD R2, R24, 0x8 ;  /* 0x0000000818027836 */ /* 0x000fc60000000000 */
[----:B------:R-:W-:Y:S01]  /*1150*/  STL [R1+0x58], R18 ;  /* 0x0000581201007387 */ /* 0x000fe20000100800 */
[----:B------:R-:W-:Y:S01]  /*1160*/  SHF.L.U32 R22, R21, 0x3, RZ ;  /* 0x0000000315167819 */ /* 0x000fe200000006ff */
[----:B------:R-:W-:Y:S02]  /*1170*/  VIADD R9, R24, 0x18 ;  /* 0x0000001818097836 */ /* 0x000fe40000000000 */
[----:B------:R-:W-:Y:S01]  /*1180*/  STL [R1+0xb4], R10 ;  /* 0x0000b40a01007387 */ /* 0x000fe20000100800 */
[----:B------:R-:W-:Y:S01]  /*1190*/  IMAD.IADD R3, R4, 0x1, R3 ;  /* 0x0000000104037824 */ /* 0x000fe200078e0203 */
[----:B------:R-:W-:Y:S02]  /*11a0*/  LOP3.LUT R4, R20, 0x18, R22, 0xf8, !PT ;  /* 0x0000001814047812 */ /* 0x000fe400078ef816 */
[----:B------:R-:W-:Y:S02]  /*11b0*/  SHF.R.S32.HI R14, RZ, 0x5, R14 ;  /* 0x00000005ff0e7819 */ /* 0x000fe4000001140e */
[----:B------:R-:W-:-:S02]  /*11c0*/  SHF.R.S32.HI R15, RZ, 0x5, R15 ;  /* 0x00000005ff0f7819 */ /* 0x000fc4000001140f */
[----:B------:R-:W-:Y:S02]  /*11d0*/  LOP3.LUT R6, R20, 0x18, R13, 0xf8, !PT ;  /* 0x0000001814067812 */ /* 0x000fe400078ef80d */
[-C--:B------:R-:W-:Y:S01]  /*11e0*/  LOP3.LUT R4, R4, R18.reuse, RZ, 0x3c, !PT ;  /* 0x0000001204047212 */ /* 0x080fe200078e3cff */
[--C-:B------:R-:W-:Y:S01]  /*11f0*/  IMAD R14, R14, 0x1800, R11.reuse ;  /* 0x000018000e0e7824 */ /* 0x100fe200078e020b */
[----:B------:R-:W-:Y:S01]  /*1200*/  LOP3.LUT R6, R6, R18, RZ, 0x3c, !PT ;  /* 0x0000001206067212 */ /* 0x000fe200078e3cff */
[----:B------:R-:W-:Y:S02]  /*1210*/  IMAD R15, R15, 0x1800, R11 ;  /* 0x000018000f0f7824 */ /* 0x000fe400078e020b */
[----:B------:R-:W-:Y:S02]  /*1220*/  IMAD.IADD R4, R11, 0x1, R4 ;  /* 0x000000010b047824 */ /* 0x000fe400078e0204 */
[----:B------:R-:W-:Y:S02]  /*1230*/  IMAD.IADD R5, R14, 0x1, R5 ;  /* 0x000000010e057824 */ /* 0x000fe400078e0205 */
[----:B------:R-:W-:Y:S01]  /*1240*/  IMAD.IADD R6, R15, 0x1, R6 ;  /* 0x000000010f067824 */ /* 0x000fe200078e0206 */
[----:B------:R-:W-:Y:S01]  /*1250*/  CS2R R144, SRZ ;  /* 0x0000000000907805 */ /* 0x000fe2000001ff00 */
[----:B------:R-:W-:Y:S01]  /*1260*/  IMAD.MOV.U32 R17, RZ, RZ, RZ ;  /* 0x000000ffff117224 */ /* 0x000fe200078e00ff */
[----:B--2---:R-:W-:-:S05]  /*1270*/  LOP3.LUT R0, R26, 0x1, RZ, 0xfc, !PT ;  /* 0x000000011a007812 */ /* 0x004fca00078efcff */
[----:B------:R0:W-:Y:S04]  /*1280*/  STL [R1+0x48], R0 ;  /* 0x0000480001007387 */ /* 0x0001e80000100800 */
[----:B------:R-:W-:Y:S04]  /*1290*/  STL [R1+0x98], RZ ;  /* 0x000098ff01007387 */ /* 0x000fe80000100800 */
[----:B------:R-:W-:Y:S01]  /*12a0*/  STL [R1+0xb0], R8 ;  /* 0x0000b00801007387 */ /* 0x000fe20000100800 */
[----:B0-----:R-:W-:-:S03]  /*12b0*/  LEA.HI R0, R7, R7, RZ, 0x1 ;  /* 0x0000000707007211 */ /* 0x001fc600078f08ff */
[----:B------:R-:W-:Y:S01]  /*12c0*/  STL [R1+0x60], RZ ;  /* 0x000060ff01007387 */ /* 0x000fe20000100800 */
[----:B------:R-:W-:-:S03]  /*12d0*/  LOP3.LUT R0, R0, 0x1ffffffe, RZ, 0xc0, !PT ;  /* 0x1ffffffe00007812 */ /* 0x000fc600078ec0ff */
[----:B------:R0:W-:Y:S04]  /*12e0*/  STL [R1+0x64], R2 ;  /* 0x0000640201007387 */ /* 0x0001e80000100800 */
[----:B------:R1:W-:Y:S01]  /*12f0*/  STL [R1+0x70], R9 ;  /* 0x0000700901007387 */ /* 0x0003e20000100800 */
[----:B0-----:R-:W-:Y:S01]  /*1300*/  LOP3.LUT R2, R20, 0x8, R22, 0xf8, !PT ;  /* 0x0000000814027812 */ /* 0x001fe200078ef816 */
[----:B-1----:R-:W-:-:S03]  /*1310*/  VIADD R9, R24, 0x28 ;  /* 0x0000002818097836 */ /* 0x002fc60000000000 */
[----:B------:R-:W-:Y:S01]  /*1320*/  LOP3.LUT R2, R2, R18, RZ, 0x3c, !PT ;  /* 0x0000001202027212 */ /* 0x000fe200078e3cff */
[----:B------:R-:W-:Y:S01]  /*1330*/  IMAD.IADD R0, R7, 0x1, -R0 ;  /* 0x0000000107007824 */ /* 0x000fe200078e0a00 */
[----:B------:R-:W-:Y:S01]  /*1340*/  SHF.R.S32.HI R7, RZ, 0x3, R12 ;  /* 0x00000003ff077819 */ /* 0x000fe2000001140c */
[----:B------:R0:W-:Y:S02]  /*1350*/  STL [R1+0x74], R9 ;  /* 0x0000740901007387 */ /* 0x0001e40000100800 */
[----:B------:R-:W-:Y:S02]  /*1360*/  IMAD.IADD R2, R11, 0x1, R2 ;  /* 0x000000010b027824 */ /* 0x000fe400078e0202 */
[----:B------:R1:W-:Y:S01]  /*1370*/  STL [R1+0x9c], R7 ;  /* 0x00009c0701007387 */ /* 0x0003e20000100800 */
[----:B0-----:R-:W-:Y:S01]  /*1380*/  SHF.R.S32.HI R9, RZ, 0x3, R13 ;  /* 0x00000003ff097819 */ /* 0x001fe2000001140d */
[----:B------:R-:W-:Y:S02]  /*1390*/  IMAD R0, R0, 0x8, R10 ;  /* 0x0000000800007824 */ /* 0x000fe400078e020a */
[----:B-1----:R-:W-:-:S02]  /*13a0*/  IMAD R7, R4, 0x2, R8 ;  /* 0x0000000204077824 */ /* 0x002fc400078e0208 */
[----:B------:R-:W-:Y:S01]  /*13b0*/  STL [R1+0xa0], R9 ;  /* 0x0000a00901007387 */ /* 0x000fe20000100800 */
[----:B------:R-:W-:-:S03]  /*13c0*/  IMAD R4, R5, 0x2, R8 ;  /* 0x0000000205047824 */ /* 0x000fc600078e0208 */
[----:B------:R0:W-:Y:S04]  /*13d0*/  STL [R1+0x84], R2 ;  /* 0x0000840201007387 */ /* 0x0001e80000100800 */
[----:B------:R1:W-:Y:S01]  /*13e0*/  STL [R1+0xac], R7 ;  /* 0x0000ac0701007387 */ /* 0x0003e20000100800 */
[----:B0-----:R-:W-:-:S03]  /*13f0*/  IMAD R2, R6, 0x2, R8 ;  /* 0x0000000206027824 */ /* 0x001fc600078e0208 */
[----:B------:R1:W-:Y:S04]  /*1400*/  STL [R1+0xa8], R4 ;  /* 0x0000a80401007387 */ /* 0x0003e80000100800 */
[----:B------:R1:W-:Y:S04]  /*1410*/  STL [R1+0xa4], R2 ;  /* 0x0000a40201007387 */ /* 0x0003e80000100800 */
[----:B------:R1:W-:Y:S01]  /*1420*/  STL [R1+0xbc], R0 ;  /* 0x0000bc0001007387 */ /* 0x0003e20000100800 */
[----:B------:R-:W-:-:S07]  /*1430*/  IMAD R18, R3, 0x2, R16 ;  /* 0x0000000203127824 */ /* 0x000fce00078e0210 */
.L_x_543:
[----:B01----:R-:W0:Y:S02]  /*1440*/  LDC.64 R2, c[0x0][0xc88] ;  /* 0x00032200ff027b82 */ /* 0x003e240000000a00 */
[----:B0-----:R-:W-:-:S05]  /*1450*/  IMAD.WIDE R2, R111, 0x4, R2 ;  /* 0x000000046f027825 */ /* 0x001fca00078e0202 */
[----:B--2-4-:R0:W2:Y:S01]  /*1460*/  LDG.E R10, desc[UR60][R2.64] ;  /* 0x0000003c020a7981 */ /* 0x0140a2000c1e1900 */
[----:B------:R-:W-:Y:S05]  /*1470*/  YIELD ;  /* 0x0000000000007946 */ /* 0x000fea0003800000 */
[----:B------:R-:W-:Y:S01]  /*1480*/  ULDC.64 UR4, c[0x0][0xa28] ;  /* 0x00028a0000047ab9 */ /* 0x000fe20000000a00 */
[----:B------:R-:W-:Y:S01]  /*1490*/  ULDC.64 UR8, c[0x0][0xa18] ;  /* 0x0002860000087ab9 */ /* 0x000fe20000000a00 */
[----:B------:R-:W-:Y:S01]  /*14a0*/  ISETP.NE.U32.AND P1, PT, RZ, UR4, PT ;  /* 0x00000004ff007c0c */ /* 0x000fe2000bf25070 */
[----:B------:R-:W-:Y:S01]  /*14b0*/  ULDC.64 UR6, c[0x0][0xa08] ;  /* 0x0002820000067ab9 */ /* 0x000fe20000000a00 */
[----:B0-----:R-:W-:Y:S01]  /*14c0*/  IMAD.MOV.U32 R3, RZ, RZ, RZ ;  /* 0x000000ffff037224 */ /* 0x001fe200078e00ff */
[----:B------:R-:W-:Y:S01]  /*14d0*/  ISETP.NE.U32.AND P0, PT, RZ, UR6, PT ;  /* 0x00000006ff007c0c */ /* 0x000fe2000bf05070 */
[----:B------:R-:W-:Y:S01]  /*14e0*/  IMAD.MOV.U32 R29, RZ, RZ, RZ ;  /* 0x000000ffff1d7224 */ /* 0x000fe200078e00ff */
[----:B------:R-:W-:-:S02]  /*14f0*/  ISETP.NE.AND.EX P1, PT, RZ, UR5, PT, P1 ;  /* 0x00000005ff007c0c */ /* 0x000fc4000bf25310 */
[----:B------:R-:W-:Y:S02]  /*1500*/  ISETP.NE.AND.EX P0, PT, RZ, UR7, PT, P0 ;  /* 0x00000007ff007c0c */ /* 0x000fe4000bf05300 */
[----:B--2---:R-:W-:Y:S01]  /*1510*/  SHF.R.S32.HI R0, RZ, 0x1f, R10 ;  /* 0x0000001fff007819 */ /* 0x004fe2000001140a */
[----:B------:R-:W-:-:S08]  /*1520*/  IMAD.SHL.U32 R28, R10, 0x4, RZ ;  /* 0x000000040a1c7824 */ /* 0x000fd000078e00ff */
[C---:B------:R-:W-:Y:S01]  /*1530*/  @P1 LEA R4, P2, R10.reuse, UR4, 0x2 ;  /* 0x000000040a041c11 */ /* 0x040fe2000f8410ff */
[----:B------:R0:W-:Y:S01]  /*1540*/  STL [R1+0x8c], R10 ;  /* 0x00008c0a01007387 */ /* 0x0001e20000100800 */
[C-C-:B------:R-:W-:Y:S02]  /*1550*/  SHF.L.U64.HI R30, R10.reuse, 0x2, R0.reuse ;  /* 0x000000020a1e7819 */ /* 0x140fe40000010200 */
[----:B------:R-:W-:Y:S02]  /*1560*/  @P1 LEA.HI.X R5, R10, UR5, R0, 0x2, P2 ;  /* 0x000000050a051c11 */ /* 0x000fe400090f1400 */
[----:B------:R-:W-:Y:S01]  /*1570*/  ISETP.NE.U32.AND P2, PT, RZ, UR8, PT ;  /* 0x00000008ff007c0c */ /* 0x000fe2000bf45070 */
[----:B------:R-:W-:Y:S01]  /*1580*/  ULDC UR4, c[0x0][0x288] ;  /* 0x0000a20000047ab9 */ /* 0x000fe20000000800 */
[----:B------:R-:W-:Y:S01]  /*1590*/  IADD3 R8, P3, R28, UR6, RZ ;  /* 0x000000061c087c10 */ /* 0x000fe2000ff7e0ff */
[----:B------:R0:W5:Y:S01]  /*15a0*/  @P1 LDG.E R3, desc[UR60][R4.64] ;  /* 0x0000003c04031981 */ /* 0x000162000c1e1900 */
[----:B------:R-:W-:Y:S01]  /*15b0*/  ISETP.NE.AND.EX P2, PT, RZ, UR9, PT, P2 ;  /* 0x00000009ff007c0c */ /* 0x000fe2000bf45320 */
[----:B------:R-:W-:Y:S01]  /*15c0*/  IMAD.U32 R111, RZ, RZ, UR4 ;  /* 0x00000004ff6f7e24 */ /* 0x000fe2000f8e00ff */
[----:B------:R-:W-:Y:S01]  /*15d0*/  IADD3.X R9, R30, UR7, RZ, P3, !PT ;  /* 0x000000071e097c10 */ /* 0x000fe20009ffe4ff */
[----:B------:R-:W-:-:S04]  /*15e0*/  ULDC.64 UR4, c[0x0][0x418] ;  /* 0x0001060000047ab9 */ /* 0x000fc80000000a00 */
[----:B------:R0:W5:Y:S06]  /*15f0*/  @P0 LDG.E R29, desc[UR60][R8.64] ;  /* 0x0000003c081d0981 */ /* 0x00016c000c1e1900 */
[----:B------:R-:W-:-:S04]  /*1600*/  @P2 IADD3 R6, P1, R28, UR8, RZ ;  /* 0x000000081c062c10 */ /* 0x000fc8000ff3e0ff */
[----:B------:R-:W-:-:S05]  /*1610*/  @P2 IADD3.X R7, R30, UR9, RZ, P1, !PT ;  /* 0x000000091e072c10 */ /* 0x000fca0008ffe4ff */
[----:B------:R0:W5:Y:S01]  /*1620*/  @P2 LDG.E R111, desc[UR60][R6.64] ;  /* 0x0000003c066f2981 */ /* 0x000162000c1e1900 */
[----:B------:R-:W-:-:S03]  /*1630*/  UISETP.NE.U32.AND UP0, UPT, UR4, URZ, UPT ;  /* 0x0000003f0400728c */ /* 0x000fc6000bf05070 */
[----:B------:R-:W-:Y:S01]  /*1640*/  ULDC UR4, c[0x0][0x424] ;  /* 0x0001090000047ab9 */ /* 0x000fe20000000800 */
[----:B------:R-:W-:-:S03]  /*1650*/  UISETP.NE.AND.EX UP0, UPT, UR5, URZ, UPT, UP0 ;  /* 0x0000003f0500728c */ /* 0x000fc6000bf05300 */
[----:B------:R-:W-:Y:S01]  /*1660*/  ULDC UR5, c[0x0][0x2f0] ;  /* 0x0000bc0000057ab9 */ /* 0x000fe20000000800 */
[----:B------:R-:W-:-:S04]  /*1670*/  USEL UR4, UR4, 0x1, UP0 ;  /* 0x0000000104047887 */ /* 0x000fc80008000000 */
[----:B------:R-:W-:-:S03]  /*1680*/  UIMAD UR4, UR4, UR5, URZ ;  /* 0x00000005040472a4 */ /* 0x000fc6000f8e023f */
[----:B------:R-:W-:Y:S02]  /*1690*/  ULDC UR5, c[0x0][0x348] ;  /* 0x0000d20000057ab9 */ /* 0x000fe40000000800 */
[----:B------:R-:W-:Y:S02]  /*16a0*/  IMAD.U32 R2, RZ, RZ, UR5 ;  /* 0x00000005ff027e24 */ /* 0x000fe4000f8e00ff */
[----:B------:R-:W-:Y:S02]  /*16b0*/  IMAD.U32 R26, RZ, RZ, UR4 ;  /* 0x00000004ff1a7e24 */ /* 0x000fe4000f8e00ff */
[----:B------:R-:W-:Y:S01]  /*16c0*/  IMAD.MOV.U32 R27, RZ, RZ, R10 ;  /* 0x000000ffff1b7224 */ /* 0x000fe200078e000a */
[----:B0--3--:R-:W-:Y:S06]  /*16d0*/  @P2 BRA `(.L_x_409) ;  /* 0x0000000000242947 */ /* 0x009fec0003800000 */
[----:B------:R-:W-:Y:S02]  /*16e0*/  ULDC.64 UR4, c[0x0][0xa00] ;  /* 0x0002800000047ab9 */ /* 0x000fe40000000a00 */
[----:B------:R-:W-:-:S04]  /*16f0*/  ISETP.NE.U32.AND P1, PT, RZ, UR4, PT ;  /* 0x00000004ff007c0c */ /* 0x000fc8000bf25070 */
[----:B------:R-:W-:-:S13]  /*1700*/  ISETP.NE.AND.EX P1, PT, RZ, UR5, PT, P1 ;  /* 0x00000005ff007c0c */ /* 0x000fda000bf25310 */
[----:B------:R-:W-:Y:S05]  /*1710*/  @!P1 BRA `(.L_x_409) ;  /* 0x0000000000149947 */ /* 0x000fea0003800000 */
[----:B------:R-:W0:Y:S02]  /*1720*/  LDC.64 R4, c[0x0][0xa00] ;  /* 0x00028000ff047b82 */ /* 0x000e240000000a00 */
[----:B0-----:R-:W-:-:S05]  /*1730*/  IMAD.WIDE R4, R27, 0x4, R4 ;  /* 0x000000041b047825 */ /* 0x001fca00078e0204 */
[----:B-----5:R-:W2:Y:S04]  /*1740*/  LDG.E R111, desc[UR60][R4.64] ;  /* 0x0000003c046f7981 */ /* 0x020ea8000c1e1900 */
[----:B------:R-:W2:Y:S02]  /*1750*/  LDG.E R0, desc[UR60][R4.64+0x4] ;  /* 0x0000043c04007981 */ /* 0x000ea4000c1e1900 */
[----:B--2---:R-:W-:-:S07]  /*1760*/  IADD3 R111, -R111, R0, RZ ;  /* 0x000000006f6f7210 */ /* 0x004fce0007ffe1ff */
.L_x_409:
[----:B------:R-:W-:Y:S01]  /*1770*/  ULDC.64 UR4, c[0x0][0xa20] ;  /* 0x0002880000047ab9 */ /* 0x000fe20000000a00 */
[----:B------:R0:W-:Y:S01]  /*1780*/  STL [R1+0x94], R109 ;  /* 0x0000946d01007387 */ /* 0x0001e20000100800 */
[----:B------:R-:W-:-:S03]  /*1790*/  ISETP.NE.U32.AND P1, PT, RZ, UR4, PT ;  /* 0x00000004ff007c0c */ /* 0x000fc6000bf25070 */
[----:B------:R0:W-:Y:S01]  /*17a0*/  STL [R1+0x90], R110 ;  /* 0x0000906e01007387 */ /* 0x0001e20000100800 */
[----:B------:R-:W-:-:S13]  /*17b0*/  ISETP.NE.AND.EX P1, PT, RZ, UR5, PT, P1 ;  /* 0x00000005ff007c0c */ /* 0x000fda000bf25310 */
[----:B0-----:R-:W-:Y:S05]  /*17c0*/  @!P1 BRA `(.L_x_410) ;  /* 0x0000000000109947 */ /* 0x001fea0003800000 */
[----:B------:R-:W-:-:S04]  /*17d0*/  IADD3 R4, P0, R28, UR4, RZ ;  /* 0x000000041c047c10 */ /* 0x000fc8000ff1e0ff */
[----:B------:R-:W-:-:S05]  /*17e0*/  IADD3.X R5, R30, UR5, RZ, P0, !PT ;  /* 0x000000051e057c10 */ /* 0x000fca00087fe4ff */
[----:B------:R0:W5:Y:S01]  /*17f0*/  LDG.E R26, desc[UR60][R4.64] ;  /* 0x0000003c041a7981 */ /* 0x000162000c1e1900 */
[----:B------:R-:W-:Y:S05]  /*1800*/  BRA `(.L_x_411) ;  /* 0x0000000000107947 */ /* 0x000fea0003800000 */
.L_x_410:
[----:B------:R-:W-:Y:S05]  /*1810*/  @!P0 BRA `(.L_x_411) ;  /* 0x00000000000c8947 */ /* 0x000fea0003800000 */
[----:B------:R-:W2:Y:S04]  /*1820*/  LDG.E R5, desc[UR60][R8.64] ;  /* 0x0000003c08057981 */ /* 0x000ea8000c1e1900 */
[----:B------:R-:W2:Y:S02]  /*1830*/  LDG.E R26, desc[UR60][R8.64+0x4] ;  /* 0x0000043c081a7981 */ /* 0x000ea4000c1e1900 */
[----:B--2---:R-:W-:-:S07]  /*1840*/  IMAD.IADD R26, R26, 0x1, -R5 ;  /* 0x000000011a1a7824 */ /* 0x004fce00078e0a05 */
.L_x_411:
[----:B------:R-:W-:Y:S02]  /*1850*/  ULDC.64 UR4, c[0x0][0xa10] ;  /* 0x0002840000047ab9 */ /* 0x000fe40000000a00 */
[----:B------:R-:W-:-:S04]  /*1860*/  ISETP.NE.U32.AND P0, PT, RZ, UR4, PT ;  /* 0x00000004ff007c0c */ /* 0x000fc8000bf05070 */
[----:B------:R-:W-:Y:S01]  /*1870*/  ISETP.NE.AND.EX P0, PT, RZ, UR5, PT, P0 ;  /* 0x00000005ff007c0c */ /* 0x000fe2000bf05300 */
[----:B-----5:R-:W-:Y:S01]  /*1880*/  IMAD.IADD R3, R26, 0x1, -R3 ;  /* 0x000000011a037824 */ /* 0x020fe200078e0a03 */
[----:B------:R-:W-:-:S11]  /*1890*/  ULDC.64 UR4, c[0x0][0xa30] ;  /* 0x00028c0000047ab9 */ /* 0x000fd60000000a00 */
[----:B0-----:R-:W0:Y:S02]  /*18a0*/  @P0 LDC.64 R4, c[0x0][0xa10] ;  /* 0x00028400ff040b82 */ /* 0x001e240000000a00 */
[----:B0-----:R-:W-:-:S05]  /*18b0*/  @P0 IMAD.WIDE R4, R27, 0x4, R4 ;  /* 0x000000041b040825 */ /* 0x001fca00078e0204 */
[----:B------:R-:W2:Y:S04]  /*18c0*/  @P0 LDG.E R0, desc[UR60][R4.64] ;  /* 0x0000003c04000981 */ /* 0x000ea8000c1e1900 */
[----:B------:R-:W2:Y:S01]  /*18d0*/  @P0 LDG.E R9, desc[UR60][R4.64+0x4] ;  /* 0x0000043c04090981 */ /* 0x000ea2000c1e1900 */
[----:B------:R-:W-:Y:S01]  /*18e0*/  IMAD.MOV R82, RZ, RZ, -R3 ;  /* 0x000000ffff527224 */ /* 0x000fe200078e0a03 */
[----:B------:R-:W-:Y:S01]  /*18f0*/  ISETP.NE.U32.AND P1, PT, RZ, UR4, PT ;  /* 0x00000004ff007c0c */ /* 0x000fe2000bf25070 */
[----:B------:R-:W-:-:S03]  /*1900*/  IMAD.MOV.U32 R106, RZ, RZ, R26 ;  /* 0x000000ffff6a7224 */ /* 0x000fc600078e001a */
[----:B------:R-:W-:Y:S02]  /*1910*/  VIMNMX R82, RZ, R82, !PT ;  /* 0x00000052ff527248 */ /* 0x000fe40007fe0100 */
[----:B------:R-:W-:-:S13]  /*1920*/  ISETP.NE.AND.EX P1, PT, RZ, UR5, PT, P1 ;  /* 0x00000005ff007c0c */ /* 0x000fda000bf25310 */
[----:B------:R-:W-:-:S04]  /*1930*/  @P1 IADD3 R6, P2, R28, UR4, RZ ;  /* 0x000000041c061c10 */ /* 0x000fc8000ff5e0ff */
[----:B------:R-:W-:-:S05]  /*1940*/  @P1 IADD3.X R7, R30, UR5, RZ, P2, !PT ;  /* 0x000000051e071c10 */ /* 0x000fca00097fe4ff */
[----:B------:R0:W5:Y:S01]  /*1950*/  @P1 LDG.E R106, desc[UR60][R6.64] ;  /* 0x0000003c066a1981 */ /* 0x000162000c1e1900 */
[----:B--2---:R-:W-:-:S04]  /*1960*/  @P0 IMAD.IADD R2, R9, 0x1, -R0 ;  /* 0x0000000109020824 */ /* 0x004fc800078e0a00 */
[----:B------:R-:W-:-:S04]  /*1970*/  IMAD.IADD R112, R3, 0x1, R2 ;  /* 0x0000000103707824 */ /* 0x000fc800078e0202 */
[----:B------:R-:W-:-:S04]  /*1980*/  VIADD R0, R112, 0x8f ;  /* 0x0000008f70007836 */ /* 0x000fc80000000000 */
[----:B------:R-:W-:-:S05]  /*1990*/  IMAD.HI R0, R0, 0x38e38e39, RZ ;  /* 0x38e38e3900007827 */ /* 0x000fca00078e02ff */
[----:B------:R-:W-:-:S04]  /*19a0*/  SHF.R.U32.HI R115, RZ, 0x1f, R0 ;  /* 0x0000001fff737819 */ /* 0x000fc80000011600 */
[----:B------:R-:W-:-:S05]  /*19b0*/  LEA.HI.SX32 R115, R0, R115, 0x1b ;  /* 0x0000007300737211 */ /* 0x000fca00078fdaff */
[----:B------:R-:W-:-:S05]  /*19c0*/  IMAD R3, R115, 0x90, -R3 ;  /* 0x0000009073037824 */ /* 0x000fca00078e0a03 */
[----:B------:R-:W-:-:S04]  /*19d0*/  VIMNMX R3, R3, R2, PT ;  /* 0x0000000203037248 */ /* 0x000fc80003fe0100 */
[----:B------:R-:W-:Y:S01]  /*19e0*/  ISETP.GT.AND P0, PT, R3, R82, PT ;  /* 0x000000520300720c */ /* 0x000fe20003f04270 */
[----:B------:R-:W-:-:S05]  /*19f0*/  IMAD.WIDE.U32 R82, R82, 0x38e38e39, RZ ;  /* 0x38e38e3952527825 */ /* 0x000fca00078e00ff */
[----:B------:R-:W-:-:S05]  /*1a00*/  SHF.R.U32.HI R82, RZ, 0x5, R83 ;  /* 0x00000005ff527819 */ /* 0x000fca0000011653 */
[----:B------:R-:W-:Y:S02]  /*1a10*/  IMAD.MOV.U32 R24, RZ, RZ, R82 ;  /* 0x000000ffff187224 */ /* 0x000fe400078e0052 */
[----:B------:R-:W-:-:S04]  /*1a20*/  @P0 VIADD R0, R3, 0x8f ;  /* 0x0000008f03000836 */ /* 0x000fc80000000000 */
[----:B------:R-:W-:-:S05]  /*1a30*/  @P0 IMAD.HI R0, R0, 0x38e38e39, RZ ;  /* 0x38e38e3900000827 */ /* 0x000fca00078e02ff */
[----:B------:R-:W-:-:S04]  /*1a40*/  @P0 SHF.R.U32.HI R3, RZ, 0x1f, R0 ;  /* 0x0000001fff030819 */ /* 0x000fc80000011600 */
[----:B------:R-:W-:Y:S02]  /*1a50*/  @P0 LEA.HI.SX32 R24, R0, R3, 0x1b ;  /* 0x0000000300180211 */ /* 0x000fe400078fdaff */
[----:B------:R-:W-:Y:S02]  /*1a60*/  PLOP3.LUT P0, PT, PT, PT, PT, 0x80, 0x0 ;  /* 0x000000000000781c */ /* 0x000fe40003f0f070 */
[----:B------:R-:W-:-:S13]  /*1a70*/  ISETP.GT.AND P1, PT, R24, R82, PT ;  /* 0x000000521800720c */ /* 0x000fda0003f24270 */
[----:B0-----:R-:W-:Y:S05]  /*1a80*/  @!P1 BRA `(.L_x_412) ;  /* 0x0000005000449947 */ /* 0x001fea0003800000 */
[----:B------:R-:W-:Y:S01]  /*1a90*/  VIADD R0, R16, 0x16a00 ;  /* 0x00016a0010007836 */ /* 0x000fe20000000000 */
[----:B------:R-:W-:Y:S04]  /*1aa0*/  BSSY B6, `(.L_x_413) ;  /* 0x0000013000067945 */ /* 0x000fe80003800000 */
[----:B------:R-:W-:-:S13]  /*1ab0*/  LOP3.LUT P0, RZ, R0, 0x1bf, RZ, 0xc0, !PT ;  /* 0x000001bf00ff7812 */ /* 0x000fda000780c0ff */
[----:B------:R-:W-:Y:S05]  /*1ac0*/  @!P0 BRA `(.L_x_414) ;  /* 0x0000000000408947 */ /* 0x000fea0003800000 */
[----:B------:R-:W-:Y:S01]  /*1ad0*/  MOV R0, 0x0 ;  /* 0x0000000000007802 */ /* 0x000fe20000000f00 */
[----:B------:R-:W-:Y:S01]  /*1ae0*/  ULDC.64 UR4, c[0x4][0xa8] ;  /* 0x01002a0000047ab9 */ /* 0x000fe20000000a00 */
[----:B------:R-:W-:Y:S01]  /*1af0*/  ULDC.64 UR6, c[0x4][0x18] ;  /* 0x0100060000067ab9 */ /* 0x000fe20000000a00 */
[----:B------:R-:W-:Y:S01]  /*1b00*/  IMAD.U32 R4, RZ, RZ, UR4 ;  /* 0x00000004ff047e24 */ /* 0x000fe2000f8e00ff */
[----:B------:R0:W1:Y:S01]  /*1b10*/  LDC.64 R14, c[0x4][R0] ;  /* 0x01000000000e7b82 */ /* 0x0000620000000a00 */
[----:B------:R-:W-:Y:S01]  /*1b20*/  IMAD.U32 R5, RZ, RZ, UR5 ;  /* 0x00000005ff057e24 */ /* 0x000fe2000f8e00ff */
[----:B------:R-:W-:Y:S01]  /*1b30*/  ULDC.64 UR4, c[0x4][0xb0] ;  /* 0x01002c0000047ab9 */ /* 0x000fe20000000a00 */
[----:B------:R-:W-:Y:S01]  /*1b40*/  IMAD.U32 R10, RZ, RZ, UR6 ;  /* 0x00000006ff0a7e24 */ /* 0x000fe2000f8e00ff */
[----:B------:R-:W-:Y:S01]  /*1b50*/  MOV R13, RZ ;  /* 0x000000ff000d7202 */ /* 0x000fe20000000f00 */
[----:B------:R-:W-:Y:S02]  /*1b60*/  IMAD.U32 R6, RZ, RZ, UR4 ;  /* 0x00000004ff067e24 */ /* 0x000fe4000f8e00ff */
[----:B------:R-:W-:-:S02]  /*1b70*/  IMAD.U32 R7, RZ, RZ, UR5 ;  /* 0x00000005ff077e24 */ /* 0x000fc4000f8e00ff */
[----:B------:R-:W-:Y:S02]  /*1b80*/  IMAD.U32 R11, RZ, RZ, UR7 ;  /* 0x00000007ff0b7e24 */ /* 0x000fe4000f8e00ff */
[----:B------:R-:W-:Y:S02]  /*1b90*/  IMAD.MOV.U32 R8, RZ, RZ, 0x70 ;  /* 0x00000070ff087424 */ /* 0x000fe400078e00ff */
[----:B0-----:R-:W-:-:S07]  /*1ba0*/  IMAD.MOV.U32 R12, RZ, RZ, 0x1 ;  /* 0x00000001ff0c7424 */ /* 0x001fce00078e00ff */
[----:B------:R-:W-:-:S07]  /*1bb0*/  LEPC R20, `(.L_x_414) ;  /* 0x000000001014794e */ /* 0x000fce0000000000 */
[----:B-1---5:R-:W-:Y:S05]  /*1bc0*/  CALL.ABS.NOINC R14 ;  /* 0x000000000e007343 */ /* 0x022fea0003c00000 */
.L_x_414:
[----:B------:R-:W-:Y:S05]  /*1bd0*/  BSYNC B6 ;  /* 0x0000000000067941 */ /* 0x000fea0003800000 */
.L_x_413:
        /* <DEDUP_REMOVED lines=19> */
[----:B-1---5:R-:W-:Y:S05]  /*1d10*/  CALL.ABS.NOINC R14 ;  /* 0x000000000e007343 */ /* 0x022fea0003c00000 */
.L_x_416:
[----:B------:R-:W-:Y:S05]  /*1d20*/  BSYNC B6 ;  /* 0x0000000000067941 */ /* 0x000fea0003800000 */
.L_x_415:
[----:B------:R-:W2:Y:S01]  /*1d30*/  LDL.64 R14, [R1+0x40] ;  /* 0x00004000010e7983 */ /* 0x000ea20000100a00 */
[----:B------:R-:W-:Y:S01]  /*1d40*/  ULDC.64 UR4, c[0x0][0x9f8] ;  /* 0x00027e0000047ab9 */ /* 0x000fe20000000a00 */
[----:B------:R-:W0:Y:S01]  /*1d50*/  LDC.64 R70, c[0x0][0x408] ;  /* 0x00010200ff467b82 */ /* 0x000e220000000a00 */
[----:B------:R-:W-:Y:S01]  /*1d60*/  ISETP.NE.U32.AND P0, PT, RZ, UR4, PT ;  /* 0x00000004ff007c0c */ /* 0x000fe2000bf05070 */
[----:B------:R-:W3:Y:S01]  /*1d70*/  LDL.64 R40, [R1+0x40] ;  /* 0x0000400001287983 */ /* 0x000ee20000100a00 */
[----:B------:R-:W-:Y:S01]  /*1d80*/  IMAD.IADD R78, R29, 0x1, R26 ;  /* 0x000000011d4e7824 */ /* 0x000fe200078e021a */
[----:B------:R-:W-:Y:S01]  /*1d90*/  ULDC.64 UR6, c[0x0][0xa08] ;  /* 0x0002820000067ab9 */ /* 0x000fe20000000a00 */
[----:B------:R-:W-:Y:S01]  /*1da0*/  ISETP.NE.AND.EX P0, PT, RZ, UR5, PT, P0 ;  /* 0x00000005ff007c0c */ /* 0x000fe2000bf05300 */
[----:B------:R-:W4:Y:S02]  /*1db0*/  LDL R26, [R1+0x54] ;  /* 0x00005400011a7983 */ /* 0x000f240000100800 */
[----:B------:R-:W1:Y:S02]  /*1dc0*/  LDC.64 R76, c[0x0][0x3f8] ;  /* 0x0000fe00ff4c7b82 */ /* 0x000e640000000a00 */
[----:B------:R-:W4:Y:S06]  /*1dd0*/  LDL.LU R39, [R1+0x50] ;  /* 0x0000500001277983 */ /* 0x000f2c0000300800 */
[----:B------:R-:W0:Y:S02]  /*1de0*/  LDC.64 R32, c[0x0][0x300] ;  /* 0x0000c000ff207b82 */ /* 0x000e240000000a00 */
[----:B------:R-:W-:-:S04]  /*1df0*/  @P0 IADD3 R4, P1, R28, UR4, RZ ;  /* 0x000000041c040c10 */ /* 0x000fc8000ff3e0ff */
[----:B------:R-:W-:Y:S01]  /*1e00*/  @P0 IADD3.X R5, R30, UR5, RZ, P1, !PT ;  /* 0x000000051e050c10 */ /* 0x000fe20008ffe4ff */
[----:B------:R-:W1:Y:S01]  /*1e10*/  S2R R20, SR_TID.X ;  /* 0x0000000000147919 */ /* 0x000e620000002100 */
[----:B------:R-:W-:Y:S01]  /*1e20*/  SHF.R.S32.HI R11, RZ, 0x1f, R78 ;  /* 0x0000001fff0b7819 */ /* 0x000fe2000001144e */
[----:B------:R-:W-:Y:S02]  /*1e30*/  ULDC.64 UR4, c[0x0][0x308] ;  /* 0x0000c20000047ab9 */ /* 0x000fe40000000a00 */
[----:B------:R0:W4:Y:S01]  /*1e40*/  @P0 LDG.E R27, desc[UR60][R4.64] ;  /* 0x0000003c041b0981 */ /* 0x000122000c1e1900 */
[----:B------:R-:W-:Y:S02]  /*1e50*/  ISETP.NE.U32.AND P0, PT, RZ, UR6, PT ;  /* 0x00000006ff007c0c */ /* 0x000fe4000bf05070 */
[----:B------:R-:W-:Y:S02]  /*1e60*/  SHF.R.S32.HI R8, RZ, 0x1f, R110 ;  /* 0x0000001fff087819 */ /* 0x000fe4000001146e */
[----:B------:R-:W-:Y:S01]  /*1e70*/  ISETP.NE.AND.EX P0, PT, RZ, UR7, PT, P0 ;  /* 0x00000007ff007c0c */ /* 0x000fe2000bf05300 */
[----:B0-----:R-:W-:-:S02]  /*1e80*/  IMAD R0, R11, R32, RZ ;  /* 0x000000200b007224 */ /* 0x001fc400078e02ff */
[----:B------:R-:W-:-:S04]  /*1e90*/  IMAD.WIDE.U32 R6, R78, R32, RZ ;  /* 0x000000204e067225 */ /* 0x000fc800078e00ff */
[----:B------:R-:W-:-:S04]  /*1ea0*/  IMAD R3, R78, R33, R0 ;  /* 0x000000214e037224 */ /* 0x000fc800078e0200 */
[----:B------:R-:W-:Y:S02]  /*1eb0*/  IMAD.IADD R7, R7, 0x1, R3 ;  /* 0x0000000107077824 */ /* 0x000fe400078e0203 */
[----:B------:R-:W-:Y:S02]  /*1ec0*/  IMAD R3, R8, UR4, RZ ;  /* 0x0000000408037c24 */ /* 0x000fe4000f8e02ff */
[----:B------:R-:W-:Y:S01]  /*1ed0*/  IMAD.WIDE.U32 R4, R110, UR4, R6 ;  /* 0x000000046e047c25 */ /* 0x000fe2000f8e0006 */
[----:B-1----:R-:W-:-:S03]  /*1ee0*/  SHF.R.U32.HI R38, RZ, 0x7, R20 ;  /* 0x00000007ff267819 */ /* 0x002fc60000011614 */
[----:B------:R-:W-:Y:S01]  /*1ef0*/  IMAD R3, R110, UR5, R3 ;  /* 0x000000056e037c24 */ /* 0x000fe2000f8e0203 */
[----:B------:R-:W-:Y:S01]  /*1f00*/  SHF.R.S32.HI R36, RZ, 0x1f, R19 ;  /* 0x0000001fff247819 */ /* 0x000fe20000011413 */
[----:B------:R-:W-:Y:S01]  /*1f10*/  ULDC.64 UR4, c[0x0][0x310] ;  /* 0x0000c40000047ab9 */ /* 0x000fe20000000a00 */
[----:B------:R-:W-:Y:S01]  /*1f20*/  SHF.R.S32.HI R23, RZ, 0x1f, R22 ;  /* 0x0000001fff177819 */ /* 0x000fe20000011416 */
[----:B------:R-:W-:Y:S02]  /*1f30*/  IMAD.IADD R5, R5, 0x1, R3 ;  /* 0x0000000105057824 */ /* 0x000fe400078e0203 */
[----:B------:R-:W-:Y:S01]  /*1f40*/  VIADD R81, R22, 0x50 ;  /* 0x0000005016517836 */ /* 0x000fe20000000000 */
[----:B-----5:R-:W-:Y:S01]  /*1f50*/  SHF.R.S32.HI R37, RZ, 0x1f, R106 ;  /* 0x0000001fff257819 */ /* 0x020fe2000001146a */
[----:B--2---:R-:W0:Y:S01]  /*1f60*/  LDC R15, c[0x0][0x3f4] ;  /* 0x0000fd00ff0f7b82 */ /* 0x004e220000000800 */
[----:B---3--:R-:W-:-:S04]  /*1f70*/  MOV R40, R14 ;  /* 0x0000000e00287202 */ /* 0x008fc80000000f00 */
[----:B------:R-:W-:-:S05]  /*1f80*/  SHF.R.S32.HI R41, RZ, 0x1f, R40 ;  /* 0x0000001fff297819 */ /* 0x000fca0000011428 */
[----:B------:R1:W-:Y:S01]  /*1f90*/  STL [R1+0x44], R41 ;  /* 0x0000442901007387 */ /* 0x0003e20000100800 */
[----:B------:R-:W-:-:S03]  /*1fa0*/  IMAD.WIDE.U32 R68, R19, R70, R40 ;  /* 0x0000004613447225 */ /* 0x000fc600078e0028 */
[----:B------:R-:W2:Y:S01]  /*1fb0*/  LDL R42, [R1+0x5c] ;  /* 0x00005c00012a7983 */ /* 0x000ea20000100800 */
[----:B------:R-:W-:-:S03]  /*1fc0*/  IMAD.WIDE.U32 R74, R19, R76, R40 ;  /* 0x0000004c134a7225 */ /* 0x000fc600078e0028 */
[----:B------:R-:W3:Y:S04]  /*1fd0*/  LDL R40, [R1+0x88] ;  /* 0x0000880001287983 */ /* 0x000ee80000100800 */
[----:B-1----:R-:W2:Y:S01]  /*1fe0*/  LDL R41, [R1+0x58] ;  /* 0x0000580001297983 */ /* 0x002ea20000100800 */
[----:B------:R-:W-:Y:S02]  /*1ff0*/  ISETP.NE.AND P6, PT, R38, 0x1, PT ;  /* 0x000000012600780c */ /* 0x000fe40003fc5270 */
[----:B----4-:R-:W-:Y:S02]  /*2000*/  SHF.R.S32.HI R0, RZ, 0x1f, R27 ;  /* 0x0000001fff007819 */ /* 0x010fe4000001141b */
[----:B------:R-:W-:Y:S02]  /*2010*/  SEL R27, R27, RZ, !P0 ;  /* 0x000000ff1b1b7207 */ /* 0x000fe40004000000 */
[----:B------:R-:W-:-:S05]  /*2020*/  SEL R13, R0, RZ, !P0 ;  /* 0x000000ff000d7207 */ /* 0x000fca0004000000 */
[----:B------:R-:W-:Y:S02]  /*2030*/  IMAD R0, R13, UR4, RZ ;  /* 0x000000040d007c24 */ /* 0x000fe4000f8e02ff */
[----:B------:R-:W-:-:S04]  /*2040*/  IMAD.WIDE.U32 R28, R27, UR4, R4 ;  /* 0x000000041b1c7c25 */ /* 0x000fc8000f8e0004 */
[----:B------:R-:W-:Y:S02]  /*2050*/  IMAD R3, R27, UR5, R0 ;  /* 0x000000051b037c24 */ /* 0x000fe4000f8e0200 */
[----:B------:R-:W-:Y:S01]  /*2060*/  VIADD R0, R22, 0x10 ;  /* 0x0000001016007836 */ /* 0x000fe20000000000 */
[----:B------:R-:W-:Y:S05]  /*2070*/  @!P6 WARPSYNC.ALL ;  /* 0x000000000000e948 */ /* 0x000fea0003800000 */
[----:B------:R-:W-:Y:S01]  /*2080*/  ULDC.64 UR6, c[0x0][0x330] ;  /* 0x0000cc0000067ab9 */ /* 0x000fe20000000a00 */
[----:B------:R-:W-:Y:S01]  /*2090*/  ULDC UR4, c[0x0][0x2f4] ;  /* 0x0000bd0000047ab9 */ /* 0x000fe20000000800 */
[----:B------:R-:W-:Y:S01]  /*20a0*/  IMAD R6, R36, R32, RZ ;  /* 0x0000002024067224 */ /* 0x000fe200078e02ff */
[----:B------:R-:W-:Y:S01]  /*20b0*/  ISETP.GE.AND P1, PT, R0, UR4, PT ;  /* 0x0000000400007c0c */ /* 0x000fe2000bf26270 */
[----:B------:R-:W-:-:S02]  /*20c0*/  IMAD R7, R8, UR6, RZ ;  /* 0x0000000608077c24 */ /* 0x000fc4000f8e02ff */
[C---:B------:R-:W-:Y:S01]  /*20d0*/  IMAD R89, R19.reuse, R33, R6 ;  /* 0x0000002113597224 */ /* 0x040fe200078e0206 */
[----:B------:R-:W-:Y:S01]  /*20e0*/  SEL R6, RZ, 0xffffffff, P1 ;  /* 0xffffffffff067807 */ /* 0x000fe20000800000 */
[----:B------:R-:W-:Y:S01]  /*20f0*/  IMAD.WIDE.U32 R4, R19, R32, R22 ;  /* 0x0000002013047225 */ /* 0x000fe200078e0016 */
[----:B------:R-:W-:-:S03]  /*2100*/  ISETP.GE.AND P0, PT, R22, UR4, PT ;  /* 0x0000000416007c0c */ /* 0x000fc6000bf06270 */
[C---:B------:R-:W-:Y:S02]  /*2110*/  IMAD R7, R110.reuse, UR7, R7 ;  /* 0x000000076e077c24 */ /* 0x040fe4000f8e0207 */
[----:B------:R-:W-:Y:S01]  /*2120*/  IMAD.WIDE.U32 R30, R110, UR6, R22 ;  /* 0x000000066e1e7c25 */ /* 0x000fe2000f8e0016 */
[----:B------:R-:W-:Y:S01]  /*2130*/  IADD3 R92, P2, R28, R4, RZ ;  /* 0x000000041c5c7210 */ /* 0x000fe20007f5e0ff */
[----:B------:R-:W-:Y:S02]  /*2140*/  ULDC.64 UR6, c[0x0][0x338] ;  /* 0x0000ce0000067ab9 */ /* 0x000fe40000000a00 */
[----:B------:R-:W-:Y:S01]  /*2150*/  IMAD.IADD R31, R31, 0x1, R7 ;  /* 0x000000011f1f7824 */ /* 0x000fe200078e0207 */
[----:B------:R-:W-:Y:S01]  /*2160*/  SEL R4, RZ, 0x1, P0 ;  /* 0x00000001ff047807 */ /* 0x000fe20000000000 */
[----:B------:R-:W-:Y:S02]  /*2170*/  IMAD.SHL.U32 R7, R6, 0x2, RZ ;  /* 0x0000000206077824 */ /* 0x000fe400078e00ff */
[----:B------:R-:W-:-:S03]  /*2180*/  IMAD.IADD R3, R29, 0x1, R3 ;  /* 0x000000011d037824 */ /* 0x000fc600078e0203 */
[----:B------:R-:W-:Y:S01]  /*2190*/  LOP3.LUT R7, R7, 0x2, R4, 0xe2, !PT ;  /* 0x0000000207077812 */ /* 0x000fe200078ee204 */
[C---:B------:R-:W-:Y:S01]  /*21a0*/  VIADD R4, R22.reuse, 0x20 ;  /* 0x0000002016047836 */ /* 0x040fe20000000000 */
[----:B------:R-:W-:Y:S01]  /*21b0*/  IADD3.X R89, R3, R5, R89, P2, !PT ;  /* 0x0000000503597210 */ /* 0x000fe200017fe459 */
[----:B------:R-:W-:Y:S02]  /*21c0*/  VIADD R5, R22, 0x30 ;  /* 0x0000003016057836 */ /* 0x000fe40000000000 */
[-C--:B------:R-:W-:Y:S01]  /*21d0*/  IMAD R8, R36, R70.reuse, RZ ;  /* 0x0000004624087224 */ /* 0x080fe200078e02ff */
[----:B0-----:R-:W-:Y:S01]  /*21e0*/  ISETP.GE.AND P3, PT, R4, R15, PT ;  /* 0x0000000f0400720c */ /* 0x001fe20003f66270 */
[----:B------:R-:W-:Y:S01]  /*21f0*/  VIADD R6, R22, 0x40 ;  /* 0x0000004016067836 */ /* 0x000fe20000000000 */
[----:B------:R-:W-:Y:S02]  /*2200*/  ISETP.GE.AND P0, PT, R4, UR4, PT ;  /* 0x0000000404007c0c */ /* 0x000fe4000bf06270 */
[----:B------:R-:W-:Y:S01]  /*2210*/  ISETP.GE.AND P1, PT, R5, UR4, PT ;  /* 0x0000000405007c0c */ /* 0x000fe2000bf26270 */
[C---:B------:R-:W-:Y:S01]  /*2220*/  IMAD R21, R19.reuse, R71, R8 ;  /* 0x0000004713157224 */ /* 0x040fe200078e0208 */
[----:B------:R-:W-:Y:S01]  /*2230*/  SEL R8, RZ, 0x4, P0 ;  /* 0x00000004ff087807 */ /* 0x000fe20000000000 */
[----:B------:R-:W-:Y:S01]  /*2240*/  IMAD.WIDE.U32 R34, R19, R70, R22 ;  /* 0x0000004613227225 */ /* 0x000fe200078e0016 */
[----:B------:R-:W-:-:S02]  /*2250*/  SEL R9, RZ, 0x8, P1 ;  /* 0x00000008ff097807 */ /* 0x000fc40000800000 */
[----:B------:R-:W-:Y:S02]  /*2260*/  ISETP.GE.AND P0, PT, R6, UR4, PT ;  /* 0x0000000406007c0c */ /* 0x000fe4000bf06270 */
[----:B------:R-:W-:Y:S01]  /*2270*/  LOP3.LUT R39, R39, 0xfffffffe, RZ, 0xc0, !PT ;  /* 0xfffffffe27277812 */ /* 0x000fe200078ec0ff */
[----:B------:R-:W-:Y:S01]  /*2280*/  IMAD.IADD R35, R35, 0x1, R21 ;  /* 0x0000000123237824 */ /* 0x000fe200078e0215 */
[----:B------:R-:W-:Y:S01]  /*2290*/  LOP3.LUT R7, R9, R7, R8, 0xfe, !PT ;  /* 0x0000000709077212 */ /* 0x000fe200078efe08 */
[----:B------:R-:W-:Y:S01]  /*22a0*/  IMAD.IADD R69, R21, 0x1, R69 ;  /* 0x0000000115457824 */ /* 0x000fe200078e0245 */
[----:B------:R-:W-:Y:S02]  /*22b0*/  SEL R12, RZ, 0x10, P0 ;  /* 0x00000010ff0c7807 */ /* 0x000fe40000000000 */
[----:B------:R-:W-:Y:S02]  /*22c0*/  ISETP.GE.AND P0, PT, R22, R15, PT ;  /* 0x0000000f1600720c */ /* 0x000fe40003f06270 */
[----:B------:R-:W-:-:S02]  /*22d0*/  @P3 LOP3.LUT R39, R39, 0x1, RZ, 0xfc, !PT ;  /* 0x0000000127273812 */ /* 0x000fc400078efcff */
[----:B------:R-:W-:Y:S01]  /*22e0*/  SEL R21, R15, RZ, P3 ;  /* 0x000000ff0f157207 */ /* 0x000fe20001800000 */
[----:B------:R-:W-:Y:S01]  /*22f0*/  IMAD R13, R13, UR6, RZ ;  /* 0x000000060d0d7c24 */ /* 0x000fe2000f8e02ff */
[----:B------:R-:W-:Y:S01]  /*2300*/  ISETP.GE.AND P1, PT, R0, R15, PT ;  /* 0x0000000f0000720c */ /* 0x000fe20003f26270 */
[----:B------:R-:W-:Y:S01]  /*2310*/  IMAD R8, R36, R76, RZ ;  /* 0x0000004c24087224 */ /* 0x000fe200078e02ff */
[----:B------:R-:W-:Y:S02]  /*2320*/  LOP3.LUT R12, R7, R12, RZ, 0xfc, !PT ;  /* 0x0000000c070c7212 */ /* 0x000fe400078efcff */
[----:B------:R-:W-:Y:S01]  /*2330*/  SEL R7, R15, RZ, P0 ;  /* 0x000000ff0f077207 */ /* 0x000fe20000000000 */
[----:B------:R-:W-:Y:S01]  /*2340*/  IMAD R13, R27, UR7, R13 ;  /* 0x000000071b0d7c24 */ /* 0x000fe2000f8e020d */
[----:B------:R-:W-:Y:S01]  /*2350*/  SEL R9, R15, RZ, P1 ;  /* 0x000000ff0f097207 */ /* 0x000fe20000800000 */
[----:B------:R-:W-:Y:S01]  /*2360*/  IMAD.WIDE.U32 R30, R27, UR6, R30 ;  /* 0x000000061b1e7c25 */ /* 0x000fe2000f8e001e */
[----:B------:R-:W-:-:S03]  /*2370*/  LOP3.LUT R39, R39, 0xfffffffd, RZ, 0xc0, !PT ;  /* 0xfffffffd27277812 */ /* 0x000fc600078ec0ff */
[C---:B------:R-:W-:Y:S02]  /*2380*/  IMAD R27, R19.reuse, R77, R8 ;  /* 0x0000004d131b7224 */ /* 0x040fe400078e0208 */
[----:B------:R-:W-:Y:S02]  /*2390*/  IMAD.IADD R8, R22, 0x1, R7 ;  /* 0x0000000116087824 */ /* 0x000fe400078e0207 */
[----:B------:R-:W-:-:S04]  /*23a0*/  IMAD.WIDE.U32 R72, R19, R76, R22 ;  /* 0x0000004c13487225 */ /* 0x000fc800078e0016 */
[----:B------:R-:W-:Y:S02]  /*23b0*/  IMAD.IADD R20, R4, 0x1, R21 ;  /* 0x0000000104147824 */ /* 0x000fe400078e0215 */
[----:B------:R-:W-:Y:S01]  /*23c0*/  IMAD.IADD R14, R0, 0x1, R9 ;  /* 0x00000001000e7824 */ /* 0x000fe200078e0209 */
[----:B------:R-:W-:Y:S01]  /*23d0*/  SHF.R.S32.HI R9, RZ, 0x1f, R8 ;  /* 0x0000001fff097819 */ /* 0x000fe20000011408 */
[----:B------:R-:W-:Y:S02]  /*23e0*/  IMAD.IADD R73, R73, 0x1, R27 ;  /* 0x0000000149497824 */ /* 0x000fe400078e021b */
[----:B------:R-:W-:Y:S01]  /*23f0*/  IMAD.IADD R75, R27, 0x1, R75 ;  /* 0x000000011b4b7824 */ /* 0x000fe200078e024b */
[----:B------:R-:W-:Y:S02]  /*2400*/  SHF.R.S32.HI R27, RZ, 0x1f, R20 ;  /* 0x0000001fff1b7819 */ /* 0x000fe40000011414 */
[----:B------:R-:W-:Y:S02]  /*2410*/  SHF.R.S32.HI R21, RZ, 0x1f, R14 ;  /* 0x0000001fff157819 */ /* 0x000fe4000001140e */
[----:B------:R-:W-:-:S02]  /*2420*/  LEA.HI R7, R9, R8, RZ, 0x3 ;  /* 0x0000000809077211 */ /* 0x000fc400078f18ff */
[----:B------:R-:W-:Y:S02]  /*2430*/  LEA.HI R10, R9, R8, RZ, 0x5 ;  /* 0x00000008090a7211 */ /* 0x000fe400078f28ff */
[----:B------:R-:W-:Y:S02]  /*2440*/  LEA.HI R9, R27, R20, RZ, 0x3 ;  /* 0x000000141b097211 */ /* 0x000fe400078f18ff */
[----:B------:R-:W-:Y:S02]  /*2450*/  LEA.HI R8, R21, R14, RZ, 0x3 ;  /* 0x0000000e15087211 */ /* 0x000fe400078f18ff */
[----:B------:R-:W-:Y:S02]  /*2460*/  LEA.HI R20, R27, R20, RZ, 0x5 ;  /* 0x000000141b147211 */ /* 0x000fe400078f28ff */
[----:B------:R-:W-:Y:S02]  /*2470*/  LEA.HI R21, R21, R14, RZ, 0x5 ;  /* 0x0000000e15157211 */ /* 0x000fe400078f28ff */
[----:B------:R-:W-:-:S02]  /*2480*/  IADD3 R78, P2, R19, R78, RZ ;  /* 0x0000004e134e7210 */ /* 0x000fc40007f5e0ff */
[----:B------:R-:W-:Y:S02]  /*2490*/  SHF.R.S32.HI R14, RZ, 0x5, R10 ;  /* 0x00000005ff0e7819 */ /* 0x000fe4000001140a */
[----:B------:R-:W-:Y:S02]  /*24a0*/  SHF.R.S32.HI R27, RZ, 0x5, R20 ;  /* 0x00000005ff1b7819 */ /* 0x000fe40000011414 */
[----:B------:R-:W-:Y:S01]  /*24b0*/  LOP3.LUT R10, R26, 0x18, R7, 0xf8, !PT ;  /* 0x000000181a0a7812 */ /* 0x000fe200078ef807 */
[----:B------:R-:W-:Y:S01]  /*24c0*/  IMAD.X R79, R36, 0x1, R11, P2 ;  /* 0x00000001244f7824 */ /* 0x000fe200010e060b */
[----:B------:R-:W-:Y:S02]  /*24d0*/  SHF.R.S32.HI R21, RZ, 0x5, R21 ;  /* 0x00000005ff157819 */ /* 0x000fe40000011415 */
[C---:B------:R-:W-:Y:S02]  /*24e0*/  LOP3.LUT R20, R26.reuse, 0x18, R8, 0xf8, !PT ;  /* 0x000000181a147812 */ /* 0x040fe400078ef808 */
[----:B------:R-:W-:-:S02]  /*24f0*/  LOP3.LUT R26, R26, 0x18, R9, 0xf8, !PT ;  /* 0x000000181a1a7812 */ /* 0x000fc400078ef809 */
[----:B------:R-:W-:Y:S01]  /*2500*/  ISETP.GE.AND P2, PT, R81, UR4, PT ;  /* 0x0000000451007c0c */ /* 0x000fe2000bf46270 */
[----:B------:R-:W-:-:S03]  /*2510*/  IMAD R99, R77, 0x90, RZ ;  /* 0x000000904d637824 */ /* 0x000fc600078e02ff */
[----:B------:R-:W-:Y:S01]  /*2520*/  SEL R11, RZ, 0x20, P2 ;  /* 0x00000020ff0b7807 */ /* 0x000fe20001000000 */
[----:B------:R-:W-:Y:S01]  /*2530*/  IMAD.WIDE.U32 R72, R106, R76, R72 ;  /* 0x0000004c6a487225 */ /* 0x000fe200078e0048 */
[----:B------:R-:W-:-:S03]  /*2540*/  LOP3.LUT R80, R7, 0xfffffff8, RZ, 0xc0, !PT ;  /* 0xfffffff807507812 */ /* 0x000fc600078ec0ff */
[----:B------:R-:W-:-:S04]  /*2550*/  IMAD.WIDE.U32 R74, R106, R76, R74 ;  /* 0x0000004c6a4a7225 */ /* 0x000fc800078e004a */
[----:B------:R-:W-:Y:S02]  /*2560*/  IMAD R93, R33, 0x90, RZ ;  /* 0x00000090215d7824 */ /* 0x000fe400078e02ff */
[----:B------:R-:W-:-:S04]  /*2570*/  IMAD.WIDE.U32 R34, R106, R70, R34 ;  /* 0x000000466a227225 */ /* 0x000fc800078e0022 */
[----:B------:R-:W-:-:S04]  /*2580*/  IMAD.WIDE.U32 R68, R106, R70, R68 ;  /* 0x000000466a447225 */ /* 0x000fc800078e0044 */
[----:B------:R-:W-:Y:S01]  /*2590*/  IMAD.WIDE.U32 R32, R32, 0x90, RZ ;  /* 0x0000009020207825 */ /* 0x000fe200078e00ff */
[----:B------:R-:W-:-:S03]  /*25a0*/  SHF.R.S32.HI R102, RZ, 0x1f, R80 ;  /* 0x0000001fff667819 */ /* 0x000fc60000011450 */
[----:B------:R-:W-:Y:S02]  /*25b0*/  IMAD.SHL.U32 R108, R15, 0x2, RZ ;  /* 0x000000020f6c7824 */ /* 0x000fe400078e00ff */
[----:B------:R-:W-:Y:S02]  /*25c0*/  IMAD.IADD R88, R31, 0x1, R13 ;  /* 0x000000011f587824 */ /* 0x000fe400078e020d */
[----:B------:R-:W-:Y:S02]  /*25d0*/  VIADD R113, R38, 0x8 ;  /* 0x0000000826717836 */ /* 0x000fe40000000000 */
[----:B------:R-:W-:Y:S01]  /*25e0*/  IMAD.IADD R93, R33, 0x1, R93 ;  /* 0x00000001215d7824 */ /* 0x000fe200078e025d */
[----:B------:R-:W-:Y:S01]  /*25f0*/  @!P6 BAR.SYNC.DEFER_BLOCKING 0x9, 0x100 ;  /* 0x024400000000eb1d */ /* 0x000fe20000010000 */
[----:B---3--:R-:W-:-:S13]  /*2600*/  LOP3.LUT P3, RZ, R40, 0x2, RZ, 0xc0, !PT ;  /* 0x0000000228ff7812 */ /* 0x008fda000786c0ff */
[----:B------:R-:W-:-:S05]  /*2610*/  @P3 LOP3.LUT R39, R39, 0x2, RZ, 0xfc, !PT ;  /* 0x0000000227273812 */ /* 0x000fca00078efcff */
[----:B------:R0:W-:Y:S01]  /*2620*/  STL [R1+0x50], R39 ;  /* 0x0000502701007387 */ /* 0x0001e20000100800 */
[-C--:B--2---:R-:W-:Y:S01]  /*2630*/  LOP3.LUT R105, R10, R41.reuse, RZ, 0x3c, !PT ;  /* 0x000000290a697212 */ /* 0x084fe200078e3cff */
[----:B------:R-:W-:Y:S01]  /*2640*/  IMAD R10, R37, R70, RZ ;  /* 0x00000046250a7224 */ /* 0x000fe200078e02ff */
[-C--:B------:R-:W-:Y:S01]  /*2650*/  LOP3.LUT R20, R20, R41.reuse, RZ, 0x3c, !PT ;  /* 0x0000002914147212 */ /* 0x080fe200078e3cff */
[--C-:B------:R-:W-:Y:S01]  /*2660*/  IMAD R21, R21, 0x1200, R42.reuse ;  /* 0x0000120015157824 */ /* 0x100fe200078e022a */
[----:B------:R-:W-:Y:S01]  /*2670*/  LOP3.LUT R26, R26, R41, RZ, 0x3c, !PT ;  /* 0x000000291a1a7212 */ /* 0x000fe200078e3cff */
[----:B------:R-:W-:Y:S02]  /*2680*/  IMAD R37, R37, R76, RZ ;  /* 0x0000004c25257224 */ /* 0x000fe400078e02ff */
[--C-:B------:R-:W-:Y:S02]  /*2690*/  IMAD R27, R27, 0x1200, R42.reuse ;  /* 0x000012001b1b7824 */ /* 0x100fe400078e022a */
[----:B------:R-:W-:-:S02]  /*26a0*/  IMAD R14, R14, 0x1200, R42 ;  /* 0x000012000e0e7824 */ /* 0x000fc400078e022a */
[----:B------:R-:W-:Y:S01]  /*26b0*/  IMAD.IADD R104, R21, 0x1, R20 ;  /* 0x0000000115687824 */ /* 0x000fe200078e0214 */
[----:B------:R-:W-:Y:S01]  /*26c0*/  LOP3.LUT R20, R12, R11, RZ, 0xfc, !PT ;  /* 0x0000000b0c147212 */ /* 0x000fe200078efcff */
[----:B------:R-:W-:Y:S02]  /*26d0*/  IMAD R37, R106, R77, R37 ;  /* 0x0000004d6a257224 */ /* 0x000fe400078e0225 */
[----:B------:R-:W-:Y:S01]  /*26e0*/  IMAD.IADD R103, R27, 0x1, R26 ;  /* 0x000000011b677824 */ /* 0x000fe200078e021a */
[----:B------:R-:W-:Y:S01]  /*26f0*/  LOP3.LUT R27, R8, 0xfffffff8, RZ, 0xc0, !PT ;  /* 0xfffffff8081b7812 */ /* 0x000fe200078ec0ff */
[----:B------:R-:W-:Y:S01]  /*2700*/  IMAD R85, R106, R71, R10 ;  /* 0x000000476a557224 */ /* 0x000fe200078e020a */
[----:B------:R-:W-:Y:S01]  /*2710*/  LOP3.LUT R10, R9, 0xfffffff8, RZ, 0xc0, !PT ;  /* 0xfffffff8090a7812 */ /* 0x000fe200078ec0ff */
[----:B------:R-:W-:Y:S02]  /*2720*/  IMAD R21, R71, 0x90, RZ ;  /* 0x0000009047157824 */ /* 0x000fe400078e02ff */
[----:B------:R-:W-:Y:S01]  /*2730*/  IMAD.WIDE.U32 R76, R76, 0x90, RZ ;  /* 0x000000904c4c7825 */ /* 0x000fe200078e00ff */
[----:B------:R-:W-:-:S03]  /*2740*/  LOP3.LUT R11, R12, 0x1, RZ, 0xc0, !PT ;  /* 0x000000010c0b7812 */ /* 0x000fc600078ec0ff */
[----:B------:R-:W-:Y:S01]  /*2750*/  IMAD.WIDE.U32 R70, R70, 0x90, RZ ;  /* 0x0000009046467825 */ /* 0x000fe200078e00ff */
[C---:B------:R-:W-:Y:S02]  /*2760*/  LOP3.LUT R12, R20.reuse, 0x2, RZ, 0xc0, !PT ;  /* 0x00000002140c7812 */ /* 0x040fe400078ec0ff */
[----:B------:R-:W-:Y:S01]  /*2770*/  LOP3.LUT R13, R20, 0x4, RZ, 0xc0, !PT ;  /* 0x00000004140d7812 */ /* 0x000fe200078ec0ff */
[----:B------:R-:W-:Y:S01]  /*2780*/  IMAD.IADD R105, R14, 0x1, R105 ;  /* 0x000000010e697824 */ /* 0x000fe200078e0269 */
[C---:B------:R-:W-:Y:S01]  /*2790*/  LOP3.LUT R14, R20.reuse, 0x8, RZ, 0xc0, !PT ;  /* 0x00000008140e7812 */ /* 0x040fe200078ec0ff */
[----:B------:R-:W-:Y:S01]  /*27a0*/  IMAD.IADD R87, R35, 0x1, R85 ;  /* 0x0000000123577824 */ /* 0x000fe200078e0255 */
[C---:B------:R-:W-:Y:S01]  /*27b0*/  LOP3.LUT R15, R20.reuse, 0x10, RZ, 0xc0, !PT ;  /* 0x00000010140f7812 */ /* 0x040fe200078ec0ff */
[----:B------:R-:W-:Y:S01]  /*27c0*/  IMAD.IADD R98, R71, 0x1, R21 ;  /* 0x0000000147627824 */ /* 0x000fe200078e0215 */
[----:B------:R-:W-:Y:S01]  /*27d0*/  IADD3 R99, R77, R99, RZ ;  /* 0x000000634d637210 */ /* 0x000fe20007ffe0ff */
[----:B------:R-:W-:Y:S01]  /*27e0*/  IMAD.IADD R85, R85, 0x1, R69 ;  /* 0x0000000155557824 */ /* 0x000fe200078e0245 */
[----:B------:R-:W-:Y:S01]  /*27f0*/  SHF.R.S32.HI R101, RZ, 0x1f, R27 ;  /* 0x0000001fff657819 */ /* 0x000fe2000001141b */
[----:B------:R-:W-:Y:S01]  /*2800*/  IMAD.IADD R86, R73, 0x1, R37 ;  /* 0x0000000149567824 */ /* 0x000fe200078e0225 */
[----:B------:R-:W-:Y:S01]  /*2810*/  SHF.R.S32.HI R100, RZ, 0x1f, R10 ;  /* 0x0000001fff647819 */ /* 0x000fe2000001140a */
[----:B------:R-:W-:Y:S01]  /*2820*/  IMAD.IADD R84, R37, 0x1, R75 ;  /* 0x0000000125547824 */ /* 0x000fe200078e024b */
[----:B0-----:R-:W-:-:S07]  /*2830*/  LOP3.LUT R20, R20, 0x20, RZ, 0xc0, !PT ;  /* 0x0000002014147812 */ /* 0x001fce00078ec0ff */
.L_x_472:
[----:B-1-3--:R-:W2:Y:S01]  /*2840*/  LDL R36, [R1+0x84] ;  /* 0x0000840001247983 */ /* 0x00aea20000100800 */
[----:B0-----:R-:W0:Y:S03]  /*2850*/  LDC.64 R94, c[0x0][0x2e8] ;  /* 0x0000ba00ff5e7b82 */ /* 0x001e260000000a00 */
[----:B------:R-:W3:Y:S01]  /*2860*/  LDL R26, [R1+0x88] ;  /* 0x00008800011a7983 */ /* 0x000ee20000100800 */
[----:B------:R-:W-:Y:S01]  /*2870*/  VIADD R39, R24, 0xffffffff ;  /* 0xffffffff18277836 */ /* 0x000fe20000000000 */
[----:B------:R-:W-:Y:S05]  /*2880*/  YIELD ;  /* 0x0000000000007946 */ /* 0x000fea0003800000 */
[----:B------:R-:W1:Y:S01]  /*2890*/  LDC R107, c[0x0][0x3f4] ;  /* 0x0000fd00ff6b7b82 */ /* 0x000e620000000800 */
[----:B------:R-:W-:Y:S01]  /*28a0*/  SHF.R.S32.HI R38, RZ, 0x1f, R39 ;  /* 0x0000001fff267819 */ /* 0x000fe20000011427 */
[-C--:B------:R-:W-:Y:S01]  /*28b0*/  IMAD R21, R93, R39.reuse, RZ ;  /* 0x000000275d157224 */ /* 0x080fe200078e02ff */
[----:B------:R-:W-:Y:S01]  /*28c0*/  BSSY B0, `(.L_x_417) ;  /* 0x00003e0000007945 */ /* 0x000fe20003800000 */
[----:B------:R-:W-:-:S04]  /*28d0*/  IMAD.WIDE.U32 R64, R32, R39, RZ ;  /* 0x0000002720407225 */ /* 0x000fc800078e00ff */
[----:B------:R-:W-:Y:S01]  /*28e0*/  IMAD R37, R38, R32, R21 ;  /* 0x0000002026257224 */ /* 0x000fe200078e0215 */
[----:B------:R-:W-:-:S03]  /*28f0*/  IADD3 R21, P2, R92, R64, RZ ;  /* 0x000000405c157210 */ /* 0x000fc60007f5e0ff */
[----:B------:R-:W-:Y:S01]  /*2900*/  IMAD.IADD R96, R65, 0x1, R37 ;  /* 0x0000000141607824 */ /* 0x000fe200078e0225 */
[----:B0-----:R-:W-:Y:S01]  /*2910*/  LEA R40, P3, R21, R94, 0x1 ;  /* 0x0000005e15287211 */ /* 0x001fe200078608ff */
[----:B--2---:R-:W-:Y:S02]  /*2920*/  IMAD R24, R17, 0x3600, R36 ;  /* 0x0000360011187824 */ /* 0x004fe400078e0224 */
[----:B------:R-:W-:Y:S01]  /*2930*/  IMAD.X R36, R96, 0x1, R89, P2 ;  /* 0x0000000160247824 */ /* 0x000fe200010e0659 */
[----:B------:R-:W-:Y:S01]  /*2940*/  ISETP.GT.AND P2, PT, R39, R82, PT ;  /* 0x000000522700720c */ /* 0x000fe20003f44270 */
[----:B------:R-:W-:Y:S01]  /*2950*/  IMAD R83, R24, 0x2, R25 ;  /* 0x0000000218537824 */ /* 0x000fe200078e0219 */
[----:B---3--:R-:W-:Y:S01]  /*2960*/  LOP3.LUT P4, RZ, R26, 0x2, RZ, 0xc0, !PT ;  /* 0x000000021aff7812 */ /* 0x008fe2000788c0ff */
[----:B------:R-:W-:Y:S01]  /*2970*/  VIADD R26, R24, 0x10 ;  /* 0x00000010181a7836 */ /* 0x000fe20000000000 */
[----:B------:R-:W-:Y:S02]  /*2980*/  LEA.HI.X R41, R21, R95, R36, 0x1, P3 ;  /* 0x0000005f15297211 */ /* 0x000fe400018f0c24 */
[----:B-1----:R-:W-:-:S09]  /*2990*/  ISETP.GE.AND P3, PT, R107, 0x1, PT ;  /* 0x000000016b00780c */ /* 0x002fd20003f66270 */
[----:B------:R-:W-:Y:S02]  /*29a0*/  @P4 VIADD R26, R24, 0xfffffff0 ;  /* 0xfffffff0181a4836 */ /* 0x000fe40000000000 */
[----:B------:R-:W-:Y:S02]  /*29b0*/  IMAD.MOV.U32 R24, RZ, RZ, R39 ;  /* 0x000000ffff187224 */ /* 0x000fe400078e0027 */
[----:B------:R-:W-:Y:S01]  /*29c0*/  IMAD R26, R26, 0x2, R25 ;  /* 0x000000021a1a7824 */ /* 0x000fe200078e0219 */
[----:B------:R-:W-:Y:S06]  /*29d0*/  @!P3 BRA `(.L_x_418) ;  /* 0x0000003800b8b947 */ /* 0x000fec0003800000 */
[----:B------:R-:W-:Y:S01]  /*29e0*/  ULDC.U8 UR4, c[0x0][0x410] ;  /* 0x0001040000047ab9 */ /* 0x000fe20000000000 */
[-C--:B------:R-:W-:Y:S01]  /*29f0*/  IMAD R21, R99, R39.reuse, RZ ;  /* 0x0000002763157224 */ /* 0x080fe200078e02ff */
[----:B------:R-:W-:Y:S01]  /*2a00*/  ISETP.NE.AND P3, PT, RZ, UR4, PT ;  /* 0x00000004ff007c0c */ /* 0x000fe2000bf65270 */
[-C--:B------:R-:W-:Y:S02]  /*2a10*/  IMAD R37, R98, R39.reuse, RZ ;  /* 0x0000002762257224 */ /* 0x080fe400078e02ff */
[----:B------:R-:W-:Y:S02]  /*2a20*/  IMAD R90, R24, -0x90, R2 ;  /* 0xffffff70185a7824 */ /* 0x000fe400078e0202 */
[C---:B------:R-:W-:Y:S02]  /*2a30*/  IMAD R21, R38.reuse, R76, R21 ;  /* 0x0000004c26157224 */ /* 0x040fe400078e0215 */
[----:B------:R-:W-:Y:S01]  /*2a40*/  IMAD R37, R38, R70, R37 ;  /* 0x0000004626257224 */ /* 0x000fe200078e0225 */
[----:B------:R-:W-:Y:S01]  /*2a50*/  VIMNMX R90, R90, 0x90, PT ;  /* 0x000000905a5a7848 */ /* 0x000fe20003fe0100 */
[----:B------:R-:W-:-:S04]  /*2a60*/  IMAD.WIDE.U32 R62, R76, R39, RZ ;  /* 0x000000274c3e7225 */ /* 0x000fc800078e00ff */
[----:B------:R-:W-:-:S04]  /*2a70*/  IMAD.WIDE.U32 R60, R70, R39, RZ ;  /* 0x00000027463c7225 */ /* 0x000fc800078e00ff */
[----:B------:R-:W-:Y:S02]  /*2a80*/  IMAD.IADD R21, R63, 0x1, R21 ;  /* 0x000000013f157824 */ /* 0x000fe400078e0215 */
[----:B------:R-:W-:Y:S01]  /*2a90*/  IMAD.IADD R91, R61, 0x1, R37 ;  /* 0x000000013d5b7824 */ /* 0x000fe200078e0225 */
[----:B------:R-:W-:Y:S06]  /*2aa0*/  @!P3 BRA `(.L_x_419) ;  /* 0x0000001800a0b947 */ /* 0x000fec0003800000 */
[----:B------:R-:W-:Y:S01]  /*2ab0*/  ISETP.GE.AND P4, PT, R19, R90, PT ;  /* 0x0000005a1300720c */ /* 0x000fe20003f86270 */
[----:B------:R-:W-:Y:S01]  /*2ac0*/  BSSY B1, `(.L_x_420) ;  /* 0x000003c000017945 */ /* 0x000fe20003800000 */
        /* <DEDUP_REMOVED lines=12> */
[----:B------:R-:W-:Y:S06]  /*2b90*/  @P4 BRA `(.L_x_421) ;  /* 0x0000000000b84947 */ /* 0x000fec0003800000 */
[----:B------:R-:W2:Y:S04]  /*2ba0*/  LDL.64 R118, [R1+0x40] ;  /* 0x0000400001767983 */ /* 0x000ea80000100a00 */
[----:B------:R-:W3:Y:S04]  /*2bb0*/  LDL R117, [R1+0x64] ;  /* 0x0000640001757983 */ /* 0x000ee80000100800 */
[----:B------:R-:W4:Y:S04]  /*2bc0*/  LDL R116, [R1+0x6c] ;  /* 0x00006c0001747983 */ /* 0x000f280000100800 */
[----:B------:R-:W4:Y:S04]  /*2bd0*/  LDL R114, [R1+0x70] ;  /* 0x0000700001727983 */ /* 0x000f280000100800 */
[----:B------:R-:W4:Y:S04]  /*2be0*/  LDL R110, [R1+0x68] ;  /* 0x00006800016e7983 */ /* 0x000f280000100800 */
[----:B------:R-:W4:Y:S01]  /*2bf0*/  LDL R97, [R1+0x74] ;  /* 0x0000740001617983 */ /* 0x000f220000100800 */
[----:B------:R-:W-:Y:S01]  /*2c00*/  IADD3 R62, P3, R74, R62, RZ ;  /* 0x0000003e4a3e7210 */ /* 0x000fe20007f7e0ff */
[----:B------:R-:W-:Y:S01]  /*2c10*/  ULDC.64 UR4, c[0x0][0x3e8] ;  /* 0x0000fa0000047ab9 */ /* 0x000fe20000000a00 */
[----:B------:R-:W-:-:S02]  /*2c20*/  CS2R R66, SRZ ;  /* 0x0000000000427805 */ /* 0x000fc4000001ff00 */
[----:B------:R-:W-:Y:S01]  /*2c30*/  CS2R R94, SRZ ;  /* 0x00000000005e7805 */ /* 0x000fe2000001ff00 */
[----:B------:R-:W-:Y:S01]  /*2c40*/  IMAD.X R21, R21, 0x1, R84, P3 ;  /* 0x0000000115157824 */ /* 0x000fe200018e0654 */
[----:B------:R-:W-:-:S05]  /*2c50*/  IADD3 R60, P3, R68, R60, RZ ;  /* 0x0000003c443c7210 */ /* 0x000fca0007f7e0ff */
[----:B------:R-:W-:Y:S01]  /*2c60*/  IMAD.X R91, R91, 0x1, R85, P3 ;  /* 0x000000015b5b7824 */ /* 0x000fe200018e0655 */
[----:B------:R-:W-:-:S04]  /*2c70*/  LEA R36, P3, R62, UR4, 0x1 ;  /* 0x000000043e247c11 */ /* 0x000fc8000f8608ff */
[----:B------:R-:W-:Y:S01]  /*2c80*/  LEA.HI.X R37, R62, UR5, R21, 0x1, P3 ;  /* 0x000000053e257c11 */ /* 0x000fe200098f0c15 */
[----:B------:R-:W-:Y:S02]  /*2c90*/  ULDC.64 UR4, c[0x0][0x400] ;  /* 0x0001000000047ab9 */ /* 0x000fe40000000a00 */
[----:B------:R-:W-:-:S04]  /*2ca0*/  LEA R38, P3, R60, UR4, 0x1 ;  /* 0x000000043c267c11 */ /* 0x000fc8000f8608ff */
[----:B------:R-:W-:Y:S02]  /*2cb0*/  LEA.HI.X R39, R60, UR5, R91, 0x1, P3 ;  /* 0x000000053c277c11 */ /* 0x000fe400098f0c5b */
        /* <DEDUP_REMOVED lines=10> */
[----:B--2---:R-:W-:-:S13]  /*2d60*/  ISETP.GE.AND P3, PT, R118, R107, PT ;  /* 0x0000006b7600720c */ /* 0x004fda0003f66270 */
[----:B------:R0:W5:Y:S04]  /*2d70*/  @!P3 LDG.E.64 R66, desc[UR60][R36.64] ;  /* 0x0000003c2442b981 */ /* 0x000168000c1e1b00 */
[----:B------:R0:W5:Y:S01]  /*2d80*/  @!P3 LDG.E.64 R94, desc[UR60][R38.64] ;  /* 0x0000003c265eb981 */ /* 0x000162000c1e1b00 */
[----:B---3--:R-:W-:-:S13]  /*2d90*/  ISETP.GE.AND P3, PT, R117, R107, PT ;  /* 0x0000006b7500720c */ /* 0x008fda0003f66270 */
[----:B------:R0:W5:Y:S04]  /*2da0*/  @!P3 LDG.E.64 R58, desc[UR60][R36.64+0x10] ;  /* 0x0000103c243ab981 */ /* 0x000168000c1e1b00 */
[----:B------:R0:W5:Y:S01]  /*2db0*/  @!P3 LDG.E.64 R64, desc[UR60][R38.64+0x10] ;  /* 0x0000103c2640b981 */ /* 0x000162000c1e1b00 */
[----:B----4-:R-:W-:-:S13]  /*2dc0*/  ISETP.GE.AND P3, PT, R116, R107, PT ;  /* 0x0000006b7400720c */ /* 0x010fda0003f66270 */
[----:B------:R0:W5:Y:S04]  /*2dd0*/  @!P3 LDG.E.64 R54, desc[UR60][R36.64+0x20] ;  /* 0x0000203c2436b981 */ /* 0x000168000c1e1b00 */
[----:B------:R0:W5:Y:S01]  /*2de0*/  @!P3 LDG.E.64 R56, desc[UR60][R38.64+0x20] ;  /* 0x0000203c2638b981 */ /* 0x000162000c1e1b00 */
[----:B------:R-:W-:-:S13]  /*2df0*/  ISETP.GE.AND P3, PT, R114, R107, PT ;  /* 0x0000006b7200720c */ /* 0x000fda0003f66270 */
[----:B------:R0:W5:Y:S04]  /*2e00*/  @!P3 LDG.E.64 R50, desc[UR60][R36.64+0x30] ;  /* 0x0000303c2432b981 */ /* 0x000168000c1e1b00 */
[----:B------:R0:W5:Y:S01]  /*2e10*/  @!P3 LDG.E.64 R52, desc[UR60][R38.64+0x30] ;  /* 0x0000303c2634b981 */ /* 0x000162000c1e1b00 */
[----:B------:R-:W-:-:S13]  /*2e20*/  ISETP.GE.AND P3, PT, R110, R107, PT ;  /* 0x0000006b6e00720c */ /* 0x000fda0003f66270 */
[----:B------:R0:W5:Y:S04]  /*2e30*/  @!P3 LDG.E.64 R46, desc[UR60][R36.64+0x40] ;  /* 0x0000403c242eb981 */ /* 0x000168000c1e1b00 */
[----:B------:R0:W5:Y:S01]  /*2e40*/  @!P3 LDG.E.64 R48, desc[UR60][R38.64+0x40] ;  /* 0x0000403c2630b981 */ /* 0x000162000c1e1b00 */
[----:B------:R-:W-:-:S13]  /*2e50*/  ISETP.GE.AND P3, PT, R97, R107, PT ;  /* 0x0000006b6100720c */ /* 0x000fda0003f66270 */
[----:B------:R0:W5:Y:S04]  /*2e60*/  @!P3 LDG.E.64 R42, desc[UR60][R36.64+0x50] ;  /* 0x0000503c242ab981 */ /* 0x000168000c1e1b00 */
[----:B------:R0:W5:Y:S02]  /*2e70*/  @!P3 LDG.E.64 R44, desc[UR60][R38.64+0x50] ;  /* 0x0000503c262cb981 */ /* 0x000164000c1e1b00 */
.L_x_421:
[----:B------:R-:W-:Y:S05]  /*2e80*/  BSYNC B1 ;  /* 0x0000000000017941 */ /* 0x000fea0003800000 */
.L_x_420:
[----:B0-----:R-:W2:Y:S01]  /*2e90*/  LDL R39, [R1+0x48] ;  /* 0x0000480001277983 */ /* 0x001ea20000100800 */
[----:B-----5:R-:W-:Y:S01]  /*2ea0*/  IMAD.MOV.U32 R21, RZ, RZ, R42 ;  /* 0x000000ffff157224 */ /* 0x020fe200078e002a */
[----:B------:R-:W-:Y:S01]  /*2eb0*/  MOV R36, R43 ;  /* 0x0000002b00247202 */ /* 0x000fe20000000f00 */
[----:B------:R-:W-:Y:S02]  /*2ec0*/  IMAD.MOV.U32 R37, RZ, RZ, R46 ;  /* 0x000000ffff257224 */ /* 0x000fe400078e002e */
[----:B------:R-:W-:Y:S01]  /*2ed0*/  IMAD.MOV.U32 R38, RZ, RZ, R47 ;  /* 0x000000ffff267224 */ /* 0x000fe200078e002f */
[----:B------:R-:W-:Y:S01]  /*2ee0*/  PRMT R97, R36, 0x5410, R21 ;  /* 0x0000541024617816 */ /* 0x000fe20000000015 */
[----:B------:R-:W-:Y:S02]  /*2ef0*/  IMAD.MOV.U32 R21, RZ, RZ, R50 ;  /* 0x000000ffff157224 */ /* 0x000fe400078e0032 */
[----:B------:R-:W-:Y:S01]  /*2f00*/  IMAD.MOV.U32 R36, RZ, RZ, R51 ;  /* 0x000000ffff247224 */ /* 0x000fe200078e0033 */
[----:B------:R-:W-:Y:S01]  /*2f10*/  PRMT R110, R37, 0x5410, R38 ;  /* 0x00005410256e7816 */ /* 0x000fe20000000026 */
[----:B------:R-:W-:-:S02]  /*2f20*/  IMAD.MOV.U32 R37, RZ, RZ, R54 ;  /* 0x000000ffff257224 */ /* 0x000fc400078e0036 */
[----:B------:R-:W-:Y:S01]  /*2f30*/  IMAD.MOV.U32 R38, RZ, RZ, R55 ;  /* 0x000000ffff267224 */ /* 0x000fe200078e0037 */
[----:B------:R-:W-:Y:S01]  /*2f40*/  PRMT R116, R21, 0x5410, R36 ;  /* 0x0000541015747816 */ /* 0x000fe20000000024 */
[----:B------:R-:W-:Y:S02]  /*2f50*/  IMAD.MOV.U32 R21, RZ, RZ, R58 ;  /* 0x000000ffff157224 */ /* 0x000fe400078e003a */
[----:B------:R-:W-:Y:S01]  /*2f60*/  IMAD.MOV.U32 R36, RZ, RZ, R59 ;  /* 0x000000ffff247224 */ /* 0x000fe200078e003b */
[----:B------:R-:W-:-:S04]  /*2f70*/  PRMT R118, R38, 0x5410, R37 ;  /* 0x0000541026767816 */ /* 0x000fc80000000025 */
[----:B------:R-:W-:Y:S01]  /*2f80*/  PRMT R119, R21, 0x5410, R36 ;  /* 0x0000541015777816 */ /* 0x000fe20000000024 */
[----:B------:R-:W-:Y:S02]  /*2f90*/  IMAD.MOV.U32 R21, RZ, RZ, R66 ;  /* 0x000000ffff157224 */ /* 0x000fe400078e0042 */
[----:B------:R-:W-:-:S05]  /*2fa0*/  IMAD.MOV.U32 R36, RZ, RZ, R67 ;  /* 0x000000ffff247224 */ /* 0x000fca00078e0043 */
        /* <DEDUP_REMOVED lines=13> */
[----:B------:R-:W-:Y:S01]  /*3080*/  IMAD.MOV.U32 R36, RZ, RZ, R65 ;  /* 0x000000ffff247224 */ /* 0x000fe200078e0041 */
[----:B------:R-:W-:-:S04]  /*3090*/  MOV R21, R64 ;  /* 0x0000004000157202 */ /* 0x000fc80000000f00 */
[----:B------:R-:W-:Y:S01]  /*30a0*/  PRMT R121, R21, 0x5410, R36 ;  /* 0x0000541015797816 */ /* 0x000fe20000000024 */
[----:B------:R-:W-:Y:S02]  /*30b0*/  IMAD.MOV.U32 R21, RZ, RZ, R94 ;  /* 0x000000ffff157224 */ /* 0x000fe400078e005e */
[----:B------:R-:W-:-:S05]  /*30c0*/  IMAD.MOV.U32 R36, RZ, RZ, R95 ;  /* 0x000000ffff247224 */ /* 0x000fca00078e005f */
[----:B------:R-:W-:Y:S02]  /*30d0*/  PRMT R123, R21, 0x5410, R36 ;  /* 0x00005410157b7816 */ /* 0x000fe40000000024 */
[----:B--2---:R-:W-:-:S13]  /*30e0*/  ISETP.NE.AND P3, PT, R39, 0x3, PT ;  /* 0x000000032700780c */ /* 0x004fda0003f65270 */
[----:B------:R-:W-:Y:S05]  /*30f0*/  @!P3 BRA `(.L_x_422) ;  /* 0x000000000004b947 */ /* 0x000fea0003800000 */
[----:B------:R-:W-:Y:S01]  /*3100*/  BPT.TRAP 0x1 ;  /* 0x000000040000795c */ /* 0x000fe20000300000 */
.L_x_422:
[----:B------:R-:W-:Y:S01]  /*3110*/  IMAD R21, R17, 0x8, R16 ;  /* 0x0000000811157824 */ /* 0x000fe200078e0210 */
[----:B------:R-:W-:Y:S01]  /*3120*/  SHF.L.U32 R91, R145, 0x1f, RZ ;  /* 0x0000001f915b7819 */ /* 0x000fe200000006ff */
[----:B------:R-:W-:Y:S03]  /*3130*/  BSSY B1, `(.L_x_423) ;  /* 0x0000003000017945 */ /* 0x000fe60003800000 */
[----:B------:R-:W0:Y:S02]  /*3140*/  SYNCS.PHASECHK.TRANS64.TRYWAIT P5, [R21+URZ+0x31c90], R91 ;  /* 0x031c905b150075a7 */ /* 0x000e2400080a017f */
[----:B0-----:R-:W-:Y:S05]  /*3150*/  @!P5 BRA `(.L_x_424) ;  /* 0x000001b80010d947 */ /* 0x001fea0003800000 */
.L_x_708:
[----:B------:R-:W-:Y:S05]  /*3160*/  BSYNC B1 ;  /* 0x0000000000017941 */ /* 0x000fea0003800000 */
.L_x_423:
[----:B------:R-:W-:Y:S05]  /*3170*/  @P4 BRA `(.L_x_425) ;  /* 0x0000003400504947 */ /* 0x000fea0003800000 */
[----:B------:R-:W-:Y:S01]  /*3180*/  ISETP.NE.AND P4, PT, R11, RZ, PT ;  /* 0x000000ff0b00720c */ /* 0x000fe20003f85270 */
[----:B------:R-:W-:-:S12]  /*3190*/  BSSY B1, `(.L_x_426) ;  /* 0x0000032000017945 */ /* 0x000fd80003800000 */
[----:B------:R-:W-:Y:S05]  /*31a0*/  @!P4 BRA `(.L_x_427) ;  /* 0x0000000000c0c947 */ /* 0x000fea0003800000 */
[----:B------:R-:W2:Y:S01]  /*31b0*/  LDL.64 R60, [R1+0x40] ;  /* 0x00004000013c7983 */ /* 0x000ea20000100a00 */
[----:B------:R-:W-:Y:S03]  /*31c0*/  BSSY B2, `(.L_x_428) ;  /* 0x000002d000027945 */ /* 0x000fe60003800000 */
[----:B------:R1:W3:Y:S01]  /*31d0*/  LDS.128 R36, [R83+0x16800] ;  /* 0x0168000053247984 */ /* 0x0002e20000000c00 */
[----:B--2---:R-:W-:-:S13]  /*31e0*/  ISETP.GE.AND P4, PT, R60, R107, PT ;  /* 0x0000006b3c00720c */ /* 0x004fda0003f86270 */
[----:B-1-3--:R-:W-:Y:S05]  /*31f0*/  @P4 BRA `(.L_x_429) ;  /* 0x0000000000a44947 */ /* 0x00afea0003800000 */
[----:B------:R-:W-:Y:S01]  /*3200*/  SHF.R.U64 R60, R66, 0x10, R67 ;  /* 0x00000010423c7819 */ /* 0x000fe20000001243 */
[----:B------:R-:W-:Y:S01]  /*3210*/  HADD2.F32 R62, -RZ, R37.H1_H1 ;  /* 0x30000025ff3e7230 */ /* 0x000fe20000004100 */
[--C-:B------:R-:W-:Y:S02]  /*3220*/  SHF.R.U64 R61, R94, 0x10, R95.reuse ;  /* 0x000000105e3d7819 */ /* 0x100fe4000000125f */
[----:B------:R-:W-:Y:S01]  /*3230*/  SHF.R.U32.HI R94, RZ, 0x10, R95 ;  /* 0x00000010ff5e7819 */ /* 0x000fe2000001165f */
[----:B------:R-:W-:Y:S01]  /*3240*/  HADD2.F32 R63, -RZ, R60.H0_H0 ;  /* 0x2000003cff3f7230 */ /* 0x000fe20000004100 */
[----:B------:R-:W-:Y:S01]  /*3250*/  SHF.R.U32.HI R66, RZ, 0x10, R67 ;  /* 0x00000010ff427819 */ /* 0x000fe20000011643 */
[----:B------:R-:W-:Y:S02]  /*3260*/  HADD2.F32 R61, -RZ, R61.H0_H0 ;  /* 0x2000003dff3d7230 */ /* 0x000fe40000004100 */
[----:B------:R-:W-:Y:S02]  /*3270*/  HADD2.F32 R60, -RZ, R37.H0_H0 ;  /* 0x20000025ff3c7230 */ /* 0x000fe40000004100 */
[----:B------:R-:W-:-:S02]  /*3280*/  HADD2.F32 R94, -RZ, R94.H0_H0 ;  /* 0x2000005eff5e7230 */ /* 0x000fc40000004100 */
[-C--:B------:R-:W-:Y:S01]  /*3290*/  FMUL.FTZ R37, R62, R61.reuse ;  /* 0x0000003d3e257220 */ /* 0x080fe20000410000 */
[----:B------:R-:W-:Y:S02]  /*32a0*/  HADD2.F32 R66, -RZ, R66.H0_H0 ;  /* 0x20000042ff427230 */ /* 0x000fe40000004100 */
[C---:B------:R-:W-:Y:S01]  /*32b0*/  FMUL.FTZ R61, R60.reuse, R61 ;  /* 0x0000003d3c3d7220 */ /* 0x040fe20000410000 */
[----:B------:R-:W-:Y:S02]  /*32c0*/  IMAD.MOV.U32 R67, RZ, RZ, R38 ;  /* 0x000000ffff437224 */ /* 0x000fe400078e0026 */
[-C--:B------:R-:W-:Y:S01]  /*32d0*/  FFMA.FTZ R37, R60, R63.reuse, -R37 ;  /* 0x0000003f3c257223 */ /* 0x080fe20000010825 */
[----:B------:R-:W-:Y:S02]  /*32e0*/  HADD2.F32 R95, -RZ, R123.H1_H1 ;  /* 0x3000007bff5f7230 */ /* 0x000fe40000004100 */
[----:B------:R-:W-:Y:S01]  /*32f0*/  FFMA.FTZ R60, R62, R63, R61 ;  /* 0x0000003f3e3c7223 */ /* 0x000fe2000001003d */
[----:B------:R-:W-:-:S02]  /*3300*/  HADD2.F32 R61, -RZ, R39.H1_H1 ;  /* 0x30000027ff3d7230 */ /* 0x000fc40000004100 */
[----:B------:R-:W-:Y:S02]  /*3310*/  HADD2.F32 R63, -RZ, R39.H0_H0 ;  /* 0x20000027ff3f7230 */ /* 0x000fe40000004100 */
[----:B------:R-:W-:Y:S02]  /*3320*/  HADD2.F32 R38, -RZ, R67.H1_H1 ;  /* 0x30000043ff267230 */ /* 0x000fe40000004100 */
[----:B------:R-:W-:Y:S01]  /*3330*/  FMUL.FTZ R62, R61, R94 ;  /* 0x0000005e3d3e7220 */ /* 0x000fe20000410000 */
[----:B------:R-:W-:-:S03]  /*3340*/  F2FP.F16.F32.PACK_AB R37, R60, R37 ;  /* 0x000000253c25723e */ /* 0x000fc600000000ff */
[C---:B------:R-:W-:Y:S01]  /*3350*/  FFMA.FTZ R39, R63.reuse, R66, -R62 ;  /* 0x000000423f277223 */ /* 0x040fe2000001083e */
[----:B------:R-:W-:Y:S01]  /*3360*/  FMUL.FTZ R62, R63, R94 ;  /* 0x0000005e3f3e7220 */ /* 0x000fe20000410000 */
[----:B------:R-:W-:Y:S02]  /*3370*/  HADD2.F32 R94, -RZ, R123.H0_H0 ;  /* 0x2000007bff5e7230 */ /* 0x000fe40000004100 */
[--C-:B------:R-:W-:Y:S02]  /*3380*/  HADD2.F32 R63, -RZ, R36.reuse.H0_H0 ;  /* 0x20000024ff3f7230 */ /* 0x100fe40000004100 */
[----:B------:R-:W-:Y:S01]  /*3390*/  FFMA.FTZ R62, R61, R66, R62 ;  /* 0x000000423d3e7223 */ /* 0x000fe2000001003e */
[----:B------:R-:W-:Y:S02]  /*33a0*/  HADD2.F32 R61, -RZ, R36.H1_H1 ;  /* 0x30000024ff3d7230 */ /* 0x000fe40000004100 */
[----:B------:R-:W-:Y:S02]  /*33b0*/  HADD2.F32 R66, -RZ, R122.H1_H1 ;  /* 0x3000007aff427230 */ /* 0x000fe40000004100 */
[----:B------:R-:W-:Y:S01]  /*33c0*/  F2FP.F16.F32.PACK_AB R39, R62, R39 ;  /* 0x000000273e27723e */ /* 0x000fe200000000ff */
[-C--:B------:R-:W-:Y:S01]  /*33d0*/  FMUL.FTZ R36, R61, R94.reuse ;  /* 0x0000005e3d247220 */ /* 0x080fe20000410000 */
[----:B------:R-:W-:-:S03]  /*33e0*/  FMUL.FTZ R94, R63, R94 ;  /* 0x0000005e3f5e7220 */ /* 0x000fc60000410000 */
[-C--:B------:R-:W-:Y:S01]  /*33f0*/  FFMA.FTZ R36, R63, R66.reuse, -R36 ;  /* 0x000000423f247223 */ /* 0x080fe20000010824 */
[----:B------:R-:W-:Y:S01]  /*3400*/  FFMA.FTZ R61, R61, R66, R94 ;  /* 0x000000423d3d7223 */ /* 0x000fe2000001005e */
[----:B------:R-:W-:Y:S02]  /*3410*/  HADD2.F32 R66, -RZ, R67.H0_H0 ;  /* 0x20000043ff427230 */ /* 0x000fe40000004100 */
[-C--:B------:R-:W-:Y:S01]  /*3420*/  FMUL.FTZ R67, R38, R95.reuse ;  /* 0x0000005f26437220 */ /* 0x080fe20000410000 */
[----:B------:R-:W-:Y:S01]  /*3430*/  HADD2.F32 R63, -RZ, R122.H0_H0 ;  /* 0x2000007aff3f7230 */ /* 0x000fe20000004100 */
[----:B------:R-:W-:Y:S01]  /*3440*/  F2FP.F16.F32.PACK_AB R36, R61, R36 ;  /* 0x000000243d24723e */ /* 0x000fe200000000ff */
[----:B------:R-:W-:-:S03]  /*3450*/  FMUL.FTZ R95, R66, R95 ;  /* 0x0000005f425f7220 */ /* 0x000fc60000410000 */
[-C--:B------:R-:W-:Y:S01]  /*3460*/  FFMA.FTZ R67, R66, R63.reuse, -R67 ;  /* 0x0000003f42437223 */ /* 0x080fe20000010843 */
[----:B------:R-:W-:-:S05]  /*3470*/  FFMA.FTZ R38, R38, R63, R95 ;  /* 0x0000003f26267223 */ /* 0x000fca000001005f */
[----:B------:R-:W-:-:S07]  /*3480*/  F2FP.F16.F32.PACK_AB R38, R38, R67 ;  /* 0x000000432626723e */ /* 0x000fce00000000ff */
.L_x_429:
[----:B------:R-:W-:Y:S05]  /*3490*/  BSYNC B2 ;  /* 0x0000000000027941 */ /* 0x000fea0003800000 */
.L_x_428:
[----:B------:R1:W-:Y:S02]  /*34a0*/  STG.E.128 desc[UR60][R40.64], R36 ;  /* 0x0000002428007986 */ /* 0x0003e4000c101d3c */
.L_x_427:
[----:B------:R-:W-:Y:S05]  /*34b0*/  BSYNC B1 ;  /* 0x0000000000017941 */ /* 0x000fea0003800000 */
.L_x_426:
[----:B------:R-:W-:Y:S01]  /*34c0*/  ISETP.NE.AND P4, PT, R12, RZ, PT ;  /* 0x000000ff0c00720c */ /* 0x000fe20003f85270 */
[----:B------:R-:W-:-:S12]  /*34d0*/  BSSY B1, `(.L_x_430) ;  /* 0x0000034000017945 */ /* 0x000fd80003800000 */
[----:B------:R-:W-:Y:S05]  /*34e0*/  @!P4 BRA `(.L_x_431) ;  /* 0x0000000000c8c947 */ /* 0x000fea0003800000 */
[----:B------:R-:W2:Y:S01]  /*34f0*/  LDL R60, [R1+0x64] ;  /* 0x00006400013c7983 */ /* 0x000ea20000100800 */
[----:B------:R-:W-:Y:S03]  /*3500*/  BSSY B2, `(.L_x_432) ;  /* 0x000002f000027945 */ /* 0x000fe60003800000 */
[----:B-1----:R1:W3:Y:S01]  /*3510*/  LDS.128 R36, [R26+0x16800] ;  /* 0x016800001a247984 */ /* 0x0022e20000000c00 */
[----:B--2---:R-:W-:-:S13]  /*3520*/  ISETP.GE.AND P4, PT, R60, R107, PT ;  /* 0x0000006b3c00720c */ /* 0x004fda0003f86270 */
[----:B-1-3--:R-:W-:Y:S05]  /*3530*/  @P4 BRA `(.L_x_433) ;  /* 0x0000000000ac4947 */ /* 0x00afea0003800000 */
[----:B------:R-:W-:Y:S01]  /*3540*/  IMAD.MOV.U32 R60, RZ, RZ, R37 ;  /* 0x000000ffff3c7224 */ /* 0x000fe200078e0025 */
[----:B------:R-:W-:Y:S02]  /*3550*/  SHF.R.U64 R61, R64, 0x10, R65 ;  /* 0x00000010403d7819 */ /* 0x000fe40000001241 */
[----:B------:R-:W-:Y:S02]  /*3560*/  SHF.R.U64 R58, R58, 0x10, R59 ;  /* 0x000000103a3a7819 */ /* 0x000fe4000000123b */
[--C-:B------:R-:W-:Y:S01]  /*3570*/  HADD2.F32 R37, -RZ, R60.reuse.H1_H1 ;  /* 0x3000003cff257230 */ /* 0x100fe20000004100 */
[----:B------:R-:W-:Y:S01]  /*3580*/  SHF.R.U32.HI R64, RZ, 0x10, R65 ;  /* 0x00000010ff407819 */ /* 0x000fe20000011641 */
[----:B------:R-:W-:Y:S01]  /*3590*/  HADD2.F32 R61, -RZ, R61.H0_H0 ;  /* 0x2000003dff3d7230 */ /* 0x000fe20000004100 */
[----:B------:R-:W-:Y:S01]  /*35a0*/  SHF.R.U32.HI R59, RZ, 0x10, R59 ;  /* 0x00000010ff3b7819 */ /* 0x000fe2000001163b */
[----:B------:R-:W-:Y:S02]  /*35b0*/  HADD2.F32 R60, -RZ, R60.H0_H0 ;  /* 0x2000003cff3c7230 */ /* 0x000fe40000004100 */
[----:B------:R-:W-:-:S02]  /*35c0*/  HADD2.F32 R58, -RZ, R58.H0_H0 ;  /* 0x2000003aff3a7230 */ /* 0x000fc40000004100 */
[CC--:B------:R-:W-:Y:S01]  /*35d0*/  FMUL.FTZ R63, R37.reuse, R61.reuse ;  /* 0x0000003d253f7220 */ /* 0x0c0fe20000410000 */
[----:B------:R-:W-:Y:S02]  /*35e0*/  HADD2.F32 R59, -RZ, R59.H0_H0 ;  /* 0x2000003bff3b7230 */ /* 0x000fe40000004100 */
[C---:B------:R-:W-:Y:S01]  /*35f0*/  FMUL.FTZ R62, R60.reuse, R61 ;  /* 0x0000003d3c3e7220 */ /* 0x040fe20000410000 */
[----:B------:R-:W-:Y:S02]  /*3600*/  HADD2.F32 R65, -RZ, R121.H1_H1 ;  /* 0x30000079ff417230 */ /* 0x000fe40000004100 */
[-C--:B------:R-:W-:Y:S01]  /*3610*/  FFMA.FTZ R63, R60, R58.reuse, -R63 ;  /* 0x0000003a3c3f7223 */ /* 0x080fe2000001083f */
[----:B------:R-:W-:Y:S02]  /*3620*/  HADD2.F32 R60, -RZ, R39.H0_H0 ;  /* 0x20000027ff3c7230 */ /* 0x000fe40000004100 */
[----:B------:R-:W-:Y:S01]  /*3630*/  FFMA.FTZ R62, R37, R58, R62 ;  /* 0x0000003a253e7223 */ /* 0x000fe2000001003e */
[----:B------:R-:W-:-:S02]  /*3640*/  HADD2.F32 R37, -RZ, R64.H0_H0 ;  /* 0x20000040ff257230 */ /* 0x000fc40000004100 */
[----:B------:R-:W-:Y:S02]  /*3650*/  HADD2.F32 R58, -RZ, R39.H1_H1 ;  /* 0x30000027ff3a7230 */ /* 0x000fe40000004100 */
[----:B------:R-:W-:Y:S01]  /*3660*/  F2FP.F16.F32.PACK_AB R62, R62, R63 ;  /* 0x0000003f3e3e723e */ /* 0x000fe200000000ff */
[-C--:B------:R-:W-:Y:S02]  /*3670*/  FMUL.FTZ R61, R60, R37.reuse ;  /* 0x000000253c3d7220 */ /* 0x080fe40000410000 */
[C---:B------:R-:W-:Y:S02]  /*3680*/  FMUL.FTZ R39, R58.reuse, R37 ;  /* 0x000000253a277220 */ /* 0x040fe40000410000 */
[-C--:B------:R-:W-:Y:S01]  /*3690*/  FFMA.FTZ R58, R58, R59.reuse, R61 ;  /* 0x0000003b3a3a7223 */ /* 0x080fe2000001003d */
[----:B------:R-:W-:Y:S02]  /*36a0*/  HADD2.F32 R61, -RZ, R121.H0_H0 ;  /* 0x20000079ff3d7230 */ /* 0x000fe40000004100 */
[----:B------:R-:W-:Y:S01]  /*36b0*/  FFMA.FTZ R37, R60, R59, -R39 ;  /* 0x0000003b3c257223 */ /* 0x000fe20000010827 */
[----:B------:R-:W-:-:S02]  /*36c0*/  HADD2.F32 R60, -RZ, R36.H0_H0 ;  /* 0x20000024ff3c7230 */ /* 0x000fc40000004100 */
[----:B------:R-:W-:Y:S02]  /*36d0*/  HADD2.F32 R36, -RZ, R36.H1_H1 ;  /* 0x30000024ff247230 */ /* 0x000fe40000004100 */
[----:B------:R-:W-:Y:S01]  /*36e0*/  HADD2.F32 R59, -RZ, R119.H0_H0 ;  /* 0x20000077ff3b7230 */ /* 0x000fe20000004100 */
[----:B------:R-:W-:Y:S01]  /*36f0*/  F2FP.F16.F32.PACK_AB R58, R58, R37 ;  /* 0x000000253a3a723e */ /* 0x000fe200000000ff */
[----:B------:R-:W-:Y:S02]  /*3700*/  IMAD.MOV.U32 R37, RZ, RZ, R62 ;  /* 0x000000ffff257224 */ /* 0x000fe400078e003e */
[-C--:B------:R-:W-:Y:S01]  /*3710*/  FMUL.FTZ R39, R36, R61.reuse ;  /* 0x0000003d24277220 */ /* 0x080fe20000410000 */
[----:B------:R-:W-:-:S03]  /*3720*/  FMUL.FTZ R61, R60, R61 ;  /* 0x0000003d3c3d7220 */ /* 0x000fc60000410000 */
[-C--:B------:R-:W-:Y:S01]  /*3730*/  FFMA.FTZ R39, R60, R59.reuse, -R39 ;  /* 0x0000003b3c277223 */ /* 0x080fe20000010827 */
[--C-:B------:R-:W-:Y:S02]  /*3740*/  HADD2.F32 R60, -RZ, R38.reuse.H0_H0 ;  /* 0x20000026ff3c7230 */ /* 0x100fe40000004100 */
[----:B------:R-:W-:Y:S01]  /*3750*/  FFMA.FTZ R36, R36, R59, R61 ;  /* 0x0000003b24247223 */ /* 0x000fe2000001003d */
[----:B------:R-:W-:Y:S02]  /*3760*/  HADD2.F32 R38, -RZ, R38.H1_H1 ;  /* 0x30000026ff267230 */ /* 0x000fe40000004100 */
[----:B------:R-:W-:Y:S02]  /*3770*/  HADD2.F32 R59, -RZ, R119.H1_H1 ;  /* 0x30000077ff3b7230 */ /* 0x000fe40000004100 */
[----:B------:R-:W-:Y:S01]  /*3780*/  F2FP.F16.F32.PACK_AB R36, R36, R39 ;  /* 0x000000272424723e */ /* 0x000fe200000000ff */
[-C--:B------:R-:W-:Y:S01]  /*3790*/  FMUL.FTZ R61, R38, R65.reuse ;  /* 0x00000041263d7220 */ /* 0x080fe20000410000 */
[----:B------:R-:W-:Y:S01]  /*37a0*/  FMUL.FTZ R65, R60, R65 ;  /* 0x000000413c417220 */ /* 0x000fe20000410000 */
[----:B------:R-:W-:-:S02]  /*37b0*/  IMAD.MOV.U32 R39, RZ, RZ, R58 ;  /* 0x000000ffff277224 */ /* 0x000fc400078e003a */
[-C--:B------:R-:W-:Y:S01]  /*37c0*/  FFMA.FTZ R61, R60, R59.reuse, -R61 ;  /* 0x0000003b3c3d7223 */ /* 0x080fe2000001083d */
[----:B------:R-:W-:-:S05]  /*37d0*/  FFMA.FTZ R38, R38, R59, R65 ;  /* 0x0000003b26267223 */ /* 0x000fca0000010041 */
[----:B------:R-:W-:-:S07]  /*37e0*/  F2FP.F16.F32.PACK_AB R38, R38, R61 ;  /* 0x0000003d2626723e */ /* 0x000fce00000000ff */
.L_x_433:
[----:B------:R-:W-:Y:S05]  /*37f0*/  BSYNC B2 ;  /* 0x0000000000027941 */ /* 0x000fea0003800000 */
.L_x_432:
[----:B------:R2:W-:Y:S02]  /*3800*/  STG.E.128 desc[UR60][R40.64+0x20], R36 ;  /* 0x0000202428007986 */ /* 0x0005e4000c101d3c */
.L_x_431:
[----:B------:R-:W-:Y:S05]  /*3810*/  BSYNC B1 ;  /* 0x0000000000017941 */ /* 0x000fea0003800000 */
.L_x_430:
[----:B------:R-:W-:Y:S01]  /*3820*/  ISETP.NE.AND P4, PT, R13, RZ, PT ;  /* 0x000000ff0d00720c */ /* 0x000fe20003f85270 */
[----:B------:R-:W-:-:S12]  /*3830*/  BSSY B1, `(.L_x_434) ;  /* 0x0000033000017945 */ /* 0x000fd80003800000 */
[----:B------:R-:W-:Y:S05]  /*3840*/  @!P4 BRA `(.L_x_435) ;  /* 0x0000000000c4c947 */ /* 0x000fea0003800000 */
[----:B------:R-:W3:Y:S01]  /*3850*/  LDL R58, [R1+0x6c] ;  /* 0x00006c00013a7983 */ /* 0x000ee20000100800 */
[----:B------:R-:W-:Y:S03]  /*3860*/  BSSY B2, `(.L_x_436) ;  /* 0x000002e000027945 */ /* 0x000fe60003800000 */
[----:B-12---:R1:W2:Y:S01]  /*3870*/  LDS.128 R36, [R83+0x18c00] ;  /* 0x018c000053247984 */ /* 0x0062a20000000c00 */
[----:B---3--:R-:W-:-:S13]  /*3880*/  ISETP.GE.AND P4, PT, R58, R107, PT ;  /* 0x0000006b3a00720c */ /* 0x008fda0003f86270 */
[----:B-12---:R-:W-:Y:S05]  /*3890*/  @P4 BRA `(.L_x_437) ;  /* 0x0000000000a84947 */ /* 0x006fea0003800000 */
[----:B------:R-:W-:Y:S01]  /*38a0*/  SHF.R.U64 R58, R56, 0x10, R57 ;  /* 0x00000010383a7819 */ /* 0x000fe20000001239 */
[----:B------:R-:W-:Y:S01]  /*38b0*/  IMAD.MOV.U32 R56, RZ, RZ, R37 ;  /* 0x000000ffff387224 */ /* 0x000fe200078e0025 */
[----:B------:R-:W-:-:S03]  /*38c0*/  SHF.R.U64 R54, R54, 0x10, R55 ;  /* 0x0000001036367819 */ /* 0x000fc60000001237 */
[----:B------:R-:W-:Y:S02]  /*38d0*/  HADD2.F32 R58, -RZ, R58.H0_H0 ;  /* 0x2000003aff3a7230 */ /* 0x000fe40000004100 */
[--C-:B------:R-:W-:Y:S02]  /*38e0*/  HADD2.F32 R37, -RZ, R56.reuse.H1_H1 ;  /* 0x30000038ff257230 */ /* 0x100fe40000004100 */
[----:B------:R-:W-:Y:S02]  /*38f0*/  HADD2.F32 R59, -RZ, R56.H0_H0 ;  /* 0x20000038ff3b7230 */ /* 0x000fe40000004100 */
[----:B------:R-:W-:Y:S02]  /*3900*/  HADD2.F32 R54, -RZ, R54.H0_H0 ;  /* 0x20000036ff367230 */ /* 0x000fe40000004100 */
[-C--:B------:R-:W-:Y:S01]  /*3910*/  FMUL.FTZ R56, R37, R58.reuse ;  /* 0x0000003a25387220 */ /* 0x080fe20000410000 */
[----:B------:R-:W-:-:S03]  /*3920*/  FMUL.FTZ R58, R59, R58 ;  /* 0x0000003a3b3a7220 */ /* 0x000fc60000410000 */
[-C--:B------:R-:W-:Y:S01]  /*3930*/  FFMA.FTZ R56, R59, R54.reuse, -R56 ;  /* 0x000000363b387223 */ /* 0x080fe20000010838 */
[----:B------:R-:W-:Y:S01]  /*3940*/  FFMA.FTZ R37, R37, R54, R58 ;  /* 0x0000003625257223 */ /* 0x000fe2000001003a */
[----:B------:R-:W-:Y:S01]  /*3950*/  SHF.R.U32.HI R54, RZ, 0x10, R55 ;  /* 0x00000010ff367819 */ /* 0x000fe20000011637 */
[----:B------:R-:W-:Y:S01]  /*3960*/  IMAD.MOV.U32 R55, RZ, RZ, R39 ;  /* 0x000000ffff377224 */ /* 0x000fe200078e0027 */
[----:B------:R-:W-:Y:S01]  /*3970*/  SHF.R.U32.HI R58, RZ, 0x10, R57 ;  /* 0x00000010ff3a7819 */ /* 0x000fe20000011639 */
[----:B------:R-:W-:Y:S01]  /*3980*/  HADD2.F32 R57, -RZ, R118.H1_H1 ;  /* 0x30000076ff397230 */ /* 0x000fe20000004100 */
[----:B------:R-:W-:Y:S01]  /*3990*/  F2FP.F16.F32.PACK_AB R37, R37, R56 ;  /* 0x000000382525723e */ /* 0x000fe200000000ff */
[----:B------:R-:W-:Y:S02]  /*39a0*/  HADD2.F32 R54, -RZ, R54.H0_H0 ;  /* 0x20000036ff367230 */ /* 0x000fe40000004100 */
[----:B------:R-:W-:Y:S02]  /*39b0*/  HADD2.F32 R58, -RZ, R58.H0_H0 ;  /* 0x2000003aff3a7230 */ /* 0x000fe40000004100 */
[----:B------:R-:W-:-:S02]  /*39c0*/  HADD2.F32 R39, -RZ, R55.H1_H1 ;  /* 0x30000037ff277230 */ /* 0x000fc40000004100 */
[----:B------:R-:W-:-:S03]  /*39d0*/  HADD2.F32 R55, -RZ, R55.H0_H0 ;  /* 0x20000037ff377230 */ /* 0x000fc60000004100 */
[-C--:B------:R-:W-:Y:S02]  /*39e0*/  FMUL.FTZ R60, R39, R58.reuse ;  /* 0x0000003a273c7220 */ /* 0x080fe40000410000 */
[C---:B------:R-:W-:Y:S02]  /*39f0*/  FMUL.FTZ R58, R55.reuse, R58 ;  /* 0x0000003a373a7220 */ /* 0x040fe40000410000 */
[-C--:B------:R-:W-:Y:S01]  /*3a00*/  FFMA.FTZ R60, R55, R54.reuse, -R60 ;  /* 0x00000036373c7223 */ /* 0x080fe2000001083c */
[----:B------:R-:W-:Y:S02]  /*3a10*/  HADD2.F32 R55, -RZ, R120.H0_H0 ;  /* 0x20000078ff377230 */ /* 0x000fe40000004100 */
[----:B------:R-:W-:Y:S01]  /*3a20*/  FFMA.FTZ R39, R39, R54, R58 ;  /* 0x0000003627277223 */ /* 0x000fe2000001003a */
[--C-:B------:R-:W-:Y:S02]  /*3a30*/  HADD2.F32 R54, -RZ, R36.reuse.H1_H1 ;  /* 0x30000024ff367230 */ /* 0x100fe40000004100 */
[----:B------:R-:W-:-:S02]  /*3a40*/  HADD2.F32 R36, -RZ, R36.H0_H0 ;  /* 0x20000024ff247230 */ /* 0x000fc40000004100 */
[----:B------:R-:W-:Y:S01]  /*3a50*/  F2FP.F16.F32.PACK_AB R39, R39, R60 ;  /* 0x0000003c2727723e */ /* 0x000fe200000000ff */
[-C--:B------:R-:W-:Y:S02]  /*3a60*/  FMUL.FTZ R59, R54, R55.reuse ;  /* 0x00000037363b7220 */ /* 0x080fe40000410000 */
[C---:B------:R-:W-:Y:S02]  /*3a70*/  FMUL.FTZ R55, R36.reuse, R55 ;  /* 0x0000003724377220 */ /* 0x040fe40000410000 */
[-C--:B------:R-:W-:Y:S01]  /*3a80*/  FFMA.FTZ R36, R36, R57.reuse, -R59 ;  /* 0x0000003924247223 */ /* 0x080fe2000001083b */
[----:B------:R-:W-:Y:S02]  /*3a90*/  HADD2.F32 R59, -RZ, R120.H1_H1 ;  /* 0x30000078ff3b7230 */ /* 0x000fe40000004100 */
[----:B------:R-:W-:Y:S01]  /*3aa0*/  FFMA.FTZ R55, R54, R57, R55 ;  /* 0x0000003936377223 */ /* 0x000fe20000010037 */
[--C-:B------:R-:W-:Y:S02]  /*3ab0*/  HADD2.F32 R54, -RZ, R38.reuse.H1_H1 ;  /* 0x30000026ff367230 */ /* 0x100fe40000004100 */
[----:B------:R-:W-:-:S02]  /*3ac0*/  HADD2.F32 R38, -RZ, R38.H0_H0 ;  /* 0x20000026ff267230 */ /* 0x000fc40000004100 */
[----:B------:R-:W-:Y:S02]  /*3ad0*/  HADD2.F32 R57, -RZ, R118.H0_H0 ;  /* 0x20000076ff397230 */ /* 0x000fe40000004100 */
[-C--:B------:R-:W-:Y:S01]  /*3ae0*/  FMUL.FTZ R61, R54, R59.reuse ;  /* 0x0000003b363d7220 */ /* 0x080fe20000410000 */
[----:B------:R-:W-:Y:S01]  /*3af0*/  F2FP.F16.F32.PACK_AB R36, R55, R36 ;  /* 0x000000243724723e */ /* 0x000fe200000000ff */
[C---:B------:R-:W-:Y:S02]  /*3b00*/  FMUL.FTZ R59, R38.reuse, R59 ;  /* 0x0000003b263b7220 */ /* 0x040fe40000410000 */
[-C--:B------:R-:W-:Y:S02]  /*3b10*/  FFMA.FTZ R38, R38, R57.reuse, -R61 ;  /* 0x0000003926267223 */ /* 0x080fe4000001083d */
[----:B------:R-:W-:-:S05]  /*3b20*/  FFMA.FTZ R59, R54, R57, R59 ;  /* 0x00000039363b7223 */ /* 0x000fca000001003b */
[----:B------:R-:W-:-:S07]  /*3b30*/  F2FP.F16.F32.PACK_AB R38, R59, R38 ;  /* 0x000000263b26723e */ /* 0x000fce00000000ff */
.L_x_437:
[----:B------:R-:W-:Y:S05]  /*3b40*/  BSYNC B2 ;  /* 0x0000000000027941 */ /* 0x000fea0003800000 */
.L_x_436:
[----:B------:R3:W-:Y:S02]  /*3b50*/  STG.E.128 desc[UR60][R40.64+0x40], R36 ;  /* 0x0000402428007986 */ /* 0x0007e4000c101d3c */
.L_x_435:
[----:B------:R-:W-:Y:S05]  /*3b60*/  BSYNC B1 ;  /* 0x0000000000017941 */ /* 0x000fea0003800000 */
.L_x_434:
[----:B------:R-:W-:Y:S01]  /*3b70*/  ISETP.NE.AND P4, PT, R14, RZ, PT ;  /* 0x000000ff0e00720c */ /* 0x000fe20003f85270 */
[----:B------:R-:W-:-:S12]  /*3b80*/  BSSY B1, `(.L_x_438) ;  /* 0x0000032000017945 */ /* 0x000fd80003800000 */
[----:B------:R-:W-:Y:S05]  /*3b90*/  @!P4 BRA `(.L_x_439) ;  /* 0x0000000000c0c947 */ /* 0x000fea0003800000 */
[----:B------:R-:W4:Y:S01]  /*3ba0*/  LDL R54, [R1+0x70] ;  /* 0x0000700001367983 */ /* 0x000f220000100800 */
[----:B------:R-:W-:Y:S03]  /*3bb0*/  BSSY B2, `(.L_x_440) ;  /* 0x000002d000027945 */ /* 0x000fe60003800000 */
[----:B-123--:R1:W2:Y:S01]  /*3bc0*/  LDS.128 R36, [R26+0x18c00] ;  /* 0x018c00001a247984 */ /* 0x00e2a20000000c00 */
[----:B----4-:R-:W-:-:S13]  /*3bd0*/  ISETP.GE.AND P4, PT, R54, R107, PT ;  /* 0x0000006b3600720c */ /* 0x010fda0003f86270 */
[----:B-12---:R-:W-:Y:S05]  /*3be0*/  @P4 BRA `(.L_x_441) ;  /* 0x0000000000a44947 */ /* 0x006fea0003800000 */
[--C-:B------:R-:W-:Y:S02]  /*3bf0*/  SHF.R.U64 R54, R50, 0x10, R51.reuse ;  /* 0x0000001032367819 */ /* 0x100fe40000001233 */
[----:B------:R-:W-:Y:S01]  /*3c00*/  SHF.R.U32.HI R50, RZ, 0x10, R51 ;  /* 0x00000010ff327819 */ /* 0x000fe20000011633 */
[----:B------:R-:W-:Y:S01]  /*3c10*/  IMAD.MOV.U32 R51, RZ, RZ, R39 ;  /* 0x000000ffff337224 */ /* 0x000fe200078e0027 */
[--C-:B------:R-:W-:Y:S01]  /*3c20*/  SHF.R.U64 R56, R52, 0x10, R53.reuse ;  /* 0x0000001034387819 */ /* 0x100fe20000001235 */
[--C-:B------:R-:W-:Y:S01]  /*3c30*/  HADD2.F32 R39, -RZ, R37.reuse.H1_H1 ;  /* 0x30000025ff277230 */ /* 0x100fe20000004100 */
[----:B------:R-:W-:Y:S01]  /*3c40*/  SHF.R.U32.HI R55, RZ, 0x10, R53 ;  /* 0x00000010ff377819 */ /* 0x000fe20000011635 */
[----:B------:R-:W-:Y:S02]  /*3c50*/  HADD2.F32 R37, -RZ, R37.H0_H0 ;  /* 0x20000025ff257230 */ /* 0x000fe40000004100 */
[----:B------:R-:W-:Y:S02]  /*3c60*/  HADD2.F32 R56, -RZ, R56.H0_H0 ;  /* 0x20000038ff387230 */ /* 0x000fe40000004100 */
[----:B------:R-:W-:-:S02]  /*3c70*/  HADD2.F32 R55, -RZ, R55.H0_H0 ;  /* 0x20000037ff377230 */ /* 0x000fc40000004100 */
[--C-:B------:R-:W-:Y:S02]  /*3c80*/  HADD2.F32 R52, -RZ, R51.reuse.H1_H1 ;  /* 0x30000033ff347230 */ /* 0x100fe40000004100 */
[----:B------:R-:W-:Y:S02]  /*3c90*/  HADD2.F32 R51, -RZ, R51.H0_H0 ;  /* 0x20000033ff337230 */ /* 0x000fe40000004100 */
[----:B------:R-:W-:Y:S02]  /*3ca0*/  HADD2.F32 R54, -RZ, R54.H0_H0 ;  /* 0x20000036ff367230 */ /* 0x000fe40000004100 */
[-C--:B------:R-:W-:Y:S01]  /*3cb0*/  FMUL.FTZ R58, R52, R55.reuse ;  /* 0x00000037343a7220 */ /* 0x080fe20000410000 */
[----:B------:R-:W-:Y:S02]  /*3cc0*/  HADD2.F32 R53, -RZ, R50.H0_H0 ;  /* 0x20000032ff357230 */ /* 0x000fe40000004100 */
[-C--:B------:R-:W-:Y:S01]  /*3cd0*/  FMUL.FTZ R50, R39, R56.reuse ;  /* 0x0000003827327220 */ /* 0x080fe20000410000 */
[----:B------:R-:W-:Y:S01]  /*3ce0*/  FMUL.FTZ R56, R37, R56 ;  /* 0x0000003825387220 */ /* 0x000fe20000410000 */
[----:B------:R-:W-:-:S02]  /*3cf0*/  FMUL.FTZ R55, R51, R55 ;  /* 0x0000003733377220 */ /* 0x000fc40000410000 */
[-C--:B------:R-:W-:Y:S01]  /*3d00*/  FFMA.FTZ R37, R37, R54.reuse, -R50 ;  /* 0x0000003625257223 */ /* 0x080fe20000010832 */
[----:B------:R-:W-:Y:S01]  /*3d10*/  FFMA.FTZ R50, R39, R54, R56 ;  /* 0x0000003627327223 */ /* 0x000fe20000010038 */
[-C--:B------:R-:W-:Y:S01]  /*3d20*/  FFMA.FTZ R39, R51, R53.reuse, -R58 ;  /* 0x0000003533277223 */ /* 0x080fe2000001083a */
[----:B------:R-:W-:Y:S01]  /*3d30*/  FFMA.FTZ R52, R52, R53, R55 ;  /* 0x0000003534347223 */ /* 0x000fe20000010037 */
[--C-:B------:R-:W-:Y:S02]  /*3d40*/  HADD2.F32 R55, -RZ, R117.reuse.H0_H0 ;  /* 0x20000075ff377230 */ /* 0x100fe40000004100 */
[----:B------:R-:W-:Y:S01]  /*3d50*/  HADD2.F32 R54, -RZ, R36.H1_H1 ;  /* 0x30000024ff367230 */ /* 0x000fe20000004100 */
[----:B------:R-:W-:Y:S01]  /*3d60*/  F2FP.F16.F32.PACK_AB R37, R50, R37 ;  /* 0x000000253225723e */ /* 0x000fe200000000ff */
[----:B------:R-:W-:Y:S01]  /*3d70*/  HADD2.F32 R53, -RZ, R38.H1_H1 ;  /* 0x30000026ff357230 */ /* 0x000fe20000004100 */
[----:B------:R-:W-:Y:S01]  /*3d80*/  F2FP.F16.F32.PACK_AB R39, R52, R39 ;  /* 0x000000273427723e */ /* 0x000fe200000000ff */
[----:B------:R-:W-:-:S02]  /*3d90*/  HADD2.F32 R117, -RZ, R117.H1_H1 ;  /* 0x30000075ff757230 */ /* 0x000fc40000004100 */
[----:B------:R-:W-:Y:S01]  /*3da0*/  FMUL.FTZ R57, R54, R55 ;  /* 0x0000003736397220 */ /* 0x000fe20000410000 */
[----:B------:R-:W-:Y:S02]  /*3db0*/  HADD2.F32 R36, -RZ, R36.H0_H0 ;  /* 0x20000024ff247230 */ /* 0x000fe40000004100 */
[----:B------:R-:W-:Y:S02]  /*3dc0*/  HADD2.F32 R38, -RZ, R38.H0_H0 ;  /* 0x20000026ff267230 */ /* 0x000fe40000004100 */
[C---:B------:R-:W-:Y:S01]  /*3dd0*/  FMUL.FTZ R59, R53.reuse, R117 ;  /* 0x00000075353b7220 */ /* 0x040fe20000410000 */
[--C-:B------:R-:W-:Y:S02]  /*3de0*/  HADD2.F32 R51, -RZ, R116.reuse.H0_H0 ;  /* 0x20000074ff337230 */ /* 0x100fe40000004100 */
[----:B------:R-:W-:Y:S01]  /*3df0*/  FMUL.FTZ R55, R36, R55 ;  /* 0x0000003724377220 */ /* 0x000fe20000410000 */
[----:B------:R-:W-:Y:S02]  /*3e00*/  HADD2.F32 R116, -RZ, R116.H1_H1 ;  /* 0x30000074ff747230 */ /* 0x000fe40000004100 */
[----:B------:R-:W-:Y:S01]  /*3e10*/  FMUL.FTZ R56, R38, R117 ;  /* 0x0000007526387220 */ /* 0x000fe20000410000 */
[-C--:B------:R-:W-:Y:S01]  /*3e20*/  FFMA.FTZ R57, R36, R51.reuse, -R57 ;  /* 0x0000003324397223 */ /* 0x080fe20000010839 */
[----:B------:R-:W-:Y:S01]  /*3e30*/  FFMA.FTZ R54, R54, R51, R55 ;  /* 0x0000003336367223 */ /* 0x000fe20000010037 */
[-C--:B------:R-:W-:Y:S01]  /*3e40*/  FFMA.FTZ R59, R38, R116.reuse, -R59 ;  /* 0x00000074263b7223 */ /* 0x080fe2000001083b */
[----:B------:R-:W-:-:S03]  /*3e50*/  FFMA.FTZ R56, R53, R116, R56 ;  /* 0x0000007435387223 */ /* 0x000fc60000010038 */
[----:B------:R-:W-:Y:S02]  /*3e60*/  F2FP.F16.F32.PACK_AB R36, R54, R57 ;  /* 0x000000393624723e */ /* 0x000fe400000000ff */
[----:B------:R-:W-:-:S07]  /*3e70*/  F2FP.F16.F32.PACK_AB R38, R56, R59 ;  /* 0x0000003b3826723e */ /* 0x000fce00000000ff */
.L_x_441:
[----:B------:R-:W-:Y:S05]  /*3e80*/  BSYNC B2 ;  /* 0x0000000000027941 */ /* 0x000fea0003800000 */
.L_x_440:
[----:B------:R4:W-:Y:S02]  /*3e90*/  STG.E.128 desc[UR60][R40.64+0x60], R36 ;  /* 0x0000602428007986 */ /* 0x0009e4000c101d3c */
.L_x_439:
[----:B------:R-:W-:Y:S05]  /*3ea0*/  BSYNC B1 ;  /* 0x0000000000017941 */ /* 0x000fea0003800000 */
.L_x_438:
[----:B------:R-:W-:Y:S01]  /*3eb0*/  ISETP.NE.AND P4, PT, R15, RZ, PT ;  /* 0x000000ff0f00720c */ /* 0x000fe20003f85270 */
[----:B------:R-:W-:-:S12]  /*3ec0*/  BSSY B1, `(.L_x_442) ;  /* 0x0000033000017945 */ /* 0x000fd80003800000 */
[----:B------:R-:W-:Y:S05]  /*3ed0*/  @!P4 BRA `(.L_x_443) ;  /* 0x0000000000c4c947 */ /* 0x000fea0003800000 */
[----:B------:R-:W5:Y:S01]  /*3ee0*/  LDL R50, [R1+0x68] ;  /* 0x0000680001327983 */ /* 0x000f620000100800 */
[----:B------:R-:W-:Y:S03]  /*3ef0*/  BSSY B2, `(.L_x_444) ;  /* 0x000002e000027945 */ /* 0x000fe60003800000 */
[----:B-1234-:R1:W2:Y:S01]  /*3f00*/  LDS.128 R36, [R83+0x1b000] ;  /* 0x01b0000053247984 */ /* 0x01e2a20000000c00 */
[----:B-----5:R-:W-:-:S13]  /*3f10*/  ISETP.GE.AND P4, PT, R50, R107, PT ;  /* 0x0000006b3200720c */ /* 0x020fda0003f86270 */
[----:B-12---:R-:W-:Y:S05]  /*3f20*/  @P4 BRA `(.L_x_445) ;  /* 0x0000000000a84947 */ /* 0x006fea0003800000 */
[--C-:B------:R-:W-:Y:S01]  /*3f30*/  SHF.R.U64 R53, R46, 0x10, R47.reuse ;  /* 0x000000102e357819 */ /* 0x100fe2000000122f */
[----:B------:R-:W-:Y:S01]  /*3f40*/  IMAD.MOV.U32 R46, RZ, RZ, R36 ;  /* 0x000000ffff2e7224 */ /* 0x000fe200078e0024 */
[----:B------:R-:W-:Y:S01]  /*3f50*/  SHF.R.U32.HI R50, RZ, 0x10, R47 ;  /* 0x00000010ff327819 */ /* 0x000fe2000001162f */
[----:B------:R-:W-:Y:S01]  /*3f60*/  IMAD.MOV.U32 R47, RZ, RZ, R39 ;  /* 0x000000ffff2f7224 */ /* 0x000fe200078e0027 */
[--C-:B------:R-:W-:Y:S01]  /*3f70*/  SHF.R.U64 R51, R48, 0x10, R49.reuse ;  /* 0x0000001030337819 */ /* 0x100fe20000001231 */
[--C-:B------:R-:W-:Y:S01]  /*3f80*/  HADD2.F32 R39, -RZ, R37.reuse.H1_H1 ;  /* 0x30000025ff277230 */ /* 0x100fe20000004100 */
[----:B------:R-:W-:Y:S01]  /*3f90*/  SHF.R.U32.HI R52, RZ, 0x10, R49 ;  /* 0x00000010ff347819 */ /* 0x000fe20000011631 */
[----:B------:R-:W-:Y:S02]  /*3fa0*/  HADD2.F32 R36, -RZ, R37.H0_H0 ;  /* 0x20000025ff247230 */ /* 0x000fe40000004100 */
[----:B------:R-:W-:Y:S02]  /*3fb0*/  HADD2.F32 R51, -RZ, R51.H0_H0 ;  /* 0x20000033ff337230 */ /* 0x000fe40000004100 */
[----:B------:R-:W-:-:S02]  /*3fc0*/  HADD2.F32 R48, -RZ, R47.H1_H1 ;  /* 0x3000002fff307230 */ /* 0x000fc40000004100 */
[----:B------:R-:W-:Y:S02]  /*3fd0*/  HADD2.F32 R52, -RZ, R52.H0_H0 ;  /* 0x20000034ff347230 */ /* 0x000fe40000004100 */
[-C--:B------:R-:W-:Y:S01]  /*3fe0*/  FMUL.FTZ R37, R39, R51.reuse ;  /* 0x0000003327257220 */ /* 0x080fe20000410000 */
[----:B------:R-:W-:Y:S02]  /*3ff0*/  HADD2.F32 R47, -RZ, R47.H0_H0 ;  /* 0x2000002fff2f7230 */ /* 0x000fe40000004100 */
[----:B------:R-:W-:Y:S01]  /*4000*/  FMUL.FTZ R54, R36, R51 ;  /* 0x0000003324367220 */ /* 0x000fe20000410000 */
[----:B------:R-:W-:Y:S02]  /*4010*/  HADD2.F32 R49, -RZ, R53.H0_H0 ;  /* 0x20000035ff317230 */ /* 0x000fe40000004100 */
[-C--:B------:R-:W-:Y:S01]  /*4020*/  FMUL.FTZ R56, R48, R52.reuse ;  /* 0x0000003430387220 */ /* 0x080fe20000410000 */
[----:B------:R-:W-:Y:S02]  /*4030*/  HADD2.F32 R50, -RZ, R50.H0_H0 ;  /* 0x20000032ff327230 */ /* 0x000fe40000004100 */
[----:B------:R-:W-:Y:S01]  /*4040*/  FMUL.FTZ R51, R47, R52 ;  /* 0x000000342f337220 */ /* 0x000fe20000410000 */
[----:B------:R-:W-:-:S02]  /*4050*/  HADD2.F32 R53, -RZ, R114.H1_H1 ;  /* 0x30000072ff357230 */ /* 0x000fc40000004100 */
[-C--:B------:R-:W-:Y:S01]  /*4060*/  FFMA.FTZ R36, R36, R49.reuse, -R37 ;  /* 0x0000003124247223 */ /* 0x080fe20000010825 */
[----:B------:R-:W-:Y:S01]  /*4070*/  FFMA.FTZ R37, R39, R49, R54 ;  /* 0x0000003127257223 */ /* 0x000fe20000010036 */
[-C--:B------:R-:W-:Y:S01]  /*4080*/  FFMA.FTZ R39, R47, R50.reuse, -R56 ;  /* 0x000000322f277223 */ /* 0x080fe20000010838 */
[----:B------:R-:W-:Y:S01]  /*4090*/  FFMA.FTZ R52, R48, R50, R51 ;  /* 0x0000003230347223 */ /* 0x000fe20000010033 */
[----:B------:R-:W-:Y:S02]  /*40a0*/  HADD2.F32 R50, -RZ, R114.H0_H0 ;  /* 0x20000072ff327230 */ /* 0x000fe40000004100 */
[----:B------:R-:W-:Y:S01]  /*40b0*/  HADD2.F32 R47, -RZ, R46.H1_H1 ;  /* 0x3000002eff2f7230 */ /* 0x000fe20000004100 */
[----:B------:R-:W-:Y:S01]  /*40c0*/  F2FP.F16.F32.PACK_AB R37, R37, R36 ;  /* 0x000000242525723e */ /* 0x000fe200000000ff */
[----:B------:R-:W-:Y:S01]  /*40d0*/  HADD2.F32 R48, -RZ, R38.H1_H1 ;  /* 0x30000026ff307230 */ /* 0x000fe20000004100 */
[----:B------:R-:W-:Y:S01]  /*40e0*/  F2FP.F16.F32.PACK_AB R39, R52, R39 ;  /* 0x000000273427723e */ /* 0x000fe200000000ff */
[----:B------:R-:W-:-:S02]  /*40f0*/  HADD2.F32 R46, -RZ, R46.H0_H0 ;  /* 0x2000002eff2e7230 */ /* 0x000fc40000004100 */
[CC--:B------:R-:W-:Y:S01]  /*4100*/  FMUL.FTZ R55, R47.reuse, R50.reuse ;  /* 0x000000322f377220 */ /* 0x0c0fe20000410000 */
[----:B------:R-:W-:Y:S02]  /*4110*/  HADD2.F32 R38, -RZ, R38.H0_H0 ;  /* 0x20000026ff267230 */ /* 0x000fe40000004100 */
[-C--:B------:R-:W-:Y:S01]  /*4120*/  FMUL.FTZ R57, R48, R53.reuse ;  /* 0x0000003530397220 */ /* 0x080fe20000410000 */
        /* <DEDUP_REMOVED lines=10> */
.L_x_445:
[----:B------:R-:W-:Y:S05]  /*41d0*/  BSYNC B2 ;  /* 0x0000000000027941 */ /* 0x000fea0003800000 */
.L_x_444:
[----:B------:R1:W-:Y:S02]  /*41e0*/  STG.E.128 desc[UR60][R40.64+0x80], R36 ;  /* 0x0000802428007986 */ /* 0x0003e4000c101d3c */
.L_x_443:
[----:B------:R-:W-:Y:S05]  /*41f0*/  BSYNC B1 ;  /* 0x0000000000017941 */ /* 0x000fea0003800000 */
.L_x_442:
[----:B------:R-:W-:-:S13]  /*4200*/  ISETP.NE.AND P4, PT, R20, RZ, PT ;  /* 0x000000ff1400720c */ /* 0x000fda0003f85270 */
        /* <DEDUP_REMOVED lines=9> */
[--C-:B------:R-:W-:Y:S01]  /*42a0*/  HADD2.F32 R38, -RZ, R37.reuse.H1_H1 ;  /* 0x30000025ff267230 */ /* 0x100fe20000004100 */
[--C-:B------:R-:W-:Y:S01]  /*42b0*/  SHF.R.U64 R43, R44, 0x10, R45.reuse ;  /* 0x000000102c2b7819 */ /* 0x100fe2000000122d */
[----:B------:R-:W-:Y:S01]  /*42c0*/  HADD2.F32 R37, -RZ, R37.H0_H0 ;  /* 0x20000025ff257230 */ /* 0x000fe20000004100 */
[----:B------:R-:W-:Y:S01]  /*42d0*/  SHF.R.U32.HI R48, RZ, 0x10, R45 ;  /* 0x00000010ff307819 */ /* 0x000fe2000001162d */
[----:B------:R-:W-:Y:S02]  /*42e0*/  HADD2.F32 R44, -RZ, R47.H0_H0 ;  /* 0x2000002fff2c7230 */ /* 0x000fe40000004100 */
[----:B------:R-:W-:Y:S02]  /*42f0*/  HADD2.F32 R45, -RZ, R43.H0_H0 ;  /* 0x2000002bff2d7230 */ /* 0x000fe40000004100 */
[----:B------:R-:W-:-:S02]  /*4300*/  HADD2.F32 R48, -RZ, R48.H0_H0 ;  /* 0x20000030ff307230 */ /* 0x000fc40000004100 */
[--C-:B------:R-:W-:Y:S02]  /*4310*/  HADD2.F32 R43, -RZ, R39.reuse.H1_H1 ;  /* 0x30000027ff2b7230 */ /* 0x100fe40000004100 */
[-C--:B------:R-:W-:Y:S01]  /*4320*/  FMUL.FTZ R50, R38, R45.reuse ;  /* 0x0000002d26327220 */ /* 0x080fe20000410000 */
[----:B------:R-:W-:Y:S02]  /*4330*/  HADD2.F32 R39, -RZ, R39.H0_H0 ;  /* 0x20000027ff277230 */ /* 0x000fe40000004100 */
[----:B------:R-:W-:Y:S01]  /*4340*/  FMUL.FTZ R45, R37, R45 ;  /* 0x0000002d252d7220 */ /* 0x000fe20000410000 */
[----:B------:R-:W-:Y:S02]  /*4350*/  HADD2.F32 R46, -RZ, R46.H0_H0 ;  /* 0x2000002eff2e7230 */ /* 0x000fe40000004100 */
[----:B------:R-:W-:Y:S01]  /*4360*/  FMUL.FTZ R52, R43, R48 ;  /* 0x000000302b347220 */ /* 0x000fe20000410000 */
[----:B------:R-:W-:Y:S01]  /*4370*/  FFMA.FTZ R50, R37, R44, -R50 ;  /* 0x0000002c25327223 */ /* 0x000fe20000010832 */
[----:B------:R-:W-:Y:S01]  /*4380*/  FMUL.FTZ R48, R39, R48 ;  /* 0x0000003027307220 */ /* 0x000fe20000410000 */
[----:B------:R-:W-:-:S02]  /*4390*/  HADD2.F32 R37, -RZ, R36.H1_H1 ;  /* 0x30000024ff257230 */ /* 0x000fc40000004100 */
[----:B------:R-:W-:Y:S01]  /*43a0*/  FFMA.FTZ R49, R38, R44, R45 ;  /* 0x0000002c26317223 */ /* 0x000fe2000001002d */
[----:B------:R-:W-:Y:S02]  /*43b0*/  HADD2.F32 R36, -RZ, R36.H0_H0 ;  /* 0x20000024ff247230 */ /* 0x000fe40000004100 */
[-C--:B------:R-:W-:Y:S01]  /*43c0*/  FFMA.FTZ R51, R43, R46.reuse, R48 ;  /* 0x0000002e2b337223 */ /* 0x080fe20000010030 */
[--C-:B------:R-:W-:Y:S02]  /*43d0*/  HADD2.F32 R43, -RZ, R96.reuse.H1_H1 ;  /* 0x30000060ff2b7230 */ /* 0x100fe40000004100 */
[----:B------:R-:W-:Y:S01]  /*43e0*/  FFMA.FTZ R52, R39, R46, -R52 ;  /* 0x0000002e27347223 */ /* 0x000fe20000010834 */
[----:B------:R-:W-:Y:S02]  /*43f0*/  HADD2.F32 R45, -RZ, R96.H0_H0 ;  /* 0x20000060ff2d7230 */ /* 0x000fe40000004100 */
[--C-:B------:R-:W-:Y:S02]  /*4400*/  HADD2.F32 R38, -RZ, R42.reuse.H1_H1 ;  /* 0x3000002aff267230 */ /* 0x100fe40000004100 */
[----:B------:R-:W-:Y:S01]  /*4410*/  FMUL.FTZ R47, R37, R43 ;  /* 0x0000002b252f7220 */ /* 0x000fe20000410000 */
[----:B------:R-:W-:-:S02]  /*4420*/  HADD2.F32 R42, -RZ, R42.H0_H0 ;  /* 0x2000002aff2a7230 */ /* 0x000fc40000004100 */
[----:B------:R-:W-:Y:S01]  /*4430*/  FMUL.FTZ R44, R36, R43 ;  /* 0x0000002b242c7220 */ /* 0x000fe20000410000 */
[--C-:B------:R-:W-:Y:S02]  /*4440*/  HADD2.F32 R39, -RZ, R97.reuse.H1_H1 ;  /* 0x30000061ff277230 */ /* 0x100fe40000004100 */
[-C--:B------:R-:W-:Y:S01]  /*4450*/  FMUL.FTZ R43, R38, R45.reuse ;  /* 0x0000002d262b7220 */ /* 0x080fe20000410000 */
[----:B------:R-:W-:Y:S02]  /*4460*/  HADD2.F32 R97, -RZ, R97.H0_H0 ;  /* 0x20000061ff617230 */ /* 0x000fe40000004100 */
[----:B------:R-:W-:Y:S01]  /*4470*/  FMUL.FTZ R45, R42, R45 ;  /* 0x0000002d2a2d7220 */ /* 0x000fe20000410000 */
[-C--:B------:R-:W-:Y:S01]  /*4480*/  FFMA.FTZ R47, R36, R39.reuse, -R47 ;  /* 0x00000027242f7223 */ /* 0x080fe2000001082f */
[----:B------:R-:W-:Y:S01]  /*4490*/  FFMA.FTZ R44, R37, R39, R44 ;  /* 0x00000027252c7223 */ /* 0x000fe2000001002c */
[-C--:B------:R-:W-:Y:S01]  /*44a0*/  FFMA.FTZ R43, R42, R97.reuse, -R43 ;  /* 0x000000612a2b7223 */ /* 0x080fe2000001082b */
[----:B------:R-:W-:Y:S01]  /*44b0*/  FFMA.FTZ R38, R38, R97, R45 ;  /* 0x0000006126267223 */ /* 0x000fe2000001002d */
[----:B------:R-:W-:-:S02]  /*44c0*/  F2FP.F16.F32.PACK_AB R37, R49, R50 ;  /* 0x000000323125723e */ /* 0x000fc400000000ff */
[----:B------:R-:W-:Y:S02]  /*44d0*/  F2FP.F16.F32.PACK_AB R39, R51, R52 ;  /* 0x000000343327723e */ /* 0x000fe400000000ff */
[----:B------:R-:W-:Y:S02]  /*44e0*/  F2FP.F16.F32.PACK_AB R36, R44, R47 ;  /* 0x0000002f2c24723e */ /* 0x000fe400000000ff */
[----:B------:R-:W-:-:S07]  /*44f0*/  F2FP.F16.F32.PACK_AB R38, R38, R43 ;  /* 0x0000002b2626723e */ /* 0x000fce00000000ff */
.L_x_447:
[----:B------:R-:W-:Y:S05]  /*4500*/  BSYNC B1 ;  /* 0x0000000000017941 */ /* 0x000fea0003800000 */
.L_x_446:
[----:B------:R1:W-:Y:S01]  /*4510*/  STG.E.128 desc[UR60][R40.64+0xa0], R36 ;  /* 0x0000a02428007986 */ /* 0x0003e2000c101d3c */
[----:B------:R-:W-:Y:S05]  /*4520*/  BRA `(.L_x_425) ;  /* 0x0000002000647947 */ /* 0x000fea0003800000 */
.L_x_419:
        /* <DEDUP_REMOVED lines=15> */
[----:B------:R-:W-:Y:S01]  /*4620*/  IADD3 R62, P3, R72, R62, RZ ;  /* 0x0000003e483e7210 */ /* 0x000fe20007f7e0ff */
[----:B------:R-:W-:Y:S01]  /*4630*/  ULDC.64 UR4, c[0x0][0x3e8] ;  /* 0x0000fa0000047ab9 */ /* 0x000fe20000000a00 */
[----:B------:R-:W-:Y:S02]  /*4640*/  CS2R R46, SRZ ;  /* 0x00000000002e7805 */ /* 0x000fe4000001ff00 */
[----:B------:R-:W-:Y:S02]  /*4650*/  CS2R R44, SRZ ;  /* 0x00000000002c7805 */ /* 0x000fe4000001ff00 */
[----:B------:R-:W-:Y:S01]  /*4660*/  CS2R R58, SRZ ;  /* 0x00000000003a7805 */ /* 0x000fe2000001ff00 */
[----:B------:R-:W-:Y:S01]  /*4670*/  IMAD.X R37, R21, 0x1, R86, P3 ;  /* 0x0000000115257824 */ /* 0x000fe200018e0656 */
[----:B------:R-:W-:Y:S02]  /*4680*/  IADD3 R21, P3, R34, R60, RZ ;  /* 0x0000003c22157210 */ /* 0x000fe40007f7e0ff */
[----:B------:R-:W-:-:S03]  /*4690*/  CS2R R56, SRZ ;  /* 0x0000000000387805 */ /* 0x000fc6000001ff00 */
[----:B------:R-:W-:Y:S01]  /*46a0*/  IMAD.X R36, R91, 0x1, R87, P3 ;  /* 0x000000015b247824 */ /* 0x000fe200018e0657 */
[----:B------:R-:W-:-:S04]  /*46b0*/  LEA R60, P3, R62, UR4, 0x1 ;  /* 0x000000043e3c7c11 */ /* 0x000fc8000f8608ff */
[----:B------:R-:W-:Y:S01]  /*46c0*/  LEA.HI.X R61, R62, UR5, R37, 0x1, P3 ;  /* 0x000000053e3d7c11 */ /* 0x000fe200098f0c25 */
[----:B------:R-:W-:Y:S02]  /*46d0*/  ULDC.64 UR4, c[0x0][0x400] ;  /* 0x0001000000047ab9 */ /* 0x000fe40000000a00 */
[----:B------:R-:W-:-:S04]  /*46e0*/  LEA R62, P3, R21, UR4, 0x1 ;  /* 0x00000004153e7c11 */ /* 0x000fc8000f8608ff */
[----:B------:R-:W-:Y:S02]  /*46f0*/  LEA.HI.X R63, R21, UR5, R36, 0x1, P3 ;  /* 0x00000005153f7c11 */ /* 0x000fe400098f0c24 */
[----:B------:R-:W-:Y:S02]  /*4700*/  ISETP.GE.AND P3, PT, R22, R107, PT ;  /* 0x0000006b1600720c */ /* 0x000fe40003f66270 */
[----:B------:R-:W-:Y:S02]  /*4710*/  CS2R R42, SRZ ;  /* 0x00000000002a7805 */ /* 0x000fe4000001ff00 */
[----:B------:R-:W-:Y:S02]  /*4720*/  CS2R R40, SRZ ;  /* 0x0000000000287805 */ /* 0x000fe4000001ff00 */
[----:B------:R-:W-:Y:S02]  /*4730*/  CS2R R54, SRZ ;  /* 0x0000000000367805 */ /* 0x000fe4000001ff00 */
[----:B------:R-:W-:-:S05]  /*4740*/  CS2R R52, SRZ ;  /* 0x0000000000347805 */ /* 0x000fca000001ff00 */
[----:B------:R0:W5:Y:S04]  /*4750*/  @!P3 LDG.E.128 R44, desc[UR60][R60.64] ;  /* 0x0000003c3c2cb981 */ /* 0x000168000c1e1d00 */
[----:B------:R0:W5:Y:S01]  /*4760*/  @!P3 LDG.E.128 R56, desc[UR60][R62.64] ;  /* 0x0000003c3e38b981 */ /* 0x000162000c1e1d00 */
[----:B------:R-:W-:Y:S02]  /*4770*/  ISETP.GE.AND P3, PT, R0, R107, PT ;  /* 0x0000006b0000720c */ /* 0x000fe40003f66270 */
[----:B------:R-:W-:Y:S02]  /*4780*/  CS2R R38, SRZ ;  /* 0x0000000000267805 */ /* 0x000fe4000001ff00 */
[----:B------:R-:W-:Y:S02]  /*4790*/  CS2R R36, SRZ ;  /* 0x0000000000247805 */ /* 0x000fe4000001ff00 */
[----:B------:R-:W-:-:S02]  /*47a0*/  CS2R R50, SRZ ;  /* 0x0000000000327805 */ /* 0x000fc4000001ff00 */
[----:B------:R-:W-:-:S05]  /*47b0*/  CS2R R48, SRZ ;  /* 0x0000000000307805 */ /* 0x000fca000001ff00 */
[----:B------:R0:W5:Y:S04]  /*47c0*/  @!P3 LDG.E.128 R40, desc[UR60][R60.64+0x20] ;  /* 0x0000203c3c28b981 */ /* 0x000168000c1e1d00 */
[----:B------:R0:W5:Y:S01]  /*47d0*/  @!P3 LDG.E.128 R52, desc[UR60][R62.64+0x20] ;  /* 0x0000203c3e34b981 */ /* 0x000162000c1e1d00 */
[----:B------:R-:W-:-:S13]  /*47e0*/  ISETP.GE.AND P3, PT, R4, R107, PT ;  /* 0x0000006b0400720c */ /* 0x000fda0003f66270 */
[----:B------:R0:W5:Y:S04]  /*47f0*/  @!P3 LDG.E.128 R36, desc[UR60][R60.64+0x40] ;  /* 0x0000403c3c24b981 */ /* 0x000168000c1e1d00 */
[----:B------:R0:W5:Y:S02]  /*4800*/  @!P3 LDG.E.128 R48, desc[UR60][R62.64+0x40] ;  /* 0x0000403c3e30b981 */ /* 0x000164000c1e1d00 */
.L_x_449:
[----:B------:R-:W-:Y:S05]  /*4810*/  BSYNC B1 ;  /* 0x0000000000017941 */ /* 0x000fea0003800000 */
.L_x_448:
[----:B0-----:R-:W2:Y:S01]  /*4820*/  LDL R61, [R1+0x48] ;  /* 0x00004800013d7983 */ /* 0x001ea20000100800 */
[----:B-----5:R-:W-:Y:S02]  /*4830*/  IMAD.MOV.U32 R21, RZ, RZ, R38 ;  /* 0x000000ffff157224 */ /* 0x020fe400078e0026 */
[----:B------:R-:W-:-:S05]  /*4840*/  IMAD.MOV.U32 R60, RZ, RZ, R39 ;  /* 0x000000ffff3c7224 */ /* 0x000fca00078e0027 */
[----:B------:R-:W-:Y:S01]  /*4850*/  PRMT R123, R21, 0x5410, R60 ;  /* 0x00005410157b7816 */ /* 0x000fe2000000003c */
[----:B------:R-:W-:Y:S01]  /*4860*/  IMAD.MOV.U32 R60, RZ, RZ, R37 ;  /* 0x000000ffff3c7224 */ /* 0x000fe200078e0025 */
[----:B------:R-:W-:-:S04]  /*4870*/  MOV R21, R36 ;  /* 0x0000002400157202 */ /* 0x000fc80000000f00 */
[----:B------:R-:W-:Y:S01]  /*4880*/  PRMT R124, R21, 0x5410, R60 ;  /* 0x00005410157c7816 */ /* 0x000fe2000000003c */
[----:B------:R-:W-:Y:S02]  /*4890*/  IMAD.MOV.U32 R21, RZ, RZ, R42 ;  /* 0x000000ffff157224 */ /* 0x000fe400078e002a */
[----:B------:R-:W-:-:S03]  /*48a0*/  IMAD.MOV.U32 R60, RZ, RZ, R43 ;  /* 0x000000ffff3c7224 */ /* 0x000fc600078e002b */
[----:B------:R-:W-:Y:S01]  /*48b0*/  PRMT R127, R127, 0x5410, R21 ;  /* 0x000054107f7f7816 */ /* 0x000fe20000000015 */
[----:B------:R-:W-:Y:S01]  /*48c0*/  IMAD.MOV.U32 R21, RZ, RZ, R40 ;  /* 0x000000ffff157224 */ /* 0x000fe200078e0028 */
[----:B------:R-:W-:Y:S01]  /*48d0*/  PRMT R129, R60, 0x7610, R129 ;  /* 0x000076103c817816 */ /* 0x000fe20000000081 */
[----:B------:R-:W-:-:S03]  /*48e0*/  IMAD.MOV.U32 R60, RZ, RZ, R41 ;  /* 0x000000ffff3c7224 */ /* 0x000fc600078e0029 */
[----:B------:R-:W-:Y:S01]  /*48f0*/  PRMT R128, R21, 0x7610, R128 ;  /* 0x0000761015807816 */ /* 0x000fe20000000080 */
[----:B------:R-:W-:Y:S01]  /*4900*/  IMAD.MOV.U32 R21, RZ, RZ, R46 ;  /* 0x000000ffff157224 */ /* 0x000fe200078e002e */
[----:B------:R-:W-:Y:S01]  /*4910*/  PRMT R130, R60, 0x7610, R130 ;  /* 0x000076103c827816 */ /* 0x000fe20000000082 */
[----:B------:R-:W-:-:S05]  /*4920*/  IMAD.MOV.U32 R60, RZ, RZ, R47 ;  /* 0x000000ffff3c7224 */ /* 0x000fca00078e002f */
[----:B------:R-:W-:Y:S01]  /*4930*/  PRMT R131, R21, 0x5410, R60 ;  /* 0x0000541015837816 */ /* 0x000fe2000000003c */
[----:B------:R-:W-:Y:S02]  /*4940*/  IMAD.MOV.U32 R60, RZ, RZ, R44 ;  /* 0x000000ffff3c7224 */ /* 0x000fe400078e002c */
[----:B------:R-:W-:-:S03]  /*4950*/  IMAD.MOV.U32 R21, RZ, RZ, R45 ;  /* 0x000000ffff157224 */ /* 0x000fc600078e002d */
[----:B------:R-:W-:Y:S01]  /*4960*/  PRMT R132, R60, 0x7610, R132 ;  /* 0x000076103c847816 */ /* 0x000fe20000000084 */
[----:B------:R-:W-:Y:S01]  /*4970*/  IMAD.MOV.U32 R60, RZ, RZ, R50 ;  /* 0x000000ffff3c7224 */ /* 0x000fe200078e0032 */
[----:B------:R-:W-:Y:S01]  /*4980*/  PRMT R121, R21, 0x7610, R121 ;  /* 0x0000761015797816 */ /* 0x000fe20000000079 */
[----:B------:R-:W-:-:S05]  /*4990*/  IMAD.MOV.U32 R21, RZ, RZ, R51 ;  /* 0x000000ffff157224 */ /* 0x000fca00078e0033 */
[----:B------:R-:W-:Y:S01]  /*49a0*/  PRMT R125, R60, 0x5410, R21 ;  /* 0x000054103c7d7816 */ /* 0x000fe20000000015 */
[----:B------:R-:W-:Y:S02]  /*49b0*/  IMAD.MOV.U32 R60, RZ, RZ, R48 ;  /* 0x000000ffff3c7224 */ /* 0x000fe400078e0030 */
[----:B------:R-:W-:-:S05]  /*49c0*/  IMAD.MOV.U32 R21, RZ, RZ, R49 ;  /* 0x000000ffff157224 */ /* 0x000fca00078e0031 */
        /* <DEDUP_REMOVED lines=9> */
[----:B------:R-:W-:Y:S02]  /*4a60*/  PRMT R128, R128, 0x5410, R60 ;  /* 0x0000541080807816 */ /* 0x000fe4000000003c */
[----:B------:R-:W-:Y:S02]  /*4a70*/  MOV R60, R59 ;  /* 0x0000003b003c7202 */ /* 0x000fe40000000f00 */
[----:B------:R-:W-:Y:S01]  /*4a80*/  PRMT R132, R132, 0x5410, R21 ;  /* 0x0000541084847816 */ /* 0x000fe20000000015 */
[----:B------:R-:W-:Y:S01]  /*4a90*/  IMAD.MOV.U32 R21, RZ, RZ, R56 ;  /* 0x000000ffff157224 */ /* 0x000fe200078e0038 */
[----:B------:R-:W-:-:S04]  /*4aa0*/  PRMT R133, R60, 0x7610, R133 ;  /* 0x000076103c857816 */ /* 0x000fc80000000085 */
[----:B------:R-:W-:Y:S01]  /*4ab0*/  PRMT R133, R133, 0x5410, R21 ;  /* 0x0000541085857816 */ /* 0x000fe20000000015 */
[----:B------:R-:W-:-:S05]  /*4ac0*/  IMAD.MOV.U32 R21, RZ, RZ, R57 ;  /* 0x000000ffff157224 */ /* 0x000fca00078e0039 */
[----:B------:R-:W-:Y:S02]  /*4ad0*/  PRMT R118, R21, 0x7610, R118 ;  /* 0x0000761015767816 */ /* 0x000fe40000000076 */
[----:B--2---:R-:W-:-:S13]  /*4ae0*/  ISETP.NE.AND P3, PT, R61, 0x3, PT ;  /* 0x000000033d00780c */ /* 0x004fda0003f65270 */
[----:B------:R-:W-:Y:S05]  /*4af0*/  @!P3 BRA `(.L_x_450) ;  /* 0x000000000004b947 */ /* 0x000fea0003800000 */
[----:B------:R-:W-:Y:S01]  /*4b00*/  BPT.TRAP 0x1 ;  /* 0x000000040000795c */ /* 0x000fe20000300000 */
.L_x_450:
[----:B------:R-:W-:Y:S01]  /*4b10*/  IMAD R21, R17, 0x8, R16 ;  /* 0x0000000811157824 */ /* 0x000fe200078e0210 */
[----:B------:R-:W-:Y:S01]  /*4b20*/  SHF.L.U32 R91, R145, 0x1f, RZ ;  /* 0x0000001f915b7819 */ /* 0x000fe200000006ff */
[----:B------:R-:W-:Y:S03]  /*4b30*/  BSSY B1, `(.L_x_451) ;  /* 0x0000003000017945 */ /* 0x000fe60003800000 */
[----:B------:R-:W0:Y:S02]  /*4b40*/  SYNCS.PHASECHK.TRANS64.TRYWAIT P5, [R21+URZ+0x31c90], R91 ;  /* 0x031c905b150075a7 */ /* 0x000e2400080a017f */
[----:B0-----:R-:W-:Y:S05]  /*4b50*/  @!P5 BRA `(.L_x_452) ;  /* 0x0000019c00a4d947 */ /* 0x001fea0003800000 */
.L_x_709:
[----:B------:R-:W-:Y:S05]  /*4b60*/  BSYNC B1 ;  /* 0x0000000000017941 */ /* 0x000fea0003800000 */
.L_x_451:
[----:B------:R-:W-:Y:S05]  /*4b70*/  @P4 BRA `(.L_x_425) ;  /* 0x0000001800d04947 */ /* 0x000fea0003800000 */
[----:B------:R-:W1:Y:S01]  /*4b80*/  LDC R110, c[0x0][0x2f4] ;  /* 0x0000bd00ff6e7b82 */ /* 0x000e620000000800 */
[----:B------:R-:W-:Y:S01]  /*4b90*/  ISETP.NE.AND P4, PT, R11, RZ, PT ;  /* 0x000000ff0b00720c */ /* 0x000fe20003f85270 */
[----:B------:R-:W-:Y:S01]  /*4ba0*/  ULDC.64 UR4, c[0x0][0x300] ;  /* 0x0000c00000047ab9 */ /* 0x000fe20000000a00 */
[----:B------:R-:W-:Y:S01]  /*4bb0*/  SHF.R.S32.HI R60, RZ, 0x1f, R19 ;  /* 0x0000001fff3c7819 */ /* 0x000fe20000011413 */
[----:B------:R-:W-:Y:S01]  /*4bc0*/  IMAD.MOV.U32 R97, RZ, RZ, R96 ;  /* 0x000000ffff617224 */ /* 0x000fe200078e0060 */
[----:B------:R-:W-:Y:S01]  /*4bd0*/  BSSY B1, `(.L_x_453) ;  /* 0x0000088000017945 */ /* 0x000fe20003800000 */
[----:B------:R-:W-:Y:S02]  /*4be0*/  IMAD.MOV.U32 R96, RZ, RZ, R64 ;  /* 0x000000ffff607224 */ /* 0x000fe400078e0040 */
[----:B------:R-:W-:Y:S02]  /*4bf0*/  IMAD R60, R60, UR4, RZ ;  /* 0x000000043c3c7c24 */ /* 0x000fe4000f8e02ff */
[----:B------:R-:W-:-:S04]  /*4c00*/  IMAD.WIDE.U32 R96, R19, UR4, R96 ;  /* 0x0000000413607c25 */ /* 0x000fc8000f8e0060 */
[----:B------:R-:W-:-:S04]  /*4c10*/  IMAD R60, R19, UR5, R60 ;  /* 0x00000005133c7c24 */ /* 0x000fc8000f8e023c */
[----:B------:R-:W-:Y:S02]  /*4c20*/  IMAD.IADD R114, R60, 0x1, R97 ;  /* 0x000000013c727824 */ /* 0x000fe400078e0261 */
[----:B-1----:R-:W-:Y:S01]  /*4c30*/  IMAD.IADD R116, R110, 0x1, -R108 ;  /* 0x000000016e747824 */ /* 0x002fe200078e0a6c */
[----:B------:R-:W-:Y:S06]  /*4c40*/  @!P4 BRA `(.L_x_454) ;  /* 0x000000080000c947 */ /* 0x000fec0003800000 */
[----:B------:R-:W2:Y:S04]  /*4c50*/  LDL R66, [R1+0x54] ;  /* 0x0000540001427983 */ /* 0x000ea80000100800 */
[----:B------:R-:W3:Y:S04]  /*4c60*/  LDL R62, [R1+0x58] ;  /* 0x00005800013e7983 */ /* 0x000ee80000100800 */
[----:B------:R-:W4:Y:S01]  /*4c70*/  LDL R63, [R1+0x5c] ;  /* 0x00005c00013f7983 */ /* 0x000f220000100800 */
[----:B------:R-:W-:-:S04]  /*4c80*/  SEL R60, R108, R116, !P0 ;  /* 0x000000746c3c7207 */ /* 0x000fc80004000000 */
[----:B------:R-:W-:-:S04]  /*4c90*/  SHF.R.S32.HI R61, RZ, 0x1f, R60 ;  /* 0x0000001fff3d7819 */ /* 0x000fc8000001143c */
[----:B------:R-:W-:-:S04]  /*4ca0*/  LEA.HI R61, R61, R60, RZ, 0x4 ;  /* 0x0000003c3d3d7211 */ /* 0x000fc800078f20ff */
[----:B------:R-:W-:-:S04]  /*4cb0*/  SHF.R.S32.HI R61, RZ, 0x4, R61 ;  /* 0x00000004ff3d7819 */ /* 0x000fc8000001143d */
[----:B------:R-:W-:-:S04]  /*4cc0*/  LEA.HI.SX32 R117, R7, R61, 0x1d ;  /* 0x0000003d07757211 */ /* 0x000fc800078feaff */
[----:B------:R-:W-:-:S04]  /*4cd0*/  SHF.R.S32.HI R61, RZ, 0x1f, R117 ;  /* 0x0000001fff3d7819 */ /* 0x000fc80000011475 */
[----:B------:R-:W-:Y:S01]  /*4ce0*/  LEA.HI R61, R61, R117, RZ, 0x2 ;  /* 0x000000753d3d7211 */ /* 0x000fe200078f10ff */
[----:B------:R-:W-:-:S03]  /*4cf0*/  IMAD.SHL.U32 R117, R117, 0x8, RZ ;  /* 0x0000000875757824 */ /* 0x000fc600078e00ff */
[----:B------:R-:W-:Y:S02]  /*4d00*/  SHF.R.S32.HI R61, RZ, 0x2, R61 ;  /* 0x00000002ff3d7819 */ /* 0x000fe4000001143d */
[----:B------:R-:W-:Y:S01]  /*4d10*/  ISETP.GE.AND P4, PT, R22, R107, PT ;  /* 0x0000006b1600720c */ /* 0x000fe20003f86270 */
[----:B------:R-:W-:Y:S01]  /*4d20*/  BSSY B2, `(.L_x_455) ;  /* 0x0000066000027945 */ /* 0x000fe20003800000 */
[----:B--2---:R-:W-:-:S04]  /*4d30*/  LOP3.LUT R60, R66, 0x18, R117, 0xf8, !PT ;  /* 0x00000018423c7812 */ /* 0x004fc800078ef875 */
[----:B---3--:R-:W-:Y:S01]  /*4d40*/  LOP3.LUT R60, R60, R62, RZ, 0x3c, !PT ;  /* 0x0000003e3c3c7212 */ /* 0x008fe200078e3cff */
[----:B----4-:R-:W-:-:S04]  /*4d50*/  IMAD R61, R61, 0x1200, R63 ;  /* 0x000012003d3d7824 */ /* 0x010fc800078e023f */
[----:B------:R-:W-:-:S04]  /*4d60*/  IMAD.IADD R60, R61, 0x1, R60 ;  /* 0x000000013d3c7824 */ /* 0x000fc800078e023c */
[C---:B------:R-:W-:Y:S02]  /*4d70*/  IMAD R64, R17.reuse, 0x3600, R60 ;  /* 0x0000360011407824 */ /* 0x040fe400078e023c */
[----:B------:R-:W-:Y:S02]  /*4d80*/  IMAD R60, R17, 0x3600, R105 ;  /* 0x00003600113c7824 */ /* 0x000fe400078e0269 */
[--C-:B------:R-:W-:Y:S02]  /*4d90*/  IMAD R64, R64, 0x2, R16.reuse ;  /* 0x0000000240407824 */ /* 0x100fe400078e0210 */
[----:B------:R-:W-:-:S04]  /*4da0*/  IMAD R60, R60, 0x2, R16 ;  /* 0x000000023c3c7824 */ /* 0x000fc800078e0210 */
[----:B------:R-:W1:Y:S04]  /*4db0*/  LDS.128 R64, [R64+0x16a00] ;  /* 0x016a000040407984 */ /* 0x000e680000000c00 */
[----:B------:R-:W2:Y:S01]  /*4dc0*/  LDS.128 R60, [R60+0x16a00] ;  /* 0x016a00003c3c7984 */ /* 0x000ea20000000c00 */
[----:B------:R-:W-:Y:S05]  /*4dd0*/  @P4 BRA `(.L_x_456) ;  /* 0x0000000400684947 */ /* 0x000fea0003800000 */
[----:B-1----:R-:W-:Y:S01]  /*4de0*/  IMAD.MOV.U32 R120, RZ, RZ, R65 ;  /* 0x000000ffff787224 */ /* 0x002fe200078e0041 */
[----:B------:R-:W-:Y:S01]  /*4df0*/  SHF.R.U64 R44, R44, 0x10, R45 ;  /* 0x000000102c2c7819 */ /* 0x000fe2000000122d */
[----:B--2---:R-:W-:Y:S01]  /*4e00*/  IMAD.MOV.U32 R119, RZ, RZ, R61 ;  /* 0x000000ffff777224 */ /* 0x004fe200078e003d */
[----:B------:R-:W-:Y:S01]  /*4e10*/  SHF.R.U32.HI R45, RZ, 0x10, R45 ;  /* 0x00000010ff2d7819 */ /* 0x000fe2000001162d */
[----:B------:R-:W-:Y:S01]  /*4e20*/  HADD2.F32 R118, -RZ, R118.H0_H0 ;  /* 0x20000076ff767230 */ /* 0x000fe20000004100 */
[----:B------:R-:W-:Y:S01]  /*4e30*/  SHF.R.U64 R46, R46, 0x10, R47 ;  /* 0x000000102e2e7819 */ /* 0x000fe2000000122f */
[----:B------:R-:W-:Y:S02]  /*4e40*/  HADD2.F32 R61, -RZ, R120.H0_H0 ;  /* 0x20000078ff3d7230 */ /* 0x000fe40000004100 */
[----:B------:R-:W-:Y:S02]  /*4e50*/  HADD2.F32 R122, -RZ, R119.H0_H0 ;  /* 0x20000077ff7a7230 */ /* 0x000fe40000004100 */
[----:B------:R-:W-:-:S02]  /*4e60*/  HADD2.F32 R121, -RZ, R121.H0_H0 ;  /* 0x20000079ff797230 */ /* 0x000fc40000004100 */
[CC--:B------:R-:W-:Y:S01]  /*4e70*/  FMUL.FTZ R65, R61.reuse, R118.reuse ;  /* 0x000000763d417220 */ /* 0x0c0fe20000410000 */
[----:B------:R-:W-:Y:S02]  /*4e80*/  HADD2.F32 R45, -RZ, R45.H0_H0 ;  /* 0x2000002dff2d7230 */ /* 0x000fe40000004100 */
[C---:B------:R-:W-:Y:S01]  /*4e90*/  FMUL.FTZ R118, R122.reuse, R118 ;  /* 0x000000767a767220 */ /* 0x040fe20000410000 */
[----:B------:R-:W-:Y:S02]  /*4ea0*/  HADD2.F32 R46, -RZ, R46.H0_H0 ;  /* 0x2000002eff2e7230 */ /* 0x000fe40000004100 */
[-C--:B------:R-:W-:Y:S01]  /*4eb0*/  FFMA.FTZ R65, R122, R121.reuse, -R65 ;  /* 0x000000797a417223 */ /* 0x080fe20000010841 */
[----:B------:R-:W-:Y:S01]  /*4ec0*/  FFMA.FTZ R61, R61, R121, R118 ;  /* 0x000000793d3d7223 */ /* 0x000fe20000010076 */
[--C-:B------:R-:W-:Y:S02]  /*4ed0*/  SHF.R.U32.HI R121, RZ, 0x10, R57.reuse ;  /* 0x00000010ff797819 */ /* 0x100fe40000011639 */
[----:B------:R-:W-:Y:S01]  /*4ee0*/  SHF.R.U64 R118, R56, 0x10, R57 ;  /* 0x0000001038767819 */ /* 0x000fe20000001239 */
[----:B------:R-:W-:-:S02]  /*4ef0*/  HADD2.F32 R56, -RZ, R120.H1_H1 ;  /* 0x30000078ff387230 */ /* 0x000fc40000004100 */
[----:B------:R-:W-:Y:S02]  /*4f00*/  HADD2.F32 R121, -RZ, R121.H0_H0 ;  /* 0x20000079ff797230 */ /* 0x000fe40000004100 */
[----:B------:R-:W-:Y:S02]  /*4f10*/  HADD2.F32 R57, -RZ, R119.H1_H1 ;  /* 0x30000077ff397230 */ /* 0x000fe40000004100 */
[----:B------:R-:W-:Y:S02]  /*4f20*/  HADD2.F32 R120, -RZ, R67.H0_H0 ;  /* 0x20000043ff787230 */ /* 0x000fe40000004100 */
[-C--:B------:R-:W-:Y:S01]  /*4f30*/  FMUL.FTZ R119, R56, R121.reuse ;  /* 0x0000007938777220 */ /* 0x080fe20000410000 */
[----:B------:R-:W-:Y:S02]  /*4f40*/  HADD2.F32 R118, -RZ, R118.H0_H0 ;  /* 0x20000076ff767230 */ /* 0x000fe40000004100 */
[C---:B------:R-:W-:Y:S01]  /*4f50*/  FMUL.FTZ R121, R57.reuse, R121 ;  /* 0x0000007939797220 */ /* 0x040fe20000410000 */
[----:B------:R-:W-:Y:S01]  /*4f60*/  FFMA.FTZ R57, R57, R45, -R119 ;  /* 0x0000002d39397223 */ /* 0x000fe20000010877 */
[----:B------:R-:W-:-:S02]  /*4f70*/  HADD2.F32 R119, -RZ, R133.H0_H0 ;  /* 0x20000085ff777230 */ /* 0x000fc40000004100 */
[----:B------:R-:W-:Y:S01]  /*4f80*/  FFMA.FTZ R45, R56, R45, R121 ;  /* 0x0000002d382d7223 */ /* 0x000fe20000010079 */
[----:B------:R-:W-:Y:S02]  /*4f90*/  IMAD.MOV.U32 R56, RZ, RZ, R63 ;  /* 0x000000ffff387224 */ /* 0x000fe400078e003f */
[----:B------:R-:W-:Y:S02]  /*4fa0*/  HADD2.F32 R121, -RZ, R131.H1_H1 ;  /* 0x30000083ff797230 */ /* 0x000fe40000004100 */
[----:B------:R-:W-:Y:S01]  /*4fb0*/  FMUL.FTZ R63, R120, R119 ;  /* 0x00000077783f7220 */ /* 0x000fe20000410000 */
[----:B------:R-:W-:Y:S01]  /*4fc0*/  F2FP.F16.F32.PACK_AB R57, R57, R65 ;  /* 0x000000413939723e */ /* 0x000fe200000000ff */
[--C-:B------:R-:W-:Y:S01]  /*4fd0*/  HADD2.F32 R122, -RZ, R56.reuse.H0_H0 ;  /* 0x20000038ff7a7230 */ /* 0x100fe20000004100 */
[----:B------:R-:W-:Y:S01]  /*4fe0*/  F2FP.F16.F32.PACK_AB R45, R45, R61 ;  /* 0x0000003d2d2d723e */ /* 0x000fe200000000ff */
[----:B------:R-:W-:Y:S02]  /*4ff0*/  HADD2.F32 R56, -RZ, R56.H1_H1 ;  /* 0x30000038ff387230 */ /* 0x000fe40000004100 */
[----:B------:R-:W-:-:S02]  /*5000*/  IMAD.MOV.U32 R61, RZ, RZ, R57 ;  /* 0x000000ffff3d7224 */ /* 0x000fc400078e0039 */
[C---:B------:R-:W-:Y:S01]  /*5010*/  FMUL.FTZ R119, R122.reuse, R119 ;  /* 0x000000777a777220 */ /* 0x040fe20000410000 */
[-C--:B------:R-:W-:Y:S01]  /*5020*/  FFMA.FTZ R63, R122, R121.reuse, -R63 ;  /* 0x000000797a3f7223 */ /* 0x080fe2000001083f */
[----:B------:R-:W-:Y:S02]  /*5030*/  HADD2.F32 R122, -RZ, R133.H1_H1 ;  /* 0x30000085ff7a7230 */ /* 0x000fe40000004100 */
[----:B------:R-:W-:Y:S01]  /*5040*/  FFMA.FTZ R119, R120, R121, R119 ;  /* 0x0000007978777223 */ /* 0x000fe20000010077 */
[----:B------:R-:W-:Y:S01]  /*5050*/  SHF.R.U32.HI R120, RZ, 0x10, R47 ;  /* 0x00000010ff787819 */ /* 0x000fe2000001162f */
[----:B------:R-:W-:Y:S01]  /*5060*/  IMAD.MOV.U32 R65, RZ, RZ, R45 ;  /* 0x000000ffff417224 */ /* 0x000fe200078e002d */
[--C-:B------:R-:W-:Y:S01]  /*5070*/  SHF.R.U64 R47, R58, 0x10, R59.reuse ;  /* 0x000000103a2f7819 */ /* 0x100fe2000000123b */
[----:B------:R-:W-:Y:S01]  /*5080*/  HADD2.F32 R58, -RZ, R67.H1_H1 ;  /* 0x30000043ff3a7230 */ /* 0x000fe20000004100 */
[----:B------:R-:W-:Y:S01]  /*5090*/  SHF.R.U32.HI R59, RZ, 0x10, R59 ;  /* 0x00000010ff3b7819 */ /* 0x000fe2000001163b */
[----:B------:R-:W-:-:S02]  /*50a0*/  HADD2.F32 R120, -RZ, R120.H0_H0 ;  /* 0x20000078ff787230 */ /* 0x000fc40000004100 */
[----:B------:R-:W-:Y:S02]  /*50b0*/  HADD2.F32 R47, -RZ, R47.H0_H0 ;  /* 0x2000002fff2f7230 */ /* 0x000fe40000004100 */
[----:B------:R-:W-:-:S05]  /*50c0*/  HADD2.F32 R59, -RZ, R59.H0_H0 ;  /* 0x2000003bff3b7230 */ /* 0x000fca0000004100 */
[----:B------:R-:W-:-:S04]  /*50d0*/  FMUL.FTZ R67, R58, R59 ;  /* 0x0000003b3a437220 */ /* 0x000fc80000410000 */
[C---:B------:R-:W-:Y:S01]  /*50e0*/  FFMA.FTZ R67, R56.reuse, R120, -R67 ;  /* 0x0000007838437223 */ /* 0x040fe20000010843 */
[----:B------:R-:W-:Y:S01]  /*50f0*/  FMUL.FTZ R56, R56, R59 ;  /* 0x0000003b38387220 */ /* 0x000fe20000410000 */
[----:B------:R-:W-:-:S03]  /*5100*/  HADD2.F32 R59, -RZ, R132.H0_H0 ;  /* 0x20000084ff3b7230 */ /* 0x000fc60000004100 */
[----:B------:R-:W-:Y:S01]  /*5110*/  FFMA.FTZ R56, R58, R120, R56 ;  /* 0x000000783a387223 */ /* 0x000fe20000010038 */
[----:B------:R-:W-:Y:S01]  /*5120*/  HADD2.F32 R58, -RZ, R64.H0_H0 ;  /* 0x20000040ff3a7230 */ /* 0x000fe20000004100 */
[----:B------:R-:W-:Y:S01]  /*5130*/  F2FP.F16.F32.PACK_AB R63, R67, R63 ;  /* 0x0000003f433f723e */ /* 0x000fe200000000ff */
[--C-:B------:R-:W-:Y:S02]  /*5140*/  HADD2.F32 R120, -RZ, R60.reuse.H0_H0 ;  /* 0x2000003cff787230 */ /* 0x100fe40000004100 */
[----:B------:R-:W-:Y:S02]  /*5150*/  HADD2.F32 R60, -RZ, R60.H1_H1 ;  /* 0x3000003cff3c7230 */ /* 0x000fe40000004100 */
[-C--:B------:R-:W-:Y:S01]  /*5160*/  FMUL.FTZ R121, R58, R122.reuse ;  /* 0x0000007a3a797220 */ /* 0x080fe20000410000 */
[----:B------:R-:W-:Y:S01]  /*5170*/  F2FP.F16.F32.PACK_AB R56, R56, R119 ;  /* 0x000000773838723e */ /* 0x000fe200000000ff */
[C---:B------:R-:W-:Y:S02]  /*5180*/  FMUL.FTZ R122, R120.reuse, R122 ;  /* 0x0000007a787a7220 */ /* 0x040fe40000410000 */
[----:B------:R-:W-:Y:S01]  /*5190*/  FFMA.FTZ R121, R120, R59, -R121 ;  /* 0x0000003b78797223 */ /* 0x000fe20000010879 */
[----:B------:R-:W-:-:S02]  /*51a0*/  HADD2.F32 R120, -RZ, R132.H1_H1 ;  /* 0x30000084ff787230 */ /* 0x000fc40000004100 */
[----:B------:R-:W-:Y:S01]  /*51b0*/  FFMA.FTZ R122, R58, R59, R122 ;  /* 0x0000003b3a7a7223 */ /* 0x000fe2000001007a */
[----:B------:R-:W-:Y:S02]  /*51c0*/  HADD2.F32 R58, -RZ, R64.H1_H1 ;  /* 0x30000040ff3a7230 */ /* 0x000fe40000004100 */
[----:B------:R-:W-:Y:S02]  /*51d0*/  HADD2.F32 R59, -RZ, R44.H0_H0 ;  /* 0x2000002cff3b7230 */ /* 0x000fe40000004100 */
[--C-:B------:R-:W-:Y:S02]  /*51e0*/  HADD2.F32 R64, -RZ, R62.reuse.H0_H0 ;  /* 0x2000003eff407230 */ /* 0x100fe40000004100 */
[-C--:B------:R-:W-:Y:S01]  /*51f0*/  FMUL.FTZ R44, R58, R118.reuse ;  /* 0x000000763a2c7220 */ /* 0x080fe20000410000 */
[C---:B------:R-:W-:Y:S01]  /*5200*/  FMUL.FTZ R118, R60.reuse, R118 ;  /* 0x000000763c767220 */ /* 0x040fe20000410000 */
[----:B------:R-:W-:Y:S02]  /*5210*/  HADD2.F32 R62, -RZ, R62.H1_H1 ;  /* 0x3000003eff3e7230 */ /* 0x000fe40000004100 */
[-C--:B------:R-:W-:Y:S01]  /*5220*/  FFMA.FTZ R44, R60, R59.reuse, -R44 ;  /* 0x0000003b3c2c7223 */ /* 0x080fe2000001082c */
[----:B------:R-:W-:Y:S01]  /*5230*/  FFMA.FTZ R58, R58, R59, R118 ;  /* 0x0000003b3a3a7223 */ /* 0x000fe20000010076 */
[----:B------:R-:W-:-:S02]  /*5240*/  HADD2.F32 R59, -RZ, R66.H0_H0 ;  /* 0x20000042ff3b7230 */ /* 0x000fc40000004100 */
[----:B------:R-:W-:Y:S01]  /*5250*/  HADD2.F32 R60, -RZ, R131.H0_H0 ;  /* 0x20000083ff3c7230 */ /* 0x000fe20000004100 */
[----:B------:R-:W-:Y:S01]  /*5260*/  F2FP.F16.F32.PACK_AB R44, R44, R121 ;  /* 0x000000792c2c723e */ /* 0x000fe200000000ff */
[----:B------:R-:W-:Y:S02]  /*5270*/  HADD2.F32 R66, -RZ, R66.H1_H1 ;  /* 0x30000042ff427230 */ /* 0x000fe40000004100 */
[CC--:B------:R-:W-:Y:S01]  /*5280*/  FMUL.FTZ R118, R59.reuse, R120.reuse ;  /* 0x000000783b767220 */ /* 0x0c0fe20000410000 */
[----:B------:R-:W-:Y:S01]  /*5290*/  FMUL.FTZ R120, R64, R120 ;  /* 0x0000007840787220 */ /* 0x000fe20000410000 */
[----:B------:R-:W-:Y:S01]  /*52a0*/  F2FP.F16.F32.PACK_AB R58, R58, R122 ;  /* 0x0000007a3a3a723e */ /* 0x000fe200000000ff */
[----:B------:R-:W-:Y:S02]  /*52b0*/  IMAD.MOV.U32 R67, RZ, RZ, R56 ;  /* 0x000000ffff437224 */ /* 0x000fe400078e0038 */
[-C--:B------:R-:W-:Y:S01]  /*52c0*/  FFMA.FTZ R118, R64, R60.reuse, -R118 ;  /* 0x0000003c40767223 */ /* 0x080fe20000010876 */
[----:B------:R-:W-:Y:S01]  /*52d0*/  FFMA.FTZ R120, R59, R60, R120 ;  /* 0x0000003c3b787223 */ /* 0x000fe20000010078 */
[-C--:B------:R-:W-:Y:S01]  /*52e0*/  FMUL.FTZ R59, R66, R47.reuse ;  /* 0x0000002f423b7220 */ /* 0x080fe20000410000 */
[----:B------:R-:W-:Y:S01]  /*52f0*/  FMUL.FTZ R47, R62, R47 ;  /* 0x0000002f3e2f7220 */ /* 0x000fe20000410000 */
[----:B------:R-:W-:-:S02]  /*5300*/  IMAD.MOV.U32 R60, RZ, RZ, R44 ;  /* 0x000000ffff3c7224 */ /* 0x000fc400078e002c */
[-C--:B------:R-:W-:Y:S01]  /*5310*/  FFMA.FTZ R59, R62, R46.reuse, -R59 ;  /* 0x0000002e3e3b7223 */ /* 0x080fe2000001083b */
[----:B------:R-:W-:Y:S01]  /*5320*/  FFMA.FTZ R47, R66, R46, R47 ;  /* 0x0000002e422f7223 */ /* 0x000fe2000001002f */
[----:B------:R-:W-:-:S03]  /*5330*/  IMAD.MOV.U32 R64, RZ, RZ, R58 ;  /* 0x000000ffff407224 */ /* 0x000fc600078e003a */
[----:B------:R-:W-:Y:S02]  /*5340*/  F2FP.F16.F32.PACK_AB R59, R59, R118 ;  /* 0x000000763b3b723e */ /* 0x000fe400000000ff */
[----:B------:R-:W-:Y:S02]  /*5350*/  F2FP.F16.F32.PACK_AB R47, R47, R120 ;  /* 0x000000782f2f723e */ /* 0x000fe400000000ff */
[----:B------:R-:W-:-:S03]  /*5360*/  MOV R62, R59 ;  /* 0x0000003b003e7202 */ /* 0x000fc60000000f00 */
[----:B------:R-:W-:-:S07]  /*5370*/  IMAD.MOV.U32 R66, RZ, RZ, R47 ;  /* 0x000000ffff427224 */ /* 0x000fce00078e002f */
.L_x_456:
[----:B------:R-:W-:Y:S05]  /*5380*/  BSYNC B2 ;  /* 0x0000000000027941 */ /* 0x000fea0003800000 */
.L_x_455:
[----:B------:R-:W-:-:S13]  /*5390*/  ISETP.GE.AND P4, PT, R117, R110, PT ;  /* 0x0000006e7500720c */ /* 0x000fda0003f86270 */
[--C-:B------:R-:W-:Y:S02]  /*53a0*/  @!P4 SHF.R.S32.HI R47, RZ, 0x1f, R117.reuse ;  /* 0x0000001fff2fc819 */ /* 0x100fe40000011475 */
[----:B------:R-:W-:-:S04]  /*53b0*/  @!P4 IADD3 R117, P5, P6, R28, R96, R117 ;  /* 0x000000601c75c210 */ /* 0x000fc80007ebe075 */
[----:B------:R-:W-:Y:S02]  /*53c0*/  @!P4 IADD3.X R47, R3, R114, R47, P5, P6 ;  /* 0x00000072032fc210 */ /* 0x000fe40002fec42f */
[----:B------:R-:W-:-:S04]  /*53d0*/  IADD3 R45, P5, P6, R28, R96, R80 ;  /* 0x000000601c2d7210 */ /* 0x000fc80007ebe050 */
[----:B------:R-:W-:Y:S02]  /*53e0*/  IADD3.X R46, R3, R114, R102, P5, P6 ;  /* 0x00000072032e7210 */ /* 0x000fe40002fec466 */
[----:B------:R-:W-:-:S04]  /*53f0*/  LEA R44, P5, R45, R94, 0x1 ;  /* 0x0000005e2d2c7211 */ /* 0x000fc800078a08ff */
[----:B------:R-:W-:Y:S02]  /*5400*/  LEA.HI.X R45, R45, R95, R46, 0x1, P5 ;  /* 0x0000005f2d2d7211 */ /* 0x000fe400028f0c2e */
[----:B------:R-:W-:-:S03]  /*5410*/  @!P4 LEA R46, P5, R117, R94, 0x1 ;  /* 0x0000005e752ec211 */ /* 0x000fc600078a08ff */
[----:B--2---:R2:W-:Y:S01]  /*5420*/  STG.E.128 desc[UR60][R44.64], R60 ;  /* 0x0000003c2c007986 */ /* 0x0045e2000c101d3c */
[----:B------:R-:W-:-:S05]  /*5430*/  @!P4 LEA.HI.X R47, R117, R95, R47, 0x1, P5 ;  /* 0x0000005f752fc211 */ /* 0x000fca00028f0c2f */
[----:B-1----:R2:W-:Y:S04]  /*5440*/  @!P4 STG.E.128 desc[UR60][R46.64], R64 ;  /* 0x000000402e00c986 */ /* 0x0025e8000c101d3c */
.L_x_454:
[----:B------:R-:W-:Y:S05]  /*5450*/  BSYNC B1 ;  /* 0x0000000000017941 */ /* 0x000fea0003800000 */
.L_x_453:
[----:B------:R-:W-:Y:S01]  /*5460*/  ISETP.NE.AND P4, PT, R12, RZ, PT ;  /* 0x000000ff0c00720c */ /* 0x000fe20003f85270 */
[----:B------:R-:W-:-:S12]  /*5470*/  BSSY B1, `(.L_x_457) ;  /* 0x000007f000017945 */ /* 0x000fd80003800000 */
[----:B------:R-:W-:Y:S05]  /*5480*/  @!P4 BRA `(.L_x_458) ;  /* 0x0000000400f4c947 */ /* 0x000fea0003800000 */
[----:B------:R-:W3:Y:S04]  /*5490*/  LDL R56, [R1+0x54] ;  /* 0x0000540001387983 */ /* 0x000ee80000100800 */
[----:B--2---:R-:W2:Y:S04]  /*54a0*/  LDL R46, [R1+0x58] ;  /* 0x00005800012e7983 */ /* 0x004ea80000100800 */
        /* <DEDUP_REMOVED lines=12> */
[----:B---3--:R-:W-:-:S04]  /*5570*/  LOP3.LUT R44, R56, 0x18, R60, 0xf8, !PT ;  /* 0x00000018382c7812 */ /* 0x008fc800078ef83c */
[----:B--2---:R-:W-:Y:S01]  /*5580*/  LOP3.LUT R44, R44, R46, RZ, 0x3c, !PT ;  /* 0x0000002e2c2c7212 */ /* 0x004fe200078e3cff */
        /* <DEDUP_REMOVED lines=13> */
[----:B------:R-:W-:Y:S01]  /*5660*/  HADD2.F32 R63, -RZ, R130.H1_H1 ;  /* 0x30000082ff3f7230 */ /* 0x000fe20000004100 */
[----:B------:R-:W-:Y:S01]  /*5670*/  SHF.R.U64 R42, R42, 0x10, R43 ;  /* 0x000000102a2a7819 */ /* 0x000fe2000000122b */
[----:B------:R-:W-:Y:S02]  /*5680*/  HADD2.F32 R45, -RZ, R62.H0_H0 ;  /* 0x2000003eff2d7230 */ /* 0x000fe40000004100 */
[----:B------:R-:W-:Y:S02]  /*5690*/  HADD2.F32 R65, -RZ, R61.H0_H0 ;  /* 0x2000003dff417230 */ /* 0x000fe40000004100 */
[----:B------:R-:W-:-:S02]  /*56a0*/  HADD2.F32 R64, -RZ, R130.H0_H0 ;  /* 0x20000082ff407230 */ /* 0x000fc40000004100 */
[-C--:B------:R-:W-:Y:S01]  /*56b0*/  FMUL.FTZ R57, R45, R63.reuse ;  /* 0x0000003f2d397220 */ /* 0x080fe20000410000 */
[----:B------:R-:W-:Y:S02]  /*56c0*/  HADD2.F32 R62, -RZ, R62.H1_H1 ;  /* 0x3000003eff3e7230 */ /* 0x000fe40000004100 */
[C---:B------:R-:W-:Y:S01]  /*56d0*/  FMUL.FTZ R63, R65.reuse, R63 ;  /* 0x0000003f413f7220 */ /* 0x040fe20000410000 */
[----:B------:R-:W-:Y:S02]  /*56e0*/  HADD2.F32 R41, -RZ, R41.H0_H0 ;  /* 0x20000029ff297230 */ /* 0x000fe40000004100 */
[-C--:B------:R-:W-:Y:S01]  /*56f0*/  FFMA.FTZ R57, R65, R64.reuse, -R57 ;  /* 0x0000004041397223 */ /* 0x080fe20000010839 */
[----:B------:R-:W-:Y:S02]  /*5700*/  HADD2.F32 R40, -RZ, R40.H0_H0 ;  /* 0x20000028ff287230 */ /* 0x000fe40000004100 */
[----:B------:R-:W-:Y:S01]  /*5710*/  FFMA.FTZ R45, R45, R64, R63 ;  /* 0x000000402d2d7223 */ /* 0x000fe2000001003f */
[--C-:B------:R-:W-:Y:S01]  /*5720*/  SHF.R.U32.HI R63, RZ, 0x10, R53.reuse ;  /* 0x00000010ff3f7819 */ /* 0x100fe20000011635 */
[----:B------:R-:W-:Y:S01]  /*5730*/  HADD2.F32 R64, -RZ, R129.H1_H1 ;  /* 0x30000081ff407230 */ /* 0x000fe20000004100 */
[----:B------:R-:W-:Y:S01]  /*5740*/  SHF.R.U64 R53, R52, 0x10, R53 ;  /* 0x0000001034357819 */ /* 0x000fe20000001235 */
[----:B------:R-:W-:-:S02]  /*5750*/  HADD2.F32 R52, -RZ, R61.H1_H1 ;  /* 0x3000003dff347230 */ /* 0x000fc40000004100 */
[----:B------:R-:W-:Y:S02]  /*5760*/  HADD2.F32 R63, -RZ, R63.H0_H0 ;  /* 0x2000003fff3f7230 */ /* 0x000fe40000004100 */
[----:B------:R-:W-:Y:S02]  /*5770*/  HADD2.F32 R53, -RZ, R53.H0_H0 ;  /* 0x20000035ff357230 */ /* 0x000fe40000004100 */
[----:B------:R-:W-:Y:S02]  /*5780*/  HADD2.F32 R42, -RZ, R42.H0_H0 ;  /* 0x2000002aff2a7230 */ /* 0x000fe40000004100 */
[-C--:B------:R-:W-:Y:S01]  /*5790*/  FMUL.FTZ R61, R62, R63.reuse ;  /* 0x0000003f3e3d7220 */ /* 0x080fe20000410000 */
[----:B------:R-:W-:-:S03]  /*57a0*/  FMUL.FTZ R63, R52, R63 ;  /* 0x0000003f343f7220 */ /* 0x000fc60000410000 */
[-C--:B------:R-:W-:Y:S01]  /*57b0*/  FFMA.FTZ R52, R52, R41.reuse, -R61 ;  /* 0x0000002934347223 */ /* 0x080fe2000001083d */
[----:B------:R-:W-:Y:S02]  /*57c0*/  HADD2.F32 R61, -RZ, R59.H0_H0 ;  /* 0x2000003bff3d7230 */ /* 0x000fe40000004100 */
[----:B------:R-:W-:Y:S01]  /*57d0*/  FFMA.FTZ R41, R62, R41, R63 ;  /* 0x000000293e297223 */ /* 0x000fe2000001003f */
[----:B------:R-:W-:Y:S02]  /*57e0*/  HADD2.F32 R62, -RZ, R129.H0_H0 ;  /* 0x20000081ff3e7230 */ /* 0x000fe40000004100 */
[--C-:B------:R-:W-:Y:S02]  /*57f0*/  HADD2.F32 R63, -RZ, R47.reuse.H0_H0 ;  /* 0x2000002fff3f7230 */ /* 0x100fe40000004100 */
[----:B------:R-:W-:Y:S01]  /*5800*/  FMUL.FTZ R65, R61, R64 ;  /* 0x000000403d417220 */ /* 0x000fe20000410000 */
[----:B------:R-:W-:Y:S01]  /*5810*/  HADD2.F32 R47, -RZ, R47.H1_H1 ;  /* 0x3000002fff2f7230 */ /* 0x000fe20000004100 */
[----:B------:R-:W-:-:S02]  /*5820*/  F2FP.F16.F32.PACK_AB R52, R52, R57 ;  /* 0x000000393434723e */ /* 0x000fc400000000ff */
[C---:B------:R-:W-:Y:S01]  /*5830*/  FFMA.FTZ R65, R63.reuse, R62, -R65 ;  /* 0x0000003e3f417223 */ /* 0x040fe20000010841 */
[----:B------:R-:W-:Y:S01]  /*5840*/  FMUL.FTZ R63, R63, R64 ;  /* 0x000000403f3f7220 */ /* 0x000fe20000410000 */
[----:B------:R-:W-:Y:S01]  /*5850*/  F2FP.F16.F32.PACK_AB R41, R41, R45 ;  /* 0x0000002d2929723e */ /* 0x000fe200000000ff */
[----:B------:R-:W-:Y:S02]  /*5860*/  IMAD.MOV.U32 R45, RZ, RZ, R52 ;  /* 0x000000ffff2d7224 */ /* 0x000fe400078e0034 */
[----:B------:R-:W-:Y:S01]  /*5870*/  FFMA.FTZ R63, R61, R62, R63 ;  /* 0x0000003e3d3f7223 */ /* 0x000fe2000001003f */
[----:B------:R-:W-:Y:S01]  /*5880*/  SHF.R.U32.HI R61, RZ, 0x10, R43 ;  /* 0x00000010ff3d7819 */ /* 0x000fe2000001162b */
[----:B------:R-:W-:Y:S01]  /*5890*/  IMAD.MOV.U32 R57, RZ, RZ, R41 ;  /* 0x000000ffff397224 */ /* 0x000fe200078e0029 */
[--C-:B------:R-:W-:Y:S02]  /*58a0*/  SHF.R.U64 R43, R54, 0x10, R55.reuse ;  /* 0x00000010362b7819 */ /* 0x100fe40000001237 */
[----:B------:R-:W-:Y:S01]  /*58b0*/  SHF.R.U32.HI R54, RZ, 0x10, R55 ;  /* 0x00000010ff367819 */ /* 0x000fe20000011637 */
[----:B------:R-:W-:-:S02]  /*58c0*/  HADD2.F32 R55, -RZ, R59.H1_H1 ;  /* 0x3000003bff377230 */ /* 0x000fc40000004100 */
[----:B------:R-:W-:Y:S02]  /*58d0*/  HADD2.F32 R61, -RZ, R61.H0_H0 ;  /* 0x2000003dff3d7230 */ /* 0x000fe40000004100 */
[----:B------:R-:W-:Y:S02]  /*58e0*/  HADD2.F32 R54, -RZ, R54.H0_H0 ;  /* 0x20000036ff367230 */ /* 0x000fe40000004100 */
[----:B------:R-:W-:-:S03]  /*58f0*/  HADD2.F32 R43, -RZ, R43.H0_H0 ;  /* 0x2000002bff2b7230 */ /* 0x000fc60000004100 */
[----:B------:R-:W-:-:S04]  /*5900*/  FMUL.FTZ R59, R55, R54 ;  /* 0x00000036373b7220 */ /* 0x000fc80000410000 */
[CC--:B------:R-:W-:Y:S01]  /*5910*/  FFMA.FTZ R59, R47.reuse, R61.reuse, -R59 ;  /* 0x0000003d2f3b7223 */ /* 0x0c0fe2000001083b */
[----:B------:R-:W-:Y:S01]  /*5920*/  FMUL.FTZ R47, R47, R54 ;  /* 0x000000362f2f7220 */ /* 0x000fe20000410000 */
[--C-:B------:R-:W-:Y:S02]  /*5930*/  HADD2.F32 R54, -RZ, R56.reuse.H0_H0 ;  /* 0x20000038ff367230 */ /* 0x100fe40000004100 */
[----:B------:R-:W-:Y:S02]  /*5940*/  HADD2.F32 R56, -RZ, R56.H1_H1 ;  /* 0x30000038ff387230 */ /* 0x000fe40000004100 */
[----:B------:R-:W-:Y:S01]  /*5950*/  FFMA.FTZ R47, R55, R61, R47 ;  /* 0x0000003d372f7223 */ /* 0x000fe2000001002f */
[----:B------:R-:W-:Y:S01]  /*5960*/  HADD2.F32 R61, -RZ, R128.H1_H1 ;  /* 0x30000080ff3d7230 */ /* 0x000fe20000004100 */
[----:B------:R-:W-:Y:S01]  /*5970*/  F2FP.F16.F32.PACK_AB R59, R59, R65 ;  /* 0x000000413b3b723e */ /* 0x000fe200000000ff */
[----:B------:R-:W-:Y:S02]  /*5980*/  HADD2.F32 R55, -RZ, R44.H0_H0 ;  /* 0x2000002cff377230 */ /* 0x000fe40000004100 */
[----:B------:R-:W-:-:S02]  /*5990*/  HADD2.F32 R128, -RZ, R128.H0_H0 ;  /* 0x20000080ff807230 */ /* 0x000fc40000004100 */
[CC--:B------:R-:W-:Y:S01]  /*59a0*/  FMUL.FTZ R62, R54.reuse, R61.reuse ;  /* 0x0000003d363e7220 */ /* 0x0c0fe20000410000 */
[----:B------:R-:W-:Y:S02]  /*59b0*/  HADD2.F32 R44, -RZ, R44.H1_H1 ;  /* 0x3000002cff2c7230 */ /* 0x000fe40000004100 */
[----:B------:R-:W-:Y:S01]  /*59c0*/  FMUL.FTZ R61, R55, R61 ;  /* 0x0000003d373d7220 */ /* 0x000fe20000410000 */
[----:B------:R-:W-:Y:S01]  /*59d0*/  F2FP.F16.F32.PACK_AB R63, R47, R63 ;  /* 0x0000003f2f3f723e */ /* 0x000fe200000000ff */
[-C--:B------:R-:W-:Y:S01]  /*59e0*/  FFMA.FTZ R62, R55, R128.reuse, -R62 ;  /* 0x00000080373e7223 */ /* 0x080fe2000001083e */
[--C-:B------:R-:W-:Y:S02]  /*59f0*/  HADD2.F32 R55, -RZ, R127.reuse.H0_H0 ;  /* 0x2000007fff377230 */ /* 0x100fe40000004100 */
[----:B------:R-:W-:Y:S01]  /*5a00*/  FFMA.FTZ R61, R54, R128, R61 ;  /* 0x00000080363d7223 */ /* 0x000fe2000001003d */
[-C--:B------:R-:W-:Y:S01]  /*5a10*/  FMUL.FTZ R54, R56, R53.reuse ;  /* 0x0000003538367220 */ /* 0x080fe20000410000 */
[----:B------:R-:W-:Y:S01]  /*5a20*/  FMUL.FTZ R53, R44, R53 ;  /* 0x000000352c357220 */ /* 0x000fe20000410000 */
[----:B------:R-:W-:-:S02]  /*5a30*/  HADD2.F32 R127, -RZ, R127.H1_H1 ;  /* 0x3000007fff7f7230 */ /* 0x000fc40000004100 */
[-C--:B------:R-:W-:Y:S01]  /*5a40*/  FFMA.FTZ R54, R44, R40.reuse, -R54 ;  /* 0x000000282c367223 */ /* 0x080fe20000010836 */
[----:B------:R-:W-:Y:S01]  /*5a50*/  FFMA.FTZ R53, R56, R40, R53 ;  /* 0x0000002838357223 */ /* 0x000fe20000010035 */
[----:B------:R-:W-:Y:S02]  /*5a60*/  HADD2.F32 R40, -RZ, R58.H0_H0 ;  /* 0x2000003aff287230 */ /* 0x000fe40000004100 */
[----:B------:R-:W-:Y:S02]  /*5a70*/  HADD2.F32 R44, -RZ, R46.H0_H0 ;  /* 0x2000002eff2c7230 */ /* 0x000fe40000004100 */
[----:B------:R-:W-:Y:S02]  /*5a80*/  HADD2.F32 R58, -RZ, R58.H1_H1 ;  /* 0x3000003aff3a7230 */ /* 0x000fe40000004100 */
[-C--:B------:R-:W-:Y:S01]  /*5a90*/  FMUL.FTZ R56, R40, R55.reuse ;  /* 0x0000003728387220 */ /* 0x080fe20000410000 */
[----:B------:R-:W-:Y:S02]  /*5aa0*/  HADD2.F32 R46, -RZ, R46.H1_H1 ;  /* 0x3000002eff2e7230 */ /* 0x000fe40000004100 */
[----:B------:R-:W-:Y:S01]  /*5ab0*/  FMUL.FTZ R55, R44, R55 ;  /* 0x000000372c377220 */ /* 0x000fe20000410000 */
[----:B------:R-:W-:-:S02]  /*5ac0*/  IMAD.MOV.U32 R47, RZ, RZ, R59 ;  /* 0x000000ffff2f7224 */ /* 0x000fc400078e003b */
[-C--:B------:R-:W-:Y:S01]  /*5ad0*/  FFMA.FTZ R56, R44, R127.reuse, -R56 ;  /* 0x0000007f2c387223 */ /* 0x080fe20000010838 */
[----:B------:R-:W-:Y:S01]  /*5ae0*/  F2FP.F16.F32.PACK_AB R44, R54, R62 ;  /* 0x0000003e362c723e */ /* 0x000fe200000000ff */
[----:B------:R-:W-:Y:S01]  /*5af0*/  FFMA.FTZ R55, R40, R127, R55 ;  /* 0x0000007f28377223 */ /* 0x000fe20000010037 */
[-C--:B------:R-:W-:Y:S01]  /*5b00*/  FMUL.FTZ R40, R58, R43.reuse ;  /* 0x0000002b3a287220 */ /* 0x080fe20000410000 */
[C---:B------:R-:W-:Y:S01]  /*5b10*/  FMUL.FTZ R43, R46.reuse, R43 ;  /* 0x0000002b2e2b7220 */ /* 0x040fe20000410000 */
[----:B------:R-:W-:Y:S02]  /*5b20*/  IMAD.MOV.U32 R59, RZ, RZ, R63 ;  /* 0x000000ffff3b7224 */ /* 0x000fe400078e003f */
[-C--:B------:R-:W-:Y:S01]  /*5b30*/  FFMA.FTZ R40, R46, R42.reuse, -R40 ;  /* 0x0000002a2e287223 */ /* 0x080fe20000010828 */
[----:B------:R-:W-:Y:S01]  /*5b40*/  FFMA.FTZ R43, R58, R42, R43 ;  /* 0x0000002a3a2b7223 */ /* 0x000fe2000001002b */
[----:B------:R-:W-:-:S03]  /*5b50*/  F2FP.F16.F32.PACK_AB R42, R53, R61 ;  /* 0x0000003d352a723e */ /* 0x000fc600000000ff */
[----:B------:R-:W-:Y:S02]  /*5b60*/  F2FP.F16.F32.PACK_AB R46, R40, R56 ;  /* 0x00000038282e723e */ /* 0x000fe400000000ff */
[----:B------:R-:W-:Y:S01]  /*5b70*/  F2FP.F16.F32.PACK_AB R58, R43, R55 ;  /* 0x000000372b3a723e */ /* 0x000fe200000000ff */
[----:B------:R-:W-:-:S07]  /*5b80*/  IMAD.MOV.U32 R56, RZ, RZ, R42 ;  /* 0x000000ffff387224 */ /* 0x000fce00078e002a */
.L_x_460:
[----:B------:R-:W-:Y:S05]  /*5b90*/  BSYNC B2 ;  /* 0x0000000000027941 */ /* 0x000fea0003800000 */
.L_x_459:
        /* <DEDUP_REMOVED lines=12> */
.L_x_458:
[----:B------:R-:W-:Y:S05]  /*5c60*/  BSYNC B1 ;  /* 0x0000000000017941 */ /* 0x000fea0003800000 */
.L_x_457:
[----:B------:R-:W-:-:S13]  /*5c70*/  ISETP.NE.AND P4, PT, R13, RZ, PT ;  /* 0x000000ff0d00720c */ /* 0x000fda0003f85270 */
[----:B------:R-:W-:Y:S05]  /*5c80*/  @!P4 BRA `(.L_x_425) ;  /* 0x00000008008cc947 */ /* 0x000fea0003800000 */
[----:B---3--:R-:W3:Y:S04]  /*5c90*/  LDL R40, [R1+0x50] ;  /* 0x0000500001287983 */ /* 0x008ee80000100800 */
[----:B------:R-:W2:Y:S04]  /*5ca0*/  LDL R43, [R1+0x54] ;  /* 0x00005400012b7983 */ /* 0x000ea80000100800 */
[----:B------:R-:W4:Y:S04]  /*5cb0*/  LDL R42, [R1+0x5c] ;  /* 0x00005c00012a7983 */ /* 0x000f280000100800 */
[----:B------:R-:W5:Y:S01]  /*5cc0*/  LDL R41, [R1+0x58] ;  /* 0x0000580001297983 */ /* 0x000f620000100800 */
[----:B------:R-:W-:Y:S01]  /*5cd0*/  BSSY B1, `(.L_x_461) ;  /* 0x0000074000017945 */ /* 0x000fe20003800000 */
[----:B---3--:R-:W-:-:S02]  /*5ce0*/  LOP3.LUT P6, RZ, R40, 0x1, RZ, 0xc0, !PT ;  /* 0x0000000128ff7812 */ /* 0x008fc400078cc0ff */
[----:B------:R-:W-:Y:S01]  /*5cf0*/  IADD3 R40, P4, P5, R28, R96, R10 ;  /* 0x000000601c287210 */ /* 0x000fe20007d9e00a */
[----:B--2---:R-:W-:Y:S02]  /*5d00*/  IMAD.MOV.U32 R44, RZ, RZ, R43 ;  /* 0x000000ffff2c7224 */ /* 0x004fe400078e002b */
[----:B----4-:R-:W-:Y:S01]  /*5d10*/  IMAD.MOV.U32 R43, RZ, RZ, R42 ;  /* 0x000000ffff2b7224 */ /* 0x010fe200078e002a */
[----:B------:R-:W-:Y:S01]  /*5d20*/  SEL R116, R108, R116, !P6 ;  /* 0x000000746c747207 */ /* 0x000fe20007000000 */
[----:B-----5:R-:W-:Y:S01]  /*5d30*/  IMAD.MOV.U32 R42, RZ, RZ, R41 ;  /* 0x000000ffff2a7224 */ /* 0x020fe200078e0029 */
[----:B------:R-:W-:Y:S02]  /*5d40*/  IADD3.X R41, R3, R114, R100, P4, P5 ;  /* 0x0000007203297210 */ /* 0x000fe400027ea464 */
[----:B------:R-:W-:-:S04]  /*5d50*/  LEA R52, P4, R40, R94, 0x1 ;  /* 0x0000005e28347211 */ /* 0x000fc800078808ff */
[----:B------:R-:W-:Y:S02]  /*5d60*/  LEA.HI.X R53, R40, R95, R41, 0x1, P4 ;  /* 0x0000005f28357211 */ /* 0x000fe400020f0c29 */
[----:B------:R-:W-:-:S04]  /*5d70*/  SHF.R.S32.HI R41, RZ, 0x1f, R116 ;  /* 0x0000001fff297819 */ /* 0x000fc80000011474 */
[----:B------:R-:W-:-:S04]  /*5d80*/  LEA.HI R41, R41, R116, RZ, 0x4 ;  /* 0x0000007429297211 */ /* 0x000fc800078f20ff */
[----:B------:R-:W-:-:S04]  /*5d90*/  SHF.R.S32.HI R40, RZ, 0x4, R41 ;  /* 0x00000004ff287819 */ /* 0x000fc80000011429 */
[----:B------:R-:W-:-:S04]  /*5da0*/  LEA.HI.SX32 R40, R9, R40, 0x1d ;  /* 0x0000002809287211 */ /* 0x000fc800078feaff */
[----:B------:R-:W-:Y:S01]  /*5db0*/  SHF.R.S32.HI R41, RZ, 0x1f, R40 ;  /* 0x0000001fff297819 */ /* 0x000fe20000011428 */
[----:B------:R-:W-:-:S03]  /*5dc0*/  IMAD.SHL.U32 R55, R40, 0x8, RZ ;  /* 0x0000000828377824 */ /* 0x000fc600078e00ff */
[----:B------:R-:W-:Y:S02]  /*5dd0*/  LEA.HI R41, R41, R40, RZ, 0x2 ;  /* 0x0000002829297211 */ /* 0x000fe400078f10ff */
[----:B------:R-:W-:Y:S02]  /*5de0*/  LOP3.LUT R40, R44, 0x18, R55, 0xf8, !PT ;  /* 0x000000182c287812 */ /* 0x000fe400078ef837 */
[----:B------:R-:W-:Y:S02]  /*5df0*/  SHF.R.S32.HI R41, RZ, 0x2, R41 ;  /* 0x00000002ff297819 */ /* 0x000fe40000011429 */
[----:B------:R-:W-:-:S03]  /*5e00*/  LOP3.LUT R40, R40, R42, RZ, 0x3c, !PT ;  /* 0x0000002a28287212 */ /* 0x000fc600078e3cff */
[----:B------:R-:W-:-:S04]  /*5e10*/  IMAD R41, R41, 0x1200, R43 ;  /* 0x0000120029297824 */ /* 0x000fc800078e022b */
[----:B------:R-:W-:Y:S02]  /*5e20*/  IMAD.IADD R40, R41, 0x1, R40 ;  /* 0x0000000129287824 */ /* 0x000fe400078e0228 */
[C---:B------:R-:W-:Y:S02]  /*5e30*/  IMAD R41, R17.reuse, 0x3600, R103 ;  /* 0x0000360011297824 */ /* 0x040fe400078e0267 */
[----:B------:R-:W-:-:S03]  /*5e40*/  IMAD R43, R17, 0x3600, R40 ;  /* 0x00003600112b7824 */ /* 0x000fc600078e0228 */
[----:B------:R-:W-:Y:S01]  /*5e50*/  LEA R41, R41, R16, 0x1 ;  /* 0x0000001029297211 */ /* 0x000fe200078e08ff */
[----:B------:R-:W-:-:S05]  /*5e60*/  IMAD R44, R43, 0x2, R16 ;  /* 0x000000022b2c7824 */ /* 0x000fca00078e0210 */
[----:B------:R-:W1:Y:S04]  /*5e70*/  LDS.128 R40, [R41+0x16a00] ;  /* 0x016a000029287984 */ /* 0x000e680000000c00 */
[----:B------:R-:W2:Y:S01]  /*5e80*/  LDS.128 R44, [R44+0x16a00] ;  /* 0x016a00002c2c7984 */ /* 0x000ea20000000c00 */
[----:B------:R-:W-:-:S13]  /*5e90*/  ISETP.GE.AND P4, PT, R4, R107, PT ;  /* 0x0000006b0400720c */ /* 0x000fda0003f86270 */
[----:B------:R-:W-:Y:S05]  /*5ea0*/  @P4 BRA `(.L_x_462) ;  /* 0x0000000400584947 */ /* 0x000fea0003800000 */
[----:B------:R-:W-:Y:S01]  /*5eb0*/  HADD2.F32 R59, -RZ, R126.H1_H1 ;  /* 0x3000007eff3b7230 */ /* 0x000fe20000004100 */
[----:B------:R-:W-:Y:S01]  /*5ec0*/  SHF.R.U32.HI R60, RZ, 0x10, R49 ;  /* 0x00000010ff3c7819 */ /* 0x000fe20000011631 */
[----:B--2---:R-:W-:Y:S01]  /*5ed0*/  HADD2.F32 R54, -RZ, R45.H0_H0 ;  /* 0x2000002dff367230 */ /* 0x004fe20000004100 */
[----:B------:R-:W-:Y:S01]  /*5ee0*/  SHF.R.U32.HI R58, RZ, 0x10, R37 ;  /* 0x00000010ff3a7819 */ /* 0x000fe20000011625 */
[----:B-1----:R-:W-:Y:S01]  /*5ef0*/  HADD2.F32 R56, -RZ, R41.H0_H0 ;  /* 0x20000029ff387230 */ /* 0x002fe20000004100 */
[----:B------:R-:W-:Y:S01]  /*5f00*/  SHF.R.U64 R48, R48, 0x10, R49 ;  /* 0x0000001030307819 */ /* 0x000fe20000001231 */
[----:B------:R-:W-:Y:S02]  /*5f10*/  HADD2.F32 R57, -RZ, R124.H1_H1 ;  /* 0x3000007cff397230 */ /* 0x000fe40000004100 */
[-C--:B------:R-:W-:Y:S01]  /*5f20*/  FMUL.FTZ R61, R54, R59.reuse ;  /* 0x0000003b363d7220 */ /* 0x080fe20000410000 */
[----:B------:R-:W-:Y:S02]  /*5f30*/  HADD2.F32 R60, -RZ, R60.H0_H0 ;  /* 0x2000003cff3c7230 */ /* 0x000fe40000004100 */
[----:B------:R-:W-:Y:S01]  /*5f40*/  FMUL.FTZ R59, R56, R59 ;  /* 0x0000003b383b7220 */ /* 0x000fe20000410000 */
[----:B------:R-:W-:-:S02]  /*5f50*/  HADD2.F32 R58, -RZ, R58.H0_H0 ;  /* 0x2000003aff3a7230 */ /* 0x000fc40000004100 */
[-C--:B------:R-:W-:Y:S01]  /*5f60*/  FFMA.FTZ R56, R56, R57.reuse, -R61 ;  /* 0x0000003938387223 */ /* 0x080fe2000001083d */
[----:B------:R-:W-:Y:S01]  /*5f70*/  SHF.R.U64 R49, R36, 0x10, R37 ;  /* 0x0000001024317819 */ /* 0x000fe20000001225 */
[----:B------:R-:W-:Y:S01]  /*5f80*/  FFMA.FTZ R54, R54, R57, R59 ;  /* 0x0000003936367223 */ /* 0x000fe2000001003b */
[----:B------:R-:W-:Y:S01]  /*5f90*/  HADD2.F32 R57, -RZ, R45.H1_H1 ;  /* 0x3000002dff397230 */ /* 0x000fe20000004100 */
[----:B------:R-:W-:Y:S01]  /*5fa0*/  SHF.R.U64 R38, R38, 0x10, R39 ;  /* 0x0000001026267819 */ /* 0x000fe20000001227 */
[----:B------:R-:W-:Y:S01]  /*5fb0*/  HADD2.F32 R45, -RZ, R41.H1_H1 ;  /* 0x30000029ff2d7230 */ /* 0x000fe20000004100 */
[----:B------:R-:W-:Y:S01]  /*5fc0*/  SHF.R.U64 R50, R50, 0x10, R51 ;  /* 0x0000001032327819 */ /* 0x000fe20000001233 */
[----:B------:R-:W-:Y:S02]  /*5fd0*/  HADD2.F32 R59, -RZ, R125.H1_H1 ;  /* 0x3000007dff3b7230 */ /* 0x000fe40000004100 */
[----:B------:R-:W-:Y:S01]  /*5fe0*/  FMUL.FTZ R62, R57, R60 ;  /* 0x0000003c393e7220 */ /* 0x000fe20000410000 */
[----:B------:R-:W-:-:S02]  /*5ff0*/  HADD2.F32 R37, -RZ, R48.H0_H0 ;  /* 0x20000030ff257230 */ /* 0x000fc40000004100 */
[C---:B------:R-:W-:Y:S01]  /*6000*/  FMUL.FTZ R60, R45.reuse, R60 ;  /* 0x0000003c2d3c7220 */ /* 0x040fe20000410000 */
[----:B------:R-:W-:Y:S02]  /*6010*/  HADD2.F32 R36, -RZ, R40.H1_H1 ;  /* 0x30000028ff247230 */ /* 0x000fe40000004100 */
[-C--:B------:R-:W-:Y:S01]  /*6020*/  FFMA.FTZ R45, R45, R58.reuse, -R62 ;  /* 0x0000003a2d2d7223 */ /* 0x080fe2000001083e */
[----:B------:R-:W-:Y:S02]  /*6030*/  HADD2.F32 R126, -RZ, R126.H0_H0 ;  /* 0x2000007eff7e7230 */ /* 0x000fe40000004100 */
[----:B------:R-:W-:Y:S01]  /*6040*/  FFMA.FTZ R41, R57, R58, R60 ;  /* 0x0000003a39297223 */ /* 0x000fe2000001003c */
[----:B------:R-:W-:Y:S02]  /*6050*/  HADD2.F32 R58, -RZ, R43.H0_H0 ;  /* 0x2000002bff3a7230 */ /* 0x000fe40000004100 */
[----:B------:R-:W-:Y:S01]  /*6060*/  HADD2.F32 R57, -RZ, R47.H0_H0 ;  /* 0x2000002fff397230 */ /* 0x000fe20000004100 */
[----:B------:R-:W-:Y:S01]  /*6070*/  F2FP.F16.F32.PACK_AB R45, R45, R56 ;  /* 0x000000382d2d723e */ /* 0x000fe200000000ff */
[----:B------:R-:W-:-:S02]  /*6080*/  HADD2.F32 R60, -RZ, R123.H1_H1 ;  /* 0x3000007bff3c7230 */ /* 0x000fc40000004100 */
[CC--:B------:R-:W-:Y:S01]  /*6090*/  FMUL.FTZ R62, R58.reuse, R59.reuse ;  /* 0x0000003b3a3e7220 */ /* 0x0c0fe20000410000 */
[----:B------:R-:W-:Y:S02]  /*60a0*/  HADD2.F32 R47, -RZ, R47.H1_H1 ;  /* 0x3000002fff2f7230 */ /* 0x000fe40000004100 */
[C---:B------:R-:W-:Y:S01]  /*60b0*/  FMUL.FTZ R61, R57.reuse, R59 ;  /* 0x0000003b393d7220 */ /* 0x040fe20000410000 */
[----:B------:R-:W-:Y:S01]  /*60c0*/  SHF.R.U32.HI R59, RZ, 0x10, R39 ;  /* 0x00000010ff3b7819 */ /* 0x000fe20000011627 */
[-C--:B------:R-:W-:Y:S01]  /*60d0*/  FFMA.FTZ R62, R57, R60.reuse, R62 ;  /* 0x0000003c393e7223 */ /* 0x080fe2000001003e */
[----:B------:R-:W-:Y:S01]  /*60e0*/  SHF.R.U32.HI R57, RZ, 0x10, R51 ;  /* 0x00000010ff397819 */ /* 0x000fe20000011633 */
[----:B------:R-:W-:Y:S01]  /*60f0*/  FFMA.FTZ R61, R58, R60, -R61 ;  /* 0x0000003c3a3d7223 */ /* 0x000fe2000001083d */
[----:B------:R-:W-:Y:S02]  /*6100*/  HADD2.F32 R58, -RZ, R43.H1_H1 ;  /* 0x3000002bff3a7230 */ /* 0x000fe40000004100 */
[----:B------:R-:W-:Y:S01]  /*6110*/  FMUL.FTZ R51, R36, R37 ;  /* 0x0000002524337220 */ /* 0x000fe20000410000 */
[----:B------:R-:W-:Y:S01]  /*6120*/  HADD2.F32 R43, -RZ, R59.H0_H0 ;  /* 0x2000003bff2b7230 */ /* 0x000fe20000004100 */
[----:B------:R-:W-:Y:S01]  /*6130*/  F2FP.F16.F32.PACK_AB R54, R41, R54 ;  /* 0x000000362936723e */ /* 0x000fe200000000ff */
[----:B------:R-:W-:-:S02]  /*6140*/  HADD2.F32 R57, -RZ, R57.H0_H0 ;  /* 0x20000039ff397230 */ /* 0x000fc40000004100 */
[----:B------:R-:W-:Y:S02]  /*6150*/  HADD2.F32 R39, -RZ, R49.H0_H0 ;  /* 0x20000031ff277230 */ /* 0x000fe40000004100 */
[----:B------:R-:W-:Y:S02]  /*6160*/  HADD2.F32 R48, -RZ, R125.H0_H0 ;  /* 0x2000007dff307230 */ /* 0x000fe40000004100 */
[CC--:B------:R-:W-:Y:S01]  /*6170*/  FMUL.FTZ R59, R47.reuse, R57.reuse ;  /* 0x000000392f3b7220 */ /* 0x0c0fe20000410000 */
[C---:B------:R-:W-:Y:S01]  /*6180*/  FMUL.FTZ R60, R58.reuse, R57 ;  /* 0x000000393a3c7220 */ /* 0x040fe20000410000 */
[--C-:B------:R-:W-:Y:S02]  /*6190*/  HADD2.F32 R57, -RZ, R44.reuse.H0_H0 ;  /* 0x2000002cff397230 */ /* 0x100fe40000004100 */
[----:B------:R-:W-:Y:S02]  /*61a0*/  HADD2.F32 R44, -RZ, R44.H1_H1 ;  /* 0x3000002cff2c7230 */ /* 0x000fe40000004100 */
[-C--:B------:R-:W-:Y:S01]  /*61b0*/  FFMA.FTZ R58, R58, R43.reuse, -R59 ;  /* 0x0000002b3a3a7223 */ /* 0x080fe2000001083b */
[----:B------:R-:W-:Y:S01]  /*61c0*/  FFMA.FTZ R43, R47, R43, R60 ;  /* 0x0000002b2f2b7223 */ /* 0x000fe2000001003c */
[----:B------:R-:W-:-:S02]  /*61d0*/  HADD2.F32 R47, -RZ, R40.H0_H0 ;  /* 0x20000028ff2f7230 */ /* 0x000fc40000004100 */
[-C--:B------:R-:W-:Y:S01]  /*61e0*/  FMUL.FTZ R60, R57, R126.reuse ;  /* 0x0000007e393c7220 */ /* 0x080fe20000410000 */
[C---:B------:R-:W-:Y:S01]  /*61f0*/  FMUL.FTZ R49, R44.reuse, R37 ;  /* 0x000000252c317220 */ /* 0x040fe20000410000 */
[----:B------:R-:W-:Y:S02]  /*6200*/  HADD2.F32 R37, -RZ, R46.H0_H0 ;  /* 0x2000002eff257230 */ /* 0x000fe40000004100 */
[-C--:B------:R-:W-:Y:S01]  /*6210*/  FFMA.FTZ R40, R44, R39.reuse, R51 ;  /* 0x000000272c287223 */ /* 0x080fe20000010033 */
[----:B------:R-:W-:Y:S02]  /*6220*/  HADD2.F32 R124, -RZ, R124.H0_H0 ;  /* 0x2000007cff7c7230 */ /* 0x000fe40000004100 */
[----:B------:R-:W-:Y:S01]  /*6230*/  FFMA.FTZ R36, R36, R39, -R49 ;  /* 0x0000002724247223 */ /* 0x000fe20000010831 */
[----:B------:R-:W-:Y:S02]  /*6240*/  HADD2.F32 R39, -RZ, R42.H0_H0 ;  /* 0x2000002aff277230 */ /* 0x000fe40000004100 */
[----:B------:R-:W-:Y:S01]  /*6250*/  FMUL.FTZ R126, R47, R126 ;  /* 0x0000007e2f7e7220 */ /* 0x000fe20000410000 */
[----:B------:R-:W-:-:S02]  /*6260*/  HADD2.F32 R51, -RZ, R50.H0_H0 ;  /* 0x20000032ff337230 */ /* 0x000fc40000004100 */
[----:B------:R-:W-:Y:S01]  /*6270*/  FMUL.FTZ R50, R37, R48 ;  /* 0x0000003025327220 */ /* 0x000fe20000410000 */
[----:B------:R-:W-:Y:S02]  /*6280*/  HADD2.F32 R46, -RZ, R46.H1_H1 ;  /* 0x3000002eff2e7230 */ /* 0x000fe40000004100 */
[----:B------:R-:W-:Y:S01]  /*6290*/  FFMA.FTZ R47, R47, R124, -R60 ;  /* 0x0000007c2f2f7223 */ /* 0x000fe2000001083c */
[----:B------:R-:W-:Y:S02]  /*62a0*/  HADD2.F32 R42, -RZ, R42.H1_H1 ;  /* 0x3000002aff2a7230 */ /* 0x000fe40000004100 */
[----:B------:R-:W-:Y:S01]  /*62b0*/  FMUL.FTZ R48, R39, R48 ;  /* 0x0000003027307220 */ /* 0x000fe20000410000 */
[----:B------:R-:W-:Y:S02]  /*62c0*/  HADD2.F32 R44, -RZ, R123.H0_H0 ;  /* 0x2000007bff2c7230 */ /* 0x000fe40000004100 */
[----:B------:R-:W-:Y:S01]  /*62d0*/  FFMA.FTZ R57, R57, R124, R126 ;  /* 0x0000007c39397223 */ /* 0x000fe2000001007e */
[----:B------:R-:W-:-:S02]  /*62e0*/  HADD2.F32 R49, -RZ, R38.H0_H0 ;  /* 0x20000026ff317230 */ /* 0x000fc40000004100 */
[-C--:B------:R-:W-:Y:S01]  /*62f0*/  FMUL.FTZ R59, R46, R51.reuse ;  /* 0x000000332e3b7220 */ /* 0x080fe20000410000 */
[----:B------:R-:W-:Y:S01]  /*6300*/  FMUL.FTZ R51, R42, R51 ;  /* 0x000000332a337220 */ /* 0x000fe20000410000 */
[-C--:B------:R-:W-:Y:S01]  /*6310*/  FFMA.FTZ R39, R39, R44.reuse, -R50 ;  /* 0x0000002c27277223 */ /* 0x080fe20000010832 */
[----:B------:R-:W-:Y:S01]  /*6320*/  FFMA.FTZ R48, R37, R44, R48 ;  /* 0x0000002c25307223 */ /* 0x000fe20000010030 */
[----:B------:R-:W-:Y:S01]  /*6330*/  F2FP.F16.F32.PACK_AB R44, R36, R47 ;  /* 0x0000002f242c723e */ /* 0x000fe200000000ff */
[-C--:B------:R-:W-:Y:S01]  /*6340*/  FFMA.FTZ R42, R42, R49.reuse, -R59 ;  /* 0x000000312a2a7223 */ /* 0x080fe2000001083b */
[----:B------:R-:W-:Y:S01]  /*6350*/  FFMA.FTZ R51, R46, R49, R51 ;  /* 0x000000312e337223 */ /* 0x000fe20000010033 */
[----:B------:R-:W-:Y:S01]  /*6360*/  F2FP.F16.F32.PACK_AB R58, R58, R61 ;  /* 0x0000003d3a3a723e */ /* 0x000fe200000000ff */
[----:B------:R-:W-:Y:S01]  /*6370*/  IMAD.MOV.U32 R41, RZ, RZ, R45 ;  /* 0x000000ffff297224 */ /* 0x000fe200078e002d */
[----:B------:R-:W-:Y:S01]  /*6380*/  F2FP.F16.F32.PACK_AB R62, R43, R62 ;  /* 0x0000003e2b3e723e */ /* 0x000fe200000000ff */
[----:B------:R-:W-:Y:S01]  /*6390*/  IMAD.MOV.U32 R45, RZ, RZ, R54 ;  /* 0x000000ffff2d7224 */ /* 0x000fe200078e0036 */
[----:B------:R-:W-:Y:S01]  /*63a0*/  F2FP.F16.F32.PACK_AB R57, R40, R57 ;  /* 0x000000392839723e */ /* 0x000fe200000000ff */
[----:B------:R-:W-:Y:S01]  /*63b0*/  IMAD.MOV.U32 R40, RZ, RZ, R44 ;  /* 0x000000ffff287224 */ /* 0x000fe200078e002c */
[----:B------:R-:W-:Y:S01]  /*63c0*/  F2FP.F16.F32.PACK_AB R42, R42, R39 ;  /* 0x000000272a2a723e */ /* 0x000fe200000000ff */
[----:B------:R-:W-:Y:S01]  /*63d0*/  IMAD.MOV.U32 R43, RZ, RZ, R58 ;  /* 0x000000ffff2b7224 */ /* 0x000fe200078e003a */
[----:B------:R-:W-:Y:S01]  /*63e0*/  F2FP.F16.F32.PACK_AB R46, R51, R48 ;  /* 0x00000030332e723e */ /* 0x000fe200000000ff */
[----:B------:R-:W-:-:S02]  /*63f0*/  IMAD.MOV.U32 R44, RZ, RZ, R57 ;  /* 0x000000ffff2c7224 */ /* 0x000fc400078e0039 */
[----:B------:R-:W-:-:S07]  /*6400*/  IMAD.MOV.U32 R47, RZ, RZ, R62 ;  /* 0x000000ffff2f7224 */ /* 0x000fce00078e003e */
.L_x_462:
[----:B------:R-:W-:Y:S05]  /*6410*/  BSYNC B1 ;  /* 0x0000000000017941 */ /* 0x000fea0003800000 */
.L_x_461:
[----:B-1----:R4:W-:Y:S01]  /*6420*/  STG.E.128 desc[UR60][R52.64], R40 ;  /* 0x0000002834007986 */ /* 0x0029e2000c101d3c */
[----:B------:R-:W-:-:S13]  /*6430*/  ISETP.GE.AND P4, PT, R55, R110, PT ;  /* 0x0000006e3700720c */ /* 0x000fda0003f86270 */
[----:B------:R-:W-:Y:S05]  /*6440*/  @P4 BRA `(.L_x_425) ;  /* 0x00000000009c4947 */ /* 0x000fea0003800000 */
[--C-:B------:R-:W-:Y:S02]  /*6450*/  SHF.R.S32.HI R36, RZ, 0x1f, R55.reuse ;  /* 0x0000001fff247819 */ /* 0x100fe40000011437 */
[----:B------:R-:W-:-:S04]  /*6460*/  IADD3 R55, P4, P5, R28, R96, R55 ;  /* 0x000000601c377210 */ /* 0x000fc80007d9e037 */
[----:B------:R-:W-:Y:S02]  /*6470*/  IADD3.X R36, R3, R114, R36, P4, P5 ;  /* 0x0000007203247210 */ /* 0x000fe400027ea424 */
[----:B------:R-:W-:-:S04]  /*6480*/  LEA R94, P4, R55, R94, 0x1 ;  /* 0x0000005e375e7211 */ /* 0x000fc800078808ff */
[----:B------:R-:W-:-:S05]  /*6490*/  LEA.HI.X R95, R55, R95, R36, 0x1, P4 ;  /* 0x0000005f375f7211 */ /* 0x000fca00020f0c24 */
[----:B--2---:R1:W-:Y:S01]  /*64a0*/  STG.E.128 desc[UR60][R94.64], R44 ;  /* 0x0000002c5e007986 */ /* 0x0043e2000c101d3c */
[----:B------:R-:W-:Y:S05]  /*64b0*/  BRA `(.L_x_425) ;  /* 0x0000000000807947 */ /* 0x000fea0003800000 */
.L_x_418:
[----:B------:R-:W2:Y:S02]  /*64c0*/  LDL R36, [R1+0x48] ;  /* 0x0000480001247983 */ /* 0x000ea40000100800 */
[----:B--2---:R-:W-:-:S13]  /*64d0*/  ISETP.NE.AND P3, PT, R36, 0x3, PT ;  /* 0x000000032400780c */ /* 0x004fda0003f65270 */
[----:B------:R-:W-:Y:S05]  /*64e0*/  @!P3 BRA `(.L_x_463) ;  /* 0x000000000004b947 */ /* 0x000fea0003800000 */
[----:B------:R-:W-:Y:S01]  /*64f0*/  BPT.TRAP 0x1 ;  /* 0x000000040000795c */ /* 0x000fe20000300000 */
.L_x_463:
[----:B------:R-:W-:Y:S01]  /*6500*/  IMAD R21, R17, 0x8, R16 ;  /* 0x0000000811157824 */ /* 0x000fe200078e0210 */
[----:B------:R-:W-:Y:S01]  /*6510*/  SHF.L.U32 R91, R145, 0x1f, RZ ;  /* 0x0000001f915b7819 */ /* 0x000fe200000006ff */
[----:B------:R-:W-:Y:S01]  /*6520*/  IMAD R90, R24, -0x90, R2 ;  /* 0xffffff70185a7824 */ /* 0x000fe200078e0202 */
[----:B------:R-:W-:Y:S02]  /*6530*/  BSSY B1, `(.L_x_464) ;  /* 0x0000004000017945 */ /* 0x000fe40003800000 */
[----:B------:R-:W0:Y:S02]  /*6540*/  SYNCS.PHASECHK.TRANS64.TRYWAIT P4, [R21+URZ+0x31c90], R91 ;  /* 0x031c905b150075a7 */ /* 0x000e24000808017f */
[----:B------:R-:W-:Y:S01]  /*6550*/  VIMNMX R90, R90, 0x90, PT ;  /* 0x000000905a5a7848 */ /* 0x000fe20003fe0100 */
[----:B0-----:R-:W-:Y:S06]  /*6560*/  @!P4 BRA `(.L_x_465) ;  /* 0x000001840034c947 */ /* 0x001fec0003800000 */
.L_x_710:
[----:B------:R-:W-:Y:S05]  /*6570*/  BSYNC B1 ;  /* 0x0000000000017941 */ /* 0x000fea0003800000 */
.L_x_464:
[----:B------:R-:W-:-:S13]  /*6580*/  ISETP.GE.AND P4, PT, R19, R90, PT ;  /* 0x0000005a1300720c */ /* 0x000fda0003f86270 */
[----:B------:R-:W-:Y:S05]  /*6590*/  @P4 BRA `(.L_x_425) ;  /* 0x0000000000484947 */ /* 0x000fea0003800000 */
[----:B------:R-:W-:-:S13]  /*65a0*/  ISETP.NE.AND P4, PT, R11, RZ, PT ;  /* 0x000000ff0b00720c */ /* 0x000fda0003f85270 */
[----:B------:R-:W1:Y:S04]  /*65b0*/  @P4 LDS.128 R36, [R83+0x16800] ;  /* 0x0168000053244984 */ /* 0x000e680000000c00 */
[----:B-1----:R-:W-:Y:S01]  /*65c0*/  @P4 STG.E.128 desc[UR60][R40.64], R36 ;  /* 0x0000002428004986 */ /* 0x002fe2000c101d3c */
        /* <DEDUP_REMOVED lines=14> */
[----:B-1----:R1:W-:Y:S02]  /*66b0*/  @P4 STG.E.128 desc[UR60][R40.64+0xa0], R36 ;  /* 0x0000a02428004986 */ /* 0x0023e4000c101d3c */
.L_x_425:
[----:B------:R-:W-:Y:S05]  /*66c0*/  BSYNC B0 ;  /* 0x0000000000007941 */ /* 0x000fea0003800000 */
.L_x_417:
[----:B-1234-:R-:W1:Y:S01]  /*66d0*/  S2R R36, SR_TID.X ;  /* 0x0000000000247919 */ /* 0x01ee620000002100 */
[----:B------:R-:W-:Y:S01]  /*66e0*/  @!PT LDS RZ, [RZ] ;  /* 0x00000000fffff984 */ /* 0x000fe20000000800 */
[----:B------:R-:W-:Y:S01]  /*66f0*/  @!PT LDS RZ, [RZ] ;  /* 0x00000000fffff984 */ /* 0x000fe20000000800 */
[----:B------:R-:W-:Y:S01]  /*6700*/  @!PT LDS RZ, [RZ] ;  /* 0x00000000fffff984 */ /* 0x000fe20000000800 */
[----:B------:R-:W-:Y:S01]  /*6710*/  @!PT LDS RZ, [RZ] ;  /* 0x00000000fffff984 */ /* 0x000fe20000000800 */
[----:B------:R2:W-:Y:S06]  /*6720*/  MEMBAR.ALL.CTA ;  /* 0x0000000000007992 */ /* 0x0005ec0000008000 */
[----:B--2---:R-:W2:Y:S01]  /*6730*/  FENCE.VIEW.ASYNC.S ;  /* 0x00000000000073c6 */ /* 0x004ea20000000000 */
[----:B------:R-:W-:Y:S05]  /*6740*/  WARPSYNC.ALL ;  /* 0x0000000000007948 */ /* 0x000fea0003800000 */
[----:B------:R-:W-:Y:S01]  /*6750*/  BSSY B0, `(.L_x_466) ;  /* 0x0000009000007945 */ /* 0x000fe20003800000 */
[----:B-1----:R-:W-:Y:S01]  /*6760*/  LOP3.LUT R36, R36, 0x7f, RZ, 0xc0, !PT ;  /* 0x0000007f24247812 */ /* 0x002fe200078ec0ff */
[----:B--2---:R1:W-:Y:S03]  /*6770*/  BAR.SYNC.DEFER_BLOCKING R113, 0x80 ;  /* 0x000200710000751d */ /* 0x0043e60000010000 */
[----:B------:R-:W-:-:S13]  /*6780*/  ISETP.NE.AND P4, PT, R36, RZ, PT ;  /* 0x000000ff2400720c */ /* 0x000fda0003f85270 */
[----:B------:R-:W-:-:S05]  /*6790*/  @!P4 VIADD R36, R21, 0x31ca0 ;  /* 0x00031ca01524c836 */ /* 0x000fca0000000000 */
[----:B------:R-:W-:-:S04]  /*67a0*/  @!P4 PRMT R36, RZ, 0x654, R36 ;  /* 0x00000654ff24c816 */ /* 0x000fc80000000024 */
[----:B------:R1:W-:Y:S01]  /*67b0*/  @!P4 SYNCS.ARRIVE.TRANS64.RED.A1T0 RZ, [R36+URZ], RZ ;  /* 0x000000ff24ffc9a7 */ /* 0x0003e2000810043f */
[----:B------:R-:W-:Y:S05]  /*67c0*/  @!P3 BRA `(.L_x_467) ;  /* 0x000000000004b947 */ /* 0x000fea0003800000 */
[----:B------:R-:W-:Y:S01]  /*67d0*/  BPT.TRAP 0x1 ;  /* 0x000000040000795c */ /* 0x000fe20000300000 */
.L_x_467:
[----:B------:R-:W-:Y:S05]  /*67e0*/  BSYNC B0 ;  /* 0x0000000000007941 */ /* 0x000fea0003800000 */
.L_x_466:
[----:B------:R-:W2:Y:S01]  /*67f0*/  SYNCS.PHASECHK.TRANS64.TRYWAIT P3, [R21+URZ+0x31cb0], R91 ;  /* 0x031cb05b150075a7 */ /* 0x000ea2000806017f */
[----:B------:R-:W-:Y:S04]  /*6800*/  BSSY B0, `(.L_x_468) ;  /* 0x0000002000007945 */ /* 0x000fe80003800000 */
[----:B--2---:R-:W-:Y:S05]  /*6810*/  @!P3 BRA `(.L_x_469) ;  /* 0x00000180009cb947 */ /* 0x004fea0003800000 */
.L_x_711:
[----:B------:R-:W-:Y:S05]  /*6820*/  BSYNC B0 ;  /* 0x0000000000007941 */ /* 0x000fea0003800000 */
.L_x_468:
[----:B------:R-:W-:Y:S01]  /*6830*/  ISETP.GE.AND P3, PT, R19, R90, PT ;  /* 0x0000005a1300720c */ /* 0x000fe20003f66270 */
[----:B------:R-:W-:-:S12]  /*6840*/  BSSY B0, `(.L_x_470) ;  /* 0x0000020000007945 */ /* 0x000fd80003800000 */
[----:B------:R-:W-:Y:S05]  /*6850*/  @P3 BRA `(.L_x_471) ;  /* 0x0000000000783947 */ /* 0x000fea0003800000 */
[----:B------:R-:W-:Y:S01]  /*6860*/  IMAD.WIDE R38, R24, 0x90, R78 ;  /* 0x0000009018267825 */ /* 0x000fe200078e024e */
[----:B------:R-:W-:-:S03]  /*6870*/  ULDC.64 UR4, c[0x0][0x328] ;  /* 0x0000ca0000047ab9 */ /* 0x000fc60000000a00 */
[----:B------:R-:W-:Y:S02]  /*6880*/  IMAD R39, R39, UR4, RZ ;  /* 0x0000000427277c24 */ /* 0x000fe4000f8e02ff */
[----:B-1----:R-:W-:Y:S02]  /*6890*/  IMAD.MOV.U32 R36, RZ, RZ, R30 ;  /* 0x000000ffff247224 */ /* 0x002fe400078e001e */
[----:B------:R-:W-:Y:S02]  /*68a0*/  IMAD.MOV.U32 R37, RZ, RZ, R88 ;  /* 0x000000ffff257224 */ /* 0x000fe400078e0058 */
[C---:B------:R-:W-:Y:S02]  /*68b0*/  IMAD R39, R38.reuse, UR5, R39 ;  /* 0x0000000526277c24 */ /* 0x040fe4000f8e0227 */
[----:B------:R-:W-:Y:S01]  /*68c0*/  IMAD.WIDE.U32 R36, R38, UR4, R36 ;  /* 0x0000000426247c25 */ /* 0x000fe2000f8e0024 */
[----:B------:R-:W-:-:S03]  /*68d0*/  ULDC.64 UR4, c[0x0][0x318] ;  /* 0x0000c60000047ab9 */ /* 0x000fc60000000a00 */
[----:B------:R-:W-:Y:S01]  /*68e0*/  IMAD.IADD R37, R37, 0x1, R39 ;  /* 0x0000000125257824 */ /* 0x000fe200078e0227 */
[----:B------:R-:W-:Y:S01]  /*68f0*/  LEA R40, P3, R36, UR4, 0x1 ;  /* 0x0000000424287c11 */ /* 0x000fe2000f8608ff */
[----:B------:R-:W-:-:S03]  /*6900*/  ULDC UR4, c[0x0][0x2f4] ;  /* 0x0000bd0000047ab9 */ /* 0x000fc60000000800 */
[----:B------:R-:W-:Y:S02]  /*6910*/  LEA.HI.X R41, R36, UR5, R37, 0x1, P3 ;  /* 0x0000000524297c11 */ /* 0x000fe400098f0c25 */
[----:B------:R-:W-:-:S13]  /*6920*/  ISETP.GE.AND P3, PT, R22, UR4, PT ;  /* 0x0000000416007c0c */ /* 0x000fda000bf66270 */
[----:B------:R-:W1:Y:S04]  /*6930*/  @!P3 LDS.128 R36, [R83] ;  /* 0x000000005324b984 */ /* 0x000e680000000c00 */
[----:B-1----:R-:W-:Y:S01]  /*6940*/  @!P3 STG.E.128 desc[UR60][R40.64], R36 ;  /* 0x000000242800b986 */ /* 0x002fe2000c101d3c */
[----:B------:R-:W-:-:S13]  /*6950*/  ISETP.GE.AND P3, PT, R4, UR4, PT ;  /* 0x0000000404007c0c */ /* 0x000fda000bf66270 */
[----:B------:R-:W1:Y:S04]  /*6960*/  @!P3 LDS.128 R36, [R83+0x2400] ;  /* 0x002400005324b984 */ /* 0x000e680000000c00 */
[----:B-1----:R-:W-:Y:S01]  /*6970*/  @!P3 STG.E.128 desc[UR60][R40.64+0x40], R36 ;  /* 0x000040242800b986 */ /* 0x002fe2000c101d3c */
[----:B------:R-:W-:-:S13]  /*6980*/  ISETP.GE.AND P3, PT, R6, UR4, PT ;  /* 0x0000000406007c0c */ /* 0x000fda000bf66270 */
[----:B------:R-:W1:Y:S04]  /*6990*/  @!P3 LDS.128 R36, [R83+0x4800] ;  /* 0x004800005324b984 */ /* 0x000e680000000c00 */
[----:B-1----:R-:W-:Y:S01]  /*69a0*/  @!P3 STG.E.128 desc[UR60][R40.64+0x80], R36 ;  /* 0x000080242800b986 */ /* 0x002fe2000c101d3c */
        /* <DEDUP_REMOVED lines=8> */
[----:B-1----:R3:W-:Y:S02]  /*6a30*/  @!P3 STG.E.128 desc[UR60][R40.64+0xa0], R36 ;  /* 0x0000a0242800b986 */ /* 0x0027e4000c101d3c */
.L_x_471:
[----:B------:R-:W-:Y:S05]  /*6a40*/  BSYNC B0 ;  /* 0x0000000000007941 */ /* 0x000fea0003800000 */
.L_x_470:
[----:B------:R-:W-:Y:S01]  /*6a50*/  @!PT LDS RZ, [RZ] ;  /* 0x00000000fffff984 */ /* 0x000fe20000000800 */
[----:B------:R-:W-:Y:S01]  /*6a60*/  @!PT LDS RZ, [RZ] ;  /* 0x00000000fffff984 */ /* 0x000fe20000000800 */
[----:B------:R-:W-:Y:S01]  /*6a70*/  @!PT LDS RZ, [RZ] ;  /* 0x00000000fffff984 */ /* 0x000fe20000000800 */
[----:B------:R-:W-:Y:S01]  /*6a80*/  @!PT LDS RZ, [RZ] ;  /* 0x00000000fffff984 */ /* 0x000fe20000000800 */
[----:B------:R4:W-:Y:S06]  /*6a90*/  MEMBAR.ALL.CTA ;  /* 0x0000000000007992 */ /* 0x0009ec0000008000 */
[----:B----4-:R-:W4:Y:S01]  /*6aa0*/  FENCE.VIEW.ASYNC.S ;  /* 0x00000000000073c6 */ /* 0x010f220000000000 */
[----:B------:R-:W-:Y:S02]  /*6ab0*/  VIADD R17, R17, 0x1 ;  /* 0x0000000111117836 */ /* 0x000fe40000000000 */
[----:B0-2---:R-:W-:Y:S01]  /*6ac0*/  @!P4 VIADD R21, R21, 0x31cc0 ;  /* 0x00031cc01515c836 */ /* 0x005fe20000000000 */
[----:B----4-:R0:W-:Y:S02]  /*6ad0*/  BAR.SYNC.DEFER_BLOCKING R113, 0x80 ;  /* 0x000200710000751d */ /* 0x0101e40000010000 */
[----:B------:R-:W-:-:S02]  /*6ae0*/  ISETP.NE.AND P3, PT, R17, 0x2, PT ;  /* 0x000000021100780c */ /* 0x000fc40003f65270 */
[----:B------:R-:W-:Y:S02]  /*6af0*/  @!P4 PRMT R21, RZ, 0x654, R21 ;  /* 0x00000654ff15c816 */ /* 0x000fe40000000015 */
[----:B------:R-:W-:Y:S02]  /*6b00*/  SEL R26, RZ, 0x1, P3 ;  /* 0x00000001ff1a7807 */ /* 0x000fe40001800000 */
[----:B------:R-:W-:Y:S02]  /*6b10*/  SEL R17, R17, RZ, P3 ;  /* 0x000000ff11117207 */ /* 0x000fe40001800000 */
[----:B------:R-:W-:Y:S01]  /*6b20*/  LOP3.LUT R145, R145, R26, RZ, 0x3c, !PT ;  /* 0x0000001a91917212 */ /* 0x000fe200078e3cff */
[----:B------:R0:W-:Y:S01]  /*6b30*/  @!P4 SYNCS.ARRIVE.TRANS64.RED.A1T0 RZ, [R21+URZ], RZ ;  /* 0x000000ff15ffc9a7 */ /* 0x0001e2000810043f */
[----:B------:R-:W-:Y:S05]  /*6b40*/  @P2 BRA `(.L_x_472) ;  /* 0xffffffbc003c2947 */ /* 0x000fea000383ffff */
[----:B-1-3--:R-:W1:Y:S01]  /*6b50*/  S2R R36, SR_TID.X ;  /* 0x0000000000247919 */ /* 0x00ae620000002100 */
[----:B------:R-:W-:Y:S02]  /*6b60*/  PLOP3.LUT P0, PT, PT, PT, PT, 0x8, 0x0 ;  /* 0x000000000000781c */ /* 0x000fe40003f0e170 */
[----:B-1----:R-:W-:-:S04]  /*6b70*/  SHF.R.U32.HI R36, RZ, 0x7, R36 ;  /* 0x00000007ff247819 */ /* 0x002fc80000011624 */
[----:B------:R-:W-:-:S13]  /*6b80*/  ISETP.NE.AND P5, PT, R36, 0x1, PT ;  /* 0x000000012400780c */ /* 0x000fda0003fa5270 */
[----:B------:R-:W-:Y:S06]  /*6b90*/  @!P5 BAR.ARV 0x9, 0x100 ;  /* 0x024400000000db1d */ /* 0x000fec0000002000 */
.L_x_412:
[----:B------:R-:W-:Y:S02]  /*6ba0*/  ISETP.GE.AND P2, PT, R112, 0x1, PT ;  /* 0x000000017000780c */ /* 0x000fe40003f46270 */
[----:B------:R-:W-:Y:S02]  /*6bb0*/  CS2R R2, SRZ ;  /* 0x0000000000027805 */ /* 0x000fe4000001ff00 */
[----:B------:R-:W-:Y:S01]  /*6bc0*/  PLOP3.LUT P1, PT, PT, PT, PT, 0x80, 0x0 ;  /* 0x000000000000781c */ /* 0x000fe20003f2f070 */
[----:B------:R-:W-:Y:S01]  /*6bd0*/  IMAD.MOV.U32 R0, RZ, RZ, RZ ;  /* 0x000000ffff007224 */ /* 0x000fe200078e00ff */
[----:B------:R-:W-:Y:S02]  /*6be0*/  CS2R R46, SRZ ;  /* 0x00000000002e7805 */ /* 0x000fe4000001ff00 */
[----:B------:R-:W-:Y:S02]  /*6bf0*/  CS2R R34, SRZ ;  /* 0x0000000000227805 */ /* 0x000fe4000001ff00 */
[----:B------:R-:W-:-:S02]  /*6c00*/  CS2R R52, SRZ ;  /* 0x0000000000347805 */ /* 0x000fc4000001ff00 */
[----:B------:R-:W-:Y:S01]  /*6c10*/  CS2R R28, SRZ ;  /* 0x00000000001c7805 */ /* 0x000fe2000001ff00 */
[----:B------:R-:W-:Y:S01]  /*6c20*/  IMAD.MOV.U32 R43, RZ, RZ, RZ ;  /* 0x000000ffff2b7224 */ /* 0x000fe200078e00ff */
        /* <DEDUP_REMOVED lines=8> */
[----:B------:R-:W-:Y:S01]  /*6cb0*/  CS2R R78, SRZ ;  /* 0x00000000004e7805 */ /* 0x000fe2000001ff00 */
[----:B------:R-:W-:Y:S01]  /*6cc0*/  IMAD.MOV.U32 R41, RZ, RZ, RZ ;  /* 0x000000ffff297224 */ /* 0x000fe200078e00ff */
[----:B------:R-:W-:Y:S02]  /*6cd0*/  CS2R R64, SRZ ;  /* 0x0000000000407805 */ /* 0x000fe4000001ff00 */
[----:B------:R-:W-:-:S02]  /*6ce0*/  CS2R R26, SRZ ;  /* 0x00000000001a7805 */ /* 0x000fc4000001ff00 */
[----:B------:R-:W-:Y:S02]  /*6cf0*/  CS2R R74, SRZ ;  /* 0x00000000004a7805 */ /* 0x000fe4000001ff00 */
[----:B------:R-:W-:Y:S01]  /*6d00*/  CS2R R72, SRZ ;  /* 0x0000000000487805 */ /* 0x000fe2000001ff00 */
[----:B------:R-:W-:Y:S01]  /*6d10*/  IMAD.MOV.U32 R84, RZ, RZ, RZ ;  /* 0x000000ffff547224 */ /* 0x000fe200078e00ff */
[----:B------:R-:W-:Y:S02]  /*6d20*/  CS2R R80, SRZ ;  /* 0x0000000000507805 */ /* 0x000fe4000001ff00 */
[----:B------:R-:W-:Y:S02]  /*6d30*/  CS2R R68, SRZ ;  /* 0x0000000000447805 */ /* 0x000fe4000001ff00 */
[----:B------:R-:W-:Y:S01]  /*6d40*/  MOV R88, RZ ;  /* 0x000000ff00587202 */ /* 0x000fe20000000f00 */
[----:B------:R-:W-:Y:S02]  /*6d50*/  IMAD.MOV.U32 R6, RZ, RZ, RZ ;  /* 0x000000ffff067224 */ /* 0x000fe400078e00ff */
[----:B------:R-:W-:-:S02]  /*6d60*/  IMAD.MOV.U32 R86, RZ, RZ, RZ ;  /* 0x000000ffff567224 */ /* 0x000fc400078e00ff */
[----:B------:R-:W-:Y:S01]  /*6d70*/  IMAD.MOV.U32 R83, RZ, RZ, RZ ;  /* 0x000000ffff537224 */ /* 0x000fe200078e00ff */
[----:B------:R-:W-:Y:S06]  /*6d80*/  @P0 BRA `(.L_x_473) ;  /* 0x00000000000c0947 */ /* 0x000fec0003800000 */
[----:B------:R-:W1:Y:S01]  /*6d90*/  FENCE.VIEW.ASYNC.G ;  /* 0x00000000000073c6 */ /* 0x000e620000000100 */
[----:B------:R-:W-:Y:S05]  /*6da0*/  WARPSYNC.ALL ;  /* 0x0000000000007948 */ /* 0x000fea0003800000 */
[----:B-1----:R-:W-:Y:S06]  /*6db0*/  BAR.ARV 0xc, 0x200 ;  /* 0x0308000000007b1d */ /* 0x002fec0000002000 */
.L_x_473:
[----:B------:R-:W-:Y:S02]  /*6dc0*/  IMAD.MOV.U32 R82, RZ, RZ, RZ ;  /* 0x000000ffff527224 */ /* 0x000fe400078e00ff */
[----:B------:R-:W-:Y:S01]  /*6dd0*/  IMAD.MOV.U32 R7, RZ, RZ, RZ ;  /* 0x000000ffff077224 */ /* 0x000fe200078e00ff */
[----:B------:R-:W-:Y:S06]  /*6de0*/  @!P2 BRA `(.L_x_474) ;  /* 0x000000e80034a947 */ /* 0x000fec0003800000 */
[----:B------:R-:W-:-:S03]  /*6df0*/  UMOV UR4, 0xffffffff ;  /* 0xffffffff00047882 */ /* 0x000fc60000000000 */
[----:B------:R-:W-:Y:S05]  /*6e00*/  BRA.DIV UR4, `(.L_x_475) ;  /* 0x0000017e04347947 */ /* 0x000fea000b800000 */
[----:B------:R-:W1:Y:S02]  /*6e10*/  S2R R0, SR_TID.X ;  /* 0x0000000000007919 */ /* 0x000e640000002100 */
[----:B-1----:R-:W-:-:S05]  /*6e20*/  VIADD R2, R0, 0xffffff80 ;  /* 0xffffff8000027836 */ /* 0x002fca0000000000 */
[----:B------:R-:W-:-:S04]  /*6e30*/  SHF.R.S32.HI R0, RZ, 0x1f, R2 ;  /* 0x0000001fff007819 */ /* 0x000fc80000011402 */
[----:B------:R-:W-:-:S04]  /*6e40*/  LEA.HI R0, R0, R2, RZ, 0x7 ;  /* 0x0000000200007211 */ /* 0x000fc800078f38ff */
[----:B------:R-:W-:-:S06]  /*6e50*/  SHF.R.S32.HI R0, RZ, 0x7, R0 ;  /* 0x00000007ff007819 */ /* 0x000fcc0000011400 */
[----:B------:R-:W1:Y:S04]  /*6e60*/  SHFL.IDX PT, R0, R0, RZ, 0x1f ;  /* 0x00001fff00007589 */ /* 0x000e6800000e0000 */
[----:B-1----:R1:W-:Y:S02]  /*6e70*/  STL [R1+0x78], R0 ;  /* 0x0000780001007387 */ /* 0x0023e40000100800 */
.L_x_714:
[----:B------:R-:W1:Y:S01]  /*6e80*/  LDL R3, [R1+0x78] ;  /* 0x0000780001037983 */ /* 0x000e620000100800 */
[----:B------:R-:W-:Y:S01]  /*6e90*/  BSSY B6, `(.L_x_476) ;  /* 0x000001b000067945 */ /* 0x000fe20003800000 */
[----:B-1----:R-:W-:-:S05]  /*6ea0*/  IMAD.HI R0, R3, 0x55555556, RZ ;  /* 0x5555555603007827 */ /* 0x002fca00078e02ff */
[----:B------:R-:W-:-:S05]  /*6eb0*/  LEA.HI R2, R0, R0, RZ, 0x1 ;  /* 0x0000000000027211 */ /* 0x000fca00078f08ff */
[----:B------:R-:W-:Y:S02]  /*6ec0*/  IMAD R2, R2, -0x3, R3 ;  /* 0xfffffffd02027824 */ /* 0x000fe400078e0203 */
[----:B------:R-:W-:-:S04]  /*6ed0*/  VIADD R3, R16, 0x24300 ;  /* 0x0002430010037836 */ /* 0x000fc80000000000 */
[----:B------:R-:W-:Y:S01]  /*6ee0*/  IMAD R0, R2, 0x800, R3 ;  /* 0x0000080002007824 */ /* 0x000fe200078e0203 */
[----:B------:R-:W-:-:S04]  /*6ef0*/  LOP3.LUT P0, RZ, R3, 0x9f, RZ, 0xc0, !PT ;  /* 0x0000009f03ff7812 */ /* 0x000fc8000780c0ff */
[----:B------:R-:W-:-:S04]  /*6f00*/  SHF.R.U32.HI R0, RZ, 0x4, R0 ;  /* 0x00000004ff007819 */ /* 0x000fc80000011600 */
[----:B------:R-:W-:-:S05]  /*6f10*/  LOP3.LUT R0, R0, 0x3fff, RZ, 0xc0, !PT ;  /* 0x00003fff00007812 */ /* 0x000fca00078ec0ff */
[----:B------:R1:W-:Y:S01]  /*6f20*/  STL [R1+0x80], R0 ;  /* 0x0000800001007387 */ /* 0x0003e20000100800 */
[----:B------:R-:W-:Y:S05]  /*6f30*/  @!P0 BRA `(.L_x_477) ;  /* 0x0000000000408947 */ /* 0x000fea0003800000 */
[----:B-1----:R-:W-:Y:S01]  /*6f40*/  MOV R0, 0x0 ;  /* 0x0000000000007802 */ /* 0x002fe20000000f00 */
[----:B------:R-:W-:Y:S01]  /*6f50*/  ULDC.64 UR4, c[0x4][0xa8] ;  /* 0x01002a0000047ab9 */ /* 0x000fe20000000a00 */
[----:B------:R-:W-:Y:S01]  /*6f60*/  ULDC.64 UR6, c[0x4][0xb0] ;  /* 0x01002c0000067ab9 */ /* 0x000fe20000000a00 */
[----:B------:R-:W-:Y:S01]  /*6f70*/  IMAD.U32 R4, RZ, RZ, UR4 ;  /* 0x00000004ff047e24 */ /* 0x000fe2000f8e00ff */
[----:B0-----:R0:W1:Y:S01]  /*6f80*/  LDC.64 R14, c[0x4][R0] ;  /* 0x01000000000e7b82 */ /* 0x0010620000000a00 */
        /* <DEDUP_REMOVED lines=11> */
.L_x_477:
[----:B------:R-:W-:Y:S05]  /*7040*/  BSYNC B6 ;  /* 0x0000000000067941 */ /* 0x000fea0003800000 */
.L_x_476:
[----:B------:R-:W-:Y:S02]  /*7050*/  ULDC UR4, c[0x0][0x3f4] ;  /* 0x0000fd0000047ab9 */ /* 0x000fe40000000800 */
[----:B------:R-:W-:-:S13]  /*7060*/  ISETP.LT.AND P0, PT, RZ, UR4, PT ;  /* 0x00000004ff007c0c */ /* 0x000fda000bf01270 */
[----:B------:R-:W-:Y:S05]  /*7070*/  @P0 BRA `(.L_x_478) ;  /* 0x0000000000400947 */ /* 0x000fea0003800000 */
[----:B------:R-:W1:Y:S02]  /*7080*/  LDL R20, [R1+0x98] ;  /* 0x0000980001147983 */ /* 0x000e640000100800 */
[----:B-1----:R-:W-:-:S04]  /*7090*/  LEA.HI R0, R20, R20, RZ, 0x1 ;  /* 0x0000001414007211 */ /* 0x002fc800078f08ff */
[----:B------:R-:W-:-:S05]  /*70a0*/  LOP3.LUT R0, R0, 0xfffffffe, RZ, 0xc0, !PT ;  /* 0xfffffffe00007812 */ /* 0x000fca00078ec0ff */
[----:B------:R-:W-:-:S05]  /*70b0*/  IMAD.IADD R0, R20, 0x1, -R0 ;  /* 0x0000000114007824 */ /* 0x000fca00078e0a00 */
[----:B------:R-:W-:-:S04]  /*70c0*/  SHF.L.U32 R3, R0, 0x1f, RZ ;  /* 0x0000001f00037819 */ /* 0x000fc800000006ff */
[----:B------:R1:W2:Y:S03]  /*70d0*/  SYNCS.PHASECHK.TRANS64.TRYWAIT P0, [R16+URZ+0x31c00], R3 ;  /* 0x031c0003100075a7 */ /* 0x0002a6000800017f */
[----:B--2---:R-:W-:Y:S05]  /*70e0*/  @!P0 NANOSLEEP.SYNCS 0x989680 ;  /* 0x009896800000895d */ /* 0x004fea0003900000 */
[----:B------:R-:W2:Y:S01]  /*70f0*/  @!P0 SYNCS.PHASECHK.TRANS64 P0, [R16+URZ+0x31c00], R3 ;  /* 0x031c0003100085a7 */ /* 0x000ea2000800007f */
[----:B------:R-:W-:Y:S04]  /*7100*/  BSSY B0, `(.L_x_479) ;  /* 0x0000006000007945 */ /* 0x000fe80003800000 */
[----:B--2---:R-:W-:Y:S05]  /*7110*/  @P0 BRA `(.L_x_480) ;  /* 0x0000000000100947 */ /* 0x004fea0003800000 */
.L_x_481:
[----:B--2---:R2:W3:Y:S02]  /*7120*/  SYNCS.PHASECHK.TRANS64.TRYWAIT P0, [R16+URZ+0x31c00], R3 ;  /* 0x031c0003100075a7 */ /* 0x0044e4000800017f */
[----:B---3--:R-:W-:Y:S05]  /*7130*/  @!P0 NANOSLEEP.SYNCS 0x989680 ;  /* 0x009896800000895d */ /* 0x008fea0003900000 */
[----:B------:R-:W3:Y:S02]  /*7140*/  @!P0 SYNCS.PHASECHK.TRANS64 P0, [R16+URZ+0x31c00], R3 ;  /* 0x031c0003100085a7 */ /* 0x000ee4000800007f */
[----:B---3--:R-:W-:Y:S05]  /*7150*/  @!P0 BRA `(.L_x_481) ;  /* 0xfffffffc00f08947 */ /* 0x008fea000383ffff */
.L_x_480:
[----:B------:R-:W-:Y:S05]  /*7160*/  BSYNC B0 ;  /* 0x0000000000007941 */ /* 0x000fea0003800000 */
.L_x_479:
[----:B------:R-:W-:Y:S05]  /*7170*/  BRA `(.L_x_482) ;  /* 0x0000003800607947 */ /* 0x000fea0003800000 */
.L_x_478:
[----:B------:R-:W2:Y:S01]  /*7180*/  LDL R6, [R1+0xb0] ;  /* 0x0000b00001067983 */ /* 0x000ea20000100800 */
[----:B-1---5:R-:W-:Y:S01]  /*7190*/  SHF.R.S32.HI R0, RZ, 0x1f, R106 ;  /* 0x0000001fff007819 */ /* 0x022fe2000001146a */
[----:B------:R-:W-:Y:S01]  /*71a0*/  ULDC.64 UR4, c[0x0][0x3f8] ;  /* 0x0000fe0000047ab9 */ /* 0x000fe20000000a00 */
[----:B------:R-:W-:Y:S01]  /*71b0*/  ULDC.64 UR6, c[0x0][0x408] ;  /* 0x0001020000067ab9 */ /* 0x000fe20000000a00 */
[----:B------:R-:W-:-:S04]  /*71c0*/  IMAD.WIDE.U32 R4, R106, UR4, RZ ;  /* 0x000000046a047c25 */ /* 0x000fc8000f8e00ff */
[C---:B------:R-:W-:Y:S02]  /*71d0*/  IMAD R3, R0.reuse, UR4, RZ ;  /* 0x0000000400037c24 */ /* 0x040fe4000f8e02ff */
[----:B------:R-:W-:Y:S02]  /*71e0*/  IMAD R7, R0, UR6, RZ ;  /* 0x0000000600077c24 */ /* 0x000fe4000f8e02ff */
[C---:B------:R-:W-:Y:S01]  /*71f0*/  IMAD R3, R106.reuse, UR5, R3 ;  /* 0x000000056a037c24 */ /* 0x040fe2000f8e0203 */
[----:B------:R-:W-:Y:S01]  /*7200*/  ULDC.64 UR4, c[0x0][0x3e8] ;  /* 0x0000fa0000047ab9 */ /* 0x000fe20000000a00 */
[----:B------:R-:W-:Y:S01]  /*7210*/  IMAD R7, R106, UR7, R7 ;  /* 0x000000076a077c24 */ /* 0x000fe2000f8e0207 */
[----:B------:R-:W-:Y:S01]  /*7220*/  LEA R24, P1, R4, UR4, 0x1 ;  /* 0x0000000404187c11 */ /* 0x000fe2000f8208ff */
[----:B------:R-:W-:Y:S01]  /*7230*/  IMAD.WIDE.U32 R106, R106, UR6, RZ ;  /* 0x000000066a6a7c25 */ /* 0x000fe2000f8e00ff */
[----:B------:R-:W-:Y:S01]  /*7240*/  ULDC.64 UR6, c[0x0][0x400] ;  /* 0x0001000000067ab9 */ /* 0x000fe20000000a00 */
[----:B------:R-:W-:-:S02]  /*7250*/  IADD3 R25, R3, R5, RZ ;  /* 0x0000000503197210 */ /* 0x000fc40007ffe0ff */
[----:B------:R-:W-:Y:S01]  /*7260*/  IMAD.IADD R27, R7, 0x1, R107 ;  /* 0x00000001071b7824 */ /* 0x000fe200078e026b */
[----:B------:R-:W-:Y:S02]  /*7270*/  LEA R26, P2, R106, UR6, 0x1 ;  /* 0x000000066a1a7c11 */ /* 0x000fe4000f8408ff */
[----:B------:R-:W-:Y:S02]  /*7280*/  LEA.HI.X R25, R4, UR5, R25, 0x1, P1 ;  /* 0x0000000504197c11 */ /* 0x000fe400088f0c19 */
[----:B------:R-:W-:Y:S02]  /*7290*/  LEA.HI.X R27, R106, UR7, R27, 0x1, P2 ;  /* 0x000000076a1b7c11 */ /* 0x000fe400090f0c1b */
[----:B--2---:R-:W-:-:S13]  /*72a0*/  LOP3.LUT P0, RZ, R6, 0x1bf, RZ, 0xc0, !PT ;  /* 0x000001bf06ff7812 */ /* 0x004fda000780c0ff */
[----:B------:R-:W-:Y:S05]  /*72b0*/  @!P0 BRA `(.L_x_483) ;  /* 0x0000000000408947 */ /* 0x000fea0003800000 */
[----:B------:R-:W-:Y:S01]  /*72c0*/  MOV R0, 0x0 ;  /* 0x0000000000007802 */ /* 0x000fe20000000f00 */
        /* <DEDUP_REMOVED lines=15> */
.L_x_483:
[----:B------:R-:W-:Y:S01]  /*73c0*/  ULDC.U8 UR4, c[0x0][0x410] ;  /* 0x0001040000047ab9 */ /* 0x000fe20000000000 */
[----:B------:R-:W-:Y:S01]  /*73d0*/  BSSY B0, `(.L_x_484) ;  /* 0x000036a000007945 */ /* 0x000fe20003800000 */
[----:B------:R-:W-:Y:S01]  /*73e0*/  ISETP.NE.AND P0, PT, RZ, UR4, PT ;  /* 0x00000004ff007c0c */ /* 0x000fe2000bf05270 */
[----:B------:R-:W-:-:S12]  /*73f0*/  IMAD R6, R109, 0xc0, R19 ;  /* 0x000000c06d067824 */ /* 0x000fd800078e0213 */
[----:B------:R-:W-:Y:S05]  /*7400*/  @!P0 BRA `(.L_x_485) ;  /* 0x0000001800ec8947 */ /* 0x000fea0003800000 */
[----:B------:R-:W-:-:S03]  /*7410*/  UMOV UR4, 0xffffffff ;  /* 0xffffffff00047882 */ /* 0x000fc60000000000 */
[----:B------:R-:W-:Y:S05]  /*7420*/  BRA.DIV UR4, `(.L_x_486) ;  /* 0x0000017604ec7947 */ /* 0x000fea000b800000 */
[----:B------:R1:W2:Y:S04]  /*7430*/  SHFL.IDX PT, R3, R25, RZ, 0x1e1f ;  /* 0x001e1fff19037589 */ /* 0x0002a800000e0000 */
[----:B------:R1:W3:Y:S04]  /*7440*/  SHFL.IDX PT, R0, R24, RZ, 0x1e1f ;  /* 0x001e1fff18007589 */ /* 0x0002e800000e0000 */
[----:B------:R1:W4:Y:S04]  /*7450*/  SHFL.IDX PT, R5, R27, RZ, 0x1e1f ;  /* 0x001e1fff1b057589 */ /* 0x00032800000e0000 */
[----:B0-----:R1:W0:Y:S02]  /*7460*/  SHFL.IDX PT, R14, R26, RZ, 0x1e1f ;  /* 0x001e1fff1a0e7589 */ /* 0x00122400000e0000 */
.L_x_720:
[----:B------:R-:W5:Y:S01]  /*7470*/  LDL R53, [R1+0x98] ;  /* 0x0000980001357983 */ /* 0x000f620000100800 */
[----:B------:R-:W-:Y:S01]  /*7480*/  ULDC UR4, c[0x0][0x448] ;  /* 0x0001120000047ab9 */ /* 0x000fe20000000800 */
[----:B------:R-:W-:Y:S01]  /*7490*/  BSSY B1, `(.L_x_487) ;  /* 0x0000061000017945 */ /* 0x000fe20003800000 */
[----:B------:R-:W-:Y:S01]  /*74a0*/  IMAD R111, R111, UR4, RZ ;  /* 0x000000046f6f7c24 */ /* 0x000fe2000f8e02ff */
[----:B------:R-:W-:Y:S02]  /*74b0*/  CS2R R38, SRZ ;  /* 0x0000000000267805 */ /* 0x000fe4000001ff00 */
[----:B------:R-:W-:Y:S02]  /*74c0*/  CS2R R34, SRZ ;  /* 0x0000000000227805 */ /* 0x000fe4000001ff00 */
[----:B------:R-:W-:Y:S01]  /*74d0*/  CS2R R30, SRZ ;  /* 0x00000000001e7805 */ /* 0x000fe2000001ff00 */
[----:B------:R-:W-:Y:S01]  /*74e0*/  IMAD R4, R109, -0xc0, R111 ;  /* 0xffffff406d047824 */ /* 0x000fe200078e026f */
[----:B------:R-:W-:-:S02]  /*74f0*/  ISETP.GE.AND P1, PT, R6, R111, PT ;  /* 0x0000006f0600720c */ /* 0x000fc40003f26270 */
[----:B-1----:R-:W-:Y:S02]  /*7500*/  CS2R R24, SRZ ;  /* 0x0000000000187805 */ /* 0x002fe4000001ff00 */
[----:B------:R-:W-:Y:S02]  /*7510*/  CS2R R12, SRZ ;  /* 0x00000000000c7805 */ /* 0x000fe4000001ff00 */
[----:B------:R-:W-:Y:S02]  /*7520*/  CS2R R8, SRZ ;  /* 0x0000000000087805 */ /* 0x000fe4000001ff00 */
[----:B------:R-:W-:Y:S02]  /*7530*/  VIMNMX R4, R4, 0xc0, PT ;  /* 0x000000c004047848 */ /* 0x000fe40003fe0100 */
[----:B------:R-:W-:Y:S02]  /*7540*/  CS2R R36, SRZ ;  /* 0x0000000000247805 */ /* 0x000fe4000001ff00 */
[----:B------:R-:W-:-:S02]  /*7550*/  CS2R R32, SRZ ;  /* 0x0000000000207805 */ /* 0x000fc4000001ff00 */
[----:B------:R-:W-:Y:S02]  /*7560*/  CS2R R28, SRZ ;  /* 0x00000000001c7805 */ /* 0x000fe4000001ff00 */
[----:B------:R-:W-:Y:S02]  /*7570*/  ISETP.GE.AND P0, PT, R19, R4, PT ;  /* 0x000000041300720c */ /* 0x000fe40003f06270 */
[----:B------:R-:W-:Y:S02]  /*7580*/  CS2R R26, SRZ ;  /* 0x00000000001a7805 */ /* 0x000fe4000001ff00 */
[----:B------:R-:W-:Y:S02]  /*7590*/  CS2R R20, SRZ ;  /* 0x0000000000147805 */ /* 0x000fe4000001ff00 */
[----:B------:R-:W-:Y:S02]  /*75a0*/  CS2R R10, SRZ ;  /* 0x00000000000a7805 */ /* 0x000fe4000001ff00 */
[----:B-----5:R-:W-:Y:S01]  /*75b0*/  LEA.HI R52, R53, R53, RZ, 0x1 ;  /* 0x0000003535347211 */ /* 0x020fe200078f08ff */
[----:B------:R-:W-:Y:S06]  /*75c0*/  @P1 BRA `(.L_x_488) ;  /* 0x0000000400341947 */ /* 0x000fec0003800000 */
[----:B------:R-:W2:Y:S01]  /*75d0*/  LDL R7, [R1+0x64] ;  /* 0x0000640001077983 */ /* 0x000ea20000100800 */
[----:B------:R-:W-:-:S03]  /*75e0*/  ULDC UR4, c[0x0][0x3f4] ;  /* 0x0000fd0000047ab9 */ /* 0x000fc60000000800 */
[----:B------:R-:W3:Y:S04]  /*75f0*/  LDL R41, [R1+0x6c] ;  /* 0x00006c0001297983 */ /* 0x000ee80000100800 */
[----:B------:R-:W4:Y:S04]  /*7600*/  LDL R40, [R1+0x70] ;  /* 0x0000700001287983 */ /* 0x000f280000100800 */
[----:B------:R-:W4:Y:S04]  /*7610*/  LDL R15, [R1+0x68] ;  /* 0x00006800010f7983 */ /* 0x000f280000100800 */
[----:B------:R-:W4:Y:S04]  /*7620*/  LDL.64 R50, [R1+0x40] ;  /* 0x0000400001327983 */ /* 0x000f280000100a00 */
[----:B------:R-:W4:Y:S01]  /*7630*/  LDL R12, [R1+0x74] ;  /* 0x00007400010c7983 */ /* 0x000f220000100800 */
        /* <DEDUP_REMOVED lines=9> */
[C---:B--2---:R-:W-:Y:S01]  /*76d0*/  ISETP.GE.AND P4, PT, R7.reuse, UR4, PT ;  /* 0x0000000407007c0c */ /* 0x044fe2000bf86270 */
[----:B------:R-:W-:Y:S01]  /*76e0*/  IMAD.SHL.U32 R9, R7, 0x2, RZ ;  /* 0x0000000207097824 */ /* 0x000fe200078e00ff */
[----:B------:R-:W-:Y:S02]  /*76f0*/  SHF.R.S32.HI R4, RZ, 0x1f, R7 ;  /* 0x0000001fff047819 */ /* 0x000fe40000011407 */
[----:B---3--:R-:W-:Y:S02]  /*7700*/  ISETP.GE.AND P3, PT, R41, UR4, PT ;  /* 0x0000000429007c0c */ /* 0x008fe4000bf66270 */
[----:B------:R-:W-:-:S07]  /*7710*/  SHF.L.U64.HI R4, R7, 0x1, R4 ;  /* 0x0000000107047819 */ /* 0x000fce0000010204 */
[-C--:B0-----:R-:W-:Y:S02]  /*7720*/  @!P4 IADD3 R8, P2, R14, R9.reuse, RZ ;  /* 0x000000090e08c210 */ /* 0x081fe40007f5e0ff */
[----:B------:R-:W-:-:S03]  /*7730*/  @!P4 IADD3 R6, P1, R0, R9, RZ ;  /* 0x000000090006c210 */ /* 0x000fc60007f3e0ff */
[--C-:B----4-:R-:W-:Y:S01]  /*7740*/  @!P4 IMAD.X R9, R5, 0x1, R4.reuse, P2 ;  /* 0x000000010509c824 */ /* 0x110fe200010e0604 */
[C---:B------:R-:W-:Y:S01]  /*7750*/  ISETP.GE.AND P2, PT, R40.reuse, UR4, PT ;  /* 0x0000000428007c0c */ /* 0x040fe2000bf46270 */
[----:B------:R-:W-:Y:S01]  /*7760*/  @!P4 IMAD.X R7, R3, 0x1, R4, P1 ;  /* 0x000000010307c824 */ /* 0x000fe200008e0604 */
[----:B------:R-:W-:Y:S01]  /*7770*/  SHF.R.S32.HI R4, RZ, 0x1f, R41 ;  /* 0x0000001fff047819 */ /* 0x000fe20000011429 */
[----:B------:R-:W-:Y:S01]  /*7780*/  IMAD.SHL.U32 R49, R41, 0x2, RZ ;  /* 0x0000000229317824 */ /* 0x000fe200078e00ff */
[----:B------:R-:W5:Y:S01]  /*7790*/  @!P4 LD.E.64 R34, desc[UR60][R8.64] ;  /* 0x0000003c0822c980 */ /* 0x000f62000c101b00 */
[----:B------:R-:W-:Y:S01]  /*77a0*/  ISETP.GE.AND P1, PT, R15, UR4, PT ;  /* 0x000000040f007c0c */ /* 0x000fe2000bf26270 */
[----:B------:R-:W-:Y:S01]  /*77b0*/  IMAD.SHL.U32 R45, R40, 0x2, RZ ;  /* 0x00000002282d7824 */ /* 0x000fe200078e00ff */
[----:B------:R-:W-:Y:S01]  /*77c0*/  SHF.L.U64.HI R4, R41, 0x1, R4 ;  /* 0x0000000129047819 */ /* 0x000fe20000010204 */
[----:B------:R0:W5:Y:S01]  /*77d0*/  @!P4 LD.E.64 R32, desc[UR60][R6.64] ;  /* 0x0000003c0620c980 */ /* 0x000162000c101b00 */
[----:B------:R-:W-:-:S02]  /*77e0*/  @!P3 IADD3 R48, P4, R14, R49, RZ ;  /* 0x000000310e30b210 */ /* 0x000fc40007f9e0ff */
[----:B------:R-:W-:Y:S02]  /*77f0*/  SHF.R.S32.HI R10, RZ, 0x1f, R40 ;  /* 0x0000001fff0a7819 */ /* 0x000fe40000011428 */
[----:B------:R-:W-:Y:S01]  /*7800*/  @!P3 IADD3 R46, P5, R0, R49, RZ ;  /* 0x00000031002eb210 */ /* 0x000fe20007fbe0ff */
[----:B------:R-:W-:Y:S01]  /*7810*/  @!P3 IMAD.X R49, R5, 0x1, R4, P4 ;  /* 0x000000010531b824 */ /* 0x000fe200020e0604 */
[----:B------:R-:W-:Y:S02]  /*7820*/  SHF.L.U64.HI R10, R40, 0x1, R10 ;  /* 0x00000001280a7819 */ /* 0x000fe4000001020a */
[-C--:B------:R-:W-:Y:S01]  /*7830*/  @!P2 IADD3 R44, P4, R14, R45.reuse, RZ ;  /* 0x0000002d0e2ca210 */ /* 0x080fe20007f9e0ff */
[----:B0-----:R-:W-:Y:S01]  /*7840*/  IMAD.SHL.U32 R7, R15, 0x2, RZ ;  /* 0x000000020f077824 */ /* 0x001fe200078e00ff */
[----:B------:R-:W-:Y:S01]  /*7850*/  SHF.R.S32.HI R11, RZ, 0x1f, R15 ;  /* 0x0000001fff0b7819 */ /* 0x000fe2000001140f */
[----:B------:R-:W-:Y:S01]  /*7860*/  @!P3 IMAD.X R47, R3, 0x1, R4, P5 ;  /* 0x00000001032fb824 */ /* 0x000fe200028e0604 */
[C---:B------:R-:W-:Y:S01]  /*7870*/  @!P2 IADD3 R42, P5, R0.reuse, R45, RZ ;  /* 0x0000002d002aa210 */ /* 0x040fe20007fbe0ff */
[----:B------:R-:W-:Y:S01]  /*7880*/  @!P2 IMAD.X R45, R5, 0x1, R10, P4 ;  /* 0x00000001052da824 */ /* 0x000fe200020e060a */
[----:B------:R-:W-:Y:S01]  /*7890*/  SHF.L.U64.HI R4, R15, 0x1, R11 ;  /* 0x000000010f047819 */ /* 0x000fe2000001020b */
[----:B------:R-:W5:Y:S01]  /*78a0*/  @!P3 LD.E.64 R30, desc[UR60][R48.64] ;  /* 0x0000003c301eb980 */ /* 0x000f62000c101b00 */
[----:B------:R-:W-:-:S02]  /*78b0*/  @!P1 IADD3 R40, P4, R0, R7, RZ ;  /* 0x0000000700289210 */ /* 0x000fc40007f9e0ff */
[C---:B------:R-:W-:Y:S01]  /*78c0*/  @!P2 IADD3.X R43, R3.reuse, R10, RZ, P5, !PT ;  /* 0x0000000a032ba210 */ /* 0x040fe20002ffe4ff */
[----:B------:R-:W5:Y:S01]  /*78d0*/  @!P3 LD.E.64 R28, desc[UR60][R46.64] ;  /* 0x0000003c2e1cb980 */ /* 0x000f62000c101b00 */
[----:B------:R-:W-:Y:S01]  /*78e0*/  ISETP.GE.AND P5, PT, R50, UR4, PT ;  /* 0x0000000432007c0c */ /* 0x000fe2000bfa6270 */
[--C-:B------:R-:W-:Y:S01]  /*78f0*/  @!P1 IMAD.X R41, R3, 0x1, R4.reuse, P4 ;  /* 0x0000000103299824 */ /* 0x100fe200020e0604 */
[----:B------:R-:W-:Y:S01]  /*7900*/  @!P1 IADD3 R6, P4, R14, R7, RZ ;  /* 0x000000070e069210 */ /* 0x000fe20007f9e0ff */
[C---:B------:R-:W-:Y:S01]  /*7910*/  IMAD.SHL.U32 R15, R12.reuse, 0x2, RZ ;  /* 0x000000020c0f7824 */ /* 0x040fe200078e00ff */
[----:B------:R-:W5:Y:S03]  /*7920*/  @!P2 LD.E.64 R26, desc[UR60][R42.64] ;  /* 0x0000003c2a1aa980 */ /* 0x000f66000c101b00 */
[----:B------:R-:W-:Y:S01]  /*7930*/  @!P1 IMAD.X R7, R5, 0x1, R4, P4 ;  /* 0x0000000105079824 */ /* 0x000fe200020e0604 */
[----:B------:R-:W-:Y:S01]  /*7940*/  ISETP.GE.AND P4, PT, R12, UR4, PT ;  /* 0x000000040c007c0c */ /* 0x000fe2000bf86270 */
[----:B------:R-:W5:Y:S04]  /*7950*/  @!P2 LD.E.64 R24, desc[UR60][R44.64] ;  /* 0x0000003c2c18a980 */ /* 0x000f68000c101b00 */
[----:B------:R-:W-:Y:S01]  /*7960*/  @!P5 IMAD.MOV.U32 R8, RZ, RZ, R0 ;  /* 0x000000ffff08d224 */ /* 0x000fe200078e0000 */
[----:B------:R-:W5:Y:S01]  /*7970*/  @!P1 LD.E.64 R20, desc[UR60][R40.64] ;  /* 0x0000003c28149980 */ /* 0x000f62000c101b00 */
[----:B------:R-:W-:-:S02]  /*7980*/  @!P5 IMAD.MOV.U32 R9, RZ, RZ, R3 ;  /* 0x000000ffff09d224 */ /* 0x000fc400078e0003 */
[----:B------:R-:W-:Y:S02]  /*7990*/  @!P5 IMAD.MOV.U32 R4, RZ, RZ, R14 ;  /* 0x000000ffff04d224 */ /* 0x000fe400078e000e */
[----:B------:R-:W-:-:S04]  /*79a0*/  @!P5 IMAD.WIDE R8, R50, 0x2, R8 ;  /* 0x000000023208d825 */ /* 0x000fc800078e0208 */
[----:B------:R-:W-:Y:S01]  /*79b0*/  @!P5 IMAD.WIDE R10, R50, 0x2, R4 ;  /* 0x00000002320ad825 */ /* 0x000fe200078e0204 */
[----:B------:R-:W-:Y:S01]  /*79c0*/  SHF.R.S32.HI R4, RZ, 0x1f, R12 ;  /* 0x0000001fff047819 */ /* 0x000fe2000001140c */
[----:B------:R0:W5:Y:S03]  /*79d0*/  @!P5 LD.E.64 R36, desc[UR60][R8.64] ;  /* 0x0000003c0824d980 */ /* 0x000166000c101b00 */
[----:B------:R-:W-:Y:S01]  /*79e0*/  SHF.L.U64.HI R4, R12, 0x1, R4 ;  /* 0x000000010c047819 */ /* 0x000fe20000010204 */
[----:B------:R1:W5:Y:S01]  /*79f0*/  @!P5 LD.E.64 R38, desc[UR60][R10.64] ;  /* 0x0000003c0a26d980 */ /* 0x000362000c101b00 */
[----:B------:R-:W-:-:S05]  /*7a00*/  @!P4 IADD3 R50, P5, R0, R15, RZ ;  /* 0x0000000f0032c210 */ /* 0x000fca0007fbe0ff */
[--C-:B------:R-:W-:Y:S01]  /*7a10*/  @!P4 IMAD.X R51, R3, 0x1, R4.reuse, P5 ;  /* 0x000000010333c824 */ /* 0x100fe200028e0604 */
[----:B------:R-:W-:Y:S02]  /*7a20*/  @!P4 IADD3 R14, P5, R14, R15, RZ ;  /* 0x0000000f0e0ec210 */ /* 0x000fe40007fbe0ff */
[----:B------:R-:W-:Y:S02]  /*7a30*/  CS2R R12, SRZ ;  /* 0x00000000000c7805 */ /* 0x000fe4000001ff00 */
[----:B0-----:R-:W-:Y:S02]  /*7a40*/  CS2R R8, SRZ ;  /* 0x0000000000087805 */ /* 0x001fe4000001ff00 */
[----:B-1----:R-:W-:Y:S01]  /*7a50*/  CS2R R10, SRZ ;  /* 0x00000000000a7805 */ /* 0x002fe2000001ff00 */
[----:B------:R-:W-:Y:S01]  /*7a60*/  @!P4 IMAD.X R15, R5, 0x1, R4, P5 ;  /* 0x00000001050fc824 */ /* 0x000fe200028e0604 */
[----:B------:R1:W5:Y:S04]  /*7a70*/  @!P1 LD.E.64 R12, desc[UR60][R6.64] ;  /* 0x0000003c060c9980 */ /* 0x000368000c101b00 */
[----:B------:R1:W5:Y:S04]  /*7a80*/  @!P4 LD.E.64 R10, desc[UR60][R50.64] ;  /* 0x0000003c320ac980 */ /* 0x000368000c101b00 */
[----:B------:R1:W5:Y:S02]  /*7a90*/  @!P4 LD.E.64 R8, desc[UR60][R14.64] ;  /* 0x0000003c0e08c980 */ /* 0x000364000c101b00 */
.L_x_488:
[----:B------:R-:W-:Y:S05]  /*7aa0*/  BSYNC B1 ;  /* 0x0000000000017941 */ /* 0x000fea0003800000 */
.L_x_487:
[----:B--2--5:R-:W-:Y:S01]  /*7ab0*/  IMAD.MOV.U32 R3, RZ, RZ, R39 ;  /* 0x000000ffff037224 */ /* 0x024fe200078e0027 */
[----:B------:R-:W-:Y:S01]  /*7ac0*/  LOP3.LUT R52, R52, 0xfffffffe, RZ, 0xc0, !PT ;  /* 0xfffffffe34347812 */ /* 0x000fe200078ec0ff */
[----:B---3--:R-:W-:Y:S01]  /*7ad0*/  IMAD.MOV.U32 R0, RZ, RZ, R38 ;  /* 0x000000ffff007224 */ /* 0x008fe200078e0026 */
[----:B------:R-:W-:Y:S01]  /*7ae0*/  BSSY B1, `(.L_x_489) ;  /* 0x000002b000017945 */ /* 0x000fe20003800000 */
[----:B------:R-:W-:Y:S01]  /*7af0*/  IMAD.MOV.U32 R4, RZ, RZ, R34 ;  /* 0x000000ffff047224 */ /* 0x000fe200078e0022 */
[----:B------:R-:W-:Y:S01]  /*7b00*/  PRMT R45, R45, 0x5410, R3 ;  /* 0x000054102d2d7816 */ /* 0x000fe20000000003 */
[----:B------:R-:W-:Y:S01]  /*7b10*/  IMAD.IADD R3, R53, 0x1, -R52 ;  /* 0x0000000135037824 */ /* 0x000fe200078e0a34 */
[----:B------:R-:W-:Y:S01]  /*7b20*/  PRMT R48, R0, 0x7610, R48 ;  /* 0x0000761000307816 */ /* 0x000fe20000000030 */
[----:B------:R-:W-:Y:S01]  /*7b30*/  IMAD.MOV.U32 R0, RZ, RZ, R35 ;  /* 0x000000ffff007224 */ /* 0x000fe200078e0023 */
[----:B------:R-:W-:Y:S01]  /*7b40*/  PRMT R56, R4, 0x7610, R56 ;  /* 0x0000761004387816 */ /* 0x000fe20000000038 */
[----:B------:R-:W-:Y:S01]  /*7b50*/  IMAD.MOV.U32 R4, RZ, RZ, R30 ;  /* 0x000000ffff047224 */ /* 0x000fe200078e001e */
[----:B------:R-:W-:Y:S01]  /*7b60*/  SHF.L.U32 R3, R3, 0x1f, RZ ;  /* 0x0000001f03037819 */ /* 0x000fe200000006ff */
[----:B----4-:R-:W-:Y:S01]  /*7b70*/  IMAD.MOV.U32 R5, RZ, RZ, R31 ;  /* 0x000000ffff057224 */ /* 0x010fe200078e001f */
[----:B------:R-:W-:Y:S01]  /*7b80*/  PRMT R56, R56, 0x5410, R0 ;  /* 0x0000541038387816 */ /* 0x000fe20000000000 */
[----:B------:R-:W-:Y:S01]  /*7b90*/  IMAD.MOV.U32 R0, RZ, RZ, R24 ;  /* 0x000000ffff007224 */ /* 0x000fe200078e0018 */
[----:B------:R-:W2:Y:S01]  /*7ba0*/  SYNCS.PHASECHK.TRANS64.TRYWAIT P1, [R16+URZ+0x31c00], R3 ;  /* 0x031c0003100075a7 */ /* 0x000ea2000802017f */
[----:B------:R-:W-:Y:S01]  /*7bb0*/  PRMT R45, R4, 0x7610, R45 ;  /* 0x00007610042d7816 */ /* 0x000fe2000000002d */
[----:B------:R-:W-:Y:S01]  /*7bc0*/  IMAD.MOV.U32 R4, RZ, RZ, R25 ;  /* 0x000000ffff047224 */ /* 0x000fe200078e0019 */
[----:B------:R-:W-:Y:S01]  /*7bd0*/  PRMT R44, R44, 0x5410, R5 ;  /* 0x000054102c2c7816 */ /* 0x000fe20000000005 */
[----:B-1----:R-:W-:Y:S01]  /*7be0*/  IMAD.MOV.U32 R6, RZ, RZ, R13 ;  /* 0x000000ffff067224 */ /* 0x002fe200078e000d */
[----:B------:R-:W-:-:S02]  /*7bf0*/  MOV R5, R12 ;  /* 0x0000000c00057202 */ /* 0x000fc40000000f00 */
[----:B------:R-:W-:Y:S01]  /*7c00*/  PRMT R42, R0, 0x5410, R4 ;  /* 0x00005410002a7816 */ /* 0x000fe20000000004 */
[----:B------:R-:W-:Y:S01]  /*7c10*/  IMAD.MOV.U32 R0, RZ, RZ, R8 ;  /* 0x000000ffff007224 */ /* 0x000fe200078e0008 */
[----:B------:R-:W-:Y:S01]  /*7c20*/  PRMT R40, R5, 0x5410, R6 ;  /* 0x0000541005287816 */ /* 0x000fe20000000006 */
[----:B------:R-:W-:Y:S02]  /*7c30*/  IMAD.MOV.U32 R4, RZ, RZ, R9 ;  /* 0x000000ffff047224 */ /* 0x000fe400078e0009 */
[----:B------:R-:W-:Y:S02]  /*7c40*/  IMAD.MOV.U32 R5, RZ, RZ, R36 ;  /* 0x000000ffff057224 */ /* 0x000fe400078e0024 */
[----:B------:R-:W-:Y:S01]  /*7c50*/  IMAD.MOV.U32 R6, RZ, RZ, R37 ;  /* 0x000000ffff067224 */ /* 0x000fe200078e0025 */
[----:B0-----:R-:W-:Y:S01]  /*7c60*/  PRMT R14, R0, 0x5410, R4 ;  /* 0x00005410000e7816 */ /* 0x001fe20000000004 */
[----:B------:R-:W-:Y:S01]  /*7c70*/  IMAD.MOV.U32 R0, RZ, RZ, R32 ;  /* 0x000000ffff007224 */ /* 0x000fe200078e0020 */
[----:B------:R-:W-:Y:S01]  /*7c80*/  PRMT R46, R5, 0x7610, R46 ;  /* 0x00007610052e7816 */ /* 0x000fe2000000002e */
[----:B------:R-:W-:Y:S01]  /*7c90*/  IMAD.MOV.U32 R4, RZ, RZ, R33 ;  /* 0x000000ffff047224 */ /* 0x000fe200078e0021 */
[----:B------:R-:W-:Y:S01]  /*7ca0*/  PRMT R57, R6, 0x7610, R57 ;  /* 0x0000761006397816 */ /* 0x000fe20000000039 */
[----:B------:R-:W-:-:S02]  /*7cb0*/  IMAD.MOV.U32 R5, RZ, RZ, R28 ;  /* 0x000000ffff057224 */ /* 0x000fc400078e001c */
[----:B------:R-:W-:Y:S01]  /*7cc0*/  IMAD.MOV.U32 R6, RZ, RZ, R29 ;  /* 0x000000ffff067224 */ /* 0x000fe200078e001d */
[----:B------:R-:W-:Y:S01]  /*7cd0*/  PRMT R57, R57, 0x5410, R0 ;  /* 0x0000541039397816 */ /* 0x000fe20000000000 */
[----:B------:R-:W-:Y:S01]  /*7ce0*/  IMAD.MOV.U32 R0, RZ, RZ, R26 ;  /* 0x000000ffff007224 */ /* 0x000fe200078e001a */
[----:B------:R-:W-:Y:S01]  /*7cf0*/  PRMT R58, R4, 0x5410, R5 ;  /* 0x00005410043a7816 */ /* 0x000fe20000000005 */
        /* <DEDUP_REMOVED lines=8> */
[----:B--2---:R-:W-:Y:S06]  /*7d80*/  @!P1 BRA `(.L_x_490) ;  /* 0x0000017000049947 */ /* 0x004fec0003800000 */
.L_x_721:
[----:B------:R-:W-:Y:S05]  /*7d90*/  BSYNC B1 ;  /* 0x0000000000017941 */ /* 0x000fea0003800000 */
.L_x_489:
[----:B------:R-:W-:Y:S01]  /*7da0*/  PRMT R15, R0, 0x5410, R4 ;  /* 0x00005410000f7816 */ /* 0x000fe20000000004 */
[----:B------:R-:W-:Y:S06]  /*7db0*/  @P0 BRA `(.L_x_491) ;  /* 0x0000002c002c0947 */ /* 0x000fec0003800000 */
[----:B------:R-:W2:Y:S01]  /*7dc0*/  LDL.64 R52, [R1+0x40] ;  /* 0x0000400001347983 */ /* 0x000ea20000100a00 */
[----:B------:R-:W2:Y:S03]  /*7dd0*/  LDC R0, c[0x0][0x3f4] ;  /* 0x0000fd00ff007b82 */ /* 0x000ea60000000800 */
[----:B------:R-:W0:Y:S04]  /*7de0*/  LDL R51, [R1+0x84] ;  /* 0x0000840001337983 */ /* 0x000e280000100800 */
[----:B------:R-:W3:Y:S04]  /*7df0*/  LDL R50, [R1+0x64] ;  /* 0x0000640001327983 */ /* 0x000ee80000100800 */
[----:B------:R-:W4:Y:S04]  /*7e00*/  LDL R49, [R1+0x6c] ;  /* 0x00006c0001317983 */ /* 0x000f280000100800 */
[----:B------:R-:W5:Y:S04]  /*7e10*/  LDL R47, [R1+0x70] ;  /* 0x00007000012f7983 */ /* 0x000f680000100800 */
[----:B------:R-:W5:Y:S04]  /*7e20*/  LDL R7, [R1+0x68] ;  /* 0x0000680001077983 */ /* 0x000f680000100800 */
[----:B------:R-:W5:Y:S04]  /*7e30*/  LDL R6, [R1+0x74] ;  /* 0x0000740001067983 */ /* 0x000f680000100800 */
[----:B------:R-:W5:Y:S01]  /*7e40*/  LDL R5, [R1+0x88] ;  /* 0x0000880001057983 */ /* 0x000f620000100800 */
[----:B------:R-:W-:Y:S01]  /*7e50*/  BSSY B1, `(.L_x_492) ;  /* 0x0000035000017945 */ /* 0x000fe20003800000 */
[-C--:B--2---:R-:W-:Y:S01]  /*7e60*/  ISETP.GE.AND P6, PT, R52, R0.reuse, PT ;  /* 0x000000003400720c */ /* 0x084fe20003fc6270 */
[----:B0-----:R-:W-:Y:S01]  /*7e70*/  IMAD R3, R51, 0x2, R16 ;  /* 0x0000000233037824 */ /* 0x001fe200078e0210 */
[----:B---3--:R-:W-:-:S02]  /*7e80*/  ISETP.GE.AND P0, PT, R50, R0, PT ;  /* 0x000000003200720c */ /* 0x008fc40003f06270 */
[-C--:B----4-:R-:W-:Y:S02]  /*7e90*/  ISETP.GE.AND P1, PT, R49, R0.reuse, PT ;  /* 0x000000003100720c */ /* 0x090fe40003f26270 */
[-C--:B-----5:R-:W-:Y:S02]  /*7ea0*/  ISETP.GE.AND P2, PT, R47, R0.reuse, PT ;  /* 0x000000002f00720c */ /* 0x0a0fe40003f46270 */
[-C--:B------:R-:W-:Y:S02]  /*7eb0*/  ISETP.GE.AND P3, PT, R7, R0.reuse, PT ;  /* 0x000000000700720c */ /* 0x080fe40003f66270 */
[----:B------:R-:W-:Y:S01]  /*7ec0*/  ISETP.GE.AND P4, PT, R6, R0, PT ;  /* 0x000000000600720c */ /* 0x000fe20003f86270 */
[----:B------:R-:W-:Y:S01]  /*7ed0*/  VIADD R0, R3, 0x20 ;  /* 0x0000002003007836 */ /* 0x000fe20000000000 */
[----:B------:R-:W-:Y:S01]  /*7ee0*/  LOP3.LUT P5, RZ, R5, 0x2, RZ, 0xc0, !PT ;  /* 0x0000000205ff7812 */ /* 0x000fe200078ac0ff */
[----:B------:R-:W-:-:S12]  /*7ef0*/  @P6 BRA `(.L_x_493) ;  /* 0x0000000000a86947 */ /* 0x000fd80003800000 */
[----:B------:R-:W0:Y:S01]  /*7f00*/  LDS.128 R4, [R3+0xda00] ;  /* 0x00da000003047984 */ /* 0x000e220000000c00 */
[----:B------:R-:W-:Y:S01]  /*7f10*/  SHF.R.U32.HI R47, RZ, 0x10, R37 ;  /* 0x00000010ff2f7819 */ /* 0x000fe20000011625 */
[----:B------:R-:W-:Y:S01]  /*7f20*/  HADD2.F32 R48, -RZ, R48.H0_H0 ;  /* 0x20000030ff307230 */ /* 0x000fe20000004100 */
[--C-:B------:R-:W-:Y:S01]  /*7f30*/  SHF.R.U32.HI R49, RZ, 0x10, R39.reuse ;  /* 0x00000010ff317819 */ /* 0x100fe20000011627 */
[----:B------:R-:W-:Y:S01]  /*7f40*/  HADD2.F32 R46, -RZ, R46.H0_H0 ;  /* 0x2000002eff2e7230 */ /* 0x000fe20000004100 */
[----:B------:R-:W-:Y:S01]  /*7f50*/  SHF.R.U64 R53, R38, 0x10, R39 ;  /* 0x0000001026357819 */ /* 0x000fe20000001227 */
[----:B------:R-:W-:Y:S01]  /*7f60*/  HADD2.F32 R47, -RZ, R47.H0_H0 ;  /* 0x2000002fff2f7230 */ /* 0x000fe20000004100 */
[----:B------:R-:W-:Y:S01]  /*7f70*/  SHF.R.U64 R55, R36, 0x10, R37 ;  /* 0x0000001024377819 */ /* 0x000fe20000001225 */
[----:B------:R-:W-:Y:S02]  /*7f80*/  HADD2.F32 R49, -RZ, R49.H0_H0 ;  /* 0x20000031ff317230 */ /* 0x000fe40000004100 */
[----:B0-----:R-:W-:-:S02]  /*7f90*/  HADD2.F32 R38, -RZ, R7.H0_H0 ;  /* 0x20000007ff267230 */ /* 0x001fc40000004100 */
[----:B------:R-:W-:Y:S02]  /*7fa0*/  HADD2.F32 R39, -RZ, R7.H1_H1 ;  /* 0x30000007ff277230 */ /* 0x000fe40000004100 */
[--C-:B------:R-:W-:Y:S02]  /*7fb0*/  HADD2.F32 R7, -RZ, R4.reuse.H0_H0 ;  /* 0x20000004ff077230 */ /* 0x100fe40000004100 */
[----:B------:R-:W-:Y:S02]  /*7fc0*/  HADD2.F32 R4, -RZ, R4.H1_H1 ;  /* 0x30000004ff047230 */ /* 0x000fe40000004100 */
[C---:B------:R-:W-:Y:S01]  /*7fd0*/  FMUL.FTZ R52, R39.reuse, R47 ;  /* 0x0000002f27347220 */ /* 0x040fe20000410000 */
[-C--:B------:R-:W-:Y:S01]  /*7fe0*/  FMUL.FTZ R51, R39, R49.reuse ;  /* 0x0000003127337220 */ /* 0x080fe20000410000 */
[--C-:B------:R-:W-:Y:S02]  /*7ff0*/  HADD2.F32 R36, -RZ, R6.reuse.H0_H0 ;  /* 0x20000006ff247230 */ /* 0x100fe40000004100 */
[----:B------:R-:W-:Y:S01]  /*8000*/  FMUL.FTZ R50, R4, R48 ;  /* 0x0000003004327220 */ /* 0x000fe20000410000 */
[----:B------:R-:W-:Y:S01]  /*8010*/  FFMA.FTZ R54, R38, R49, R52 ;  /* 0x0000003126367223 */ /* 0x000fe20000010034 */
[----:B------:R-:W-:-:S02]  /*8020*/  HADD2.F32 R37, -RZ, R6.H1_H1 ;  /* 0x30000006ff257230 */ /* 0x000fc40000004100 */
[-C--:B------:R-:W-:Y:S01]  /*8030*/  FMUL.FTZ R52, R4, R46.reuse ;  /* 0x0000002e04347220 */ /* 0x080fe20000410000 */
[C---:B------:R-:W-:Y:S01]  /*8040*/  FFMA.FTZ R50, R7.reuse, R46, -R50 ;  /* 0x0000002e07327223 */ /* 0x040fe20000010832 */
[----:B------:R-:W-:Y:S02]  /*8050*/  HADD2.F32 R6, -RZ, R5.H0_H0 ;  /* 0x20000005ff067230 */ /* 0x000fe40000004100 */
[----:B------:R-:W-:Y:S01]  /*8060*/  FFMA.FTZ R51, R38, R47, -R51 ;  /* 0x0000002f26337223 */ /* 0x000fe20000010833 */
[----:B------:R-:W-:Y:S02]  /*8070*/  HADD2.F32 R46, -RZ, R45.H1_H1 ;  /* 0x3000002dff2e7230 */ /* 0x000fe40000004100 */
[----:B------:R-:W-:Y:S01]  /*8080*/  FFMA.FTZ R47, R7, R48, R52 ;  /* 0x00000030072f7223 */ /* 0x000fe20000010034 */
[----:B------:R-:W-:Y:S02]  /*8090*/  HADD2.F32 R5, -RZ, R5.H1_H1 ;  /* 0x30000005ff057230 */ /* 0x000fe40000004100 */
[----:B------:R-:W-:-:S02]  /*80a0*/  HADD2.F32 R38, -RZ, R57.H0_H0 ;  /* 0x20000039ff267230 */ /* 0x000fc40000004100 */
[C---:B------:R-:W-:Y:S01]  /*80b0*/  FMUL.FTZ R49, R37.reuse, R46 ;  /* 0x0000002e25317220 */ /* 0x040fe20000410000 */
[----:B------:R-:W-:Y:S02]  /*80c0*/  HADD2.F32 R39, -RZ, R53.H0_H0 ;  /* 0x20000035ff277230 */ /* 0x000fe40000004100 */
[----:B------:R-:W-:Y:S02]  /*80d0*/  HADD2.F32 R4, -RZ, R55.H0_H0 ;  /* 0x20000037ff047230 */ /* 0x000fe40000004100 */
[-C--:B------:R-:W-:Y:S01]  /*80e0*/  FMUL.FTZ R37, R37, R38.reuse ;  /* 0x0000002625257220 */ /* 0x080fe20000410000 */
[C---:B------:R-:W-:Y:S01]  /*80f0*/  FFMA.FTZ R49, R36.reuse, R38, -R49 ;  /* 0x0000002624317223 */ /* 0x040fe20000010831 */
[C---:B------:R-:W-:Y:S01]  /*8100*/  FMUL.FTZ R7, R5.reuse, R39 ;  /* 0x0000002705077220 */ /* 0x040fe20000410000 */
[----:B------:R-:W-:Y:S01]  /*8110*/  FMUL.FTZ R48, R5, R4 ;  /* 0x0000000405307220 */ /* 0x000fe20000410000 */
[----:B------:R-:W-:Y:S02]  /*8120*/  FFMA.FTZ R36, R36, R46, R37 ;  /* 0x0000002e24247223 */ /* 0x000fe40000010025 */
[----:B------:R-:W-:Y:S01]  /*8130*/  FFMA.FTZ R5, R6, R4, -R7 ;  /* 0x0000000406057223 */ /* 0x000fe20000010807 */
[----:B------:R-:W-:Y:S01]  /*8140*/  F2FP.F16.F32.PACK_AB R7, R54, R51 ;  /* 0x000000333607723e */ /* 0x000fe200000000ff */
[----:B------:R-:W-:Y:S01]  /*8150*/  FFMA.FTZ R48, R6, R39, R48 ;  /* 0x0000002706307223 */ /* 0x000fe20000010030 */
[----:B------:R-:W-:-:S02]  /*8160*/  F2FP.F16.F32.PACK_AB R4, R47, R50 ;  /* 0x000000322f04723e */ /* 0x000fc400000000ff */
[----:B------:R-:W-:Y:S02]  /*8170*/  F2FP.F16.F32.PACK_AB R6, R36, R49 ;  /* 0x000000312406723e */ /* 0x000fe400000000ff */
[----:B------:R-:W-:-:S05]  /*8180*/  F2FP.F16.F32.PACK_AB R5, R48, R5 ;  /* 0x000000053005723e */ /* 0x000fca00000000ff */
[----:B------:R0:W-:Y:S02]  /*8190*/  STS.128 [R3+0xda00], R4 ;  /* 0x00da000403007388 */ /* 0x0001e40000000c00 */
.L_x_493:
[----:B------:R-:W-:Y:S05]  /*81a0*/  BSYNC B1 ;  /* 0x0000000000017941 */ /* 0x000fea0003800000 */
.L_x_492:
[----:B------:R-:W-:Y:S01]  /*81b0*/  BSSY B1, `(.L_x_494) ;  /* 0x000002d000017945 */ /* 0x000fe20003800000 */
[----:B------:R-:W-:-:S03]  /*81c0*/  @P5 VIADD R0, R3, 0xffffffe0 ;  /* 0xffffffe003005836 */ /* 0x000fc60000000000 */
[----:B------:R-:W-:Y:S05]  /*81d0*/  @P0 BRA `(.L_x_495) ;  /* 0x0000000000a80947 */ /* 0x000fea0003800000 */
[----:B0-----:R-:W0:Y:S01]  /*81e0*/  LDS.128 R4, [R0+0xda00] ;  /* 0x00da000000047984 */ /* 0x001e220000000c00 */
[----:B------:R-:W-:Y:S01]  /*81f0*/  SHF.R.U32.HI R37, RZ, 0x10, R33 ;  /* 0x00000010ff257819 */ /* 0x000fe20000011621 */
[----:B------:R-:W-:Y:S01]  /*8200*/  HADD2.F32 R38, -RZ, R56.H0_H0 ;  /* 0x20000038ff267230 */ /* 0x000fe20000004100 */
[--C-:B------:R-:W-:Y:S01]  /*8210*/  SHF.R.U32.HI R39, RZ, 0x10, R35.reuse ;  /* 0x00000010ff277819 */ /* 0x100fe20000011623 */
[----:B------:R-:W-:Y:S01]  /*8220*/  HADD2.F32 R36, -RZ, R57.H1_H1 ;  /* 0x30000039ff247230 */ /* 0x000fe20000004100 */
        /* <DEDUP_REMOVED lines=16> */
[--C-:B------:R-:W-:Y:S02]  /*8330*/  HADD2.F32 R6, -RZ, R5.reuse.H0_H0 ;  /* 0x20000005ff067230 */ /* 0x100fe40000004100 */
        /* <DEDUP_REMOVED lines=20> */
.L_x_495:
[----:B------:R-:W-:Y:S05]  /*8480*/  BSYNC B1 ;  /* 0x0000000000017941 */ /* 0x000fea0003800000 */
.L_x_494:
[----:B------:R-:W-:Y:S04]  /*8490*/  BSSY B1, `(.L_x_496) ;  /* 0x000002c000017945 */ /* 0x000fe80003800000 */
[----:B------:R-:W-:Y:S05]  /*84a0*/  @P1 BRA `(.L_x_497) ;  /* 0x0000000000a81947 */ /* 0x000fea0003800000 */
[----:B01----:R-:W0:Y:S01]  /*84b0*/  LDS.128 R4, [R3+0x10a00] ;  /* 0x010a000003047984 */ /* 0x003e220000000c00 */
[----:B------:R-:W-:Y:S01]  /*84c0*/  SHF.R.U32.HI R34, RZ, 0x10, R31 ;  /* 0x00000010ff227819 */ /* 0x000fe2000001161f */
[----:B------:R-:W-:Y:S01]  /*84d0*/  HADD2.F32 R32, -RZ, R58.H1_H1 ;  /* 0x3000003aff207230 */ /* 0x000fe20000004100 */
[----:B------:R-:W-:Y:S01]  /*84e0*/  SHF.R.U32.HI R33, RZ, 0x10, R29 ;  /* 0x00000010ff217819 */ /* 0x000fe2000001161d */
[----:B------:R-:W-:Y:S01]  /*84f0*/  HADD2.F32 R45, -RZ, R45.H0_H0 ;  /* 0x2000002dff2d7230 */ /* 0x000fe20000004100 */
[----:B------:R-:W-:Y:S01]  /*8500*/  SHF.R.U64 R37, R30, 0x10, R31 ;  /* 0x000000101e257819 */ /* 0x000fe2000000121f */
[----:B------:R-:W-:Y:S01]  /*8510*/  HADD2.F32 R34, -RZ, R34.H0_H0 ;  /* 0x20000022ff227230 */ /* 0x000fe20000004100 */
[----:B------:R-:W-:Y:S01]  /*8520*/  SHF.R.U64 R39, R28, 0x10, R29 ;  /* 0x000000101c277819 */ /* 0x000fe2000000121d */
[----:B------:R-:W-:Y:S02]  /*8530*/  HADD2.F32 R33, -RZ, R33.H0_H0 ;  /* 0x20000021ff217230 */ /* 0x000fe40000004100 */
[----:B0-----:R-:W-:-:S02]  /*8540*/  HADD2.F32 R31, -RZ, R7.H1_H1 ;  /* 0x30000007ff1f7230 */ /* 0x001fc40000004100 */
[----:B------:R-:W-:Y:S02]  /*8550*/  HADD2.F32 R30, -RZ, R7.H0_H0 ;  /* 0x20000007ff1e7230 */ /* 0x000fe40000004100 */
[--C-:B------:R-:W-:Y:S02]  /*8560*/  HADD2.F32 R7, -RZ, R4.reuse.H0_H0 ;  /* 0x20000004ff077230 */ /* 0x100fe40000004100 */
[CC--:B------:R-:W-:Y:S01]  /*8570*/  FMUL.FTZ R35, R31.reuse, R34.reuse ;  /* 0x000000221f237220 */ /* 0x0c0fe20000410000 */
[----:B------:R-:W-:Y:S01]  /*8580*/  FMUL.FTZ R31, R31, R33 ;  /* 0x000000211f1f7220 */ /* 0x000fe20000410000 */
[----:B------:R-:W-:Y:S02]  /*8590*/  HADD2.F32 R4, -RZ, R4.H1_H1 ;  /* 0x30000004ff047230 */ /* 0x000fe40000004100 */
[--C-:B------:R-:W-:Y:S02]  /*85a0*/  HADD2.F32 R28, -RZ, R6.reuse.H0_H0 ;  /* 0x20000006ff1c7230 */ /* 0x100fe40000004100 */
[----:B------:R-:W-:Y:S01]  /*85b0*/  FFMA.FTZ R38, R30, R34, R31 ;  /* 0x000000221e267223 */ /* 0x000fe2000001001f */
[----:B------:R-:W-:-:S02]  /*85c0*/  HADD2.F32 R29, -RZ, R6.H1_H1 ;  /* 0x30000006ff1d7230 */ /* 0x000fc40000004100 */
[----:B------:R-:W-:Y:S01]  /*85d0*/  FMUL.FTZ R36, R4, R45 ;  /* 0x0000002d04247220 */ /* 0x000fe20000410000 */
[--C-:B------:R-:W-:Y:S02]  /*85e0*/  HADD2.F32 R31, -RZ, R44.reuse.H1_H1 ;  /* 0x3000002cff1f7230 */ /* 0x100fe40000004100 */
[----:B------:R-:W-:Y:S01]  /*85f0*/  FFMA.FTZ R35, R30, R33, -R35 ;  /* 0x000000211e237223 */ /* 0x000fe20000010823 */
[--C-:B------:R-:W-:Y:S02]  /*8600*/  HADD2.F32 R6, -RZ, R5.reuse.H0_H0 ;  /* 0x20000005ff067230 */ /* 0x100fe40000004100 */
[-C--:B------:R-:W-:Y:S01]  /*8610*/  FMUL.FTZ R34, R4, R32.reuse ;  /* 0x0000002004227220 */ /* 0x080fe20000410000 */
[----:B------:R-:W-:Y:S02]  /*8620*/  HADD2.F32 R44, -RZ, R44.H0_H0 ;  /* 0x2000002cff2c7230 */ /* 0x000fe40000004100 */
[----:B------:R-:W-:Y:S01]  /*8630*/  FFMA.FTZ R36, R7, R32, -R36 ;  /* 0x0000002007247223 */ /* 0x000fe20000010824 */
[----:B------:R-:W-:-:S02]  /*8640*/  HADD2.F32 R5, -RZ, R5.H1_H1 ;  /* 0x30000005ff057230 */ /* 0x000fc40000004100 */
[----:B------:R-:W-:Y:S01]  /*8650*/  FFMA.FTZ R45, R7, R45, R34 ;  /* 0x0000002d072d7223 */ /* 0x000fe20000010022 */
[----:B------:R-:W-:Y:S02]  /*8660*/  HADD2.F32 R30, -RZ, R37.H0_H0 ;  /* 0x20000025ff1e7230 */ /* 0x000fe40000004100 */
[CC--:B------:R-:W-:Y:S01]  /*8670*/  FMUL.FTZ R33, R29.reuse, R31.reuse ;  /* 0x0000001f1d217220 */ /* 0x0c0fe20000410000 */
[----:B------:R-:W-:Y:S02]  /*8680*/  HADD2.F32 R4, -RZ, R39.H0_H0 ;  /* 0x20000027ff047230 */ /* 0x000fe40000004100 */
[----:B------:R-:W-:Y:S01]  /*8690*/  FMUL.FTZ R32, R29, R44 ;  /* 0x0000002c1d207220 */ /* 0x000fe20000410000 */
[C---:B------:R-:W-:Y:S01]  /*86a0*/  FMUL.FTZ R7, R5.reuse, R30 ;  /* 0x0000001e05077220 */ /* 0x040fe20000410000 */
[C---:B------:R-:W-:Y:S01]  /*86b0*/  FFMA.FTZ R33, R28.reuse, R44, -R33 ;  /* 0x0000002c1c217223 */ /* 0x040fe20000010821 */
[-C--:B------:R-:W-:Y:S01]  /*86c0*/  FMUL.FTZ R29, R5, R4.reuse ;  /* 0x00000004051d7220 */ /* 0x080fe20000410000 */
[----:B------:R-:W-:Y:S01]  /*86d0*/  FFMA.FTZ R32, R28, R31, R32 ;  /* 0x0000001f1c207223 */ /* 0x000fe20000010020 */
[----:B------:R-:W-:Y:S01]  /*86e0*/  FFMA.FTZ R5, R6, R4, -R7 ;  /* 0x0000000406057223 */ /* 0x000fe20000010807 */
[----:B------:R-:W-:Y:S01]  /*86f0*/  F2FP.F16.F32.PACK_AB R7, R38, R35 ;  /* 0x000000232607723e */ /* 0x000fe200000000ff */
[----:B------:R-:W-:Y:S01]  /*8700*/  FFMA.FTZ R30, R6, R30, R29 ;  /* 0x0000001e061e7223 */ /* 0x000fe2000001001d */
[----:B------:R-:W-:-:S02]  /*8710*/  F2FP.F16.F32.PACK_AB R4, R45, R36 ;  /* 0x000000242d04723e */ /* 0x000fc400000000ff */
[----:B------:R-:W-:Y:S02]  /*8720*/  F2FP.F16.F32.PACK_AB R6, R32, R33 ;  /* 0x000000212006723e */ /* 0x000fe400000000ff */
[----:B------:R-:W-:-:S05]  /*8730*/  F2FP.F16.F32.PACK_AB R5, R30, R5 ;  /* 0x000000051e05723e */ /* 0x000fca00000000ff */
[----:B------:R2:W-:Y:S02]  /*8740*/  STS.128 [R3+0x10a00], R4 ;  /* 0x010a000403007388 */ /* 0x0005e40000000c00 */
.L_x_497:
[----:B------:R-:W-:Y:S05]  /*8750*/  BSYNC B1 ;  /* 0x0000000000017941 */ /* 0x000fea0003800000 */
.L_x_496:
[----:B------:R-:W-:Y:S04]  /*8760*/  BSSY B1, `(.L_x_498) ;  /* 0x000002c000017945 */ /* 0x000fe80003800000 */
[----:B------:R-:W-:Y:S05]  /*8770*/  @P2 BRA `(.L_x_499) ;  /* 0x0000000000a82947 */ /* 0x000fea0003800000 */
[----:B012---:R-:W0:Y:S01]  /*8780*/  LDS.128 R4, [R0+0x10a00] ;  /* 0x010a000000047984 */ /* 0x007e220000000c00 */
[----:B------:R-:W-:Y:S01]  /*8790*/  SHF.R.U32.HI R29, RZ, 0x10, R27 ;  /* 0x00000010ff1d7819 */ /* 0x000fe2000001161b */
[----:B------:R-:W-:Y:S01]  /*87a0*/  HADD2.F32 R28, -RZ, R43.H0_H0 ;  /* 0x2000002bff1c7230 */ /* 0x000fe20000004100 */
[----:B------:R-:W-:Y:S01]  /*87b0*/  SHF.R.U32.HI R31, RZ, 0x10, R25 ;  /* 0x00000010ff1f7819 */ /* 0x000fe20000011619 */
[--C-:B------:R-:W-:Y:S01]  /*87c0*/  HADD2.F32 R30, -RZ, R42.reuse.H0_H0 ;  /* 0x2000002aff1e7230 */ /* 0x100fe20000004100 */
[----:B------:R-:W-:Y:S01]  /*87d0*/  SHF.R.U64 R37, R26, 0x10, R27 ;  /* 0x000000101a257819 */ /* 0x000fe2000000121b */
[----:B------:R-:W-:Y:S01]  /*87e0*/  HADD2.F32 R29, -RZ, R29.H0_H0 ;  /* 0x2000001dff1d7230 */ /* 0x000fe20000004100 */
[----:B------:R-:W-:Y:S01]  /*87f0*/  SHF.R.U64 R35, R24, 0x10, R25 ;  /* 0x0000001018237819 */ /* 0x000fe20000001219 */
[----:B------:R-:W-:Y:S02]  /*8800*/  HADD2.F32 R31, -RZ, R31.H0_H0 ;  /* 0x2000001fff1f7230 */ /* 0x000fe40000004100 */
[----:B------:R-:W-:-:S02]  /*8810*/  HADD2.F32 R42, -RZ, R42.H1_H1 ;  /* 0x3000002aff2a7230 */ /* 0x000fc40000004100 */
[----:B------:R-:W-:Y:S02]  /*8820*/  HADD2.F32 R43, -RZ, R43.H1_H1 ;  /* 0x3000002bff2b7230 */ /* 0x000fe40000004100 */
[--C-:B0-----:R-:W-:Y:S02]  /*8830*/  HADD2.F32 R27, -RZ, R7.reuse.H1_H1 ;  /* 0x30000007ff1b7230 */ /* 0x101fe40000004100 */
[----:B------:R-:W-:Y:S02]  /*8840*/  HADD2.F32 R26, -RZ, R7.H0_H0 ;  /* 0x20000007ff1a7230 */ /* 0x000fe40000004100 */
[--C-:B------:R-:W-:Y:S02]  /*8850*/  HADD2.F32 R7, -RZ, R4.reuse.H0_H0 ;  /* 0x20000004ff077230 */ /* 0x100fe40000004100 */
[C---:B------:R-:W-:Y:S01]  /*8860*/  FMUL.FTZ R34, R27.reuse, R29 ;  /* 0x0000001d1b227220 */ /* 0x040fe20000410000 */
[----:B------:R-:W-:Y:S02]  /*8870*/  HADD2.F32 R4, -RZ, R4.H1_H1 ;  /* 0x30000004ff047230 */ /* 0x000fe40000004100 */
[----:B------:R-:W-:Y:S01]  /*8880*/  FMUL.FTZ R33, R27, R31 ;  /* 0x0000001f1b217220 */ /* 0x000fe20000410000 */
[----:B------:R-:W-:-:S02]  /*8890*/  HADD2.F32 R24, -RZ, R6.H0_H0 ;  /* 0x20000006ff187230 */ /* 0x000fc40000004100 */
[----:B------:R-:W-:Y:S01]  /*88a0*/  FFMA.FTZ R36, R26, R31, R34 ;  /* 0x0000001f1a247223 */ /* 0x000fe20000010022 */
[----:B------:R-:W-:Y:S02]  /*88b0*/  HADD2.F32 R25, -RZ, R6.H1_H1 ;  /* 0x30000006ff197230 */ /* 0x000fe40000004100 */
[----:B------:R-:W-:Y:S01]  /*88c0*/  FMUL.FTZ R32, R4, R30 ;  /* 0x0000001e04207220 */ /* 0x000fe20000410000 */
[--C-:B------:R-:W-:Y:S02]  /*88d0*/  HADD2.F32 R6, -RZ, R5.reuse.H0_H0 ;  /* 0x20000005ff067230 */ /* 0x100fe40000004100 */
[----:B------:R-:W-:Y:S01]  /*88e0*/  FFMA.FTZ R33, R26, R29, -R33 ;  /* 0x0000001d1a217223 */ /* 0x000fe20000010821 */
[-C--:B------:R-:W-:Y:S01]  /*88f0*/  FMUL.FTZ R34, R4, R28.reuse ;  /* 0x0000001c04227220 */ /* 0x080fe20000410000 */
[----:B------:R-:W-:Y:S02]  /*8900*/  HADD2.F32 R5, -RZ, R5.H1_H1 ;  /* 0x30000005ff057230 */ /* 0x000fe40000004100 */
[----:B------:R-:W-:Y:S01]  /*8910*/  FFMA.FTZ R32, R7, R28, -R32 ;  /* 0x0000001c07207223 */ /* 0x000fe20000010820 */
[----:B------:R-:W-:-:S02]  /*8920*/  HADD2.F32 R26, -RZ, R35.H0_H0 ;  /* 0x20000023ff1a7230 */ /* 0x000fc40000004100 */
[----:B------:R-:W-:Y:S01]  /*8930*/  FFMA.FTZ R27, R7, R30, R34 ;  /* 0x0000001e071b7223 */ /* 0x000fe20000010022 */
[----:B------:R-:W-:Y:S02]  /*8940*/  HADD2.F32 R4, -RZ, R37.H0_H0 ;  /* 0x20000025ff047230 */ /* 0x000fe40000004100 */
[C---:B------:R-:W-:Y:S01]  /*8950*/  FMUL.FTZ R29, R25.reuse, R42 ;  /* 0x0000002a191d7220 */ /* 0x040fe20000410000 */
[-C--:B------:R-:W-:Y:S01]  /*8960*/  FMUL.FTZ R31, R25, R43.reuse ;  /* 0x0000002b191f7220 */ /* 0x080fe20000410000 */
[C---:B------:R-:W-:Y:S01]  /*8970*/  FMUL.FTZ R7, R5.reuse, R26 ;  /* 0x0000001a05077220 */ /* 0x040fe20000410000 */
[----:B------:R-:W-:Y:S01]  /*8980*/  FMUL.FTZ R25, R5, R4 ;  /* 0x0000000405197220 */ /* 0x000fe20000410000 */
[C---:B------:R-:W-:Y:S01]  /*8990*/  FFMA.FTZ R29, R24.reuse, R43, -R29 ;  /* 0x0000002b181d7223 */ /* 0x040fe2000001081d */
[----:B------:R-:W-:Y:S01]  /*89a0*/  FFMA.FTZ R24, R24, R42, R31 ;  /* 0x0000002a18187223 */ /* 0x000fe2000001001f */
[C---:B------:R-:W-:Y:S01]  /*89b0*/  FFMA.FTZ R5, R6.reuse, R4, -R7 ;  /* 0x0000000406057223 */ /* 0x040fe20000010807 */
[----:B------:R-:W-:Y:S01]  /*89c0*/  FFMA.FTZ R26, R6, R26, R25 ;  /* 0x0000001a061a7223 */ /* 0x000fe20000010019 */
[----:B------:R-:W-:-:S02]  /*89d0*/  F2FP.F16.F32.PACK_AB R7, R36, R33 ;  /* 0x000000212407723e */ /* 0x000fc400000000ff */
[----:B------:R-:W-:Y:S02]  /*89e0*/  F2FP.F16.F32.PACK_AB R6, R24, R29 ;  /* 0x0000001d1806723e */ /* 0x000fe400000000ff */
[----:B------:R-:W-:Y:S02]  /*89f0*/  F2FP.F16.F32.PACK_AB R4, R27, R32 ;  /* 0x000000201b04723e */ /* 0x000fe400000000ff */
[----:B------:R-:W-:-:S05]  /*8a00*/  F2FP.F16.F32.PACK_AB R5, R26, R5 ;  /* 0x000000051a05723e */ /* 0x000fca00000000ff */
[----:B------:R3:W-:Y:S02]  /*8a10*/  STS.128 [R0+0x10a00], R4 ;  /* 0x010a000400007388 */ /* 0x0007e40000000c00 */
.L_x_499:
[----:B------:R-:W-:Y:S05]  /*8a20*/  BSYNC B1 ;  /* 0x0000000000017941 */ /* 0x000fea0003800000 */
.L_x_498:
[----:B------:R-:W-:Y:S04]  /*8a30*/  BSSY B1, `(.L_x_500) ;  /* 0x000002c000017945 */ /* 0x000fe80003800000 */
[----:B------:R-:W-:Y:S05]  /*8a40*/  @P3 BRA `(.L_x_501) ;  /* 0x0000000000a83947 */ /* 0x000fea0003800000 */
[----:B0123--:R-:W0:Y:S01]  /*8a50*/  LDS.128 R4, [R3+0x13a00] ;  /* 0x013a000003047984 */ /* 0x00fe220000000c00 */
        /* <DEDUP_REMOVED lines=41> */
.L_x_501:
[----:B------:R-:W-:Y:S05]  /*8cf0*/  BSYNC B1 ;  /* 0x0000000000017941 */ /* 0x000fea0003800000 */
.L_x_500:
[----:B------:R-:W-:Y:S05]  /*8d00*/  @P4 BRA `(.L_x_491) ;  /* 0x0000001c00584947 */ /* 0x000fea0003800000 */
[----:B01234-:R-:W0:Y:S01]  /*8d10*/  LDS.128 R4, [R0+0x13a00] ;  /* 0x013a000000047984 */ /* 0x01fe220000000c00 */
[----:B------:R-:W-:Y:S01]  /*8d20*/  SHF.R.U32.HI R20, RZ, 0x10, R9 ;  /* 0x00000010ff147819 */ /* 0x000fe20000011609 */
[--C-:B------:R-:W-:Y:S01]  /*8d30*/  HADD2.F32 R13, -RZ, R14.reuse.H0_H0 ;  /* 0x2000000eff0d7230 */ /* 0x100fe20000004100 */
[--C-:B------:R-:W-:Y:S01]  /*8d40*/  SHF.R.U32.HI R12, RZ, 0x10, R11.reuse ;  /* 0x00000010ff0c7819 */ /* 0x100fe2000001160b */
[----:B------:R-:W-:Y:S01]  /*8d50*/  HADD2.F32 R14, -RZ, R14.H1_H1 ;  /* 0x3000000eff0e7230 */ /* 0x000fe20000004100 */
[----:B------:R-:W-:Y:S01]  /*8d60*/  SHF.R.U64 R26, R10, 0x10, R11 ;  /* 0x000000100a1a7819 */ /* 0x000fe2000000120b */
[----:B------:R-:W-:Y:S01]  /*8d70*/  HADD2.F32 R20, -RZ, R20.H0_H0 ;  /* 0x20000014ff147230 */ /* 0x000fe20000004100 */
[----:B------:R-:W-:Y:S01]  /*8d80*/  SHF.R.U64 R25, R8, 0x10, R9 ;  /* 0x0000001008197819 */ /* 0x000fe20000001209 */
[----:B------:R-:W-:Y:S02]  /*8d90*/  HADD2.F32 R12, -RZ, R12.H0_H0 ;  /* 0x2000000cff0c7230 */ /* 0x000fe40000004100 */
[----:B------:R-:W-:-:S02]  /*8da0*/  HADD2.F32 R11, -RZ, R15.H0_H0 ;  /* 0x2000000fff0b7230 */ /* 0x000fc40000004100 */
[----:B------:R-:W-:Y:S02]  /*8db0*/  HADD2.F32 R15, -RZ, R15.H1_H1 ;  /* 0x3000000fff0f7230 */ /* 0x000fe40000004100 */
[--C-:B0-----:R-:W-:Y:S02]  /*8dc0*/  HADD2.F32 R10, -RZ, R7.reuse.H1_H1 ;  /* 0x30000007ff0a7230 */ /* 0x101fe40000004100 */
[--C-:B------:R-:W-:Y:S02]  /*8dd0*/  HADD2.F32 R3, -RZ, R4.reuse.H0_H0 ;  /* 0x20000004ff037230 */ /* 0x100fe40000004100 */
[----:B------:R-:W-:Y:S02]  /*8de0*/  HADD2.F32 R9, -RZ, R7.H0_H0 ;  /* 0x20000007ff097230 */ /* 0x000fe40000004100 */
[C---:B------:R-:W-:Y:S01]  /*8df0*/  FMUL.FTZ R24, R10.reuse, R20 ;  /* 0x000000140a187220 */ /* 0x040fe20000410000 */
[----:B------:R-:W-:Y:S02]  /*8e00*/  HADD2.F32 R4, -RZ, R4.H1_H1 ;  /* 0x30000004ff047230 */ /* 0x000fe40000004100 */
[----:B------:R-:W-:Y:S01]  /*8e10*/  FMUL.FTZ R21, R10, R12 ;  /* 0x0000000c0a157220 */ /* 0x000fe20000410000 */
[----:B------:R-:W-:-:S02]  /*8e20*/  HADD2.F32 R7, -RZ, R6.H0_H0 ;  /* 0x20000006ff077230 */ /* 0x000fc40000004100 */
[C---:B------:R-:W-:Y:S01]  /*8e30*/  FFMA.FTZ R24, R9.reuse, R12, -R24 ;  /* 0x0000000c09187223 */ /* 0x040fe20000010818 */
[----:B------:R-:W-:Y:S02]  /*8e40*/  HADD2.F32 R8, -RZ, R6.H1_H1 ;  /* 0x30000006ff087230 */ /* 0x000fe40000004100 */
[C---:B------:R-:W-:Y:S01]  /*8e50*/  FMUL.FTZ R10, R4.reuse, R13 ;  /* 0x0000000d040a7220 */ /* 0x040fe20000410000 */
[--C-:B------:R-:W-:Y:S02]  /*8e60*/  HADD2.F32 R6, -RZ, R5.reuse.H0_H0 ;  /* 0x20000005ff067230 */ /* 0x100fe40000004100 */
[----:B------:R-:W-:Y:S01]  /*8e70*/  FFMA.FTZ R21, R9, R20, R21 ;  /* 0x0000001409157223 */ /* 0x000fe20000010015 */
[-C--:B------:R-:W-:Y:S01]  /*8e80*/  FMUL.FTZ R12, R4, R11.reuse ;  /* 0x0000000b040c7220 */ /* 0x080fe20000410000 */
[----:B------:R-:W-:Y:S02]  /*8e90*/  HADD2.F32 R5, -RZ, R5.H1_H1 ;  /* 0x30000005ff057230 */ /* 0x000fe40000004100 */
[----:B------:R-:W-:Y:S01]  /*8ea0*/  FFMA.FTZ R10, R3, R11, -R10 ;  /* 0x0000000b030a7223 */ /* 0x000fe2000001080a */
[----:B------:R-:W-:-:S02]  /*8eb0*/  HADD2.F32 R9, -RZ, R25.H0_H0 ;  /* 0x20000019ff097230 */ /* 0x000fc40000004100 */
[----:B------:R-:W-:Y:S01]  /*8ec0*/  FFMA.FTZ R3, R3, R13, R12 ;  /* 0x0000000d03037223 */ /* 0x000fe2000001000c */
[----:B------:R-:W-:Y:S02]  /*8ed0*/  HADD2.F32 R4, -RZ, R26.H0_H0 ;  /* 0x2000001aff047230 */ /* 0x000fe40000004100 */
[C---:B------:R-:W-:Y:S01]  /*8ee0*/  FMUL.FTZ R12, R8.reuse, R14 ;  /* 0x0000000e080c7220 */ /* 0x040fe20000410000 */
[----:B------:R-:W-:Y:S01]  /*8ef0*/  FMUL.FTZ R13, R8, R15 ;  /* 0x0000000f080d7220 */ /* 0x000fe20000410000 */
        /* <DEDUP_REMOVED lines=10> */
[----:B------:R0:W-:Y:S01]  /*8fa0*/  STS.128 [R0+0x13a00], R4 ;  /* 0x013a000400007388 */ /* 0x0001e20000000c00 */
[----:B------:R-:W-:Y:S05]  /*8fb0*/  BRA `(.L_x_491) ;  /* 0x0000001800ac7947 */ /* 0x000fea0003800000 */
.L_x_485:
[----:B------:R-:W-:-:S03]  /*8fc0*/  UMOV UR4, 0xffffffff ;  /* 0xffffffff00047882 */ /* 0x000fc60000000000 */
[----:B------:R-:W-:Y:S05]  /*8fd0*/  BRA.DIV UR4, `(.L_x_502) ;  /* 0x0000015e04847947 */ /* 0x000fea000b800000 */
[----:B------:R-:W1:Y:S04]  /*8fe0*/  SHFL.IDX PT, R3, R25, RZ, 0x1e1f ;  /* 0x001e1fff19037589 */ /* 0x000e6800000e0000 */
[----:B------:R-:W2:Y:S04]  /*8ff0*/  SHFL.IDX PT, R0, R24, RZ, 0x1e1f ;  /* 0x001e1fff18007589 */ /* 0x000ea800000e0000 */
[----:B------:R3:W4:Y:S04]  /*9000*/  SHFL.IDX PT, R5, R27, RZ, 0x1e1f ;  /* 0x001e1fff1b057589 */ /* 0x00072800000e0000 */
[----:B0-----:R3:W0:Y:S01]  /*9010*/  SHFL.IDX PT, R14, R26, RZ, 0x1e1f ;  /* 0x001e1fff1a0e7589 */ /* 0x00162200000e0000 */
[----:B-1----:R-:W-:Y:S01]  /*9020*/  IMAD.MOV.U32 R21, RZ, RZ, R3 ;  /* 0x000000ffff157224 */ /* 0x002fe200078e0003 */
[----:B--23--:R-:W-:-:S07]  /*9030*/  MOV R20, R0 ;  /* 0x0000000000147202 */ /* 0x00cfce0000000f00 */
.L_x_727:
[----:B------:R-:W2:Y:S01]  /*9040*/  LDL R46, [R1+0x98] ;  /* 0x00009800012e7983 */ /* 0x000ea20000100800 */
[----:B------:R-:W-:Y:S01]  /*9050*/  ULDC UR4, c[0x0][0x448] ;  /* 0x0001120000047ab9 */ /* 0x000fe20000000800 */
[----:B------:R-:W-:Y:S01]  /*9060*/  BSSY B1, `(.L_x_503) ;  /* 0x0000038000017945 */ /* 0x000fe20003800000 */
[----:B------:R-:W-:Y:S01]  /*9070*/  IMAD R111, R111, UR4, RZ ;  /* 0x000000046f6f7c24 */ /* 0x000fe2000f8e02ff */
[----:B------:R-:W-:Y:S01]  /*9080*/  CS2R R8, SRZ ;  /* 0x0000000000087805 */ /* 0x000fe2000001ff00 */
[----:B0-----:R-:W-:Y:S01]  /*9090*/  IMAD.MOV.U32 R44, RZ, RZ, R14 ;  /* 0x000000ffff2c7224 */ /* 0x001fe200078e000e */
[----:B------:R-:W-:Y:S01]  /*90a0*/  CS2R R10, SRZ ;  /* 0x00000000000a7805 */ /* 0x000fe2000001ff00 */
[----:B------:R-:W-:Y:S01]  /*90b0*/  IMAD R0, R109, -0xc0, R111 ;  /* 0xffffff406d007824 */ /* 0x000fe200078e026f */
[----:B------:R-:W-:Y:S01]  /*90c0*/  ISETP.GE.AND P1, PT, R6, R111, PT ;  /* 0x0000006f0600720c */ /* 0x000fe20003f26270 */
[----:B----4-:R-:W-:Y:S01]  /*90d0*/  IMAD.MOV.U32 R45, RZ, RZ, R5 ;  /* 0x000000ffff2d7224 */ /* 0x010fe200078e0005 */
[----:B------:R-:W-:-:S02]  /*90e0*/  CS2R R4, SRZ ;  /* 0x0000000000047805 */ /* 0x000fc4000001ff00 */
[----:B------:R-:W-:Y:S02]  /*90f0*/  CS2R R6, SRZ ;  /* 0x0000000000067805 */ /* 0x000fe4000001ff00 */
[----:B------:R-:W-:Y:S02]  /*9100*/  VIMNMX R0, R0, 0xc0, PT ;  /* 0x000000c000007848 */ /* 0x000fe40003fe0100 */
[----:B------:R-:W-:Y:S02]  /*9110*/  CS2R R12, SRZ ;  /* 0x00000000000c7805 */ /* 0x000fe4000001ff00 */
[----:B------:R-:W-:Y:S02]  /*9120*/  CS2R R14, SRZ ;  /* 0x00000000000e7805 */ /* 0x000fe4000001ff00 */
[----:B------:R-:W-:Y:S02]  /*9130*/  CS2R R24, SRZ ;  /* 0x0000000000187805 */ /* 0x000fe4000001ff00 */
[----:B------:R-:W-:-:S02]  /*9140*/  ISETP.GE.AND P0, PT, R19, R0, PT ;  /* 0x000000001300720c */ /* 0x000fc40003f06270 */
[----:B------:R-:W-:Y:S02]  /*9150*/  CS2R R26, SRZ ;  /* 0x00000000001a7805 */ /* 0x000fe4000001ff00 */
[----:B------:R-:W-:Y:S02]  /*9160*/  CS2R R28, SRZ ;  /* 0x00000000001c7805 */ /* 0x000fe4000001ff00 */
[----:B------:R-:W-:Y:S02]  /*9170*/  CS2R R30, SRZ ;  /* 0x00000000001e7805 */ /* 0x000fe4000001ff00 */
[----:B------:R-:W-:Y:S02]  /*9180*/  CS2R R32, SRZ ;  /* 0x0000000000207805 */ /* 0x000fe4000001ff00 */
[----:B------:R-:W-:Y:S02]  /*9190*/  CS2R R34, SRZ ;  /* 0x0000000000227805 */ /* 0x000fe4000001ff00 */
[----:B--2---:R-:W-:Y:S01]  /*91a0*/  LEA.HI R0, R46, R46, RZ, 0x1 ;  /* 0x0000002e2e007211 */ /* 0x004fe200078f08ff */
[----:B------:R-:W-:Y:S06]  /*91b0*/  @P1 BRA `(.L_x_504) ;  /* 0x0000000000881947 */ /* 0x000fec0003800000 */
[----:B------:R-:W2:Y:S04]  /*91c0*/  LDL R37, [R1+0x9c] ;  /* 0x00009c0001257983 */ /* 0x000ea80000100800 */
[----:B------:R-:W3:Y:S01]  /*91d0*/  LDL R36, [R1+0xa0] ;  /* 0x0000a00001247983 */ /* 0x000ee20000100800 */
[C---:B------:R-:W-:Y:S01]  /*91e0*/  VIADD R3, R22.reuse, 0x10 ;  /* 0x0000001016037836 */ /* 0x040fe20000000000 */
[----:B------:R-:W-:Y:S01]  /*91f0*/  ULDC UR4, c[0x0][0x3f4] ;  /* 0x0000fd0000047ab9 */ /* 0x000fe20000000800 */
[C---:B------:R-:W-:Y:S01]  /*9200*/  VIADD R4, R22.reuse, 0x20 ;  /* 0x0000002016047836 */ /* 0x040fe20000000000 */
[----:B------:R-:W-:Y:S02]  /*9210*/  ISETP.GE.AND P1, PT, R22, UR4, PT ;  /* 0x0000000416007c0c */ /* 0x000fe4000bf26270 */
[----:B------:R-:W-:-:S02]  /*9220*/  CS2R R24, SRZ ;  /* 0x0000000000187805 */ /* 0x000fc4000001ff00 */
[----:B------:R-:W-:Y:S02]  /*9230*/  ISETP.GE.AND P2, PT, R3, UR4, PT ;  /* 0x0000000403007c0c */ /* 0x000fe4000bf46270 */
[----:B------:R-:W-:Y:S02]  /*9240*/  CS2R R26, SRZ ;  /* 0x00000000001a7805 */ /* 0x000fe4000001ff00 */
[----:B------:R-:W-:Y:S02]  /*9250*/  ISETP.GE.AND P3, PT, R4, UR4, PT ;  /* 0x0000000404007c0c */ /* 0x000fe4000bf66270 */
[----:B------:R-:W-:Y:S02]  /*9260*/  CS2R R4, SRZ ;  /* 0x0000000000047805 */ /* 0x000fe4000001ff00 */
[----:B------:R-:W-:Y:S02]  /*9270*/  CS2R R6, SRZ ;  /* 0x0000000000067805 */ /* 0x000fe4000001ff00 */
[----:B------:R-:W-:Y:S01]  /*9280*/  CS2R R28, SRZ ;  /* 0x00000000001c7805 */ /* 0x000fe2000001ff00 */
[----:B------:R-:W-:Y:S01]  /*9290*/  @!P1 IMAD.WIDE R12, R22, 0x2, R20 ;  /* 0x00000002160c9825 */ /* 0x000fe200078e0214 */
[----:B------:R-:W-:-:S02]  /*92a0*/  CS2R R30, SRZ ;  /* 0x00000000001e7805 */ /* 0x000fc4000001ff00 */
[----:B------:R-:W-:Y:S02]  /*92b0*/  CS2R R8, SRZ ;  /* 0x0000000000087805 */ /* 0x000fe4000001ff00 */
[----:B------:R-:W-:Y:S02]  /*92c0*/  CS2R R10, SRZ ;  /* 0x00000000000a7805 */ /* 0x000fe4000001ff00 */
[----:B------:R-:W-:Y:S01]  /*92d0*/  CS2R R32, SRZ ;  /* 0x0000000000207805 */ /* 0x000fe2000001ff00 */
[----:B------:R0:W5:Y:S01]  /*92e0*/  @!P1 LD.E.128 R24, desc[UR60][R12.64] ;  /* 0x0000003c0c189980 */ /* 0x000162000c101d00 */
[----:B------:R-:W-:Y:S02]  /*92f0*/  CS2R R34, SRZ ;  /* 0x0000000000227805 */ /* 0x000fe4000001ff00 */
[----:B------:R-:W-:Y:S02]  /*9300*/  CS2R R14, SRZ ;  /* 0x00000000000e7805 */ /* 0x000fe4000001ff00 */
[----:B0-----:R-:W-:Y:S01]  /*9310*/  CS2R R12, SRZ ;  /* 0x00000000000c7805 */ /* 0x001fe2000001ff00 */
[----:B--2---:R-:W-:-:S02]  /*9320*/  @!P2 IMAD.SHL.U32 R39, R37, 0x8, RZ ;  /* 0x000000082527a824 */ /* 0x004fc400078e00ff */
[----:B---3--:R-:W-:Y:S02]  /*9330*/  @!P3 IMAD.SHL.U32 R43, R36, 0x8, RZ ;  /* 0x00000008242bb824 */ /* 0x008fe400078e00ff */
[----:B------:R-:W-:-:S04]  /*9340*/  @!P2 IMAD.WIDE R36, R39, 0x2, R20 ;  /* 0x000000022724a825 */ /* 0x000fc800078e0214 */
[----:B------:R-:W-:Y:S01]  /*9350*/  @!P3 IMAD.WIDE R40, R43, 0x2, R20 ;  /* 0x000000022b28b825 */ /* 0x000fe200078e0214 */
[----:B------:R0:W5:Y:S03]  /*9360*/  @!P2 LD.E.128 R28, desc[UR60][R36.64] ;  /* 0x0000003c241ca980 */ /* 0x000166000c101d00 */
[--C-:B------:R-:W-:Y:S01]  /*9370*/  @!P2 IMAD.WIDE R38, R39, 0x2, R44.reuse ;  /* 0x000000022726a825 */ /* 0x100fe200078e022c */
[----:B------:R0:W5:Y:S03]  /*9380*/  @!P3 LD.E.128 R32, desc[UR60][R40.64] ;  /* 0x0000003c2820b980 */ /* 0x000166000c101d00 */
[--C-:B------:R-:W-:Y:S01]  /*9390*/  @!P3 IMAD.WIDE R42, R43, 0x2, R44.reuse ;  /* 0x000000022b2ab825 */ /* 0x100fe200078e022c */
[----:B------:R0:W5:Y:S03]  /*93a0*/  @!P2 LD.E.128 R8, desc[UR60][R38.64] ;  /* 0x0000003c2608a980 */ /* 0x000166000c101d00 */
[----:B------:R-:W-:Y:S01]  /*93b0*/  @!P1 IMAD.WIDE R20, R22, 0x2, R44 ;  /* 0x0000000216149825 */ /* 0x000fe200078e022c */
[----:B------:R0:W5:Y:S04]  /*93c0*/  @!P3 LD.E.128 R12, desc[UR60][R42.64] ;  /* 0x0000003c2a0cb980 */ /* 0x000168000c101d00 */
[----:B------:R0:W5:Y:S02]  /*93d0*/  @!P1 LD.E.128 R4, desc[UR60][R20.64] ;  /* 0x0000003c14049980 */ /* 0x000164000c101d00 */
.L_x_504:
[----:B------:R-:W-:Y:S05]  /*93e0*/  BSYNC B1 ;  /* 0x0000000000017941 */ /* 0x000fea0003800000 */
.L_x_503:
[----:B------:R-:W-:Y:S01]  /*93f0*/  LOP3.LUT R0, R0, 0xfffffffe, RZ, 0xc0, !PT ;  /* 0xfffffffe00007812 */ /* 0x000fe200078ec0ff */
[----:B-----5:R-:W-:Y:S01]  /*9400*/  IMAD.MOV.U32 R3, RZ, RZ, R4 ;  /* 0x000000ffff037224 */ /* 0x020fe200078e0004 */
[----:B------:R-:W-:Y:S01]  /*9410*/  BSSY B1, `(.L_x_505) ;  /* 0x000002f000017945 */ /* 0x000fe20003800000 */
[----:B0-----:R-:W-:Y:S02]  /*9420*/  IMAD.MOV.U32 R20, RZ, RZ, R5 ;  /* 0x000000ffff147224 */ /* 0x001fe400078e0005 */
[----:B------:R-:W-:Y:S01]  /*9430*/  IMAD.IADD R0, R46, 0x1, -R0 ;  /* 0x000000012e007824 */ /* 0x000fe200078e0a00 */
[----:B------:R-:W-:Y:S01]  /*9440*/  PRMT R58, R3, 0x7610, R58 ;  /* 0x00007610033a7816 */ /* 0x000fe2000000003a */
[----:B------:R-:W-:Y:S01]  /*9450*/  IMAD.MOV.U32 R21, RZ, RZ, R6 ;  /* 0x000000ffff157224 */ /* 0x000fe200078e0006 */
[----:B------:R-:W-:Y:S01]  /*9460*/  PRMT R55, R20, 0x7610, R55 ;  /* 0x0000761014377816 */ /* 0x000fe20000000037 */
[----:B------:R-:W-:Y:S01]  /*9470*/  IMAD.MOV.U32 R20, RZ, RZ, R7 ;  /* 0x000000ffff147224 */ /* 0x000fe200078e0007 */
[----:B------:R-:W-:Y:S01]  /*9480*/  SHF.L.U32 R3, R0, 0x1f, RZ ;  /* 0x0000001f00037819 */ /* 0x000fe200000006ff */
[----:B------:R-:W-:Y:S01]  /*9490*/  IMAD.MOV.U32 R36, RZ, RZ, R9 ;  /* 0x000000ffff247224 */ /* 0x000fe200078e0009 */
[----:B------:R-:W-:Y:S01]  /*94a0*/  PRMT R59, R21, 0x7610, R59 ;  /* 0x00007610153b7816 */ /* 0x000fe2000000003b */
[----:B------:R-:W-:Y:S01]  /*94b0*/  IMAD.MOV.U32 R21, RZ, RZ, R8 ;  /* 0x000000ffff157224 */ /* 0x000fe200078e0008 */
[----:B------:R-:W0:Y:S01]  /*94c0*/  SYNCS.PHASECHK.TRANS64.TRYWAIT P1, [R16+URZ+0x31c00], R3 ;  /* 0x031c0003100075a7 */ /* 0x000e22000802017f */
[----:B------:R-:W-:Y:S01]  /*94d0*/  IMAD.MOV.U32 R0, RZ, RZ, R10 ;  /* 0x000000ffff007224 */ /* 0x000fe200078e000a */
[----:B------:R-:W-:Y:S01]  /*94e0*/  PRMT R59, R59, 0x5410, R20 ;  /* 0x000054103b3b7816 */ /* 0x000fe20000000014 */
[----:B------:R-:W-:Y:S01]  /*94f0*/  IMAD.MOV.U32 R20, RZ, RZ, R11 ;  /* 0x000000ffff147224 */ /* 0x000fe200078e000b */
[----:B------:R-:W-:Y:S01]  /*9500*/  PRMT R47, R21, 0x7610, R47 ;  /* 0x00007610152f7816 */ /* 0x000fe2000000002f */
[----:B------:R-:W-:Y:S01]  /*9510*/  IMAD.MOV.U32 R21, RZ, RZ, R12 ;  /* 0x000000ffff157224 */ /* 0x000fe200078e000c */
[----:B------:R-:W-:Y:S01]  /*9520*/  PRMT R50, R36, 0x7610, R50 ;  /* 0x0000761024327816 */ /* 0x000fe20000000032 */
[----:B------:R-:W-:Y:S01]  /*9530*/  IMAD.MOV.U32 R37, RZ, RZ, R25 ;  /* 0x000000ffff257224 */ /* 0x000fe200078e0019 */
[----:B------:R-:W-:-:S02]  /*9540*/  MOV R36, R13 ;  /* 0x0000000d00247202 */ /* 0x000fc40000000f00 */
[----:B------:R-:W-:Y:S01]  /*9550*/  PRMT R47, R47, 0x5410, R0 ;  /* 0x000054102f2f7816 */ /* 0x000fe20000000000 */
[----:B------:R-:W-:Y:S01]  /*9560*/  IMAD.MOV.U32 R0, RZ, RZ, R14 ;  /* 0x000000ffff007224 */ /* 0x000fe200078e000e */
        /* <DEDUP_REMOVED lines=21> */
[----:B------:R-:W-:-:S02]  /*96c0*/  IMAD.MOV.U32 R0, RZ, RZ, R34 ;  /* 0x000000ffff007224 */ /* 0x000fc400078e0022 */
[----:B------:R-:W-:Y:S01]  /*96d0*/  IMAD.MOV.U32 R20, RZ, RZ, R35 ;  /* 0x000000ffff147224 */ /* 0x000fe200078e0023 */
[----:B------:R-:W-:Y:S01]  /*96e0*/  PRMT R45, R36, 0x5410, R37 ;  /* 0x00005410242d7816 */ /* 0x000fe20000000025 */
[----:B0-----:R-:W-:Y:S06]  /*96f0*/  @!P1 BRA `(.L_x_506) ;  /* 0x0000015800349947 */ /* 0x001fec0003800000 */
.L_x_728:
[----:B------:R-:W-:Y:S05]  /*9700*/  BSYNC B1 ;  /* 0x0000000000017941 */ /* 0x000fea0003800000 */
.L_x_505:
[----:B------:R-:W-:Y:S01]  /*9710*/  PRMT R46, R0, 0x5410, R20 ;  /* 0x00005410002e7816 */ /* 0x000fe20000000014 */
[----:B------:R-:W-:Y:S06]  /*9720*/  @P0 BRA `(.L_x_491) ;  /* 0x0000001000d00947 */ /* 0x000fec0003800000 */
[----:B------:R1:W5:Y:S01]  /*9730*/  LDL R69, [R1+0x54] ;  /* 0x0000540001457983 */ /* 0x0003620000100800 */
[----:B0-----:R-:W0:Y:S03]  /*9740*/  LDC R3, c[0x0][0x3f4] ;  /* 0x0000fd00ff037b82 */ /* 0x001e260000000800 */
[----:B------:R1:W5:Y:S04]  /*9750*/  LDL R68, [R1+0x5c] ;  /* 0x00005c0001447983 */ /* 0x0003680000100800 */
[----:B------:R1:W5:Y:S01]  /*9760*/  LDL R67, [R1+0x58] ;  /* 0x0000580001437983 */ /* 0x0003620000100800 */
[C---:B------:R-:W-:Y:S01]  /*9770*/  VIADD R0, R22.reuse, 0x10 ;  /* 0x0000001016007836 */ /* 0x040fe20000000000 */
[----:B------:R-:W-:Y:S01]  /*9780*/  BSSY B1, `(.L_x_507) ;  /* 0x000006a000017945 */ /* 0x000fe20003800000 */
[C---:B------:R-:W-:Y:S01]  /*9790*/  VIADD R20, R22.reuse, 0x20 ;  /* 0x0000002016147836 */ /* 0x040fe20000000000 */
[----:B0-----:R-:W-:-:S02]  /*97a0*/  ISETP.GE.AND P0, PT, R22, R3, PT ;  /* 0x000000031600720c */ /* 0x001fc40003f06270 */
[-C--:B------:R-:W-:Y:S02]  /*97b0*/  ISETP.GE.AND P1, PT, R0, R3.reuse, PT ;  /* 0x000000030000720c */ /* 0x080fe40003f26270 */
[----:B------:R-:W-:-:S09]  /*97c0*/  ISETP.GE.AND P2, PT, R20, R3, PT ;  /* 0x000000031400720c */ /* 0x000fd20003f46270 */
[----:B-1----:R-:W-:Y:S05]  /*97d0*/  @P0 BRA `(.L_x_508) ;  /* 0x0000000400900947 */ /* 0x002fea0003800000 */
[----:B------:R-:W2:Y:S01]  /*97e0*/  LDL R70, [R1+0xac] ;  /* 0x0000ac0001467983 */ /* 0x000ea20000100800 */
[----:B------:R-:W0:Y:S02]  /*97f0*/  S2R R36, SR_TID.X ;  /* 0x0000000000247919 */ /* 0x000e240000002100 */
[----:B0-----:R-:W-:-:S05]  /*9800*/  VIADD R37, R36, 0xffffff80 ;  /* 0xffffff8024257836 */ /* 0x001fca0000000000 */
[----:B------:R-:W-:-:S04]  /*9810*/  LEA.HI R36, R37, R37, RZ, 0x1 ;  /* 0x0000002525247211 */ /* 0x000fc800078f08ff */
[----:B------:R-:W-:-:S04]  /*9820*/  LOP3.LUT R36, R36, 0xfffffffe, RZ, 0xc0, !PT ;  /* 0xfffffffe24247812 */ /* 0x000fc800078ec0ff */
[----:B------:R-:W-:-:S04]  /*9830*/  IADD3 R36, R37, -R36, RZ ;  /* 0x8000002425247210 */ /* 0x000fc80007ffe0ff */
[----:B------:R-:W-:-:S04]  /*9840*/  LEA.HI R0, R3, R36, RZ, 0x1d ;  /* 0x0000002403007211 */ /* 0x000fc800078fe8ff */
[----:B------:R-:W-:-:S04]  /*9850*/  SHF.R.S32.HI R37, RZ, 0x1f, R0 ;  /* 0x0000001fff257819 */ /* 0x000fc80000011400 */
[----:B------:R-:W-:Y:S01]  /*9860*/  LEA.HI R37, R37, R0, RZ, 0x2 ;  /* 0x0000000025257211 */ /* 0x000fe200078f10ff */
[----:B------:R-:W-:-:S03]  /*9870*/  IMAD.SHL.U32 R0, R0, 0x8, RZ ;  /* 0x0000000800007824 */ /* 0x000fc600078e00ff */
[----:B------:R-:W-:Y:S02]  /*9880*/  SHF.R.S32.HI R37, RZ, 0x2, R37 ;  /* 0x00000002ff257819 */ /* 0x000fe40000011425 */
[----:B-----5:R-:W-:-:S03]  /*9890*/  LOP3.LUT R0, R69, 0x18, R0, 0xf8, !PT ;  /* 0x0000001845007812 */ /* 0x020fc600078ef800 */
[----:B------:R-:W-:Y:S01]  /*98a0*/  IMAD R20, R37, 0x1800, R68 ;  /* 0x0000180025147824 */ /* 0x000fe200078e0244 */
[----:B------:R-:W-:-:S05]  /*98b0*/  LOP3.LUT R41, R0, R67, RZ, 0x3c, !PT ;  /* 0x0000004300297212 */ /* 0x000fca00078e3cff */
[----:B------:R-:W-:-:S04]  /*98c0*/  IMAD.IADD R41, R20, 0x1, R41 ;  /* 0x0000000114297824 */ /* 0x000fc800078e0229 */
[----:B------:R-:W-:-:S05]  /*98d0*/  IMAD R0, R41, 0x2, R16 ;  /* 0x0000000229007824 */ /* 0x000fca00078e0210 */
[----:B------:R-:W0:Y:S01]  /*98e0*/  LDS.128 R40, [R0+0xda00] ;  /* 0x00da000000287984 */ /* 0x000e220000000c00 */
[----:B------:R-:W-:Y:S02]  /*98f0*/  SHF.R.U64 R20, R24, 0x10, R25 ;  /* 0x0000001018147819 */ /* 0x000fe40000001219 */
[--C-:B------:R-:W-:Y:S02]  /*9900*/  SHF.R.U64 R24, R4, 0x10, R5.reuse ;  /* 0x0000001004187819 */ /* 0x100fe40000001205 */
[----:B------:R-:W-:Y:S01]  /*9910*/  SHF.R.U32.HI R60, RZ, 0x10, R5 ;  /* 0x00000010ff3c7819 */ /* 0x000fe20000011605 */
[----:B------:R-:W-:Y:S01]  /*9920*/  HADD2.F32 R55, -RZ, R55.H0_H0 ;  /* 0x20000037ff377230 */ /* 0x000fe20000004100 */
[----:B------:R-:W-:Y:S01]  /*9930*/  SHF.R.U64 R5, R6, 0x10, R7 ;  /* 0x0000001006057819 */ /* 0x000fe20000001207 */
[----:B------:R-:W-:Y:S01]  /*9940*/  HADD2.F32 R54, -RZ, R54.H0_H0 ;  /* 0x20000036ff367230 */ /* 0x000fe20000004100 */
[----:B------:R-:W-:Y:S01]  /*9950*/  SHF.R.U32.HI R57, RZ, 0x10, R25 ;  /* 0x00000010ff397819 */ /* 0x000fe20000011619 */
[----:B------:R-:W-:-:S02]  /*9960*/  HADD2.F32 R60, -RZ, R60.H0_H0 ;  /* 0x2000003cff3c7230 */ /* 0x000fc40000004100 */
[----:B------:R-:W-:Y:S01]  /*9970*/  HADD2.F32 R58, -RZ, R58.H0_H0 ;  /* 0x2000003aff3a7230 */ /* 0x000fe20000004100 */
[----:B------:R-:W-:Y:S02]  /*9980*/  SHF.R.U32.HI R63, RZ, 0x10, R7 ;  /* 0x00000010ff3f7819 */ /* 0x000fe40000011607 */
[----:B------:R-:W-:Y:S01]  /*9990*/  SHF.R.U32.HI R65, RZ, 0x10, R27 ;  /* 0x00000010ff417819 */ /* 0x000fe2000001161b */
[--C-:B0-----:R-:W-:Y:S02]  /*99a0*/  HADD2.F32 R6, -RZ, R41.reuse.H0_H0 ;  /* 0x20000029ff067230 */ /* 0x101fe40000004100 */
[----:B------:R-:W-:-:S03]  /*99b0*/  HADD2.F32 R51, -RZ, R41.H1_H1 ;  /* 0x30000029ff337230 */ /* 0x000fc60000004100 */
[C---:B------:R-:W-:Y:S01]  /*99c0*/  FMUL.FTZ R56, R6.reuse, R55 ;  /* 0x0000003706387220 */ /* 0x040fe20000410000 */
[----:B------:R-:W-:Y:S01]  /*99d0*/  FMUL.FTZ R62, R6, R54 ;  /* 0x00000036063e7220 */ /* 0x000fe20000410000 */
[----:B------:R-:W-:Y:S02]  /*99e0*/  HADD2.F32 R41, -RZ, R40.H0_H0 ;  /* 0x20000028ff297230 */ /* 0x000fe40000004100 */
[----:B------:R-:W-:Y:S01]  /*99f0*/  FMUL.FTZ R64, R51, R60 ;  /* 0x0000003c33407220 */ /* 0x000fe20000410000 */
[----:B------:R-:W-:Y:S02]  /*9a00*/  HADD2.F32 R52, -RZ, R42.H0_H0 ;  /* 0x2000002aff347230 */ /* 0x000fe40000004100 */
[--C-:B------:R-:W-:Y:S01]  /*9a10*/  HADD2.F32 R53, -RZ, R43.reuse.H0_H0 ;  /* 0x2000002bff357230 */ /* 0x100fe20000004100 */
[----:B------:R-:W-:Y:S01]  /*9a20*/  SHF.R.U64 R4, R26, 0x10, R27 ;  /* 0x000000101a047819 */ /* 0x000fe2000000121b */
[----:B------:R-:W-:Y:S02]  /*9a30*/  HADD2.F32 R43, -RZ, R43.H1_H1 ;  /* 0x3000002bff2b7230 */ /* 0x000fe40000004100 */
[----:B------:R-:W-:-:S02]  /*9a40*/  HADD2.F32 R40, -RZ, R40.H1_H1 ;  /* 0x30000028ff287230 */ /* 0x000fc40000004100 */
[----:B------:R-:W-:Y:S01]  /*9a50*/  HADD2.F32 R42, -RZ, R42.H1_H1 ;  /* 0x3000002aff2a7230 */ /* 0x000fe20000004100 */
[----:B--2---:R-:W0:Y:S02]  /*9a60*/  LDS.128 R36, [R70] ;  /* 0x0000000046247984 */ /* 0x004e240000000c00 */
[--C-:B0-----:R-:W-:Y:S02]  /*9a70*/  HADD2.F32 R25, -RZ, R37.reuse.H0_H0 ;  /* 0x20000025ff197230 */ /* 0x101fe40000004100 */
[----:B------:R-:W-:-:S03]  /*9a80*/  HADD2.F32 R37, -RZ, R37.H1_H1 ;  /* 0x30000025ff257230 */ /* 0x000fc60000004100 */
[C---:B------:R-:W-:Y:S01]  /*9a90*/  FFMA.FTZ R6, R25.reuse, R54, -R56 ;  /* 0x0000003619067223 */ /* 0x040fe20000010838 */
[----:B------:R-:W-:Y:S02]  /*9aa0*/  HADD2.F32 R56, -RZ, R57.H0_H0 ;  /* 0x20000039ff387230 */ /* 0x000fe40000004100 */
[----:B------:R-:W-:Y:S01]  /*9ab0*/  FFMA.FTZ R25, R25, R55, R62 ;  /* 0x0000003719197223 */ /* 0x000fe2000001003e */
[----:B------:R-:W-:Y:S02]  /*9ac0*/  HADD2.F32 R54, -RZ, R61.H0_H0 ;  /* 0x2000003dff367230 */ /* 0x000fe40000004100 */
[----:B------:R-:W-:Y:S02]  /*9ad0*/  HADD2.F32 R7, -RZ, R36.H0_H0 ;  /* 0x20000024ff077230 */ /* 0x000fe40000004100 */
[-C--:B------:R-:W-:Y:S01]  /*9ae0*/  FMUL.FTZ R62, R51, R56.reuse ;  /* 0x00000038333e7220 */ /* 0x080fe20000410000 */
[----:B------:R-:W-:Y:S01]  /*9af0*/  FFMA.FTZ R57, R37, R56, -R64 ;  /* 0x0000003825397223 */ /* 0x000fe20000010840 */
[C---:B------:R-:W-:Y:S01]  /*9b00*/  FMUL.FTZ R56, R41.reuse, R58 ;  /* 0x0000003a29387220 */ /* 0x040fe20000410000 */
[----:B------:R-:W-:Y:S01]  /*9b10*/  FMUL.FTZ R55, R41, R54 ;  /* 0x0000003629377220 */ /* 0x000fe20000410000 */
[----:B------:R-:W-:Y:S01]  /*9b20*/  FFMA.FTZ R62, R37, R60, R62 ;  /* 0x0000003c253e7223 */ /* 0x000fe2000001003e */
[----:B------:R-:W-:-:S02]  /*9b30*/  HADD2.F32 R51, -RZ, R59.H0_H0 ;  /* 0x2000003bff337230 */ /* 0x000fc40000004100 */
[C---:B------:R-:W-:Y:S01]  /*9b40*/  FFMA.FTZ R41, R7.reuse, R54, -R56 ;  /* 0x0000003607297223 */ /* 0x040fe20000010838 */
[----:B------:R-:W-:Y:S02]  /*9b50*/  HADD2.F32 R37, -RZ, R61.H1_H1 ;  /* 0x3000003dff257230 */ /* 0x000fe40000004100 */
[----:B------:R-:W-:Y:S02]  /*9b60*/  HADD2.F32 R56, -RZ, R59.H1_H1 ;  /* 0x3000003bff387230 */ /* 0x000fe40000004100 */
[----:B------:R-:W-:Y:S02]  /*9b70*/  HADD2.F32 R54, -RZ, R66.H0_H0 ;  /* 0x20000042ff367230 */ /* 0x000fe40000004100 */
[----:B------:R-:W-:Y:S01]  /*9b80*/  FFMA.FTZ R55, R7, R58, R55 ;  /* 0x0000003a07377223 */ /* 0x000fe20000010037 */
[----:B------:R-:W-:Y:S02]  /*9b90*/  HADD2.F32 R26, -RZ, R38.H0_H0 ;  /* 0x20000026ff1a7230 */ /* 0x000fe40000004100 */
[----:B------:R-:W-:Y:S01]  /*9ba0*/  FMUL.FTZ R7, R52, R51 ;  /* 0x0000003334077220 */ /* 0x000fe20000410000 */
[----:B------:R-:W-:-:S02]  /*9bb0*/  HADD2.F32 R27, -RZ, R39.H0_H0 ;  /* 0x20000027ff1b7230 */ /* 0x000fc40000004100 */
[-C--:B------:R-:W-:Y:S01]  /*9bc0*/  FMUL.FTZ R61, R52, R37.reuse ;  /* 0x00000025343d7220 */ /* 0x080fe20000410000 */
[C---:B------:R-:W-:Y:S01]  /*9bd0*/  FMUL.FTZ R60, R53.reuse, R56 ;  /* 0x00000038353c7220 */ /* 0x040fe20000410000 */
[----:B------:R-:W-:Y:S02]  /*9be0*/  HADD2.F32 R58, -RZ, R63.H0_H0 ;  /* 0x2000003fff3a7230 */ /* 0x000fe40000004100 */
[-C--:B------:R-:W-:Y:S01]  /*9bf0*/  FMUL.FTZ R53, R53, R54.reuse ;  /* 0x0000003635357220 */ /* 0x080fe20000410000 */
[----:B------:R-:W-:Y:S02]  /*9c00*/  HADD2.F32 R52, -RZ, R65.H0_H0 ;  /* 0x20000041ff347230 */ /* 0x000fe40000004100 */
[----:B------:R-:W-:Y:S01]  /*9c10*/  FFMA.FTZ R59, R26, R37, -R7 ;  /* 0x000000251a3b7223 */ /* 0x000fe20000010807 */
[----:B------:R-:W-:Y:S02]  /*9c20*/  HADD2.F32 R39, -RZ, R39.H1_H1 ;  /* 0x30000027ff277230 */ /* 0x000fe40000004100 */
[C---:B------:R-:W-:Y:S01]  /*9c30*/  FFMA.FTZ R60, R27.reuse, R54, -R60 ;  /* 0x000000361b3c7223 */ /* 0x040fe2000001083c */
[----:B------:R-:W-:Y:S01]  /*9c40*/  FFMA.FTZ R53, R27, R56, R53 ;  /* 0x000000381b357223 */ /* 0x000fe20000010035 */
[C---:B------:R-:W-:Y:S01]  /*9c50*/  FMUL.FTZ R64, R43.reuse, R58 ;  /* 0x0000003a2b407220 */ /* 0x040fe20000410000 */
[----:B------:R-:W-:Y:S01]  /*9c60*/  FMUL.FTZ R54, R43, R52 ;  /* 0x000000342b367220 */ /* 0x000fe20000410000 */
[----:B------:R-:W-:-:S02]  /*9c70*/  HADD2.F32 R27, -RZ, R24.H0_H0 ;  /* 0x20000018ff1b7230 */ /* 0x000fc40000004100 */
[----:B------:R-:W-:Y:S02]  /*9c80*/  HADD2.F32 R37, -RZ, R5.H0_H0 ;  /* 0x20000005ff257230 */ /* 0x000fe40000004100 */
[----:B------:R-:W-:Y:S02]  /*9c90*/  HADD2.F32 R7, -RZ, R20.H0_H0 ;  /* 0x20000014ff077230 */ /* 0x000fe40000004100 */
[----:B------:R-:W-:Y:S02]  /*9ca0*/  HADD2.F32 R5, -RZ, R4.H0_H0 ;  /* 0x20000004ff057230 */ /* 0x000fe40000004100 */
[----:B------:R-:W-:Y:S01]  /*9cb0*/  FFMA.FTZ R26, R26, R51, R61 ;  /* 0x000000331a1a7223 */ /* 0x000fe2000001003d */
[----:B------:R-:W-:Y:S02]  /*9cc0*/  HADD2.F32 R36, -RZ, R36.H1_H1 ;  /* 0x30000024ff247230 */ /* 0x000fe40000004100 */
[----:B------:R-:W-:Y:S01]  /*9cd0*/  FFMA.FTZ R51, R39, R52, -R64 ;  /* 0x0000003427337223 */ /* 0x000fe20000010840 */
[----:B------:R-:W-:-:S02]  /*9ce0*/  HADD2.F32 R38, -RZ, R38.H1_H1 ;  /* 0x30000026ff267230 */ /* 0x000fc40000004100 */
[----:B------:R-:W-:Y:S01]  /*9cf0*/  FFMA.FTZ R54, R39, R58, R54 ;  /* 0x0000003a27367223 */ /* 0x000fe20000010036 */
[----:B------:R-:W-:Y:S01]  /*9d00*/  FMUL.FTZ R39, R40, R27 ;  /* 0x0000001b28277220 */ /* 0x000fe20000410000 */
[----:B------:R-:W-:Y:S01]  /*9d10*/  FMUL.FTZ R43, R42, R37 ;  /* 0x000000252a2b7220 */ /* 0x000fe20000410000 */
[----:B------:R-:W-:Y:S01]  /*9d20*/  FMUL.FTZ R40, R40, R7 ;  /* 0x0000000728287220 */ /* 0x000fe20000410000 */
[----:B------:R-:W-:Y:S01]  /*9d30*/  FMUL.FTZ R42, R42, R5 ;  /* 0x000000052a2a7220 */ /* 0x000fe20000410000 */
[----:B------:R-:W-:Y:S01]  /*9d40*/  FFMA.FTZ R4, R36, R7, -R39 ;  /* 0x0000000724047223 */ /* 0x000fe20000010827 */
[----:B------:R-:W-:Y:S01]  /*9d50*/  FFMA.FTZ R20, R38, R5, -R43 ;  /* 0x0000000526147223 */ /* 0x000fe2000001082b */
[----:B------:R-:W-:Y:S01]  /*9d60*/  FFMA.FTZ R24, R36, R27, R40 ;  /* 0x0000001b24187223 */ /* 0x000fe20000010028 */
[----:B------:R-:W-:Y:S01]  /*9d70*/  FFMA.FTZ R37, R38, R37, R42 ;  /* 0x0000002526257223 */ /* 0x000fe2000001002a */
[----:B------:R-:W-:Y:S02]  /*9d80*/  F2FP.F16.F32.PACK_AB R5, R57, R6 ;  /* 0x000000063905723e */ /* 0x000fe400000000ff */
[----:B------:R-:W-:-:S02]  /*9d90*/  F2FP.F16.F32.PACK_AB R7, R51, R60 ;  /* 0x0000003c3307723e */ /* 0x000fc400000000ff */
[----:B------:R-:W-:Y:S02]  /*9da0*/  F2FP.F16.F32.PACK_AB R4, R4, R41 ;  /* 0x000000290404723e */ /* 0x000fe400000000ff */
[----:B------:R-:W-:Y:S02]  /*9db0*/  F2FP.F16.F32.PACK_AB R6, R20, R59 ;  /* 0x0000003b1406723e */ /* 0x000fe400000000ff */
[----:B------:R-:W-:Y:S02]  /*9dc0*/  F2FP.F16.F32.PACK_AB R27, R54, R53 ;  /* 0x00000035361b723e */ /* 0x000fe400000000ff */
[----:B------:R-:W-:Y:S02]  /*9dd0*/  F2FP.F16.F32.PACK_AB R25, R62, R25 ;  /* 0x000000193e19723e */ /* 0x000fe400000000ff */
[----:B------:R-:W-:Y:S02]  /*9de0*/  F2FP.F16.F32.PACK_AB R24, R24, R55 ;  /* 0x000000371818723e */ /* 0x000fe400000000ff */
[----:B------:R-:W-:Y:S01]  /*9df0*/  F2FP.F16.F32.PACK_AB R26, R37, R26 ;  /* 0x0000001a251a723e */ /* 0x000fe200000000ff */
[----:B------:R0:W-:Y:S04]  /*9e00*/  STS.128 [R70], R4 ;  /* 0x0000000446007388 */ /* 0x0001e80000000c00 */
[----:B------:R0:W-:Y:S02]  /*9e10*/  STS.128 [R0+0xda00], R24 ;  /* 0x00da001800007388 */ /* 0x0001e40000000c00 */
.L_x_508:
[----:B------:R-:W-:Y:S05]  /*9e20*/  BSYNC B1 ;  /* 0x0000000000017941 */ /* 0x000fea0003800000 */
.L_x_507:
[----:B------:R-:W-:Y:S04]  /*9e30*/  BSSY B1, `(.L_x_509) ;  /* 0x0000062000017945 */ /* 0x000fe80003800000 */
[----:B------:R-:W-:Y:S05]  /*9e40*/  @P1 BRA `(.L_x_510) ;  /* 0x0000000400801947 */ /* 0x000fea0003800000 */
[----:B0-----:R-:W2:Y:S04]  /*9e50*/  LDL R0, [R1+0x9c] ;  /* 0x00009c0001007983 */ /* 0x001ea80000100800 */
[----:B------:R-:W3:Y:S01]  /*9e60*/  LDL R55, [R1+0xa8] ;  /* 0x0000a80001377983 */ /* 0x000ee20000100800 */
[----:B------:R-:W-:Y:S01]  /*9e70*/  SHF.R.U64 R54, R28, 0x10, R29 ;  /* 0x000000101c367819 */ /* 0x000fe2000000121d */
[--C-:B------:R-:W-:Y:S01]  /*9e80*/  HADD2.F32 R37, -RZ, R50.reuse.H0_H0 ;  /* 0x20000032ff257230 */ /* 0x100fe20000004100 */
[----:B------:R-:W-:Y:S02]  /*9e90*/  SHF.R.U32.HI R36, RZ, 0x10, R9 ;  /* 0x00000010ff247819 */ /* 0x000fe40000011609 */
[--C-:B------:R-:W-:Y:S02]  /*9ea0*/  SHF.R.U64 R53, R30, 0x10, R31.reuse ;  /* 0x000000101e357819 */ /* 0x100fe4000000121f */
[----:B------:R-:W-:Y:S01]  /*9eb0*/  SHF.R.U32.HI R43, RZ, 0x10, R31 ;  /* 0x00000010ff2b7819 */ /* 0x000fe2000001161f */
[----:B------:R-:W-:Y:S01]  /*9ec0*/  HADD2.F32 R31, -RZ, R50.H1_H1 ;  /* 0x30000032ff1f7230 */ /* 0x000fe20000004100 */
[----:B------:R-:W-:Y:S01]  /*9ed0*/  SHF.R.U64 R52, R8, 0x10, R9 ;  /* 0x0000001008347819 */ /* 0x000fe20000001209 */
[----:B------:R-:W-:Y:S01]  /*9ee0*/  HADD2.F32 R36, -RZ, R36.H0_H0 ;  /* 0x20000024ff247230 */ /* 0x000fe20000004100 */
[----:B------:R-:W-:-:S02]  /*9ef0*/  SHF.R.U32.HI R38, RZ, 0x10, R29 ;  /* 0x00000010ff267819 */ /* 0x000fc4000001161d */
[--C-:B------:R-:W-:Y:S02]  /*9f00*/  SHF.R.U64 R51, R10, 0x10, R11.reuse ;  /* 0x000000100a337819 */ /* 0x100fe4000000120b */
[----:B------:R-:W-:Y:S02]  /*9f10*/  SHF.R.U32.HI R42, RZ, 0x10, R11 ;  /* 0x00000010ff2a7819 */ /* 0x000fe4000001160b */
[----:B--2---:R-:W-:-:S04]  /*9f20*/  LEA.HI R0, R3, R0, RZ, 0x1d ;  /* 0x0000000003007211 */ /* 0x004fc800078fe8ff */
[----:B------:R-:W-:-:S04]  /*9f30*/  SHF.R.S32.HI R5, RZ, 0x1f, R0 ;  /* 0x0000001fff057819 */ /* 0x000fc80000011400 */
[----:B------:R-:W-:Y:S01]  /*9f40*/  LEA.HI R5, R5, R0, RZ, 0x2 ;  /* 0x0000000005057211 */ /* 0x000fe200078f10ff */
[----:B------:R-:W-:-:S03]  /*9f50*/  IMAD.SHL.U32 R0, R0, 0x8, RZ ;  /* 0x0000000800007824 */ /* 0x000fc600078e00ff */
[----:B------:R-:W-:Y:S02]  /*9f60*/  SHF.R.S32.HI R5, RZ, 0x2, R5 ;  /* 0x00000002ff057819 */ /* 0x000fe40000011405 */
[----:B-----5:R-:W-:-:S03]  /*9f70*/  LOP3.LUT R0, R69, 0x18, R0, 0xf8, !PT ;  /* 0x0000001845007812 */ /* 0x020fc600078ef800 */
[----:B------:R-:W-:Y:S01]  /*9f80*/  IMAD R20, R5, 0x1800, R68 ;  /* 0x0000180005147824 */ /* 0x000fe200078e0244 */
[----:B------:R-:W-:Y:S01]  /*9f90*/  LOP3.LUT R25, R0, R67, RZ, 0x3c, !PT ;  /* 0x0000004300197212 */ /* 0x000fe200078e3cff */
[----:B---3--:R-:W0:Y:S04]  /*9fa0*/  LDS.128 R4, [R55] ;  /* 0x0000000037047984 */ /* 0x008e280000000c00 */
[----:B------:R-:W-:-:S04]  /*9fb0*/  IMAD.IADD R25, R20, 0x1, R25 ;  /* 0x0000000114197824 */ /* 0x000fc800078e0219 */
[----:B------:R-:W-:-:S05]  /*9fc0*/  IMAD R0, R25, 0x2, R16 ;  /* 0x0000000219007824 */ /* 0x000fca00078e0210 */
[----:B------:R-:W1:Y:S01]  /*9fd0*/  LDS.128 R24, [R0+0xda00] ;  /* 0x00da000000187984 */ /* 0x000e620000000c00 */
[--C-:B0-----:R-:W-:Y:S02]  /*9fe0*/  HADD2.F32 R8, -RZ, R5.reuse.H0_H0 ;  /* 0x20000005ff087230 */ /* 0x101fe40000004100 */
[----:B------:R-:W-:Y:S02]  /*9ff0*/  HADD2.F32 R9, -RZ, R5.H1_H1 ;  /* 0x30000005ff097230 */ /* 0x000fe40000004100 */
[----:B------:R-:W-:Y:S02]  /*a000*/  HADD2.F32 R5, -RZ, R4.H0_H0 ;  /* 0x20000004ff057230 */ /* 0x000fe40000004100 */
[----:B------:R-:W-:Y:S02]  /*a010*/  HADD2.F32 R10, -RZ, R6.H0_H0 ;  /* 0x20000006ff0a7230 */ /* 0x000fe40000004100 */
[--C-:B------:R-:W-:Y:S02]  /*a020*/  HADD2.F32 R11, -RZ, R7.reuse.H0_H0 ;  /* 0x20000007ff0b7230 */ /* 0x100fe40000004100 */
[----:B------:R-:W-:-:S02]  /*a030*/  HADD2.F32 R7, -RZ, R7.H1_H1 ;  /* 0x30000007ff077230 */ /* 0x000fc40000004100 */
[----:B------:R-:W-:Y:S02]  /*a040*/  HADD2.F32 R4, -RZ, R4.H1_H1 ;  /* 0x30000004ff047230 */ /* 0x000fe40000004100 */
[--C-:B-1----:R-:W-:Y:S02]  /*a050*/  HADD2.F32 R28, -RZ, R25.reuse.H0_H0 ;  /* 0x20000019ff1c7230 */ /* 0x102fe40000004100 */
[----:B------:R-:W-:Y:S02]  /*a060*/  HADD2.F32 R25, -RZ, R25.H1_H1 ;  /* 0x30000019ff197230 */ /* 0x000fe40000004100 */
[----:B------:R-:W-:Y:S02]  /*a070*/  HADD2.F32 R20, -RZ, R24.H0_H0 ;  /* 0x20000018ff147230 */ /* 0x000fe40000004100 */
[C---:B------:R-:W-:Y:S01]  /*a080*/  FMUL.FTZ R39, R28.reuse, R37 ;  /* 0x000000251c277220 */ /* 0x040fe20000410000 */
[----:B------:R-:W-:Y:S01]  /*a090*/  FMUL.FTZ R41, R28, R31 ;  /* 0x0000001f1c297220 */ /* 0x000fe20000410000 */
[----:B------:R-:W-:-:S02]  /*a0a0*/  HADD2.F32 R28, -RZ, R38.H0_H0 ;  /* 0x20000026ff1c7230 */ /* 0x000fc40000004100 */
[C---:B------:R-:W-:Y:S01]  /*a0b0*/  FMUL.FTZ R38, R25.reuse, R36 ;  /* 0x0000002419267220 */ /* 0x040fe20000410000 */
[C---:B------:R-:W-:Y:S01]  /*a0c0*/  FFMA.FTZ R39, R8.reuse, R31, -R39 ;  /* 0x0000001f08277223 */ /* 0x040fe20000010827 */
[----:B------:R-:W-:Y:S02]  /*a0d0*/  HADD2.F32 R31, -RZ, R47.H0_H0 ;  /* 0x2000002fff1f7230 */ /* 0x000fe40000004100 */
[----:B------:R-:W-:Y:S01]  /*a0e0*/  FFMA.FTZ R41, R8, R37, R41 ;  /* 0x0000002508297223 */ /* 0x000fe20000010029 */
[----:B------:R-:W-:Y:S02]  /*a0f0*/  HADD2.F32 R8, -RZ, R49.H0_H0 ;  /* 0x20000031ff087230 */ /* 0x000fe40000004100 */
[-C--:B------:R-:W-:Y:S01]  /*a100*/  FMUL.FTZ R40, R25, R28.reuse ;  /* 0x0000001c19287220 */ /* 0x080fe20000410000 */
[----:B------:R-:W-:Y:S01]  /*a110*/  FFMA.FTZ R38, R9, R28, -R38 ;  /* 0x0000001c09267223 */ /* 0x000fe20000010826 */
[----:B------:R-:W-:Y:S01]  /*a120*/  FMUL.FTZ R28, R20, R31 ;  /* 0x0000001f141c7220 */ /* 0x000fe20000410000 */
[----:B------:R-:W-:-:S02]  /*a130*/  HADD2.F32 R29, -RZ, R26.H0_H0 ;  /* 0x2000001aff1d7230 */ /* 0x000fc40000004100 */
[-C--:B------:R-:W-:Y:S01]  /*a140*/  FMUL.FTZ R20, R20, R8.reuse ;  /* 0x0000000814147220 */ /* 0x080fe20000410000 */
[----:B------:R-:W-:Y:S02]  /*a150*/  HADD2.F32 R47, -RZ, R47.H1_H1 ;  /* 0x3000002fff2f7230 */ /* 0x000fe40000004100 */
[C---:B------:R-:W-:Y:S01]  /*a160*/  FFMA.FTZ R28, R5.reuse, R8, -R28 ;  /* 0x00000008051c7223 */ /* 0x040fe2000001081c */
[----:B------:R-:W-:Y:S02]  /*a170*/  HADD2.F32 R8, -RZ, R48.H1_H1 ;  /* 0x30000030ff087230 */ /* 0x000fe40000004100 */
[----:B------:R-:W-:Y:S01]  /*a180*/  FFMA.FTZ R31, R5, R31, R20 ;  /* 0x0000001f051f7223 */ /* 0x000fe20000010014 */
[----:B------:R-:W-:Y:S02]  /*a190*/  HADD2.F32 R30, -RZ, R27.H0_H0 ;  /* 0x2000001bff1e7230 */ /* 0x000fe40000004100 */
[----:B------:R-:W-:Y:S01]  /*a1a0*/  FMUL.FTZ R5, R29, R47 ;  /* 0x0000002f1d057220 */ /* 0x000fe20000410000 */
[----:B------:R-:W-:-:S02]  /*a1b0*/  HADD2.F32 R49, -RZ, R49.H1_H1 ;  /* 0x30000031ff317230 */ /* 0x000fc40000004100 */
[----:B------:R-:W-:Y:S01]  /*a1c0*/  FFMA.FTZ R40, R9, R36, R40 ;  /* 0x0000002409287223 */ /* 0x000fe20000010028 */
[----:B------:R-:W-:Y:S02]  /*a1d0*/  HADD2.F32 R48, -RZ, R48.H0_H0 ;  /* 0x20000030ff307230 */ /* 0x000fe40000004100 */
[-C--:B------:R-:W-:Y:S01]  /*a1e0*/  FMUL.FTZ R9, R29, R8.reuse ;  /* 0x000000081d097220 */ /* 0x080fe20000410000 */
[----:B------:R-:W-:Y:S01]  /*a1f0*/  FFMA.FTZ R29, R10, R8, -R5 ;  /* 0x000000080a1d7223 */ /* 0x000fe20000010805 */
[----:B------:R-:W-:Y:S02]  /*a200*/  HADD2.F32 R27, -RZ, R27.H1_H1 ;  /* 0x3000001bff1b7230 */ /* 0x000fe40000004100 */
[C---:B------:R-:W-:Y:S01]  /*a210*/  FMUL.FTZ R5, R30.reuse, R49 ;  /* 0x000000311e057220 */ /* 0x040fe20000410000 */
[----:B------:R-:W-:Y:S02]  /*a220*/  HADD2.F32 R20, -RZ, R42.H0_H0 ;  /* 0x2000002aff147230 */ /* 0x000fe40000004100 */
[----:B------:R-:W-:Y:S01]  /*a230*/  FMUL.FTZ R36, R30, R48 ;  /* 0x000000301e247220 */ /* 0x000fe20000410000 */
[----:B------:R-:W-:-:S02]  /*a240*/  HADD2.F32 R8, -RZ, R43.H0_H0 ;  /* 0x2000002bff087230 */ /* 0x000fc40000004100 */
[C---:B------:R-:W-:Y:S01]  /*a250*/  FFMA.FTZ R48, R11.reuse, R48, R5 ;  /* 0x000000300b307223 */ /* 0x040fe20000010005 */
[----:B------:R-:W-:Y:S02]  /*a260*/  HADD2.F32 R24, -RZ, R24.H1_H1 ;  /* 0x30000018ff187230 */ /* 0x000fe40000004100 */
[----:B------:R-:W-:Y:S01]  /*a270*/  FFMA.FTZ R36, R11, R49, -R36 ;  /* 0x000000310b247223 */ /* 0x000fe20000010824 */
[----:B------:R-:W-:Y:S02]  /*a280*/  HADD2.F32 R26, -RZ, R26.H1_H1 ;  /* 0x3000001aff1a7230 */ /* 0x000fe40000004100 */
[----:B------:R-:W-:Y:S01]  /*a290*/  FFMA.FTZ R10, R10, R47, R9 ;  /* 0x0000002f0a0a7223 */ /* 0x000fe20000010009 */
[C---:B------:R-:W-:Y:S01]  /*a2a0*/  FMUL.FTZ R30, R27.reuse, R20 ;  /* 0x000000141b1e7220 */ /* 0x040fe20000410000 */
[----:B------:R-:W-:Y:S01]  /*a2b0*/  FMUL.FTZ R42, R27, R8 ;  /* 0x000000081b2a7220 */ /* 0x000fe20000410000 */
[----:B------:R-:W-:Y:S02]  /*a2c0*/  HADD2.F32 R11, -RZ, R52.H0_H0 ;  /* 0x20000034ff0b7230 */ /* 0x000fe40000004100 */
[----:B------:R-:W-:-:S02]  /*a2d0*/  HADD2.F32 R25, -RZ, R51.H0_H0 ;  /* 0x20000033ff197230 */ /* 0x000fc40000004100 */
[C---:B------:R-:W-:Y:S01]  /*a2e0*/  FFMA.FTZ R43, R7.reuse, R8, -R30 ;  /* 0x00000008072b7223 */ /* 0x040fe2000001081e */
[----:B------:R-:W-:Y:S02]  /*a2f0*/  HADD2.F32 R5, -RZ, R54.H0_H0 ;  /* 0x20000036ff057230 */ /* 0x000fe40000004100 */
[----:B------:R-:W-:Y:S01]  /*a300*/  FFMA.FTZ R47, R7, R20, R42 ;  /* 0x00000014072f7223 */ /* 0x000fe2000001002a */
[----:B------:R-:W-:Y:S02]  /*a310*/  HADD2.F32 R9, -RZ, R53.H0_H0 ;  /* 0x20000035ff097230 */ /* 0x000fe40000004100 */
[----:B------:R-:W-:Y:S01]  /*a320*/  FMUL.FTZ R7, R24, R11 ;  /* 0x0000000b18077220 */ /* 0x000fe20000410000 */
[----:B------:R-:W-:Y:S02]  /*a330*/  HADD2.F32 R6, -RZ, R6.H1_H1 ;  /* 0x30000006ff067230 */ /* 0x000fe40000004100 */
[----:B------:R-:W-:Y:S01]  /*a340*/  FMUL.FTZ R37, R26, R25 ;  /* 0x000000191a257220 */ /* 0x000fe20000410000 */
[----:B------:R-:W-:Y:S01]  /*a350*/  FMUL.FTZ R24, R24, R5 ;  /* 0x0000000518187220 */ /* 0x000fe20000410000 */
[----:B------:R-:W-:Y:S01]  /*a360*/  FMUL.FTZ R26, R26, R9 ;  /* 0x000000091a1a7220 */ /* 0x000fe20000410000 */
[----:B------:R-:W-:Y:S01]  /*a370*/  FFMA.FTZ R27, R4, R5, -R7 ;  /* 0x00000005041b7223 */ /* 0x000fe20000010807 */
[----:B------:R-:W-:Y:S01]  /*a380*/  FFMA.FTZ R20, R6, R9, -R37 ;  /* 0x0000000906147223 */ /* 0x000fe20000010825 */
[----:B------:R-:W-:Y:S01]  /*a390*/  FFMA.FTZ R8, R4, R11, R24 ;  /* 0x0000000b04087223 */ /* 0x000fe20000010018 */
[----:B------:R-:W-:Y:S01]  /*a3a0*/  FFMA.FTZ R25, R6, R25, R26 ;  /* 0x0000001906197223 */ /* 0x000fe2000001001a */
[----:B------:R-:W-:-:S02]  /*a3b0*/  F2FP.F16.F32.PACK_AB R7, R43, R36 ;  /* 0x000000242b07723e */ /* 0x000fc400000000ff */
[----:B------:R-:W-:Y:S02]  /*a3c0*/  F2FP.F16.F32.PACK_AB R5, R38, R39 ;  /* 0x000000272605723e */ /* 0x000fe400000000ff */
[----:B------:R-:W-:Y:S02]  /*a3d0*/  F2FP.F16.F32.PACK_AB R4, R27, R28 ;  /* 0x0000001c1b04723e */ /* 0x000fe400000000ff */
[----:B------:R-:W-:Y:S02]  /*a3e0*/  F2FP.F16.F32.PACK_AB R6, R20, R29 ;  /* 0x0000001d1406723e */ /* 0x000fe400000000ff */
[----:B------:R-:W-:Y:S02]  /*a3f0*/  F2FP.F16.F32.PACK_AB R11, R47, R48 ;  /* 0x000000302f0b723e */ /* 0x000fe400000000ff */
[----:B------:R-:W-:Y:S01]  /*a400*/  F2FP.F16.F32.PACK_AB R9, R40, R41 ;  /* 0x000000292809723e */ /* 0x000fe200000000ff */
[----:B------:R1:W-:Y:S01]  /*a410*/  STS.128 [R55], R4 ;  /* 0x0000000437007388 */ /* 0x0003e20000000c00 */
[----:B------:R-:W-:-:S02]  /*a420*/  F2FP.F16.F32.PACK_AB R8, R8, R31 ;  /* 0x0000001f0808723e */ /* 0x000fc400000000ff */
[----:B------:R-:W-:-:S05]  /*a430*/  F2FP.F16.F32.PACK_AB R10, R25, R10 ;  /* 0x0000000a190a723e */ /* 0x000fca00000000ff */
[----:B------:R1:W-:Y:S02]  /*a440*/  STS.128 [R0+0xda00], R8 ;  /* 0x00da000800007388 */ /* 0x0003e40000000c00 */
.L_x_510:
[----:B------:R-:W-:Y:S05]  /*a450*/  BSYNC B1 ;  /* 0x0000000000017941 */ /* 0x000fea0003800000 */
.L_x_509:
[----:B------:R-:W-:Y:S05]  /*a460*/  @P2 BRA `(.L_x_491) ;  /* 0x0000000400802947 */ /* 0x000fea0003800000 */
[----:B01----:R-:W2:Y:S04]  /*a470*/  LDL R0, [R1+0xa0] ;  /* 0x0000a00001007983 */ /* 0x003ea80000100800 */
[----:B------:R-:W3:Y:S01]  /*a480*/  LDL R39, [R1+0xa4] ;  /* 0x0000a40001277983 */ /* 0x000ee20000100800 */
[--C-:B------:R-:W-:Y:S01]  /*a490*/  SHF.R.U64 R38, R32, 0x10, R33.reuse ;  /* 0x0000001020267819 */ /* 0x100fe20000001221 */
[----:B------:R-:W-:Y:S01]  /*a4a0*/  HADD2.F32 R27, -RZ, R21.H1_H1 ;  /* 0x30000015ff1b7230 */ /* 0x000fe20000004100 */
[----:B------:R-:W-:Y:S01]  /*a4b0*/  SHF.R.U32.HI R30, RZ, 0x10, R33 ;  /* 0x00000010ff1e7819 */ /* 0x000fe20000011621 */
[----:B------:R-:W-:Y:S01]  /*a4c0*/  HADD2.F32 R26, -RZ, R45.H1_H1 ;  /* 0x3000002dff1a7230 */ /* 0x000fe20000004100 */
[--C-:B------:R-:W-:Y:S01]  /*a4d0*/  SHF.R.U64 R33, R14, 0x10, R15.reuse ;  /* 0x000000100e217819 */ /* 0x100fe2000000120f */
[----:B------:R-:W-:Y:S01]  /*a4e0*/  HADD2.F32 R21, -RZ, R21.H0_H0 ;  /* 0x20000015ff157230 */ /* 0x000fe20000004100 */
[----:B------:R-:W-:Y:S01]  /*a4f0*/  SHF.R.U32.HI R32, RZ, 0x10, R15 ;  /* 0x00000010ff207819 */ /* 0x000fe2000001160f */
[----:B------:R-:W-:Y:S01]  /*a500*/  HADD2.F32 R45, -RZ, R45.H0_H0 ;  /* 0x2000002dff2d7230 */ /* 0x000fe20000004100 */
[----:B------:R-:W-:-:S02]  /*a510*/  SHF.R.U32.HI R28, RZ, 0x10, R13 ;  /* 0x00000010ff1c7819 */ /* 0x000fc4000001160d */
[----:B------:R-:W-:Y:S02]  /*a520*/  SHF.R.U64 R36, R12, 0x10, R13 ;  /* 0x000000100c247819 */ /* 0x000fe4000000120d */
[--C-:B------:R-:W-:Y:S01]  /*a530*/  SHF.R.U64 R37, R34, 0x10, R35.reuse ;  /* 0x0000001022257819 */ /* 0x100fe20000001223 */
[----:B------:R-:W-:Y:S01]  /*a540*/  HADD2.F32 R28, -RZ, R28.H0_H0 ;  /* 0x2000001cff1c7230 */ /* 0x000fe20000004100 */
[----:B------:R-:W-:Y:S02]  /*a550*/  SHF.R.U32.HI R34, RZ, 0x10, R35 ;  /* 0x00000010ff227819 */ /* 0x000fe40000011623 */
[----:B--2---:R-:W-:-:S04]  /*a560*/  LEA.HI R3, R3, R0, RZ, 0x1d ;  /* 0x0000000003037211 */ /* 0x004fc800078fe8ff */
[----:B------:R-:W-:Y:S01]  /*a570*/  SHF.R.S32.HI R0, RZ, 0x1f, R3 ;  /* 0x0000001fff007819 */ /* 0x000fe20000011403 */
[----:B---3--:R-:W0:Y:S03]  /*a580*/  LDS.128 R4, [R39] ;  /* 0x0000000027047984 */ /* 0x008e260000000c00 */
        /* <DEDUP_REMOVED lines=16> */
[----:B------:R-:W-:Y:S02]  /*a690*/  HADD2.F32 R6, -RZ, R6.H1_H1 ;  /* 0x30000006ff067230 */ /* 0x000fe40000004100 */
[--C-:B-1----:R-:W-:Y:S02]  /*a6a0*/  HADD2.F32 R15, -RZ, R9.reuse.H0_H0 ;  /* 0x20000009ff0f7230 */ /* 0x102fe40000004100 */
[----:B------:R-:W-:Y:S02]  /*a6b0*/  HADD2.F32 R20, -RZ, R9.H1_H1 ;  /* 0x30000009ff147230 */ /* 0x000fe40000004100 */
[----:B------:R-:W-:Y:S02]  /*a6c0*/  HADD2.F32 R9, -RZ, R8.H0_H0 ;  /* 0x20000008ff097230 */ /* 0x000fe40000004100 */
[C---:B------:R-:W-:Y:S01]  /*a6d0*/  FMUL.FTZ R29, R15.reuse, R27 ;  /* 0x0000001b0f1d7220 */ /* 0x040fe20000410000 */
[----:B------:R-:W-:Y:S01]  /*a6e0*/  FMUL.FTZ R31, R15, R26 ;  /* 0x0000001a0f1f7220 */ /* 0x000fe20000410000 */
[----:B------:R-:W-:-:S02]  /*a6f0*/  HADD2.F32 R15, -RZ, R30.H0_H0 ;  /* 0x2000001eff0f7230 */ /* 0x000fc40000004100 */
[----:B------:R-:W-:Y:S01]  /*a700*/  FFMA.FTZ R29, R12, R26, -R29 ;  /* 0x0000001a0c1d7223 */ /* 0x000fe2000001081d */
[-C--:B------:R-:W-:Y:S01]  /*a710*/  FMUL.FTZ R26, R20, R28.reuse ;  /* 0x0000001c141a7220 */ /* 0x080fe20000410000 */
[----:B------:R-:W-:Y:S01]  /*a720*/  FFMA.FTZ R31, R12, R27, R31 ;  /* 0x0000001b0c1f7223 */ /* 0x000fe2000001001f */
[-C--:B------:R-:W-:Y:S01]  /*a730*/  FMUL.FTZ R30, R20, R15.reuse ;  /* 0x0000000f141e7220 */ /* 0x080fe20000410000 */
[----:B------:R-:W-:Y:S02]  /*a740*/  HADD2.F32 R24, -RZ, R10.H0_H0 ;  /* 0x2000000aff187230 */ /* 0x000fe40000004100 */
[----:B------:R-:W-:Y:S01]  /*a750*/  FFMA.FTZ R26, R5, R15, -R26 ;  /* 0x0000000f051a7223 */ /* 0x000fe2000001081a */
[C---:B------:R-:W-:Y:S01]  /*a760*/  FMUL.FTZ R15, R9.reuse, R21 ;  /* 0x00000015090f7220 */ /* 0x040fe20000410000 */
[----:B------:R-:W-:Y:S02]  /*a770*/  HADD2.F32 R12, -RZ, R44.H0_H0 ;  /* 0x2000002cff0c7230 */ /* 0x000fe40000004100 */
[----:B------:R-:W-:Y:S01]  /*a780*/  FMUL.FTZ R20, R9, R45 ;  /* 0x0000002d09147220 */ /* 0x000fe20000410000 */
[----:B------:R-:W-:Y:S01]  /*a790*/  FFMA.FTZ R30, R5, R28, R30 ;  /* 0x0000001c051e7223 */ /* 0x000fe2000001001e */
[----:B------:R-:W-:-:S02]  /*a7a0*/  HADD2.F32 R5, -RZ, R46.H0_H0 ;  /* 0x2000002eff057230 */ /* 0x000fc40000004100 */
[C---:B------:R-:W-:Y:S01]  /*a7b0*/  FFMA.FTZ R15, R0.reuse, R45, -R15 ;  /* 0x0000002d000f7223 */ /* 0x040fe2000001080f */
[----:B------:R-:W-:Y:S01]  /*a7c0*/  FFMA.FTZ R21, R0, R21, R20 ;  /* 0x0000001500157223 */ /* 0x000fe20000010014 */
[CC--:B------:R-:W-:Y:S01]  /*a7d0*/  FMUL.FTZ R0, R24.reuse, R12.reuse ;  /* 0x0000000c18007220 */ /* 0x0c0fe20000410000 */
[--C-:B------:R-:W-:Y:S02]  /*a7e0*/  HADD2.F32 R25, -RZ, R11.reuse.H0_H0 ;  /* 0x2000000bff197230 */ /* 0x100fe40000004100 */
[-C--:B------:R-:W-:Y:S01]  /*a7f0*/  FMUL.FTZ R28, R24, R5.reuse ;  /* 0x00000005181c7220 */ /* 0x080fe20000410000 */
[----:B------:R-:W-:Y:S02]  /*a800*/  HADD2.F32 R44, -RZ, R44.H1_H1 ;  /* 0x3000002cff2c7230 */ /* 0x000fe40000004100 */
[C---:B------:R-:W-:Y:S01]  /*a810*/  FFMA.FTZ R24, R13.reuse, R5, -R0 ;  /* 0x000000050d187223 */ /* 0x040fe20000010800 */
[----:B------:R-:W-:Y:S02]  /*a820*/  HADD2.F32 R11, -RZ, R11.H1_H1 ;  /* 0x3000000bff0b7230 */ /* 0x000fe40000004100 */
[----:B------:R-:W-:Y:S01]  /*a830*/  FFMA.FTZ R28, R13, R12, R28 ;  /* 0x0000000c0d1c7223 */ /* 0x000fe2000001001c */
[----:B------:R-:W-:-:S02]  /*a840*/  HADD2.F32 R46, -RZ, R46.H1_H1 ;  /* 0x3000002eff2e7230 */ /* 0x000fc40000004100 */
[C---:B------:R-:W-:Y:S01]  /*a850*/  FMUL.FTZ R5, R25.reuse, R44 ;  /* 0x0000002c19057220 */ /* 0x040fe20000410000 */
[----:B------:R-:W-:Y:S02]  /*a860*/  HADD2.F32 R20, -RZ, R32.H0_H0 ;  /* 0x20000020ff147230 */ /* 0x000fe40000004100 */
[----:B------:R-:W-:Y:S02]  /*a870*/  HADD2.F32 R0, -RZ, R34.H0_H0 ;  /* 0x20000022ff007230 */ /* 0x000fe40000004100 */
[----:B------:R-:W-:Y:S01]  /*a880*/  FMUL.FTZ R25, R25, R46 ;  /* 0x0000002e19197220 */ /* 0x000fe20000410000 */
[----:B------:R-:W-:Y:S02]  /*a890*/  HADD2.F32 R8, -RZ, R8.H1_H1 ;  /* 0x30000008ff087230 */ /* 0x000fe40000004100 */
[C---:B------:R-:W-:Y:S01]  /*a8a0*/  FMUL.FTZ R12, R11.reuse, R20 ;  /* 0x000000140b0c7220 */ /* 0x040fe20000410000 */
[----:B------:R-:W-:Y:S02]  /*a8b0*/  HADD2.F32 R10, -RZ, R10.H1_H1 ;  /* 0x3000000aff0a7230 */ /* 0x000fe40000004100 */
[----:B------:R-:W-:Y:S01]  /*a8c0*/  FMUL.FTZ R32, R11, R0 ;  /* 0x000000000b207220 */ /* 0x000fe20000410000 */
[----:B------:R-:W-:Y:S01]  /*a8d0*/  FFMA.FTZ R46, R14, R46, -R5 ;  /* 0x0000002e0e2e7223 */ /* 0x000fe20000010805 */
[----:B------:R-:W-:-:S02]  /*a8e0*/  HADD2.F32 R11, -RZ, R36.H0_H0 ;  /* 0x20000024ff0b7230 */ /* 0x000fc40000004100 */
[----:B------:R-:W-:Y:S01]  /*a8f0*/  FFMA.FTZ R14, R14, R44, R25 ;  /* 0x0000002c0e0e7223 */ /* 0x000fe20000010019 */
[----:B------:R-:W-:Y:S02]  /*a900*/  HADD2.F32 R13, -RZ, R33.H0_H0 ;  /* 0x20000021ff0d7230 */ /* 0x000fe40000004100 */
[C---:B------:R-:W-:Y:S01]  /*a910*/  FFMA.FTZ R27, R7.reuse, R0, -R12 ;  /* 0x00000000071b7223 */ /* 0x040fe2000001080c */
[----:B------:R-:W-:Y:S02]  /*a920*/  HADD2.F32 R5, -RZ, R38.H0_H0 ;  /* 0x20000026ff057230 */ /* 0x000fe40000004100 */
[----:B------:R-:W-:Y:S01]  /*a930*/  FFMA.FTZ R33, R7, R20, R32 ;  /* 0x0000001407217223 */ /* 0x000fe20000010020 */
[----:B------:R-:W-:Y:S02]  /*a940*/  HADD2.F32 R9, -RZ, R37.H0_H0 ;  /* 0x20000025ff097230 */ /* 0x000fe40000004100 */
        /* <DEDUP_REMOVED lines=18> */
.L_x_491:
[----:B------:R-:W-:Y:S05]  /*aa70*/  BSYNC B0 ;  /* 0x0000000000007941 */ /* 0x000fea0003800000 */
.L_x_484:
[----:B------:R-:W-:Y:S01]  /*aa80*/  @!PT LDS RZ, [RZ] ;  /* 0x00000000fffff984 */ /* 0x000fe20000000800 */
[----:B------:R-:W-:Y:S01]  /*aa90*/  @!PT LDS RZ, [RZ] ;  /* 0x00000000fffff984 */ /* 0x000fe20000000800 */
[----:B------:R-:W-:Y:S01]  /*aaa0*/  @!PT LDS RZ, [RZ] ;  /* 0x00000000fffff984 */ /* 0x000fe20000000800 */
[----:B------:R-:W-:Y:S01]  /*aab0*/  @!PT LDS RZ, [RZ] ;  /* 0x00000000fffff984 */ /* 0x000fe20000000800 */
[----:B------:R1:W-:Y:S06]  /*aac0*/  MEMBAR.ALL.CTA ;  /* 0x0000000000007992 */ /* 0x0003ec0000008000 */
[----:B-1----:R-:W1:Y:S01]  /*aad0*/  FENCE.VIEW.ASYNC.S ;  /* 0x00000000000073c6 */ /* 0x002e620000000000 */
[----:B------:R-:W-:Y:S05]  /*aae0*/  WARPSYNC.ALL ;  /* 0x0000000000007948 */ /* 0x000fea0003800000 */
[----:B-1----:R-:W-:Y:S06]  /*aaf0*/  BAR.SYNC.DEFER_BLOCKING 0xd, 0x180 ;  /* 0x0346000000007b1d */ /* 0x002fec0000010000 */
.L_x_482:
[----:B0--3--:R-:W3:Y:S02]  /*ab00*/  LDL R0, [R1+0x48] ;  /* 0x0000480001007983 */ /* 0x009ee40000100800 */
[----:B---3--:R-:W-:-:S13]  /*ab10*/  ISETP.NE.AND P0, PT, R0, 0x3, PT ;  /* 0x000000030000780c */ /* 0x008fda0003f05270 */
[----:B------:R-:W-:Y:S05]  /*ab20*/  @!P0 BRA `(.L_x_511) ;  /* 0x0000000000048947 */ /* 0x000fea0003800000 */
[----:B------:R-:W-:Y:S01]  /*ab30*/  BPT.TRAP 0x1 ;  /* 0x000000040000795c */ /* 0x000fe20000300000 */
.L_x_511:
[----:B-12-4-:R-:W2:Y:S01]  /*ab40*/  LDL R3, [R1+0x60] ;  /* 0x0000600001037983 */ /* 0x016ea20000100800 */
[----:B------:R-:W-:Y:S01]  /*ab50*/  IMAD R0, R144, 0x8, R16 ;  /* 0x0000000890007824 */ /* 0x000fe200078e0210 */
[----:B--2---:R-:W-:-:S04]  /*ab60*/  SHF.L.U32 R5, R3, 0x1f, RZ ;  /* 0x0000001f03057819 */ /* 0x004fc800000006ff */
[----:B------:R0:W1:Y:S01]  /*ab70*/  SYNCS.PHASECHK.TRANS64.TRYWAIT P1, [R0+URZ+0x31c30], R5 ;  /* 0x031c3005000075a7 */ /* 0x000062000802017f */
[----:B------:R-:W-:Y:S05]  /*ab80*/  @!P0 BRA `(.L_x_512) ;  /* 0x0000000000048947 */ /* 0x000fea0003800000 */
[----:B------:R-:W-:Y:S01]  /*ab90*/  BPT.TRAP 0x1 ;  /* 0x000000040000795c */ /* 0x000fe20000300000 */
.L_x_512:
[----:B------:R-:W-:Y:S02]  /*aba0*/  IMAD R2, R2, 0x1000, R16 ;  /* 0x0000100002027824 */ /* 0x000fe400078e0210 */
[----:B------:R-:W-:Y:S02]  /*abb0*/  VIADD R4, R16, 0x16a00 ;  /* 0x00016a0010047836 */ /* 0x000fe40000000000 */
[----:B------:R-:W-:-:S03]  /*abc0*/  VIADD R3, R2, 0xda00 ;  /* 0x0000da0002037836 */ /* 0x000fc60000000000 */
[----:B------:R-:W-:Y:S02]  /*abd0*/  SHF.R.U32.HI R2, RZ, 0x4, R4 ;  /* 0x00000004ff027819 */ /* 0x000fe40000011604 */
[----:B------:R-:W-:Y:S02]  /*abe0*/  SHF.R.U32.HI R3, RZ, 0x4, R3 ;  /* 0x00000004ff037819 */ /* 0x000fe40000011603 */
[----:B------:R-:W-:Y:S02]  /*abf0*/  LOP3.LUT R2, R2, 0x3fff, RZ, 0xc0, !PT ;  /* 0x00003fff02027812 */ /* 0x000fe400078ec0ff */
[----:B------:R-:W-:Y:S02]  /*ac00*/  LOP3.LUT R3, R3, 0x3fff, RZ, 0xc0, !PT ;  /* 0x00003fff03037812 */ /* 0x000fe400078ec0ff */
[----:B------:R-:W-:-:S05]  /*ac10*/  LOP3.LUT R2, R2, 0x10000, RZ, 0xfc, !PT ;  /* 0x0001000002027812 */ /* 0x000fca00078efcff */
[----:B------:R2:W-:Y:S01]  /*ac20*/  STL [R1+0x7c], R2 ;  /* 0x00007c0201007387 */ /* 0x0005e20000100800 */
[----:B-1----:R-:W-:Y:S05]  /*ac30*/  @P1 BRA `(.L_x_513) ;  /* 0x0000000000081947 */ /* 0x002fea0003800000 */
[----:B------:R-:W1:Y:S02]  /*ac40*/  SYNCS.PHASECHK.TRANS64.TRYWAIT P1, [R0+URZ+0x31c30], R5 ;  /* 0x031c3005000075a7 */ /* 0x000e64000802017f */
[----:B-1----:R-:W-:Y:S05]  /*ac50*/  @!P1 BRA `(.L_x_514) ;  /* 0x0000014000f09947 */ /* 0x002fea0003800000 */
.L_x_513:
[----:B------:R-:W3:Y:S01]  /*ac60*/  LDL R4, [R1+0x7c] ;  /* 0x00007c0001047983 */ /* 0x000ee20000100800 */
[----:B--2---:R-:W-:Y:S01]  /*ac70*/  LOP3.LUT R2, R3, 0x10000, RZ, 0xfc, !PT ;  /* 0x0001000003027812 */ /* 0x004fe200078efcff */
[----:B------:R-:W-:Y:S02]  /*ac80*/  IMAD.MOV.U32 R15, RZ, RZ, -0x7fffffe0 ;  /* 0x80000020ff0f7424 */ /* 0x000fe400078e00ff */
[----:B------:R-:W-:Y:S01]  /*ac90*/  IMAD.MOV.U32 R3, RZ, RZ, -0x7fffffe0 ;  /* 0x80000020ff037424 */ /* 0x000fe200078e00ff */
[----:B------:R-:W-:Y:S05]  /*aca0*/  WARPSYNC.ALL ;  /* 0x0000000000007948 */ /* 0x000fea0003800000 */
[----:B------:R-:W-:Y:S01]  /*acb0*/  R2UR UR7, R15 ;  /* 0x000000000f0772ca */ /* 0x000fe200000e0000 */
[----:B------:R-:W2:Y:S01]  /*acc0*/  LDL R99, [R1+0xb8] ;  /* 0x0000b80001637983 */ /* 0x000ea20000100800 */
[----:B------:R-:W-:-:S02]  /*acd0*/  R2UR UR4, R2 ;  /* 0x00000000020472ca */ /* 0x000fc400000e0000 */
[C---:B------:R-:W-:Y:S01]  /*ace0*/  R2UR UR5, R3.reuse ;  /* 0x00000000030572ca */ /* 0x040fe200000e0000 */
[----:B------:R-:W-:Y:S01]  /*acf0*/  WARPGROUP.ARRIVE ;  /* 0x00000000000079c5 */ /* 0x000fe20000000000 */
[----:B01----:R-:W-:Y:S01]  /*ad00*/  MOV R5, 0x80000020 ;  /* 0x8000002000057802 */ /* 0x003fe20000000f00 */
[----:B------:R-:W-:Y:S01]  /*ad10*/  IMAD.MOV.U32 R7, RZ, RZ, -0x7fffffe0 ;  /* 0x80000020ff077424 */ /* 0x000fe200078e00ff */
[C---:B------:R-:W-:Y:S02]  /*ad20*/  R2UR UR8, R2.reuse ;  /* 0x00000000020872ca */ /* 0x040fe400000e0000 */
[----:B------:R-:W-:Y:S02]  /*ad30*/  R2UR UR9, R3 ;  /* 0x00000000030972ca */ /* 0x000fe400000e0000 */
[----:B------:R-:W-:Y:S02]  /*ad40*/  R2UR UR11, R7 ;  /* 0x00000000070b72ca */ /* 0x000fe400000e0000 */
[----:B------:R-:W-:-:S02]  /*ad50*/  R2UR UR12, R2 ;  /* 0x00000000020c72ca */ /* 0x000fc400000e0000 */
[C---:B------:R-:W-:Y:S01]  /*ad60*/  R2UR UR13, R3.reuse ;  /* 0x00000000030d72ca */ /* 0x040fe200000e0000 */
[----:B------:R-:W-:Y:S01]  /*ad70*/  IMAD.MOV.U32 R9, RZ, RZ, -0x7fffffe0 ;  /* 0x80000020ff097424 */ /* 0x000fe200078e00ff */
[----:B------:R-:W-:Y:S02]  /*ad80*/  R2UR UR16, R2 ;  /* 0x00000000021072ca */ /* 0x000fe400000e0000 */
[----:B------:R-:W-:Y:S02]  /*ad90*/  R2UR UR17, R3 ;  /* 0x00000000031172ca */ /* 0x000fe400000e0000 */
[----:B------:R-:W-:Y:S01]  /*ada0*/  R2UR UR19, R9 ;  /* 0x00000000091372ca */ /* 0x000fe200000e0000 */
[----:B---3--:R-:W-:-:S05]  /*adb0*/  IMAD R14, R144, 0x6c0, R4 ;  /* 0x000006c0900e7824 */ /* 0x008fca00078e0204 */
[----:B------:R-:W-:-:S13]  /*adc0*/  R2UR UR6, R14 ;  /* 0x000000000e0672ca */ /* 0x000fda00000e0000 */
[----:B------:R-:W-:Y:S01]  /*add0*/  HGMMA.64x16x16.F32 R88, gdesc[UR4], RZ, !UPT, gsb0 ;  /* 0x00200000045879f0 */ /* 0x000fe2000c0008ff */
[----:B------:R-:W-:Y:S01]  /*ade0*/  VIADD R4, R14, 0x40 ;  /* 0x000000400e047836 */ /* 0x000fe20000000000 */
[----:B------:R-:W-:Y:S02]  /*adf0*/  R2UR UR7, R5 ;  /* 0x00000000050772ca */ /* 0x000fe400000e0000 */
[----:B------:R-:W-:Y:S02]  /*ae00*/  R2UR UR4, R2 ;  /* 0x00000000020472ca */ /* 0x000fe400000e0000 */
[----:B------:R-:W-:Y:S02]  /*ae10*/  R2UR UR6, R4 ;  /* 0x00000000040672ca */ /* 0x000fe400000e0000 */
[----:B------:R-:W-:Y:S01]  /*ae20*/  R2UR UR5, R3 ;  /* 0x00000000030572ca */ /* 0x000fe200000e0000 */
[----:B------:R-:W-:Y:S02]  /*ae30*/  WARPGROUP.DEPBAR.LE gsb0, 0x0 ;  /* 0x00008000000079c5 */ /* 0x000fe40000010000 */
[----:B------:R-:W-:-:S10]  /*ae40*/  WARPGROUP.ARRIVE ;  /* 0x00000000000079c5 */ /* 0x000fd40000000000 */
[----:B------:R-:W-:Y:S01]  /*ae50*/  HGMMA.64x16x16.F32 R80, gdesc[UR4], RZ, !UPT, gsb0 ;  /* 0x00200000045079f0 */ /* 0x000fe2000c0008ff */
[----:B------:R-:W-:-:S05]  /*ae60*/  VIADD R6, R14, 0x80 ;  /* 0x000000800e067836 */ /* 0x000fca0000000000 */
[----:B------:R-:W-:Y:S01]  /*ae70*/  R2UR UR10, R6 ;  /* 0x00000000060a72ca */ /* 0x000fe200000e0000 */
[----:B------:R-:W-:Y:S02]  /*ae80*/  WARPGROUP.DEPBAR.LE gsb0, 0x0 ;  /* 0x00008000000079c5 */ /* 0x000fe40000010000 */
[----:B------:R-:W-:-:S10]  /*ae90*/  WARPGROUP.ARRIVE ;  /* 0x00000000000079c5 */ /* 0x000fd40000000000 */
[----:B------:R-:W-:Y:S01]  /*aea0*/  HGMMA.64x16x16.F32 R72, gdesc[UR8], RZ, !UPT, gsb0 ;  /* 0x00200000084879f0 */ /* 0x000fe2000c0008ff */
[----:B------:R-:W-:Y:S02]  /*aeb0*/  VIADD R4, R14, 0xc0 ;  /* 0x000000c00e047836 */ /* 0x000fe40000000000 */
[----:B------:R-:W-:-:S03]  /*aec0*/  IMAD.MOV.U32 R5, RZ, RZ, -0x7fffffe0 ;  /* 0x80000020ff057424 */ /* 0x000fc600078e00ff */
[----:B------:R-:W-:Y:S02]  /*aed0*/  R2UR UR14, R4 ;  /* 0x00000000040e72ca */ /* 0x000fe400000e0000 */
[----:B------:R-:W-:Y:S01]  /*aee0*/  R2UR UR15, R5 ;  /* 0x00000000050f72ca */ /* 0x000fe200000e0000 */
[----:B------:R-:W-:Y:S02]  /*aef0*/  WARPGROUP.DEPBAR.LE gsb0, 0x0 ;  /* 0x00008000000079c5 */ /* 0x000fe40000010000 */
[----:B-----5:R-:W-:-:S10]  /*af00*/  WARPGROUP.ARRIVE ;  /* 0x00000000000079c5 */ /* 0x020fd40000000000 */
[----:B------:R-:W-:Y:S01]  /*af10*/  HGMMA.64x16x16.F32 R64, gdesc[UR12], RZ, !UPT, gsb0 ;  /* 0x002000000c4079f0 */ /* 0x000fe2000c0008ff */
[----:B------:R-:W-:-:S05]  /*af20*/  VIADD R8, R14, 0x100 ;  /* 0x000001000e087836 */ /* 0x000fca0000000000 */
[----:B------:R-:W-:Y:S01]  /*af30*/  R2UR UR18, R8 ;  /* 0x00000000081272ca */ /* 0x000fe200000e0000 */
[----:B------:R-:W-:Y:S02]  /*af40*/  WARPGROUP.DEPBAR.LE gsb0, 0x0 ;  /* 0x00008000000079c5 */ /* 0x000fe40000010000 */
[----:B------:R-:W-:-:S10]  /*af50*/  WARPGROUP.ARRIVE ;  /* 0x00000000000079c5 */ /* 0x000fd40000000000 */
[----:B------:R-:W-:Y:S01]  /*af60*/  HGMMA.64x16x16.F32 R56, gdesc[UR16], RZ, !UPT, gsb0 ;  /* 0x00200000103879f0 */ /* 0x000fe2000c0008ff */
[----:B------:R-:W-:Y:S02]  /*af70*/  VIADD R6, R14, 0x140 ;  /* 0x000001400e067836 */ /* 0x000fe40000000000 */
[----:B------:R-:W-:Y:S01]  /*af80*/  IMAD.MOV.U32 R7, RZ, RZ, -0x7fffffe0 ;  /* 0x80000020ff077424 */ /* 0x000fe200078e00ff */
[----:B------:R-:W-:Y:S02]  /*af90*/  R2UR UR20, R2 ;  /* 0x00000000021472ca */ /* 0x000fe400000e0000 */
[----:B------:R-:W-:Y:S02]  /*afa0*/  R2UR UR22, R6 ;  /* 0x00000000061672ca */ /* 0x000fe400000e0000 */
[----:B------:R-:W-:Y:S02]  /*afb0*/  R2UR UR23, R7 ;  /* 0x00000000071772ca */ /* 0x000fe400000e0000 */
[----:B------:R-:W-:Y:S01]  /*afc0*/  R2UR UR21, R3 ;  /* 0x00000000031572ca */ /* 0x000fe200000e0000 */
[----:B------:R-:W-:-:S02]  /*afd0*/  WARPGROUP.DEPBAR.LE gsb0, 0x0 ;  /* 0x00008000000079c5 */ /* 0x000fc40000010000 */
        /* <DEDUP_REMOVED lines=30> */
[----:B------:R-:W-:Y:S02]  /*b1c0*/  IMAD.MOV.U32 R5, RZ, RZ, -0x7fffffe0 ;  /* 0x80000020ff057424 */ /* 0x000fe400078e00ff */
[----:B------:R-:W-:Y:S02]  /*b1d0*/  VIADD R8, R2, 0x2 ;  /* 0x0000000202087836 */ /* 0x000fe40000000000 */
[----:B------:R-:W-:Y:S01]  /*b1e0*/  IMAD.MOV.U32 R9, RZ, RZ, -0x7fffffe0 ;  /* 0x80000020ff097424 */ /* 0x000fe200078e00ff */
[----:B------:R-:W-:Y:S02]  /*b1f0*/  R2UR UR38, R4 ;  /* 0x00000000042672ca */ /* 0x000fe400000e0000 */
[----:B------:R-:W-:-:S02]  /*b200*/  R2UR UR39, R5 ;  /* 0x00000000052772ca */ /* 0x000fc400000e0000 */
[----:B------:R-:W-:Y:S02]  /*b210*/  R2UR UR36, R8 ;  /* 0x00000000082472ca */ /* 0x000fe400000e0000 */
[----:B------:R-:W-:Y:S01]  /*b220*/  R2UR UR37, R9 ;  /* 0x00000000092572ca */ /* 0x000fe200000e0000 */
[----:B------:R-:W-:Y:S02]  /*b230*/  WARPGROUP.DEPBAR.LE gsb0, 0x0 ;  /* 0x00008000000079c5 */ /* 0x000fe40000010000 */
[----:B------:R-:W-:-:S10]  /*b240*/  WARPGROUP.ARRIVE ;  /* 0x00000000000079c5 */ /* 0x000fd40000000000 */
[----:B------:R-:W-:Y:S01]  /*b250*/  HGMMA.64x16x16.F32 R88, gdesc[UR36], R88, gsb0 ;  /* 0x00200000245879f0 */ /* 0x000fe20008000858 */
[----:B------:R-:W-:Y:S01]  /*b260*/  IMAD.MOV.U32 R7, RZ, RZ, -0x7fffffe0 ;  /* 0x80000020ff077424 */ /* 0x000fe200078e00ff */
[----:B------:R-:W-:Y:S02]  /*b270*/  IADD3 R6, R14, 0x42, RZ ;  /* 0x000000420e067810 */ /* 0x000fe40007ffe0ff */
[----:B------:R-:W-:Y:S02]  /*b280*/  R2UR UR4, R8 ;  /* 0x00000000080472ca */ /* 0x000fe400000e0000 */
[----:B------:R-:W-:Y:S02]  /*b290*/  R2UR UR6, R6 ;  /* 0x00000000060672ca */ /* 0x000fe400000e0000 */
[----:B------:R-:W-:Y:S02]  /*b2a0*/  R2UR UR7, R7 ;  /* 0x00000000070772ca */ /* 0x000fe400000e0000 */
[----:B------:R-:W-:Y:S01]  /*b2b0*/  R2UR UR5, R9 ;  /* 0x00000000090572ca */ /* 0x000fe200000e0000 */
[----:B------:R-:W-:-:S02]  /*b2c0*/  WARPGROUP.DEPBAR.LE gsb0, 0x0 ;  /* 0x00008000000079c5 */ /* 0x000fc40000010000 */
[----:B------:R-:W-:-:S10]  /*b2d0*/  WARPGROUP.ARRIVE ;  /* 0x00000000000079c5 */ /* 0x000fd40000000000 */
[----:B------:R-:W-:Y:S01]  /*b2e0*/  HGMMA.64x16x16.F32 R80, gdesc[UR4], R80, gsb0 ;  /* 0x00200000045079f0 */ /* 0x000fe20008000850 */
        /* <DEDUP_REMOVED lines=63> */
[----:B------:R-:W-:Y:S01]  /*b6e0*/  VIADD R6, R14, 0x240 ;  /* 0x000002400e067836 */ /* 0x000fe20000000000 */
[----:B------:R-:W-:Y:S01]  /*b6f0*/  IADD3 R12, R2, 0x300, RZ ;  /* 0x00000300020c7810 */ /* 0x000fe20007ffe0ff */
[----:B------:R-:W-:Y:S02]  /*b700*/  IMAD.MOV.U32 R7, RZ, RZ, -0x7fffffe0 ;  /* 0x80000020ff077424 */ /* 0x000fe400078e00ff */
[----:B------:R-:W-:Y:S01]  /*b710*/  IMAD.MOV.U32 R13, RZ, RZ, -0x7fffffe0 ;  /* 0x80000020ff0d7424 */ /* 0x000fe200078e00ff */
[----:B------:R-:W-:Y:S02]  /*b720*/  R2UR UR38, R6 ;  /* 0x00000000062672ca */ /* 0x000fe400000e0000 */
[----:B------:R-:W-:Y:S02]  /*b730*/  R2UR UR39, R7 ;  /* 0x00000000072772ca */ /* 0x000fe400000e0000 */
[----:B------:R-:W-:-:S02]  /*b740*/  R2UR UR36, R12 ;  /* 0x000000000c2472ca */ /* 0x000fc400000e0000 */
[----:B------:R-:W-:Y:S01]  /*b750*/  R2UR UR37, R13 ;  /* 0x000000000d2572ca */ /* 0x000fe200000e0000 */
[----:B------:R-:W-:Y:S02]  /*b760*/  WARPGROUP.DEPBAR.LE gsb0, 0x0 ;  /* 0x00008000000079c5 */ /* 0x000fe40000010000 */
        /* <DEDUP_REMOVED lines=66> */
[----:B------:R-:W-:Y:S02]  /*bb90*/  MOV R5, 0x80000020 ;  /* 0x8000002000057802 */ /* 0x000fe40000000f00 */
        /* <DEDUP_REMOVED lines=90> */
[----:B------:R-:W-:Y:S01]  /*c140*/  IMAD.MOV.U32 R7, RZ, RZ, -0x7fffffe0 ;  /* 0x80000020ff077424 */ /* 0x000fe200078e00ff */
[----:B------:R-:W-:-:S04]  /*c150*/  IADD3 R6, R14, 0x480, RZ ;  /* 0x000004800e067810 */ /* 0x000fc80007ffe0ff */
[----:B------:R-:W-:Y:S01]  /*c160*/  R2UR UR38, R6 ;  /* 0x00000000062672ca */ /* 0x000fe200000e0000 */
[----:B------:R-:W-:Y:S01]  /*c170*/  VIADD R6, R2, 0x600 ;  /* 0x0000060002067836 */ /* 0x000fe20000000000 */
[----:B------:R-:W-:Y:S01]  /*c180*/  R2UR UR39, R7 ;  /* 0x00000000072772ca */ /* 0x000fe200000e0000 */
[----:B------:R-:W-:-:S03]  /*c190*/  IMAD.MOV.U32 R7, RZ, RZ, -0x7fffffe0 ;  /* 0x80000020ff077424 */ /* 0x000fc600078e00ff */
        /* <DEDUP_REMOVED lines=78> */
[----:B------:R-:W-:Y:S02]  /*c680*/  VIADD R4, R2, 0x602 ;  /* 0x0000060202047836 */ /* 0x000fe40000000000 */
[----:B------:R-:W-:Y:S02]  /*c690*/  IMAD.MOV.U32 R97, RZ, RZ, -0x7fffffe0 ;  /* 0x80000020ff617424 */ /* 0x000fe400078e00ff */
        /* <DEDUP_REMOVED lines=18> */
[----:B------:R-:W-:Y:S01]  /*c7c0*/  R2UR UR8, R4 ;  /* 0x00000000040872ca */ /* 0x000fe200000e0000 */
[----:B------:R-:W-:Y:S01]  /*c7d0*/  IMAD.MOV.U32 R21, RZ, RZ, -0x7fffffe0 ;  /* 0x80000020ff157424 */ /* 0x000fe200078e00ff */
[----:B------:R-:W-:Y:S01]  /*c7e0*/  R2UR UR9, R5 ;  /* 0x00000000050972ca */ /* 0x000fe200000e0000 */
[----:B------:R-:W-:Y:S01]  /*c7f0*/  ULDC UR4, c[0x0][0x9d8] ;  /* 0x0002760000047ab9 */ /* 0x000fe20000000800 */
[----:B------:R-:W-:Y:S01]  /*c800*/  R2UR UR10, R20 ;  /* 0x00000000140a72ca */ /* 0x000fe200000e0000 */
[----:B--2---:R-:W-:Y:S01]  /*c810*/  IMAD.IADD R100, R99, 0x1, R112 ;  /* 0x0000000163647824 */ /* 0x004fe200078e0270 */
[----:B------:R-:W-:Y:S01]  /*c820*/  R2UR UR11, R21 ;  /* 0x00000000150b72ca */ /* 0x000fe200000e0000 */
[----:B------:R-:W-:Y:S01]  /*c830*/  ULDC UR5, c[0x0][0x988] ;  /* 0x0002620000057ab9 */ /* 0x000fe20000000800 */
[----:B------:R-:W-:-:S02]  /*c840*/  WARPGROUP.DEPBAR.LE gsb0, 0x0 ;  /* 0x00008000000079c5 */ /* 0x000fc40000010000 */
[----:B------:R-:W-:-:S09]  /*c850*/  WARPGROUP.ARRIVE ;  /* 0x00000000000079c5 */ /* 0x000fd20000000000 */
        /* <DEDUP_REMOVED lines=39> */
[----:B------:R-:W-:Y:S01]  /*cad0*/  R2UR UR8, R4 ;  /* 0x00000000040872ca */ /* 0x000fe200000e0000 */
[----:B------:R-:W-:Y:S01]  /*cae0*/  FMUL.FTZ R15, R88, UR4 ;  /* 0x00000004580f7c20 */ /* 0x000fe20008410000 */
[----:B------:R-:W-:Y:S02]  /*caf0*/  R2UR UR10, R20 ;  /* 0x00000000140a72ca */ /* 0x000fe400000e0000 */
[----:B------:R-:W-:Y:S02]  /*cb00*/  R2UR UR11, R21 ;  /* 0x00000000150b72ca */ /* 0x000fe400000e0000 */
[----:B------:R-:W-:Y:S01]  /*cb10*/  R2UR UR9, R5 ;  /* 0x00000000050972ca */ /* 0x000fe200000e0000 */
[----:B------:R-:W-:Y:S01]  /*cb20*/  FMUL.FTZ R88, R89, UR4 ;  /* 0x0000000459587c20 */ /* 0x000fe20008410000 */
[----:B------:R-:W-:Y:S01]  /*cb30*/  FMUL.FTZ R89, R90, UR4 ;  /* 0x000000045a597c20 */ /* 0x000fe20008410000 */
[----:B------:R-:W-:Y:S01]  /*cb40*/  FMUL.FTZ R90, R91, UR4 ;  /* 0x000000045b5a7c20 */ /* 0x000fe20008410000 */
[----:B------:R-:W-:Y:S01]  /*cb50*/  FMUL.FTZ R91, R92, UR4 ;  /* 0x000000045c5b7c20 */ /* 0x000fe20008410000 */
[----:B------:R-:W-:Y:S01]  /*cb60*/  FMUL.FTZ R92, R93, UR4 ;  /* 0x000000045d5c7c20 */ /* 0x000fe20008410000 */
[----:B------:R-:W-:Y:S01]  /*cb70*/  FMUL.FTZ R93, R94, UR4 ;  /* 0x000000045e5d7c20 */ /* 0x000fe20008410000 */
[----:B------:R-:W-:Y:S01]  /*cb80*/  FMUL.FTZ R94, R95, UR4 ;  /* 0x000000045f5e7c20 */ /* 0x000fe20008410000 */
[----:B------:R-:W-:Y:S01]  /*cb90*/  FMUL.FTZ R74, R74, UR4 ;  /* 0x000000044a4a7c20 */ /* 0x000fe20008410000 */
[----:B------:R-:W-:Y:S08]  /*cba0*/  MUFU.TANH R15, R15 ;  /* 0x0000000f000f7308 */ /* 0x000ff00000002400 */
[----:B------:R-:W-:Y:S08]  /*cbb0*/  MUFU.TANH R92, R92 ;  /* 0x0000005c005c7308 */ /* 0x000ff00000002400 */
[----:B------:R-:W0:Y:S01]  /*cbc0*/  MUFU.TANH R94, R94 ;  /* 0x0000005e005e7308 */ /* 0x000e220000002400 */
[----:B------:R-:W-:Y:S01]  /*cbd0*/  FMUL.FTZ R80, R80, UR4 ;  /* 0x0000000450507c20 */ /* 0x000fe20008410000 */
[----:B------:R-:W-:-:S02]  /*cbe0*/  WARPGROUP.DEPBAR.LE gsb0, 0x0 ;  /* 0x00008000000079c5 */ /* 0x000fc40000010000 */
[----:B------:R-:W-:-:S04]  /*cbf0*/  WARPGROUP.ARRIVE ;  /* 0x00000000000079c5 */ /* 0x000fc80000000000 */
[----:B------:R-:W1:Y:S02]  /*cc00*/  MUFU.TANH R88, R88 ;  /* 0x0000005800587308 */ /* 0x000e640000002400 */
[----:B------:R-:W-:Y:S01]  /*cc10*/  HGMMA.64x16x16.F32 R32, gdesc[UR8], R32, gsb0 ;  /* 0x00200000082079f0 */ /* 0x000fe20008000820 */
[----:B------:R-:W-:-:S05]  /*cc20*/  FMUL.FTZ R95, R40, UR4 ;  /* 0x00000004285f7c20 */ /* 0x000fca0008410000 */
[----:B------:R-:W-:Y:S01]  /*cc30*/  MUFU.TANH R74, R74 ;  /* 0x0000004a004a7308 */ /* 0x000fe20000002400 */
[----:B------:R-:W-:Y:S02]  /*cc40*/  VIADD R40, R14, 0x682 ;  /* 0x000006820e287836 */ /* 0x000fe40000000000 */
[----:B------:R-:W-:-:S05]  /*cc50*/  IMAD R14, R115, -0x90, R100 ;  /* 0xffffff70730e7824 */ /* 0x000fca00078e0264 */
[----:B------:R-:W2:Y:S01]  /*cc60*/  MUFU.TANH R91, R91 ;  /* 0x0000005b005b7308 */ /* 0x000ea20000002400 */
[----:B------:R-:W-:Y:S01]  /*cc70*/  FMUL.FTZ R81, R81, UR4 ;  /* 0x0000000451517c20 */ /* 0x000fe20008410000 */
[----:B------:R-:W-:Y:S01]  /*cc80*/  FMUL.FTZ R98, R55, UR4 ;  /* 0x0000000437627c20 */ /* 0x000fe20008410000 */
[C---:B------:R-:W-:Y:S01]  /*cc90*/  ISETP.GT.AND P3, PT, R14.reuse, 0x9, PT ;  /* 0x000000090e00780c */ /* 0x040fe20003f64270 */
[----:B------:R-:W-:Y:S01]  /*cca0*/  FMUL.FTZ R55, R41, UR4 ;  /* 0x0000000429377c20 */ /* 0x000fe20008410000 */
[----:B------:R-:W-:Y:S01]  /*ccb0*/  IMAD.MOV.U32 R41, RZ, RZ, -0x7fffffe0 ;  /* 0x80000020ff297424 */ /* 0x000fe200078e00ff */
[C---:B------:R-:W-:Y:S02]  /*ccc0*/  ISETP.GT.AND P5, PT, R14.reuse, RZ, PT ;  /* 0x000000ff0e00720c */ /* 0x040fe40003fa4270 */
[----:B------:R-:W3:Y:S01]  /*ccd0*/  MUFU.TANH R89, R89 ;  /* 0x0000005900597308 */ /* 0x000ee20000002400 */
[----:B------:R-:W-:Y:S01]  /*cce0*/  ISETP.GT.AND P1, PT, R14, 0x1, PT ;  /* 0x000000010e00780c */ /* 0x000fe20003f24270 */
[----:B------:R-:W-:Y:S01]  /*ccf0*/  FMUL.FTZ R84, R84, UR4 ;  /* 0x0000000454547c20 */ /* 0x000fe20008410000 */
[----:B------:R-:W-:Y:S01]  /*cd00*/  FMUL.FTZ R96, R53, UR4 ;  /* 0x0000000435607c20 */ /* 0x000fe20008410000 */
[----:B------:R-:W-:Y:S01]  /*cd10*/  FMUL.FTZ R53, R42, UR4 ;  /* 0x000000042a357c20 */ /* 0x000fe20008410000 */
[----:B0-----:R-:W-:-:S03]  /*cd20*/  FSEL R94, R94, -INF , P3 ;  /* 0xff8000005e5e7808 */ /* 0x001fc60001800000 */
[----:B------:R-:W0:Y:S01]  /*cd30*/  MUFU.TANH R80, R80 ;  /* 0x0000005000507308 */ /* 0x000e220000002400 */
[----:B------:R-:W-:Y:S02]  /*cd40*/  FSEL R92, R92, -INF , P3 ;  /* 0xff8000005c5c7808 */ /* 0x000fe40001800000 */
[C---:B------:R-:W-:Y:S01]  /*cd50*/  ISETP.GT.AND P3, PT, R14.reuse, 0x20, PT ;  /* 0x000000200e00780c */ /* 0x040fe20003f64270 */
[----:B------:R-:W-:Y:S01]  /*cd60*/  FMUL.FTZ R85, R85, UR4 ;  /* 0x0000000455557c20 */ /* 0x000fe20008410000 */
[----:B------:R-:W-:-:S03]  /*cd70*/  ISETP.GT.AND P2, PT, R14, 0x8, PT ;  /* 0x000000080e00780c */ /* 0x000fc60003f44270 */
[----:B------:R-:W4:Y:S01]  /*cd80*/  MUFU.TANH R90, R90 ;  /* 0x0000005a005a7308 */ /* 0x000f220000002400 */
[----:B------:R-:W-:Y:S02]  /*cd90*/  FSEL R21, R15, -INF , P5 ;  /* 0xff8000000f157808 */ /* 0x000fe40002800000 */
[----:B-1----:R-:W-:Y:S02]  /*cda0*/  FSEL R88, R88, -INF , P1 ;  /* 0xff80000058587808 */ /* 0x002fe40000800000 */
[----:B------:R-:W-:-:S03]  /*cdb0*/  R2UR UR15, R41 ;  /* 0x00000000290f72ca */ /* 0x000fc600000e0000 */
[----:B------:R-:W1:Y:S01]  /*cdc0*/  MUFU.TANH R81, R81 ;  /* 0x0000005100517308 */ /* 0x000e620000002400 */
[----:B------:R-:W-:Y:S01]  /*cdd0*/  FMUL.FTZ R82, R82, UR4 ;  /* 0x0000000452527c20 */ /* 0x000fe20008410000 */
[----:B--2---:R-:W-:Y:S01]  /*cde0*/  FSEL R91, R91, -INF , P2 ;  /* 0xff8000005b5b7808 */ /* 0x004fe20001000000 */
[----:B------:R-:W-:Y:S01]  /*cdf0*/  FMUL.FTZ R72, R72, UR4 ;  /* 0x0000000448487c20 */ /* 0x000fe20008410000 */
[----:B------:R-:W-:-:S04]  /*ce00*/  R2UR UR14, R40 ;  /* 0x00000000280e72ca */ /* 0x000fc800000e0000 */
[----:B------:R-:W2:Y:S01]  /*ce10*/  MUFU.TANH R93, R93 ;  /* 0x0000005d005d7308 */ /* 0x000ea20000002400 */
[----:B------:R-:W-:Y:S01]  /*ce20*/  FMUL.FTZ R83, R83, UR4 ;  /* 0x0000000453537c20 */ /* 0x000fe20008410000 */
[----:B------:R-:W-:-:S06]  /*ce30*/  ISETP.GT.AND P4, PT, R14, 0x10, PT ;  /* 0x000000100e00780c */ /* 0x000fcc0003f84270 */
[----:B------:R3:W-:Y:S01]  /*ce40*/  MUFU.TANH R41, R53 ;  /* 0x0000003500297308 */ /* 0x0007e20000002400 */
[----:B------:R-:W-:-:S07]  /*ce50*/  FMUL.FTZ R73, R73, UR4 ;  /* 0x0000000449497c20 */ /* 0x000fce0008410000 */
[----:B------:R-:W2:Y:S01]  /*ce60*/  MUFU.TANH R84, R84 ;  /* 0x0000005400547308 */ /* 0x000ea20000002400 */
[----:B---3--:R-:W-:Y:S02]  /*ce70*/  FSEL R53, R74, -INF , P3 ;  /* 0xff8000004a357808 */ /* 0x008fe40001800000 */
[----:B------:R-:W-:-:S05]  /*ce80*/  FMNMX.FTZ R74, R21, R88, !PT ;  /* 0x00000058154a7209 */ /* 0x000fca0007810000 */
[----:B------:R-:W3:Y:S01]  /*ce90*/  MUFU.TANH R85, R85 ;  /* 0x0000005500557308 */ /* 0x000ee20000002400 */
[----:B------:R-:W-:Y:S01]  /*cea0*/  FSEL R89, R89, -INF , P5 ;  /* 0xff80000059597808 */ /* 0x000fe20002800000 */
[----:B------:R-:W-:Y:S01]  /*ceb0*/  FMUL.FTZ R86, R86, UR4 ;  /* 0x0000000456567c20 */ /* 0x000fe20008410000 */
[----:B------:R-:W-:-:S05]  /*cec0*/  ISETP.GT.AND P5, PT, R14, 0x11, PT ;  /* 0x000000110e00780c */ /* 0x000fca0003fa4270 */
[----:B------:R4:W-:Y:S01]  /*ced0*/  MUFU.TANH R40, R55 ;  /* 0x0000003700287308 */ /* 0x0009e20000002400 */
[----:B0-----:R-:W-:Y:S01]  /*cee0*/  FSEL R80, R80, -INF , P4 ;  /* 0xff80000050507808 */ /* 0x001fe20002000000 */
[----:B------:R-:W-:Y:S01]  /*cef0*/  FMUL.FTZ R76, R76, UR4 ;  /* 0x000000044c4c7c20 */ /* 0x000fe20008410000 */
[----:B----4-:R-:W-:-:S05]  /*cf00*/  FMNMX.FTZ R55, R91, R74, !PT ;  /* 0x0000004a5b377209 */ /* 0x010fca0007810000 */
[----:B------:R-:W0:Y:S01]  /*cf10*/  MUFU.TANH R82, R82 ;  /* 0x0000005200527308 */ /* 0x000e220000002400 */
[----:B------:R-:W-:-:S07]  /*cf20*/  FMNMX.FTZ R55, R92, R55, !PT ;  /* 0x000000375c377209 */ /* 0x000fce0007810000 */
[----:B------:R-:W4:Y:S01]  /*cf30*/  MUFU.TANH R72, R72 ;  /* 0x0000004800487308 */ /* 0x000f220000002400 */
[----:B------:R-:W-:Y:S01]  /*cf40*/  FSEL R90, R90, -INF , P1 ;  /* 0xff8000005a5a7808 */ /* 0x000fe20000800000 */
[----:B------:R-:W-:Y:S01]  /*cf50*/  FMUL.FTZ R87, R87, UR4 ;  /* 0x0000000457577c20 */ /* 0x000fe20008410000 */
[----:B------:R-:W-:Y:S01]  /*cf60*/  ISETP.GT.AND P1, PT, R14, 0x18, PT ;  /* 0x000000180e00780c */ /* 0x000fe20003f24270 */
[----:B------:R-:W-:Y:S01]  /*cf70*/  FMUL.FTZ R77, R77, UR4 ;  /* 0x000000044d4d7c20 */ /* 0x000fe20008410000 */
[----:B-1----:R-:W-:-:S03]  /*cf80*/  FSEL R81, R81, -INF , P5 ;  /* 0xff80000051517808 */ /* 0x002fc60002800000 */
[----:B------:R-:W1:Y:S01]  /*cf90*/  MUFU.TANH R83, R83 ;  /* 0x0000005300537308 */ /* 0x000e620000002400 */
[----:B------:R-:W-:Y:S02]  /*cfa0*/  FMNMX.FTZ R74, R80, R55, !PT ;  /* 0x00000037504a7209 */ /* 0x000fe40007810000 */
[----:B--2---:R-:W-:-:S05]  /*cfb0*/  FSEL R93, R93, -INF , P2 ;  /* 0xff8000005d5d7808 */ /* 0x004fca0001000000 */
[----:B------:R-:W2:Y:S01]  /*cfc0*/  MUFU.TANH R73, R73 ;  /* 0x0000004900497308 */ /* 0x000ea20000002400 */
[----:B------:R-:W-:Y:S01]  /*cfd0*/  ISETP.GT.AND P2, PT, R14, 0x19, PT ;  /* 0x000000190e00780c */ /* 0x000fe20003f44270 */
[----:B------:R-:W-:Y:S01]  /*cfe0*/  FMUL.FTZ R64, R64, UR4 ;  /* 0x0000000440407c20 */ /* 0x000fe20008410000 */
[----:B------:R-:W-:Y:S02]  /*cff0*/  FSEL R84, R84, -INF , P1 ;  /* 0xff80000054547808 */ /* 0x000fe40000800000 */
[----:B------:R-:W-:-:S03]  /*d000*/  FMNMX.FTZ R55, R81, R74, !PT ;  /* 0x0000004a51377209 */ /* 0x000fc60007810000 */
[----:B------:R-:W2:Y:S01]  /*d010*/  MUFU.TANH R86, R86 ;  /* 0x0000005600567308 */ /* 0x000ea20000002400 */
[----:B------:R-:W-:Y:S01]  /*d020*/  FMUL.FTZ R75, R75, UR4 ;  /* 0x000000044b4b7c20 */ /* 0x000fe20008410000 */
[----:B---3--:R-:W-:-:S06]  /*d030*/  FSEL R85, R85, -INF , P2 ;  /* 0xff80000055557808 */ /* 0x008fcc0001000000 */
[----:B------:R-:W3:Y:S01]  /*d040*/  MUFU.TANH R76, R76 ;  /* 0x0000004c004c7308 */ /* 0x000ee20000002400 */
[----:B------:R-:W-:Y:S01]  /*d050*/  FMNMX.FTZ R74, R84, R55, !PT ;  /* 0x00000037544a7209 */ /* 0x000fe20007810000 */
[----:B------:R-:W-:Y:S01]  /*d060*/  FMUL.FTZ R65, R65, UR4 ;  /* 0x0000000441417c20 */ /* 0x000fe20008410000 */
[----:B------:R-:W-:-:S05]  /*d070*/  R2UR UR12, R4 ;  /* 0x00000000040c72ca */ /* 0x000fca00000e0000 */
[----:B------:R-:W3:Y:S01]  /*d080*/  MUFU.TANH R87, R87 ;  /* 0x0000005700577308 */ /* 0x000ee20000002400 */
[----:B------:R-:W-:Y:S01]  /*d090*/  R2UR UR13, R5 ;  /* 0x00000000050d72ca */ /* 0x000fe200000e0000 */
[----:B------:R-:W-:Y:S01]  /*d0a0*/  FMUL.FTZ R78, R78, UR4 ;  /* 0x000000044e4e7c20 */ /* 0x000fe20008410000 */
[----:B0-----:R-:W-:-:S05]  /*d0b0*/  FSEL R82, R82, -INF , P4 ;  /* 0xff80000052527808 */ /* 0x001fca0002000000 */
[----:B------:R-:W0:Y:S01]  /*d0c0*/  MUFU.TANH R77, R77 ;  /* 0x0000004d004d7308 */ /* 0x000e220000002400 */
[----:B------:R-:W-:Y:S01]  /*d0d0*/  ISETP.GT.AND P4, PT, R14, 0x21, PT ;  /* 0x000000210e00780c */ /* 0x000fe20003f84270 */
[----:B------:R-:W-:Y:S01]  /*d0e0*/  FMUL.FTZ R68, R68, UR4 ;  /* 0x0000000444447c20 */ /* 0x000fe20008410000 */
[----:B----4-:R-:W-:Y:S02]  /*d0f0*/  FSEL R72, R72, -INF , P3 ;  /* 0xff80000048487808 */ /* 0x010fe40001800000 */
[----:B------:R-:W-:-:S03]  /*d100*/  FMNMX.FTZ R55, R85, R74, !PT ;  /* 0x0000004a55377209 */ /* 0x000fc60007810000 */
[----:B------:R-:W4:Y:S01]  /*d110*/  MUFU.TANH R64, R64 ;  /* 0x0000004000407308 */ /* 0x000f220000002400 */
[----:B-1----:R-:W-:Y:S01]  /*d120*/  FSEL R83, R83, -INF , P5 ;  /* 0xff80000053537808 */ /* 0x002fe20002800000 */
[----:B------:R-:W-:Y:S01]  /*d130*/  FMUL.FTZ R79, R79, UR4 ;  /* 0x000000044f4f7c20 */ /* 0x000fe20008410000 */
[----:B------:R-:W-:Y:S02]  /*d140*/  WARPGROUP.DEPBAR.LE gsb0, 0x0 ;  /* 0x00008000000079c5 */ /* 0x000fe40000010000 */
[----:B------:R-:W-:-:S03]  /*d150*/  ISETP.GT.AND P5, PT, R14, 0x28, PT ;  /* 0x000000280e00780c */ /* 0x000fc60003fa4270 */
[----:B------:R-:W1:Y:S01]  /*d160*/  MUFU.TANH R75, R75 ;  /* 0x0000004b004b7308 */ /* 0x000e620000002400 */
[----:B--2---:R-:W-:Y:S01]  /*d170*/  FSEL R73, R73, -INF , P4 ;  /* 0xff80000049497808 */ /* 0x004fe20002000000 */
[----:B------:R-:W-:Y:S01]  /*d180*/  FMUL.FTZ R69, R69, UR4 ;  /* 0x0000000445457c20 */ /* 0x000fe20008410000 */
[----:B------:R-:W-:Y:S01]  /*d190*/  FMNMX.FTZ R74, R72, R55, !PT ;  /* 0x00000037484a7209 */ /* 0x000fe20007810000 */
[----:B------:R-:W-:-:S04]  /*d1a0*/  WARPGROUP.ARRIVE ;  /* 0x00000000000079c5 */ /* 0x000fc80000000000 */
[----:B------:R-:W2:Y:S01]  /*d1b0*/  MUFU.TANH R65, R65 ;  /* 0x0000004100417308 */ /* 0x000ea20000002400 */
[----:B------:R-:W-:Y:S01]  /*d1c0*/  FSEL R86, R86, -INF , P1 ;  /* 0xff80000056567808 */ /* 0x000fe20000800000 */
[----:B------:R-:W-:Y:S01]  /*d1d0*/  FMUL.FTZ R66, R66, UR4 ;  /* 0x0000000442427c20 */ /* 0x000fe20008410000 */
[----:B------:R-:W-:Y:S01]  /*d1e0*/  ISETP.GT.AND P1, PT, R14, 0x29, PT ;  /* 0x000000290e00780c */ /* 0x000fe20003f24270 */
[----:B------:R-:W-:Y:S01]  /*d1f0*/  FMUL.FTZ R56, R56, UR4 ;  /* 0x0000000438387c20 */ /* 0x000fe20008410000 */
[----:B---3--:R-:W-:Y:S01]  /*d200*/  FSEL R76, R76, -INF , P5 ;  /* 0xff8000004c4c7808 */ /* 0x008fe20002800000 */
[----:B------:R-:W-:Y:S02]  /*d210*/  HGMMA.64x16x16.F32 R24, gdesc[UR12], R24, gsb0 ;  /* 0x002000000c1879f0 */ /* 0x000fe40008000818 */
[----:B------:R-:W3:Y:S01]  /*d220*/  MUFU.TANH R78, R78 ;  /* 0x0000004e004e7308 */ /* 0x000ee20000002400 */
[----:B------:R-:W-:Y:S01]  /*d230*/  FMNMX.FTZ R55, R73, R74, !PT ;  /* 0x0000004a49377209 */ /* 0x000fe20007810000 */
[----:B------:R-:W-:Y:S01]  /*d240*/  FMUL.FTZ R67, R67, UR4 ;  /* 0x0000000443437c20 */ /* 0x000fe20008410000 */
[----:B------:R-:W-:-:S05]  /*d250*/  FSEL R87, R87, -INF , P2 ;  /* 0xff80000057577808 */ /* 0x000fca0001000000 */
[----:B------:R-:W3:Y:S01]  /*d260*/  MUFU.TANH R68, R68 ;  /* 0x0000004400447308 */ /* 0x000ee20000002400 */
[----:B------:R-:W-:Y:S01]  /*d270*/  ISETP.GT.AND P2, PT, R14, 0x30, PT ;  /* 0x000000300e00780c */ /* 0x000fe20003f44270 */
[----:B------:R-:W-:Y:S01]  /*d280*/  FMUL.FTZ R57, R57, UR4 ;  /* 0x0000000439397c20 */ /* 0x000fe20008410000 */
[----:B0-----:R-:W-:Y:S02]  /*d290*/  FSEL R77, R77, -INF , P1 ;  /* 0xff8000004d4d7808 */ /* 0x001fe40000800000 */
[----:B------:R-:W-:-:S03]  /*d2a0*/  FMNMX.FTZ R74, R76, R55, !PT ;  /* 0x000000374c4a7209 */ /* 0x000fc60007810000 */
[----:B------:R-:W0:Y:S01]  /*d2b0*/  MUFU.TANH R79, R79 ;  /* 0x0000004f004f7308 */ /* 0x000e220000002400 */
[----:B------:R-:W-:Y:S01]  /*d2c0*/  FMUL.FTZ R70, R70, UR4 ;  /* 0x0000000446467c20 */ /* 0x000fe20008410000 */
[----:B------:R-:W-:-:S06]  /*d2d0*/  ISETP.GT.AND P3, PT, R14, 0x31, PT ;  /* 0x000000310e00780c */ /* 0x000fcc0003f64270 */
[----:B------:R-:W0:Y:S01]  /*d2e0*/  MUFU.TANH R69, R69 ;  /* 0x0000004500457308 */ /* 0x000e220000002400 */
[----:B----4-:R-:W-:Y:S01]  /*d2f0*/  FSEL R64, R64, -INF , P2 ;  /* 0xff80000040407808 */ /* 0x010fe20001000000 */
[----:B------:R-:W-:Y:S01]  /*d300*/  FMUL.FTZ R60, R60, UR4 ;  /* 0x000000043c3c7c20 */ /* 0x000fe20008410000 */
[----:B------:R-:W-:-:S05]  /*d310*/  FMNMX.FTZ R55, R77, R74, !PT ;  /* 0x0000004a4d377209 */ /* 0x000fca0007810000 */
[----:B------:R-:W4:Y:S01]  /*d320*/  MUFU.TANH R66, R66 ;  /* 0x0000004200427308 */ /* 0x000f220000002400 */
[----:B-1----:R-:W-:Y:S01]  /*d330*/  FSEL R75, R75, -INF , P4 ;  /* 0xff8000004b4b7808 */ /* 0x002fe20002000000 */
[----:B------:R-:W-:Y:S01]  /*d340*/  FMUL.FTZ R71, R71, UR4 ;  /* 0x0000000447477c20 */ /* 0x000fe20008410000 */
[----:B------:R-:W-:-:S05]  /*d350*/  ISETP.GT.AND P4, PT, R14, 0x38, PT ;  /* 0x000000380e00780c */ /* 0x000fca0003f84270 */
[----:B------:R-:W1:Y:S01]  /*d360*/  MUFU.TANH R56, R56 ;  /* 0x0000003800387308 */ /* 0x000e620000002400 */
[----:B--2---:R-:W-:Y:S01]  /*d370*/  FSEL R65, R65, -INF , P3 ;  /* 0xff80000041417808 */ /* 0x004fe20001800000 */
[----:B------:R-:W-:Y:S01]  /*d380*/  FMUL.FTZ R61, R61, UR4 ;  /* 0x000000043d3d7c20 */ /* 0x000fe20008410000 */
[----:B------:R-:W-:-:S05]  /*d390*/  FMNMX.FTZ R74, R64, R55, !PT ;  /* 0x00000037404a7209 */ /* 0x000fca0007810000 */
[----:B------:R-:W2:Y:S01]  /*d3a0*/  MUFU.TANH R67, R67 ;  /* 0x0000004300437308 */ /* 0x000ea20000002400 */
[----:B---3--:R-:W-:Y:S01]  /*d3b0*/  FSEL R78, R78, -INF , P5 ;  /* 0xff8000004e4e7808 */ /* 0x008fe20002800000 */
[----:B------:R-:W-:Y:S01]  /*d3c0*/  FMUL.FTZ R58, R58, UR4 ;  /* 0x000000043a3a7c20 */ /* 0x000fe20008410000 */
[----:B------:R-:W-:-:S05]  /*d3d0*/  ISETP.GT.AND P5, PT, R14, 0x39, PT ;  /* 0x000000390e00780c */ /* 0x000fca0003fa4270 */
[----:B------:R-:W3:Y:S01]  /*d3e0*/  MUFU.TANH R57, R57 ;  /* 0x0000003900397308 */ /* 0x000ee20000002400 */
[----:B------:R-:W-:Y:S01]  /*d3f0*/  FSEL R68, R68, -INF , P4 ;  /* 0xff80000044447808 */ /* 0x000fe20002000000 */
[----:B------:R-:W-:Y:S01]  /*d400*/  FMUL.FTZ R48, R48, UR4 ;  /* 0x0000000430307c20 */ /* 0x000fe20008410000 */
[----:B------:R-:W-:-:S05]  /*d410*/  FMNMX.FTZ R55, R65, R74, !PT ;  /* 0x0000004a41377209 */ /* 0x000fca0007810000 */
[----:B------:R-:W3:Y:S01]  /*d420*/  MUFU.TANH R70, R70 ;  /* 0x0000004600467308 */ /* 0x000ee20000002400 */
[----:B0-----:R-:W-:Y:S01]  /*d430*/  FSEL R79, R79, -INF , P1 ;  /* 0xff8000004f4f7808 */ /* 0x001fe20000800000 */
[----:B------:R-:W-:Y:S01]  /*d440*/  FMUL.FTZ R59, R59, UR4 ;  /* 0x000000043b3b7c20 */ /* 0x000fe20008410000 */
[----:B------:R-:W-:-:S05]  /*d450*/  ISETP.GT.AND P1, PT, R14, 0x40, PT ;  /* 0x000000400e00780c */ /* 0x000fca0003f24270 */
[----:B------:R-:W0:Y:S01]  /*d460*/  MUFU.TANH R60, R60 ;  /* 0x0000003c003c7308 */ /* 0x000e220000002400 */
[----:B------:R-:W-:Y:S01]  /*d470*/  FSEL R69, R69, -INF , P5 ;  /* 0xff80000045457808 */ /* 0x000fe20002800000 */
[----:B------:R-:W-:Y:S01]  /*d480*/  FMUL.FTZ R49, R49, UR4 ;  /* 0x0000000431317c20 */ /* 0x000fe20008410000 */
[----:B----4-:R-:W-:-:S05]  /*d490*/  FSEL R66, R66, -INF , P2 ;  /* 0xff80000042427808 */ /* 0x010fca0001000000 */
[----:B------:R-:W4:Y:S01]  /*d4a0*/  MUFU.TANH R71, R71 ;  /* 0x0000004700477308 */ /* 0x000f220000002400 */
[----:B------:R-:W-:Y:S01]  /*d4b0*/  FMUL.FTZ R62, R62, UR4 ;  /* 0x000000043e3e7c20 */ /* 0x000fe20008410000 */
[----:B------:R-:W-:-:S06]  /*d4c0*/  ISETP.GT.AND P2, PT, R14, 0x41, PT ;  /* 0x000000410e00780c */ /* 0x000fcc0003f44270 */
[----:B------:R2:W-:Y:S01]  /*d4d0*/  MUFU.TANH R15, R95 ;  /* 0x0000005f000f7308 */ /* 0x0005e20000002400 */
[----:B-1----:R-:W-:Y:S01]  /*d4e0*/  FSEL R56, R56, -INF , P1 ;  /* 0xff80000038387808 */ /* 0x002fe20000800000 */
[----:B------:R-:W-:-:S06]  /*d4f0*/  FMUL.FTZ R52, R52, UR4 ;  /* 0x0000000434347c20 */ /* 0x000fcc0008410000 */
[----:B------:R-:W1:Y:S01]  /*d500*/  MUFU.TANH R61, R61 ;  /* 0x0000003d003d7308 */ /* 0x000e620000002400 */
[----:B--2---:R-:W-:Y:S01]  /*d510*/  FMUL.FTZ R95, R34, UR4 ;  /* 0x00000004225f7c20 */ /* 0x004fe20008410000 */
[----:B------:R-:W-:Y:S01]  /*d520*/  FMNMX.FTZ R34, R68, R55, !PT ;  /* 0x0000003744227209 */ /* 0x000fe20007810000 */
[----:B------:R-:W-:-:S03]  /*d530*/  FMUL.FTZ R97, R54, UR4 ;  /* 0x0000000436617c20 */ /* 0x000fc60008410000 */
[----:B------:R-:W-:Y:S02]  /*d540*/  FMNMX.FTZ R55, R69, R34, !PT ;  /* 0x0000002245377209 */ /* 0x000fe40007810000 */
[----:B------:R-:W2:Y:S01]  /*d550*/  MUFU.TANH R58, R58 ;  /* 0x0000003a003a7308 */ /* 0x000ea20000002400 */
[----:B------:R-:W-:Y:S01]  /*d560*/  FSEL R67, R67, -INF , P3 ;  /* 0xff80000043437808 */ /* 0x000fe20001800000 */
[----:B------:R-:W-:Y:S01]  /*d570*/  FMUL.FTZ R63, R63, UR4 ;  /* 0x000000043f3f7c20 */ /* 0x000fe20008410000 */
[----:B------:R-:W-:-:S05]  /*d580*/  ISETP.GT.AND P3, PT, R14, 0x48, PT ;  /* 0x000000480e00780c */ /* 0x000fca0003f64270 */
[----:B------:R-:W2:Y:S01]  /*d590*/  MUFU.TANH R48, R48 ;  /* 0x0000003000307308 */ /* 0x000ea20000002400 */
[----:B---3--:R-:W-:Y:S02]  /*d5a0*/  FSEL R57, R57, -INF , P2 ;  /* 0xff80000039397808 */ /* 0x008fe40001000000 */
[----:B------:R-:W-:Y:S01]  /*d5b0*/  FMNMX.FTZ R34, R56, R55, !PT ;  /* 0x0000003738227209 */ /* 0x000fe20007810000 */
[----:B------:R-:W-:-:S04]  /*d5c0*/  FMUL.FTZ R54, R43, UR4 ;  /* 0x000000042b367c20 */ /* 0x000fc80008410000 */
[----:B------:R-:W3:Y:S01]  /*d5d0*/  MUFU.TANH R59, R59 ;  /* 0x0000003b003b7308 */ /* 0x000ee20000002400 */
[----:B------:R-:W-:Y:S01]  /*d5e0*/  FSEL R70, R70, -INF , P4 ;  /* 0xff80000046467808 */ /* 0x000fe20002000000 */
[----:B------:R-:W-:Y:S01]  /*d5f0*/  FMUL.FTZ R50, R50, UR4 ;  /* 0x0000000432327c20 */ /* 0x000fe20008410000 */
[----:B------:R-:W-:-:S05]  /*d600*/  ISETP.GT.AND P4, PT, R14, 0x49, PT ;  /* 0x000000490e00780c */ /* 0x000fca0003f84270 */
[----:B------:R-:W3:Y:S01]  /*d610*/  MUFU.TANH R49, R49 ;  /* 0x0000003100317308 */ /* 0x000ee20000002400 */
[----:B0-----:R-:W-:Y:S01]  /*d620*/  FSEL R60, R60, -INF , P3 ;  /* 0xff8000003c3c7808 */ /* 0x001fe20001800000 */
[----:B------:R-:W-:Y:S01]  /*d630*/  FMUL.FTZ R51, R51, UR4 ;  /* 0x0000000433337c20 */ /* 0x000fe20008410000 */
[----:B----4-:R-:W-:-:S05]  /*d640*/  FSEL R71, R71, -INF , P5 ;  /* 0xff80000047477808 */ /* 0x010fca0002800000 */
[----:B------:R-:W0:Y:S01]  /*d650*/  MUFU.TANH R62, R62 ;  /* 0x0000003e003e7308 */ /* 0x000e220000002400 */
[----:B------:R-:W-:Y:S02]  /*d660*/  ISETP.GT.AND P5, PT, R14, 0x50, PT ;  /* 0x000000500e00780c */ /* 0x000fe40003fa4270 */
[----:B-1----:R-:W-:-:S05]  /*d670*/  FSEL R61, R61, -INF , P4 ;  /* 0xff8000003d3d7808 */ /* 0x002fca0002000000 */
[----:B------:R-:W1:Y:S08]  /*d680*/  MUFU.TANH R52, R52 ;  /* 0x0000003400347308 */ /* 0x000e700000002400 */
[----:B------:R4:W-:Y:S01]  /*d690*/  MUFU.TANH R43, R97 ;  /* 0x00000061002b7308 */ /* 0x0009e20000002400 */
[----:B--2---:R-:W-:Y:S01]  /*d6a0*/  FSEL R58, R58, -INF , P1 ;  /* 0xff8000003a3a7808 */ /* 0x004fe20000800000 */
[----:B------:R-:W-:Y:S01]  /*d6b0*/  FMUL.FTZ R55, R37, UR4 ;  /* 0x0000000425377c20 */ /* 0x000fe20008410000 */
[----:B----4-:R-:W-:-:S05]  /*d6c0*/  FMNMX.FTZ R97, R57, R34, !PT ;  /* 0x0000002239617209 */ /* 0x010fca0007810000 */
[----:B------:R-:W2:Y:S01]  /*d6d0*/  MUFU.TANH R63, R63 ;  /* 0x0000003f003f7308 */ /* 0x000ea20000002400 */
[----:B------:R-:W-:-:S07]  /*d6e0*/  FMNMX.FTZ R34, R60, R97, !PT ;  /* 0x000000613c227209 */ /* 0x000fce0007810000 */
[----:B------:R-:W4:Y:S01]  /*d6f0*/  MUFU.TANH R42, R96 ;  /* 0x00000060002a7308 */ /* 0x000f220000002400 */
[----:B------:R-:W-:Y:S01]  /*d700*/  ISETP.GT.AND P1, PT, R14, 0x51, PT ;  /* 0x000000510e00780c */ /* 0x000fe20003f24270 */
[----:B------:R-:W-:Y:S01]  /*d710*/  FMUL.FTZ R44, R44, UR4 ;  /* 0x000000042c2c7c20 */ /* 0x000fe20008410000 */
[----:B------:R-:W-:Y:S02]  /*d720*/  FSEL R48, R48, -INF , P5 ;  /* 0xff80000030307808 */ /* 0x000fe40002800000 */
[----:B------:R-:W-:-:S03]  /*d730*/  FMNMX.FTZ R37, R61, R34, !PT ;  /* 0x000000223d257209 */ /* 0x000fc60007810000 */
[----:B------:R-:W4:Y:S01]  /*d740*/  MUFU.TANH R50, R50 ;  /* 0x0000003200327308 */ /* 0x000f220000002400 */
[----:B---3--:R-:W-:Y:S01]  /*d750*/  FSEL R59, R59, -INF , P2 ;  /* 0xff8000003b3b7808 */ /* 0x008fe20001000000 */
[----:B------:R-:W-:Y:S01]  /*d760*/  FMUL.FTZ R45, R45, UR4 ;  /* 0x000000042d2d7c20 */ /* 0x000fe20008410000 */
[----:B------:R-:W-:Y:S02]  /*d770*/  ISETP.GT.AND P2, PT, R14, 0x58, PT ;  /* 0x000000580e00780c */ /* 0x000fe40003f44270 */
[----:B------:R-:W-:-:S03]  /*d780*/  FSEL R49, R49, -INF , P1 ;  /* 0xff80000031317808 */ /* 0x000fc60000800000 */
[----:B------:R-:W3:Y:S01]  /*d790*/  MUFU.TANH R51, R51 ;  /* 0x0000003300337308 */ /* 0x000ee20000002400 */
[----:B------:R-:W-:Y:S02]  /*d7a0*/  FMNMX.FTZ R34, R48, R37, !PT ;  /* 0x0000002530227209 */ /* 0x000fe40007810000 */
[----:B0-----:R-:W-:Y:S01]  /*d7b0*/  FSEL R62, R62, -INF , P3 ;  /* 0xff8000003e3e7808 */ /* 0x001fe20001800000 */
[----:B------:R-:W-:Y:S01]  /*d7c0*/  FMUL.FTZ R32, R32, UR4 ;  /* 0x0000000420207c20 */ /* 0x000fe20008410000 */
[----:B------:R-:W-:Y:S02]  /*d7d0*/  ISETP.GT.AND P3, PT, R14, 0x59, PT ;  /* 0x000000590e00780c */ /* 0x000fe40003f64270 */
[----:B-1----:R-:W-:Y:S01]  /*d7e0*/  FSEL R52, R52, -INF , P2 ;  /* 0xff80000034347808 */ /* 0x002fe20001000000 */
[----:B------:R-:W0:Y:S01]  /*d7f0*/  MUFU.TANH R44, R44 ;  /* 0x0000002c002c7308 */ /* 0x000e220000002400 */
[----:B------:R-:W-:Y:S02]  /*d800*/  FMNMX.FTZ R37, R49, R34, !PT ;  /* 0x0000002231257209 */ /* 0x000fe40007810000 */
[----:B--2---:R-:W-:Y:S01]  /*d810*/  FSEL R63, R63, -INF , P4 ;  /* 0xff8000003f3f7808 */ /* 0x004fe20002000000 */
[----:B------:R-:W-:Y:S01]  /*d820*/  FMUL.FTZ R33, R33, UR4 ;  /* 0x0000000421217c20 */ /* 0x000fe20008410000 */
[----:B------:R-:W-:-:S03]  /*d830*/  ISETP.GT.AND P4, PT, R14, 0x60, PT ;  /* 0x000000600e00780c */ /* 0x000fc60003f84270 */
[----:B------:R-:W1:Y:S01]  /*d840*/  MUFU.TANH R20, R98 ;  /* 0x0000006200147308 */ /* 0x000e620000002400 */
[----:B----4-:R-:W-:Y:S02]  /*d850*/  FSEL R42, R42, -INF , P3 ;  /* 0xff8000002a2a7808 */ /* 0x010fe40001800000 */
[----:B------:R-:W-:Y:S01]  /*d860*/  FMNMX.FTZ R37, R52, R37, !PT ;  /* 0x0000002534257209 */ /* 0x000fe20007810000 */
[----:B------:R-:W-:-:S04]  /*d870*/  WARPGROUP.DEPBAR.LE gsb0, 0x0 ;  /* 0x00008000000079c5 */ /* 0x000fc80000010000 */
[----:B------:R-:W2:Y:S01]  /*d880*/  MUFU.TANH R45, R45 ;  /* 0x0000002d002d7308 */ /* 0x000ea20000002400 */
[----:B------:R-:W-:Y:S01]  /*d890*/  FSEL R50, R50, -INF , P5 ;  /* 0xff80000032327808 */ /* 0x000fe20002800000 */
[----:B------:R-:W-:Y:S01]  /*d8a0*/  FMUL.FTZ R34, R24, UR4 ;  /* 0x0000000418227c20 */ /* 0x000fe20008410000 */
[----:B------:R-:W-:Y:S01]  /*d8b0*/  FMUL.FTZ R46, R46, UR4 ;  /* 0x000000042e2e7c20 */ /* 0x000fe20008410000 */
[----:B------:R-:W-:Y:S01]  /*d8c0*/  FMUL.FTZ R47, R47, UR4 ;  /* 0x000000042f2f7c20 */ /* 0x000fe20008410000 */
[----:B------:R-:W-:Y:S01]  /*d8d0*/  ISETP.GT.AND P5, PT, R14, 0x61, PT ;  /* 0x000000610e00780c */ /* 0x000fe20003fa4270 */
[----:B------:R-:W-:Y:S01]  /*d8e0*/  FMUL.FTZ R74, R36, UR4 ;  /* 0x00000004244a7c20 */ /* 0x000fe20008410000 */
[----:B------:R-:W-:Y:S01]  /*d8f0*/  FSEL R24, R15, -INF , P4 ;  /* 0xff8000000f187808 */ /* 0x000fe20002000000 */
[----:B------:R-:W-:Y:S01]  /*d900*/  MUFU.TANH R32, R32 ;  /* 0x0000002000207308 */ /* 0x000fe20000002400 */
[----:B------:R-:W-:Y:S02]  /*d910*/  FMNMX.FTZ R37, R42, R37, !PT ;  /* 0x000000252a257209 */ /* 0x000fe40007810000 */
[----:B---3--:R-:W-:-:S02]  /*d920*/  FSEL R51, R51, -INF , P1 ;  /* 0xff80000033337808 */ /* 0x008fc40000800000 */
[----:B------:R-:W-:-:S03]  /*d930*/  ISETP.GT.AND P1, PT, R14, 0x68, PT ;  /* 0x000000680e00780c */ /* 0x000fc60003f24270 */
[----:B------:R-:W3:Y:S01]  /*d940*/  MUFU.TANH R54, R54 ;  /* 0x0000003600367308 */ /* 0x000ee20000002400 */
[----:B------:R-:W-:Y:S02]  /*d950*/  FSEL R40, R40, -INF , P5 ;  /* 0xff80000028287808 */ /* 0x000fe40002800000 */
[----:B------:R-:W-:-:S05]  /*d960*/  FMNMX.FTZ R37, R24, R37, !PT ;  /* 0x0000002518257209 */ /* 0x000fca0007810000 */
[----:B------:R-:W4:Y:S01]  /*d970*/  MUFU.TANH R33, R33 ;  /* 0x0000002100217308 */ /* 0x000f220000002400 */
[----:B------:R-:W-:Y:S02]  /*d980*/  FSEL R43, R43, -INF , P2 ;  /* 0xff8000002b2b7808 */ /* 0x000fe40001000000 */
[----:B------:R-:W-:Y:S02]  /*d990*/  ISETP.GT.AND P2, PT, R14, 0x69, PT ;  /* 0x000000690e00780c */ /* 0x000fe40003f44270 */
[----:B0-----:R-:W-:-:S03]  /*d9a0*/  FSEL R44, R44, -INF , P1 ;  /* 0xff8000002c2c7808 */ /* 0x001fc60000800000 */
[----:B------:R-:W0:Y:S01]  /*d9b0*/  MUFU.TANH R46, R46 ;  /* 0x0000002e002e7308 */ /* 0x000e220000002400 */
[----:B------:R-:W-:Y:S01]  /*d9c0*/  FMNMX.FTZ R37, R40, R37, !PT ;  /* 0x0000002528257209 */ /* 0x000fe20007810000 */
[----:B------:R-:W-:Y:S01]  /*d9d0*/  FMUL.FTZ R35, R35, UR4 ;  /* 0x0000000423237c20 */ /* 0x000fe20008410000 */
[----:B-1----:R-:W-:-:S05]  /*d9e0*/  FSEL R20, R20, -INF , P3 ;  /* 0xff80000014147808 */ /* 0x002fca0001800000 */
[----:B------:R-:W1:Y:S01]  /*d9f0*/  MUFU.TANH R47, R47 ;  /* 0x0000002f002f7308 */ /* 0x000e620000002400 */
[----:B------:R-:W-:Y:S01]  /*da00*/  FMUL.FTZ R36, R38, UR4 ;  /* 0x0000000426247c20 */ /* 0x000fe20008410000 */
[----:B------:R-:W-:-:S06]  /*da10*/  ISETP.GT.AND P3, PT, R14, 0x70, PT ;  /* 0x000000700e00780c */ /* 0x000fcc0003f64270 */
[----:B------:R-:W1:Y:S01]  /*da20*/  MUFU.TANH R74, R74 ;  /* 0x0000004a004a7308 */ /* 0x000e620000002400 */
[----:B--2---:R-:W-:Y:S01]  /*da30*/  FSEL R45, R45, -INF , P2 ;  /* 0xff8000002d2d7808 */ /* 0x004fe20001000000 */
[----:B------:R-:W-:Y:S01]  /*da40*/  FMUL.FTZ R38, R25, UR4 ;  /* 0x0000000419267c20 */ /* 0x000fe20008410000 */
[----:B------:R-:W-:-:S05]  /*da50*/  FMNMX.FTZ R96, R44, R37, !PT ;  /* 0x000000252c607209 */ /* 0x000fca0007810000 */
[----:B------:R-:W2:Y:S01]  /*da60*/  MUFU.TANH R55, R55 ;  /* 0x0000003700377308 */ /* 0x000ea20000002400 */
[----:B------:R-:W-:Y:S02]  /*da70*/  FSEL R41, R41, -INF , P4 ;  /* 0xff80000029297808 */ /* 0x000fe40002000000 */
[----:B------:R-:W-:Y:S02]  /*da80*/  ISETP.GT.AND P4, PT, R14, 0x71, PT ;  /* 0x000000710e00780c */ /* 0x000fe40003f84270 */
[----:B------:R-:W-:-:S03]  /*da90*/  FMNMX.FTZ R25, R45, R96, !PT ;  /* 0x000000602d197209 */ /* 0x000fc60007810000 */
[----:B------:R-:W2:Y:S01]  /*daa0*/  MUFU.TANH R95, R95 ;  /* 0x0000005f005f7308 */ /* 0x000ea20000002400 */
[----:B---3--:R-:W-:Y:S01]  /*dab0*/  FSEL R54, R54, -INF , P5 ;  /* 0xff80000036367808 */ /* 0x008fe20002800000 */
[----:B------:R-:W-:Y:S01]  /*dac0*/  FMUL.FTZ R28, R28, UR4 ;  /* 0x000000041c1c7c20 */ /* 0x000fe20008410000 */
[----:B------:R-:W-:-:S05]  /*dad0*/  ISETP.GT.AND P5, PT, R14, 0x78, PT ;  /* 0x000000780e00780c */ /* 0x000fca0003fa4270 */
[----:B------:R3:W2:Y:S01]  /*dae0*/  MUFU.TANH R15, R34 ;  /* 0x00000022000f7308 */ /* 0x0006a20000002400 */
[----:B----4-:R-:W-:Y:S02]  /*daf0*/  FSEL R33, R33, -INF , P4 ;  /* 0xff80000021217808 */ /* 0x010fe40002000000 */
[----:B---3--:R-:W-:-:S05]  /*db00*/  FSEL R34, R32, -INF , P3 ;  /* 0xff80000020227808 */ /* 0x008fca0001800000 */
[----:B------:R-:W3:Y:S01]  /*db10*/  MUFU.TANH R35, R35 ;  /* 0x0000002300237308 */ /* 0x000ee20000002400 */
[----:B------:R-:W-:Y:S01]  /*db20*/  FMNMX.FTZ R32, R34, R25, !PT ;  /* 0x0000001922207209 */ /* 0x000fe20007810000 */
[----:B------:R-:W-:-:S06]  /*db30*/  FMUL.FTZ R25, R29, UR4 ;  /* 0x000000041d197c20 */ /* 0x000fcc0008410000 */
[----:B------:R-:W4:Y:S01]  /*db40*/  MUFU.TANH R38, R38 ;  /* 0x0000002600267308 */ /* 0x000f220000002400 */
[----:B0-----:R-:W-:Y:S02]  /*db50*/  FSEL R46, R46, -INF , P1 ;  /* 0xff8000002e2e7808 */ /* 0x001fe40000800000 */
[----:B-1----:R-:W-:Y:S02]  /*db60*/  FSEL R29, R47, -INF , P2 ;  /* 0xff8000002f1d7808 */ /* 0x002fe40001000000 */
[----:B------:R-:W-:-:S03]  /*db70*/  ISETP.GT.AND P1, PT, R14, 0x79, PT ;  /* 0x000000790e00780c */ /* 0x000fc60003f24270 */
[----:B------:R-:W0:Y:S01]  /*db80*/  MUFU.TANH R36, R36 ;  /* 0x0000002400247308 */ /* 0x000e220000002400 */
[----:B------:R-:W-:Y:S02]  /*db90*/  FSEL R74, R74, -INF , P5 ;  /* 0xff8000004a4a7808 */ /* 0x000fe40002800000 */
[----:B------:R-:W-:-:S05]  /*dba0*/  FMNMX.FTZ R47, R33, R32, !PT ;  /* 0x00000020212f7209 */ /* 0x000fca0007810000 */
[----:B------:R3:W1:Y:S01]  /*dbb0*/  MUFU.TANH R37, R28 ;  /* 0x0000001c00257308 */ /* 0x0006620000002400 */
[----:B------:R-:W-:Y:S02]  /*dbc0*/  ISETP.GT.AND P2, PT, R14, 0x80, PT ;  /* 0x000000800e00780c */ /* 0x000fe40003f44270 */
[----:B--2---:R-:W-:Y:S02]  /*dbd0*/  FSEL R55, R55, -INF , P1 ;  /* 0xff80000037377808 */ /* 0x004fe40000800000 */
[----:B------:R-:W-:-:S03]  /*dbe0*/  FMNMX.FTZ R98, R74, R47, !PT ;  /* 0x0000002f4a627209 */ /* 0x000fc60007810000 */
[----:B------:R0:W2:Y:S01]  /*dbf0*/  MUFU.TANH R96, R25 ;  /* 0x0000001900607308 */ /* 0x0000a20000002400 */
[----:B------:R-:W-:Y:S02]  /*dc00*/  FSEL R32, R95, -INF , P3 ;  /* 0xff8000005f207808 */ /* 0x000fe40001800000 */
[C---:B------:R-:W-:Y:S02]  /*dc10*/  ISETP.GT.AND P3, PT, R14.reuse, 0x81, PT ;  /* 0x000000810e00780c */ /* 0x040fe40003f64270 */
[----:B------:R-:W-:Y:S02]  /*dc20*/  FSEL R47, R15, -INF , P2 ;  /* 0xff8000000f2f7808 */ /* 0x000fe40001000000 */
[----:B------:R-:W-:Y:S02]  /*dc30*/  FMNMX.FTZ R98, R55, R98, !PT ;  /* 0x0000006237627209 */ /* 0x000fe40007810000 */
[----:B---3--:R-:W-:Y:S02]  /*dc40*/  FSEL R28, R35, -INF , P4 ;  /* 0xff800000231c7808 */ /* 0x008fe40002000000 */
[----:B------:R-:W-:-:S02]  /*dc50*/  ISETP.GT.AND P4, PT, R14, 0x88, PT ;  /* 0x000000880e00780c */ /* 0x000fc40003f84270 */
[----:B----4-:R-:W-:Y:S02]  /*dc60*/  FSEL R38, R38, -INF , P3 ;  /* 0xff80000026267808 */ /* 0x010fe40001800000 */
[----:B------:R-:W-:Y:S02]  /*dc70*/  FMNMX.FTZ R15, R47, R98, !PT ;  /* 0x000000622f0f7209 */ /* 0x000fe40007810000 */
[----:B0-----:R-:W-:Y:S02]  /*dc80*/  FSEL R25, R36, -INF , P5 ;  /* 0xff80000024197808 */ /* 0x001fe40002800000 */
[----:B------:R-:W-:Y:S02]  /*dc90*/  ISETP.GT.AND P5, PT, R14, 0x89, PT ;  /* 0x000000890e00780c */ /* 0x000fe40003fa4270 */
[----:B-1----:R-:W-:Y:S02]  /*dca0*/  FSEL R37, R37, -INF , P4 ;  /* 0xff80000025257808 */ /* 0x002fe40002000000 */
[----:B------:R-:W-:-:S02]  /*dcb0*/  FMNMX.FTZ R14, R38, R15, !PT ;  /* 0x0000000f260e7209 */ /* 0x000fc40007810000 */
[----:B--2---:R-:W-:Y:S02]  /*dcc0*/  FSEL R35, R96, -INF , P5 ;  /* 0xff80000060237808 */ /* 0x004fe40002800000 */
[----:B------:R-:W-:-:S04]  /*dcd0*/  FMNMX.FTZ R14, R37, R14, !PT ;  /* 0x0000000e250e7209 */ /* 0x000fc80007810000 */
[----:B------:R-:W-:-:S05]  /*dce0*/  FMNMX.FTZ R95, R35, R14, !PT ;  /* 0x0000000e235f7209 */ /* 0x000fca0007810000 */
[----:B------:R-:W0:Y:S02]  /*dcf0*/  SHFL.BFLY PT, R14, R95, 0x2, 0x1f ;  /* 0x0c401f005f0e7f89 */ /* 0x000e2400000e0000 */
[----:B0-----:R-:W-:-:S05]  /*dd00*/  FMNMX.FTZ R98, R95, R14, !PT ;  /* 0x0000000e5f627209 */ /* 0x001fca0007810000 */
[----:B------:R-:W0:Y:S01]  /*dd10*/  SHFL.BFLY PT, R15, R98, 0x1, 0x1f ;  /* 0x0c201f00620f7f89 */ /* 0x000e2200000e0000 */
[----:B------:R-:W-:Y:S01]  /*dd20*/  FMUL.FTZ R97, R26, UR4 ;  /* 0x000000041a617c20 */ /* 0x000fe20008410000 */
[----:B0-----:R-:W-:Y:S01]  /*dd30*/  FMNMX.FTZ R14, R98, R15, !PT ;  /* 0x0000000f620e7209 */ /* 0x001fe20007810000 */
[----:B------:R-:W-:-:S03]  /*dd40*/  IMAD.U32 R15, RZ, RZ, UR5 ;  /* 0x00000005ff0f7e24 */ /* 0x000fc6000f8e00ff */
[C---:B------:R-:W-:Y:S01]  /*dd50*/  FSETP.NEU.FTZ.AND P6, PT, R14.reuse, -INF , PT ;  /* 0xff8000000e00780b */ /* 0x040fe20003fdd000 */
[----:B------:R-:W-:Y:S01]  /*dd60*/  FMUL.FTZ R36, R14, R15 ;  /* 0x0000000f0e247220 */ /* 0x000fe20000410000 */
[----:B------:R-:W-:-:S04]  /*dd70*/  FMUL.FTZ R98, R27, UR4 ;  /* 0x000000041b627c20 */ /* 0x000fc80008410000 */
[----:B------:R-:W-:-:S05]  /*dd80*/  FSEL R36, R36, RZ, P6 ;  /* 0x000000ff24247208 */ /* 0x000fca0003000000 */
[-CC-:B------:R-:W-:Y:S01]  /*dd90*/  FFMA.FTZ R27, R88, R15.reuse, -R36.reuse ;  /* 0x0000000f581b7223 */ /* 0x180fe20000010824 */
[----:B------:R-:W-:Y:S01]  /*dda0*/  FMNMX.FTZ R88, R89, R90, !PT ;  /* 0x0000005a59587209 */ /* 0x000fe20007810000 */
[----:B------:R-:W-:-:S03]  /*ddb0*/  FFMA.FTZ R26, R21, R15, -R36 ;  /* 0x0000000f151a7223 */ /* 0x000fc60000010824 */
[----:B------:R-:W-:-:S04]  /*ddc0*/  FMNMX.FTZ R21, R93, R88, !PT ;  /* 0x000000585d157209 */ /* 0x000fc80007810000 */
[----:B------:R-:W-:-:S04]  /*ddd0*/  FMNMX.FTZ R21, R94, R21, !PT ;  /* 0x000000155e157209 */ /* 0x000fc80007810000 */
[----:B------:R-:W-:-:S04]  /*dde0*/  FMNMX.FTZ R88, R82, R21, !PT ;  /* 0x0000001552587209 */ /* 0x000fc80007810000 */
[----:B------:R-:W-:Y:S01]  /*ddf0*/  FMNMX.FTZ R21, R83, R88, !PT ;  /* 0x0000005853157209 */ /* 0x000fe20007810000 */
[----:B------:R-:W-:-:S03]  /*de00*/  FMUL.FTZ R96, R39, UR4 ;  /* 0x0000000427607c20 */ /* 0x000fc60008410000 */
[----:B------:R-:W-:Y:S01]  /*de10*/  FMNMX.FTZ R88, R86, R21, !PT ;  /* 0x0000001556587209 */ /* 0x000fe20007810000 */
[----:B------:R-:W-:-:S03]  /*de20*/  FFMA.FTZ R39, R72, R15, -R36 ;  /* 0x0000000f48277223 */ /* 0x000fc60000010824 */
[----:B------:R-:W-:-:S04]  /*de30*/  FMNMX.FTZ R72, R87, R88, !PT ;  /* 0x0000005857487209 */ /* 0x000fc80007810000 */
[----:B------:R-:W-:-:S04]  /*de40*/  FMNMX.FTZ R72, R53, R72, !PT ;  /* 0x0000004835487209 */ /* 0x000fc80007810000 */
[----:B------:R-:W-:-:S04]  /*de50*/  FMNMX.FTZ R21, R75, R72, !PT ;  /* 0x000000484b157209 */ /* 0x000fc80007810000 */
[----:B------:R-:W-:-:S04]  /*de60*/  FMNMX.FTZ R72, R78, R21, !PT ;  /* 0x000000154e487209 */ /* 0x000fc80007810000 */
[----:B------:R-:W-:-:S04]  /*de70*/  FMNMX.FTZ R21, R79, R72, !PT ;  /* 0x000000484f157209 */ /* 0x000fc80007810000 */
[----:B------:R-:W-:-:S04]  /*de80*/  FMNMX.FTZ R72, R66, R21, !PT ;  /* 0x0000001542487209 */ /* 0x000fc80007810000 */
[----:B------:R-:W-:-:S04]  /*de90*/  FMNMX.FTZ R21, R67, R72, !PT ;  /* 0x0000004843157209 */ /* 0x000fc80007810000 */
[----:B------:R-:W-:Y:S01]  /*dea0*/  FMNMX.FTZ R72, R70, R21, !PT ;  /* 0x0000001546487209 */ /* 0x000fe20007810000 */
[----:B------:R0:W-:Y:S03]  /*deb0*/  MUFU.EX2 R88, R39 ;  /* 0x0000002700587308 */ /* 0x0001e60000000800 */
[----:B------:R-:W-:Y:S01]  /*dec0*/  FMNMX.FTZ R21, R71, R72, !PT ;  /* 0x0000004847157209 */ /* 0x000fe20007810000 */
[----:B0-----:R-:W-:-:S03]  /*ded0*/  FFMA.FTZ R39, R64, R15, -R36 ;  /* 0x0000000f40277223 */ /* 0x001fc60000010824 */
[----:B------:R-:W-:-:S04]  /*dee0*/  FMNMX.FTZ R64, R58, R21, !PT ;  /* 0x000000153a407209 */ /* 0x000fc80007810000 */
[----:B------:R-:W-:Y:S01]  /*def0*/  FMNMX.FTZ R21, R59, R64, !PT ;  /* 0x000000403b157209 */ /* 0x000fe20007810000 */
[----:B------:R-:W-:-:S03]  /*df00*/  FMUL.FTZ R99, R30, UR4 ;  /* 0x000000041e637c20 */ /* 0x000fc60008410000 */
[----:B------:R-:W-:Y:S01]  /*df10*/  FMNMX.FTZ R72, R62, R21, !PT ;  /* 0x000000153e487209 */ /* 0x000fe20007810000 */
[-CC-:B------:R-:W-:Y:S01]  /*df20*/  FFMA.FTZ R30, R91, R15.reuse, -R36.reuse ;  /* 0x0000000f5b1e7223 */ /* 0x180fe20000010824 */
[-CC-:B------:R-:W-:Y:S02]  /*df30*/  FFMA.FTZ R91, R73, R15.reuse, -R36.reuse ;  /* 0x0000000f495b7223 */ /* 0x180fe40000010824 */
[----:B------:R-:W-:Y:S01]  /*df40*/  FMNMX.FTZ R21, R63, R72, !PT ;  /* 0x000000483f157209 */ /* 0x000fe20007810000 */
[-CC-:B------:R-:W-:Y:S01]  /*df50*/  FFMA.FTZ R73, R65, R15.reuse, -R36.reuse ;  /* 0x0000000f41497223 */ /* 0x180fe20000010824 */
[----:B------:R-:W-:Y:S02]  /*df60*/  FFMA.FTZ R65, R68, R15, -R36 ;  /* 0x0000000f44417223 */ /* 0x000fe40000010824 */
        /* <DEDUP_REMOVED lines=8> */
[----:B------:R-:W-:-:S04]  /*dff0*/  FMNMX.FTZ R56, R20, R21, !PT ;  /* 0x0000001514387209 */ /* 0x000fc80007810000 */
[----:B------:R-:W-:Y:S01]  /*e000*/  FMNMX.FTZ R21, R41, R56, !PT ;  /* 0x0000003829157209 */ /* 0x000fe20007810000 */
[----:B------:R-:W0:Y:S03]  /*e010*/  MUFU.TANH R96, R96 ;  /* 0x0000006000607308 */ /* 0x000e260000002400 */
[----:B------:R-:W-:-:S04]  /*e020*/  FMNMX.FTZ R21, R54, R21, !PT ;  /* 0x0000001536157209 */ /* 0x000fc80007810000 */
[----:B------:R-:W-:Y:S01]  /*e030*/  FMNMX.FTZ R56, R46, R21, !PT ;  /* 0x000000152e387209 */ /* 0x000fe20007810000 */
[----:B------:R-:W1:Y:S03]  /*e040*/  MUFU.TANH R97, R97 ;  /* 0x0000006100617308 */ /* 0x000e660000002400 */
[----:B------:R-:W-:-:S04]  /*e050*/  FMNMX.FTZ R21, R29, R56, !PT ;  /* 0x000000381d157209 */ /* 0x000fc80007810000 */
[----:B------:R-:W-:Y:S01]  /*e060*/  FMNMX.FTZ R21, R32, R21, !PT ;  /* 0x0000001520157209 */ /* 0x000fe20007810000 */
[----:B------:R-:W2:Y:S03]  /*e070*/  MUFU.TANH R98, R98 ;  /* 0x0000006200627308 */ /* 0x000ea60000002400 */
[----:B------:R-:W-:-:S05]  /*e080*/  FMNMX.FTZ R56, R28, R21, !PT ;  /* 0x000000151c387209 */ /* 0x000fca0007810000 */
[----:B------:R-:W3:Y:S01]  /*e090*/  MUFU.TANH R99, R99 ;  /* 0x0000006300637308 */ /* 0x000ee20000002400 */
[----:B0-----:R-:W-:Y:S02]  /*e0a0*/  FSEL R96, R96, -INF , P1 ;  /* 0xff80000060607808 */ /* 0x001fe40000800000 */
[----:B------:R-:W-:-:S05]  /*e0b0*/  FMNMX.FTZ R21, R25, R56, !PT ;  /* 0x0000003819157209 */ /* 0x000fca0007810000 */
[----:B------:R-:W0:Y:S01]  /*e0c0*/  MUFU.TANH R100, R100 ;  /* 0x0000006400647308 */ /* 0x000e220000002400 */
[----:B-1----:R-:W-:Y:S02]  /*e0d0*/  FSEL R97, R97, -INF , P2 ;  /* 0xff80000061617808 */ /* 0x002fe40001000000 */
[----:B------:R-:W-:Y:S02]  /*e0e0*/  FMNMX.FTZ R56, R96, R21, !PT ;  /* 0x0000001560387209 */ /* 0x000fe40007810000 */
[----:B--2---:R-:W-:Y:S02]  /*e0f0*/  FSEL R98, R98, -INF , P3 ;  /* 0xff80000062627808 */ /* 0x004fe40001800000 */
[----:B------:R-:W-:Y:S02]  /*e100*/  FMNMX.FTZ R21, R97, R56, !PT ;  /* 0x0000003861157209 */ /* 0x000fe40007810000 */
[----:B---3--:R-:W-:Y:S02]  /*e110*/  FSEL R99, R99, -INF , P4 ;  /* 0xff80000063637808 */ /* 0x008fe40002000000 */
[----:B------:R-:W-:-:S04]  /*e120*/  FMNMX.FTZ R56, R98, R21, !PT ;  /* 0x0000001562387209 */ /* 0x000fc80007810000 */
[----:B------:R-:W-:Y:S02]  /*e130*/  FMNMX.FTZ R21, R99, R56, !PT ;  /* 0x0000003863157209 */ /* 0x000fe40007810000 */
[----:B0-----:R-:W-:-:S04]  /*e140*/  FSEL R100, R100, -INF , P5 ;  /* 0xff80000064647808 */ /* 0x001fc80002800000 */
[----:B------:R-:W-:Y:S01]  /*e150*/  FMNMX.FTZ R21, R100, R21, !PT ;  /* 0x0000001564157209 */ /* 0x000fe20007810000 */
[----:B------:R-:W-:-:S04]  /*e160*/  FFMA.FTZ R56, R42, R15, -R36 ;  /* 0x0000000f2a387223 */ /* 0x000fc80000010824 */
[----:B------:R-:W0:Y:S01]  /*e170*/  SHFL.BFLY PT, R42, R21, 0x2, 0x1f ;  /* 0x0c401f00152a7f89 */ /* 0x000e2200000e0000 */
[-CC-:B------:R-:W-:Y:S01]  /*e180*/  FFMA.FTZ R72, R57, R15.reuse, -R36.reuse ;  /* 0x0000000f39487223 */ /* 0x180fe20000010824 */
[----:B------:R-:W-:Y:S01]  /*e190*/  FFMA.FTZ R57, R24, R15, -R36 ;  /* 0x0000000f18397223 */ /* 0x000fe20000010824 */
[----:B0-----:R-:W-:-:S05]  /*e1a0*/  FMNMX.FTZ R24, R21, R42, !PT ;  /* 0x0000002a15187209 */ /* 0x001fca0007810000 */
[----:B------:R-:W0:Y:S01]  /*e1b0*/  SHFL.BFLY PT, R21, R24, 0x1, 0x1f ;  /* 0x0c201f0018157f89 */ /* 0x000e2200000e0000 */
[----:B------:R-:W1:Y:S01]  /*e1c0*/  S2R R101, SR_TID.X ;  /* 0x0000000000657919 */ /* 0x000e620000002100 */
[----:B------:R2:W-:Y:S02]  /*e1d0*/  MUFU.EX2 R64, R73 ;  /* 0x0000004900407308 */ /* 0x0005e40000000800 */
[-CC-:B--2---:R-:W-:Y:S01]  /*e1e0*/  FFMA.FTZ R73, R44, R15.reuse, -R36.reuse ;  /* 0x0000000f2c497223 */ /* 0x184fe20000010824 */
[----:B------:R-:W-:Y:S01]  /*e1f0*/  FFMA.FTZ R44, R74, R15, -R36 ;  /* 0x0000000f4a2c7223 */ /* 0x000fe20000010824 */
[----:B0-----:R-:W-:-:S04]  /*e200*/  FMNMX.FTZ R74, R24, R21, !PT ;  /* 0x00000015184a7209 */ /* 0x001fc80007810000 */
[C---:B------:R-:W-:Y:S01]  /*e210*/  FSETP.NEU.FTZ.AND P1, PT, R74.reuse, -INF , PT ;  /* 0xff8000004a00780b */ /* 0x040fe20003f3d000 */
[-C--:B------:R-:W-:Y:S01]  /*e220*/  FMUL.FTZ R24, R74, R15.reuse ;  /* 0x0000000f4a187220 */ /* 0x080fe20000410000 */
[----:B------:R0:W-:Y:S01]  /*e230*/  MUFU.EX2 R68, R76 ;  /* 0x0000004c00447308 */ /* 0x0001e20000000800 */
[-CC-:B------:R-:W-:Y:S01]  /*e240*/  FFMA.FTZ R95, R77, R15.reuse, -R36.reuse ;  /* 0x0000000f4d5f7223 */ /* 0x180fe20000010824 */
[-CC-:B------:R-:W-:Y:S02]  /*e250*/  FFMA.FTZ R77, R45, R15.reuse, -R36.reuse ;  /* 0x0000000f2d4d7223 */ /* 0x180fe40000010824 */
[----:B------:R-:W-:Y:S01]  /*e260*/  FSEL R24, R24, RZ, P1 ;  /* 0x000000ff18187208 */ /* 0x000fe20000800000 */
[-CC-:B------:R-:W-:Y:S01]  /*e270*/  FFMA.FTZ R80, R80, R15.reuse, -R36.reuse ;  /* 0x0000000f50507223 */ /* 0x180fe20000010824 */
[-CC-:B------:R-:W-:Y:S01]  /*e280*/  FFMA.FTZ R81, R81, R15.reuse, -R36.reuse ;  /* 0x0000000f51517223 */ /* 0x180fe20000010824 */
[-CC-:B------:R-:W-:Y:S01]  /*e290*/  FFMA.FTZ R84, R84, R15.reuse, -R36.reuse ;  /* 0x0000000f54547223 */ /* 0x180fe20000010824 */
[-CC-:B0-----:R-:W-:Y:S01]  /*e2a0*/  FFMA.FTZ R76, R61, R15.reuse, -R36.reuse ;  /* 0x0000000f3d4c7223 */ /* 0x181fe20000010824 */
[-CC-:B------:R-:W-:Y:S01]  /*e2b0*/  FFMA.FTZ R61, R40, R15.reuse, -R36.reuse ;  /* 0x0000000f283d7223 */ /* 0x180fe20000010824 */
        /* <DEDUP_REMOVED lines=11> */
[-C--:B------:R-:W-:Y:S01]  /*e370*/  FFMA.FTZ R36, R35, R15.reuse, -R36 ;  /* 0x0000000f23247223 */ /* 0x080fe20000010824 */
[-CC-:B------:R-:W-:Y:S01]  /*e380*/  FFMA.FTZ R33, R89, R15.reuse, -R24.reuse ;  /* 0x0000000f59217223 */ /* 0x180fe20000010818 */
[-CC-:B------:R-:W-:Y:S01]  /*e390*/  FFMA.FTZ R35, R90, R15.reuse, -R24.reuse ;  /* 0x0000000f5a237223 */ /* 0x180fe20000010818 */
[----:B------:R-:W-:Y:S01]  /*e3a0*/  MUFU.EX2 R26, R26 ;  /* 0x0000001a001a7308 */ /* 0x000fe20000000800 */
[-CC-:B------:R-:W-:Y:S01]  /*e3b0*/  FFMA.FTZ R37, R93, R15.reuse, -R24.reuse ;  /* 0x0000000f5d257223 */ /* 0x180fe20000010818 */
[----:B------:R-:W-:Y:S01]  /*e3c0*/  FFMA.FTZ R55, R94, R15, -R24 ;  /* 0x0000000f5e377223 */ /* 0x000fe20000010818 */
[----:B-1----:R-:W-:-:S05]  /*e3d0*/  LOP3.LUT R101, R101, 0x7f, RZ, 0xc0, !PT ;  /* 0x0000007f65657812 */ /* 0x002fca00078ec0ff */
[----:B------:R-:W0:Y:S01]  /*e3e0*/  MUFU.EX2 R27, R27 ;  /* 0x0000001b001b7308 */ /* 0x000e220000000800 */
[----:B------:R-:W-:-:S07]  /*e3f0*/  FFMA.FTZ R82, R82, R15, -R24 ;  /* 0x0000000f52527223 */ /* 0x000fce0000010818 */
[----:B------:R-:W-:Y:S01]  /*e400*/  MUFU.EX2 R33, R33 ;  /* 0x0000002100217308 */ /* 0x000fe20000000800 */
[----:B------:R-:W-:-:S07]  /*e410*/  ISETP.NE.AND P1, PT, R101, RZ, PT ;  /* 0x000000ff6500720c */ /* 0x000fce0003f25270 */
[----:B------:R-:W1:Y:S08]  /*e420*/  MUFU.EX2 R35, R35 ;  /* 0x0000002300237308 */ /* 0x000e700000000800 */
[----:B------:R-:W2:Y:S01]  /*e430*/  MUFU.EX2 R30, R30 ;  /* 0x0000001e001e7308 */ /* 0x000ea20000000800 */
[----:B------:R-:W-:-:S07]  /*e440*/  FFMA.FTZ R83, R83, R15, -R24 ;  /* 0x0000000f53537223 */ /* 0x000fce0000010818 */
[----:B------:R-:W3:Y:S08]  /*e450*/  MUFU.EX2 R37, R37 ;  /* 0x0000002500257308 */ /* 0x000ef00000000800 */
[----:B------:R-:W4:Y:S01]  /*e460*/  MUFU.EX2 R31, R31 ;  /* 0x0000001f001f7308 */ /* 0x000f220000000800 */
[-CC-:B------:R-:W-:Y:S01]  /*e470*/  FFMA.FTZ R86, R86, R15.reuse, -R24.reuse ;  /* 0x0000000f56567223 */ /* 0x180fe20000010818 */
[----:B------:R-:W-:-:S06]  /*e480*/  FFMA.FTZ R94, R51, R15, -R24 ;  /* 0x0000000f335e7223 */ /* 0x000fcc0000010818 */
[----:B------:R-:W4:Y:S01]  /*e490*/  MUFU.EX2 R55, R55 ;  /* 0x0000003700377308 */ /* 0x000f220000000800 */
[----:B0-----:R-:W-:-:S07]  /*e4a0*/  FADD.FTZ R51, R26, R27 ;  /* 0x0000001b1a337221 */ /* 0x001fce0000010000 */
[----:B------:R-:W0:Y:S01]  /*e4b0*/  MUFU.EX2 R80, R80 ;  /* 0x0000005000507308 */ /* 0x000e220000000800 */
[----:B-1----:R-:W-:Y:S01]  /*e4c0*/  FADD.FTZ R90, R33, R35 ;  /* 0x00000023215a7221 */ /* 0x002fe20000010000 */
[----:B------:R-:W-:-:S06]  /*e4d0*/  FFMA.FTZ R87, R87, R15, -R24 ;  /* 0x0000000f57577223 */ /* 0x000fcc0000010818 */
[----:B------:R-:W1:Y:S01]  /*e4e0*/  MUFU.EX2 R82, R82 ;  /* 0x0000005200527308 */ /* 0x000e620000000800 */
[----:B--2---:R-:W-:Y:S01]  /*e4f0*/  FADD.FTZ R102, R30, R51 ;  /* 0x000000331e667221 */ /* 0x004fe20000010000 */
[----:B------:R-:W-:-:S06]  /*e500*/  @!P1 VIADD R0, R0, 0x31c40 ;  /* 0x00031c4000009836 */ /* 0x000fcc0000000000 */
[----:B------:R-:W2:Y:S01]  /*e510*/  MUFU.EX2 R81, R81 ;  /* 0x0000005100517308 */ /* 0x000ea20000000800 */
[-CC-:B------:R-:W-:Y:S01]  /*e520*/  FFMA.FTZ R93, R46, R15.reuse, -R24.reuse ;  /* 0x0000000f2e5d7223 */ /* 0x180fe20000010818 */
[----:B------:R-:W-:Y:S01]  /*e530*/  FFMA.FTZ R101, R43, R15, -R24 ;  /* 0x0000000f2b657223 */ /* 0x000fe20000010818 */
[----:B---3--:R-:W-:-:S05]  /*e540*/  FADD.FTZ R46, R37, R90 ;  /* 0x0000005a252e7221 */ /* 0x008fca0000010000 */
[----:B------:R-:W3:Y:S01]  /*e550*/  MUFU.EX2 R83, R83 ;  /* 0x0000005300537308 */ /* 0x000ee20000000800 */
[-CC-:B------:R-:W-:Y:S01]  /*e560*/  FFMA.FTZ R89, R53, R15.reuse, -R24.reuse ;  /* 0x0000000f35597223 */ /* 0x180fe20000010818 */
[----:B------:R-:W-:Y:S01]  /*e570*/  FFMA.FTZ R43, R41, R15, -R24 ;  /* 0x0000000f292b7223 */ /* 0x000fe20000010818 */
[----:B----4-:R-:W-:-:S05]  /*e580*/  FADD.FTZ R41, R31, R102 ;  /* 0x000000661f297221 */ /* 0x010fca0000010000 */
[----:B------:R-:W4:Y:S01]  /*e590*/  MUFU.EX2 R84, R84 ;  /* 0x0000005400547308 */ /* 0x000f220000000800 */
[-CC-:B------:R-:W-:Y:S01]  /*e5a0*/  FFMA.FTZ R53, R66, R15.reuse, -R24.reuse ;  /* 0x0000000f42357223 */ /* 0x180fe20000010818 */
[-CC-:B------:R-:W-:Y:S01]  /*e5b0*/  FFMA.FTZ R90, R29, R15.reuse, -R24.reuse ;  /* 0x0000000f1d5a7223 */ /* 0x180fe20000010818 */
[----:B------:R-:W-:-:S05]  /*e5c0*/  FFMA.FTZ R66, R67, R15, -R24 ;  /* 0x0000000f43427223 */ /* 0x000fca0000010818 */
[----:B------:R-:W4:Y:S01]  /*e5d0*/  MUFU.EX2 R86, R86 ;  /* 0x0000005600567308 */ /* 0x000f220000000800 */
[----:B------:R-:W-:Y:S01]  /*e5e0*/  @!P1 PRMT R0, RZ, 0x654, R0 ;  /* 0x00000654ff009816 */ /* 0x000fe20000000000 */
[----:B------:R-:W-:Y:S01]  /*e5f0*/  FADD.FTZ R29, R55, R46 ;  /* 0x0000002e371d7221 */ /* 0x000fe20000010000 */
[-CC-:B------:R-:W-:Y:S01]  /*e600*/  FFMA.FTZ R75, R75, R15.reuse, -R24.reuse ;  /* 0x0000000f4b4b7223 */ /* 0x180fe20000010818 */
[----:B------:R-:W-:-:S04]  /*e610*/  FFMA.FTZ R67, R70, R15, -R24 ;  /* 0x0000000f46437223 */ /* 0x000fc80000010818 */
[----:B------:R-:W4:Y:S01]  /*e620*/  MUFU.EX2 R85, R85 ;  /* 0x0000005500557308 */ /* 0x000f220000000800 */
[-CC-:B------:R-:W-:Y:S01]  /*e630*/  FFMA.FTZ R51, R32, R15.reuse, -R24.reuse ;  /* 0x0000000f20337223 */ /* 0x180fe20000010818 */
[-CC-:B------:R-:W-:Y:S01]  /*e640*/  FFMA.FTZ R70, R71, R15.reuse, -R24.reuse ;  /* 0x0000000f47467223 */ /* 0x180fe20000010818 */
[----:B------:R-:W-:Y:S01]  /*e650*/  FFMA.FTZ R50, R50, R15, -R24 ;  /* 0x0000000f32327223 */ /* 0x000fe20000010818 */
[----:B0-----:R-:W-:-:S04]  /*e660*/  FADD.FTZ R32, R80, R41 ;  /* 0x0000002950207221 */ /* 0x001fc80000010000 */
[----:B------:R-:W0:Y:S01]  /*e670*/  MUFU.EX2 R87, R87 ;  /* 0x0000005700577308 */ /* 0x000e220000000800 */
[-CC-:B------:R-:W-:Y:S01]  /*e680*/  FFMA.FTZ R71, R28, R15.reuse, -R24.reuse ;  /* 0x0000000f1c477223 */ /* 0x180fe20000010818 */
[----:B-1----:R-:W-:Y:S01]  /*e690*/  FADD.FTZ R28, R82, R29 ;  /* 0x0000001d521c7221 */ /* 0x002fe20000010000 */
[----:B------:R-:W-:Y:S01]  /*e6a0*/  FFMA.FTZ R78, R78, R15, -R24 ;  /* 0x0000000f4e4e7223 */ /* 0x000fe20000010818 */
[----:B------:R1:W-:Y:S01]  /*e6b0*/  @!P1 SYNCS.ARRIVE.TRANS64.RED.A1T0 RZ, [R0+URZ], RZ ;  /* 0x000000ff00ff99a7 */ /* 0x0003e2000810043f */
[----:B--2---:R-:W-:-:S03]  /*e6c0*/  FADD.FTZ R29, R81, R32 ;  /* 0x00000020511d7221 */ /* 0x004fc60000010000 */
[----:B------:R-:W2:Y:S01]  /*e6d0*/  MUFU.EX2 R89, R89 ;  /* 0x0000005900597308 */ /* 0x000ea20000000800 */
[----:B------:R-:W-:-:S07]  /*e6e0*/  FFMA.FTZ R79, R79, R15, -R24 ;  /* 0x0000000f4f4f7223 */ /* 0x000fce0000010818 */
[----:B------:R-:W2:Y:S08]  /*e6f0*/  MUFU.EX2 R91, R91 ;  /* 0x0000005b005b7308 */ /* 0x000eb00000000800 */
[----:B-1----:R1:W-:Y:S08]  /*e700*/  MUFU.EX2 R0, R50 ;  /* 0x0000003200007308 */ /* 0x0023f00000000800 */
[----:B------:R-:W2:Y:S01]  /*e710*/  MUFU.EX2 R75, R75 ;  /* 0x0000004b004b7308 */ /* 0x000ea20000000800 */
[----:B-1----:R-:W-:Y:S01]  /*e720*/  FFMA.FTZ R50, R25, R15, -R24 ;  /* 0x0000000f19327223 */ /* 0x002fe20000010818 */
[----:B---3--:R-:W-:Y:S01]  /*e730*/  FADD.FTZ R25, R83, R28 ;  /* 0x0000001c53197221 */ /* 0x008fe20000010000 */
[----:B----4-:R-:W-:-:S05]  /*e740*/  FADD.FTZ R28, R84, R29 ;  /* 0x0000001d541c7221 */ /* 0x010fca0000010000 */
[----:B------:R-:W1:Y:S01]  /*e750*/  MUFU.EX2 R92, R92 ;  /* 0x0000005c005c7308 */ /* 0x000e620000000800 */
[----:B------:R-:W-:Y:S01]  /*e760*/  FADD.FTZ R32, R86, R25 ;  /* 0x0000001956207221 */ /* 0x000fe20000010000 */
[----:B------:R-:W-:-:S06]  /*e770*/  FADD.FTZ R25, R85, R28 ;  /* 0x0000001c55197221 */ /* 0x000fcc0000010000 */
[----:B------:R-:W-:Y:S01]  /*e780*/  MUFU.EX2 R78, R78 ;  /* 0x0000004e004e7308 */ /* 0x000fe20000000800 */
[----:B0-----:R-:W-:Y:S01]  /*e790*/  FADD.FTZ R32, R87, R32 ;  /* 0x0000002057207221 */ /* 0x001fe20000010000 */
[----:B------:R-:W-:-:S06]  /*e7a0*/  FADD.FTZ R28, R88, R25 ;  /* 0x00000019581c7221 */ /* 0x000fcc0000010000 */
[----:B------:R-:W0:Y:S01]  /*e7b0*/  MUFU.EX2 R95, R95 ;  /* 0x0000005f005f7308 */ /* 0x000e220000000800 */
[----:B--2---:R-:W-:-:S07]  /*e7c0*/  FADD.FTZ R32, R89, R32 ;  /* 0x0000002059207221 */ /* 0x004fce0000010000 */
[----:B------:R-:W-:Y:S01]  /*e7d0*/  MUFU.EX2 R79, R79 ;  /* 0x0000004f004f7308 */ /* 0x000fe20000000800 */
[-CC-:B------:R-:W-:Y:S01]  /*e7e0*/  FFMA.FTZ R58, R58, R15.reuse, -R24.reuse ;  /* 0x0000000f3a3a7223 */ /* 0x180fe20000010818 */
[-CC-:B------:R-:W-:Y:S01]  /*e7f0*/  FFMA.FTZ R59, R59, R15.reuse, -R24.reuse ;  /* 0x0000000f3b3b7223 */ /* 0x180fe20000010818 */
[----:B------:R-:W-:-:S05]  /*e800*/  FFMA.FTZ R62, R62, R15, -R24 ;  /* 0x0000000f3e3e7223 */ /* 0x000fca0000010818 */
[----:B------:R-:W2:Y:S01]  /*e810*/  MUFU.EX2 R39, R39 ;  /* 0x0000002700277308 */ /* 0x000ea20000000800 */
[-CC-:B------:R-:W-:Y:S01]  /*e820*/  FFMA.FTZ R63, R63, R15.reuse, -R24.reuse ;  /* 0x0000000f3f3f7223 */ /* 0x180fe20000010818 */
[-CC-:B------:R-:W-:Y:S01]  /*e830*/  FFMA.FTZ R34, R20, R15.reuse, -R24.reuse ;  /* 0x0000000f14227223 */ /* 0x180fe20000010818 */
[-CC-:B------:R-:W-:Y:S01]  /*e840*/  FFMA.FTZ R54, R54, R15.reuse, -R24.reuse ;  /* 0x0000000f36367223 */ /* 0x180fe20000010818 */
[-CC-:B------:R-:W-:Y:S01]  /*e850*/  FFMA.FTZ R96, R96, R15.reuse, -R24.reuse ;  /* 0x0000000f60607223 */ /* 0x180fe20000010818 */
[----:B------:R-:W-:-:S03]  /*e860*/  FFMA.FTZ R97, R97, R15, -R24 ;  /* 0x0000000f61617223 */ /* 0x000fc60000010818 */
[----:B------:R-:W3:Y:S01]  /*e870*/  MUFU.EX2 R53, R53 ;  /* 0x0000003500357308 */ /* 0x000ee20000000800 */
[-CC-:B------:R-:W-:Y:S01]  /*e880*/  FFMA.FTZ R98, R98, R15.reuse, -R24.reuse ;  /* 0x0000000f62627223 */ /* 0x180fe20000010818 */
[-CC-:B------:R-:W-:Y:S01]  /*e890*/  FFMA.FTZ R99, R99, R15.reuse, -R24.reuse ;  /* 0x0000000f63637223 */ /* 0x180fe20000010818 */
[----:B------:R-:W-:Y:S01]  /*e8a0*/  FFMA.FTZ R100, R100, R15, -R24 ;  /* 0x0000000f64647223 */ /* 0x000fe20000010818 */
[----:B------:R-:W-:Y:S01]  /*e8b0*/  FADD.FTZ R25, R91, R28 ;  /* 0x0000001c5b197221 */ /* 0x000fe20000010000 */
[----:B------:R-:W-:Y:S01]  /*e8c0*/  F2FP.F16.F32.PACK_AB R24, R27, R26 ;  /* 0x0000001a1b18723e */ /* 0x000fe200000000ff */
[----:B------:R-:W-:Y:S02]  /*e8d0*/  FADD.FTZ R27, R75, R32 ;  /* 0x000000204b1b7221 */ /* 0x000fe40000010000 */
[----:B------:R-:W4:Y:S01]  /*e8e0*/  MUFU.EX2 R66, R66 ;  /* 0x0000004200427308 */ /* 0x000f220000000800 */
[----:B------:R-:W-:Y:S01]  /*e8f0*/  F2FP.F16.F32.PACK_AB R26, R31, R30 ;  /* 0x0000001e1f1a723e */ /* 0x000fe200000000ff */
[----:B-1----:R-:W-:Y:S01]  /*e900*/  FADD.FTZ R30, R92, R25 ;  /* 0x000000195c1e7221 */ /* 0x002fe20000010000 */
[----:B------:R-:W-:-:S05]  /*e910*/  F2FP.F16.F32.PACK_AB R28, R81, R80 ;  /* 0x00000050511c723e */ /* 0x000fca00000000ff */
[----:B------:R-:W1:Y:S01]  /*e920*/  MUFU.EX2 R65, R65 ;  /* 0x0000004100417308 */ /* 0x000e620000000800 */
[----:B0-----:R-:W-:Y:S01]  /*e930*/  FADD.FTZ R80, R95, R30 ;  /* 0x0000001e5f507221 */ /* 0x001fe20000010000 */
[----:B------:R-:W-:-:S06]  /*e940*/  F2FP.F16.F32.PACK_AB R30, R85, R84 ;  /* 0x00000054551e723e */ /* 0x000fcc00000000ff */
[----:B------:R-:W0:Y:S01]  /*e950*/  MUFU.EX2 R67, R67 ;  /* 0x0000004300437308 */ /* 0x000e220000000800 */
[----:B--2---:R-:W-:-:S07]  /*e960*/  FADD.FTZ R25, R39, R80 ;  /* 0x0000005027197221 */ /* 0x004fce0000010000 */
[----:B------:R2:W-:Y:S02]  /*e970*/  MUFU.EX2 R46, R34 ;  /* 0x00000022002e7308 */ /* 0x0005e40000000800 */
[----:B--2---:R-:W-:-:S06]  /*e980*/  FADD.FTZ R34, R78, R27 ;  /* 0x0000001b4e227221 */ /* 0x004fcc0000010000 */
[----:B------:R-:W2:Y:S01]  /*e990*/  MUFU.EX2 R70, R70 ;  /* 0x0000004600467308 */ /* 0x000ea20000000800 */
[----:B------:R-:W-:-:S07]  /*e9a0*/  FADD.FTZ R84, R79, R34 ;  /* 0x000000224f547221 */ /* 0x000fce0000010000 */
[----:B------:R-:W2:Y:S01]  /*e9b0*/  MUFU.EX2 R69, R69 ;  /* 0x0000004500457308 */ /* 0x000ea20000000800 */
[----:B---3--:R-:W-:Y:S01]  /*e9c0*/  FADD.FTZ R29, R53, R84 ;  /* 0x00000054351d7221 */ /* 0x008fe20000010000 */
[----:B------:R-:W-:-:S06]  /*e9d0*/  FADD.FTZ R80, R64, R25 ;  /* 0x0000001940507221 */ /* 0x000fcc0000010000 */
[----:B------:R-:W3:Y:S01]  /*e9e0*/  MUFU.EX2 R58, R58 ;  /* 0x0000003a003a7308 */ /* 0x000ee20000000800 */
[----:B----4-:R-:W-:Y:S01]  /*e9f0*/  FADD.FTZ R84, R66, R29 ;  /* 0x0000001d42547221 */ /* 0x010fe20000010000 */
[----:B-1----:R-:W-:-:S06]  /*ea00*/  FADD.FTZ R31, R65, R80 ;  /* 0x00000050411f7221 */ /* 0x002fcc0000010000 */
[----:B------:R-:W1:Y:S01]  /*ea10*/  MUFU.EX2 R72, R72 ;  /* 0x0000004800487308 */ /* 0x000e620000000800 */
[----:B------:R-:W-:Y:S01]  /*ea20*/  F2FP.F16.F32.PACK_AB R25, R35, R33 ;  /* 0x000000212319723e */ /* 0x000fe200000000ff */
[----:B0-----:R-:W-:-:S06]  /*ea30*/  FADD.FTZ R35, R67, R84 ;  /* 0x0000005443237221 */ /* 0x001fcc0000010000 */
[----:B------:R-:W0:Y:S01]  /*ea40*/  MUFU.EX2 R59, R59 ;  /* 0x0000003b003b7308 */ /* 0x000e220000000800 */
[----:B------:R-:W-:Y:S01]  /*ea50*/  FADD.FTZ R80, R68, R31 ;  /* 0x0000001f44507221 */ /* 0x000fe20000010000 */
[----:B------:R-:W-:-:S06]  /*ea60*/  F2FP.F16.F32.PACK_AB R27, R55, R37 ;  /* 0x00000025371b723e */ /* 0x000fcc00000000ff */
[----:B------:R-:W4:Y:S01]  /*ea70*/  MUFU.EX2 R60, R60 ;  /* 0x0000003c003c7308 */ /* 0x000f220000000800 */
[----:B--2---:R-:W-:-:S07]  /*ea80*/  FADD.FTZ R37, R70, R35 ;  /* 0x0000002346257221 */ /* 0x004fce0000010000 */
[----:B------:R-:W2:Y:S01]  /*ea90*/  MUFU.EX2 R62, R62 ;  /* 0x0000003e003e7308 */ /* 0x000ea20000000800 */
[----:B------:R-:W-:Y:S01]  /*eaa0*/  FADD.FTZ R55, R69, R80 ;  /* 0x0000005045377221 */ /* 0x000fe20000010000 */
[----:B------:R-:W-:-:S06]  /*eab0*/  F2FP.F16.F32.PACK_AB R35, R79, R78 ;  /* 0x0000004e4f23723e */ /* 0x000fcc00000000ff */
[----:B------:R-:W2:Y:S01]  /*eac0*/  MUFU.EX2 R76, R76 ;  /* 0x0000004c004c7308 */ /* 0x000ea20000000800 */
[----:B---3--:R-:W-:-:S07]  /*ead0*/  FADD.FTZ R78, R58, R37 ;  /* 0x000000253a4e7221 */ /* 0x008fce0000010000 */
[----:B------:R-:W3:Y:S01]  /*eae0*/  MUFU.EX2 R63, R63 ;  /* 0x0000003f003f7308 */ /* 0x000ee20000000800 */
[----:B-1----:R-:W-:-:S07]  /*eaf0*/  FADD.FTZ R55, R72, R55 ;  /* 0x0000003748377221 */ /* 0x002fce0000010000 */
[----:B------:R-:W1:Y:S01]  /*eb00*/  MUFU.EX2 R48, R48 ;  /* 0x0000003000307308 */ /* 0x000e620000000800 */
[----:B0-----:R-:W-:Y:S01]  /*eb10*/  FADD.FTZ R37, R59, R78 ;  /* 0x0000004e3b257221 */ /* 0x001fe20000010000 */
[----:B----4-:R-:W-:-:S06]  /*eb20*/  FADD.FTZ R55, R60, R55 ;  /* 0x000000373c377221 */ /* 0x010fcc0000010000 */
[----:B------:R-:W0:Y:S01]  /*eb30*/  MUFU.EX2 R49, R49 ;  /* 0x0000003100317308 */ /* 0x000e220000000800 */
[----:B--2---:R-:W-:-:S07]  /*eb40*/  FADD.FTZ R80, R62, R37 ;  /* 0x000000253e507221 */ /* 0x004fce0000010000 */
[----:B------:R-:W-:Y:S01]  /*eb50*/  MUFU.EX2 R20, R94 ;  /* 0x0000005e00147308 */ /* 0x000fe20000000800 */
[----:B------:R-:W-:-:S07]  /*eb60*/  FADD.FTZ R55, R76, R55 ;  /* 0x000000374c377221 */ /* 0x000fce0000010000 */
[----:B------:R-:W2:Y:S01]  /*eb70*/  MUFU.EX2 R52, R52 ;  /* 0x0000003400347308 */ /* 0x000ea20000000800 */
[----:B------:R4:W-:Y:S01]  /*eb80*/  STSM.16.M88.4 [R18+0x24300], R24 ;  /* 0x0243001812007844 */ /* 0x0009e20000000200 */
[----:B---3--:R-:W-:-:S06]  /*eb90*/  FADD.FTZ R37, R63, R80 ;  /* 0x000000503f257221 */ /* 0x008fcc0000010000 */
[----:B------:R-:W3:Y:S01]  /*eba0*/  MUFU.EX2 R41, R101 ;  /* 0x0000006500297308 */ /* 0x000ee20000000800 */
[----:B------:R-:W-:Y:S02]  /*ebb0*/  F2FP.F16.F32.PACK_AB R29, R83, R82 ;  /* 0x00000052531d723e */ /* 0x000fe400000000ff */
[----:B------:R-:W-:-:S05]  /*ebc0*/  F2FP.F16.F32.PACK_AB R31, R87, R86 ;  /* 0x00000056571f723e */ /* 0x000fca00000000ff */
[----:B------:R-:W3:Y:S01]  /*ebd0*/  MUFU.EX2 R56, R56 ;  /* 0x0000003800387308 */ /* 0x000ee20000000800 */
[----:B----4-:R-:W-:Y:S01]  /*ebe0*/  F2FP.F16.F32.PACK_AB R24, R64, R39 ;  /* 0x000000274018723e */ /* 0x010fe200000000ff */
[----:B-1----:R-:W-:Y:S01]  /*ebf0*/  FADD.FTZ R64, R48, R55 ;  /* 0x0000003730407221 */ /* 0x002fe20000010000 */
[----:B------:R-:W-:Y:S02]  /*ec00*/  F2FP.F16.F32.PACK_AB R32, R91, R88 ;  /* 0x000000585b20723e */ /* 0x000fe400000000ff */
[----:B------:R-:W-:Y:S02]  /*ec10*/  F2FP.F16.F32.PACK_AB R34, R95, R92 ;  /* 0x0000005c5f22723e */ /* 0x000fe400000000ff */
[----:B------:R-:W-:Y:S01]  /*ec20*/  F2FP.F16.F32.PACK_AB R33, R75, R89 ;  /* 0x000000594b21723e */ /* 0x000fe200000000ff */
[----:B------:R-:W1:Y:S01]  /*ec30*/  MUFU.EX2 R57, R57 ;  /* 0x0000003900397308 */ /* 0x000e620000000800 */
[----:B------:R-:W-:Y:S01]  /*ec40*/  FADD.FTZ R37, R0, R37 ;  /* 0x0000002500257221 */ /* 0x000fe20000010000 */
[----:B------:R2:W-:Y:S01]  /*ec50*/  STSM.16.M88.4 [R18+0x25b00], R28 ;  /* 0x025b001c12007844 */ /* 0x0005e20000000200 */
[----:B0-----:R-:W-:-:S05]  /*ec60*/  FADD.FTZ R27, R49, R64 ;  /* 0x00000040311b7221 */ /* 0x001fca0000010000 */
[----:B------:R-:W0:Y:S01]  /*ec70*/  MUFU.EX2 R43, R43 ;  /* 0x0000002b002b7308 */ /* 0x000e220000000800 */
[----:B------:R4:W-:Y:S07]  /*ec80*/  STSM.16.M88.4 [R18+0x27300], R32 ;  /* 0x0273002012007844 */ /* 0x0009ee0000000200 */
[----:B------:R-:W0:Y:S01]  /*ec90*/  MUFU.EX2 R61, R61 ;  /* 0x0000003d003d7308 */ /* 0x000e220000000800 */
[----:B--2---:R-:W-:-:S07]  /*eca0*/  FADD.FTZ R29, R52, R27 ;  /* 0x0000001b341d7221 */ /* 0x004fce0000010000 */
[----:B------:R-:W2:Y:S01]  /*ecb0*/  MUFU.EX2 R54, R54 ;  /* 0x0000003600367308 */ /* 0x000ea20000000800 */
[----:B----4-:R-:W-:-:S04]  /*ecc0*/  FADD.FTZ R32, R20, R37 ;  /* 0x0000002514207221 */ /* 0x010fc80000010000 */
[----:B---3--:R-:W-:-:S03]  /*ecd0*/  FADD.FTZ R33, R41, R32 ;  /* 0x0000002029217221 */ /* 0x008fc60000010000 */
[----:B------:R-:W3:Y:S01]  /*ece0*/  MUFU.EX2 R73, R73 ;  /* 0x0000004900497308 */ /* 0x000ee20000000800 */
[----:B------:R-:W-:Y:S01]  /*ecf0*/  FADD.FTZ R32, R56, R29 ;  /* 0x0000001d38207221 */ /* 0x000fe20000010000 */
[----:B------:R-:W-:-:S06]  /*ed00*/  FADD.FTZ R34, R46, R33 ;  /* 0x000000212e227221 */ /* 0x000fcc0000010000 */
[----:B------:R-:W4:Y:S01]  /*ed10*/  MUFU.EX2 R93, R93 ;  /* 0x0000005d005d7308 */ /* 0x000f220000000800 */
[----:B-1----:R-:W-:-:S07]  /*ed20*/  FADD.FTZ R32, R57, R32 ;  /* 0x0000002039207221 */ /* 0x002fce0000010000 */
[----:B------:R-:W1:Y:S01]  /*ed30*/  MUFU.EX2 R77, R77 ;  /* 0x0000004d004d7308 */ /* 0x000e620000000800 */
[----:B0-----:R-:W-:-:S07]  /*ed40*/  FADD.FTZ R33, R43, R34 ;  /* 0x000000222b217221 */ /* 0x001fce0000010000 */
[----:B------:R-:W0:Y:S01]  /*ed50*/  MUFU.EX2 R90, R90 ;  /* 0x0000005a005a7308 */ /* 0x000e220000000800 */
[----:B------:R-:W-:-:S07]  /*ed60*/  FADD.FTZ R32, R61, R32 ;  /* 0x000000203d207221 */ /* 0x000fce0000010000 */
[----:B------:R-:W0:Y:S01]  /*ed70*/  MUFU.EX2 R40, R40 ;  /* 0x0000002800287308 */ /* 0x000e220000000800 */
[----:B------:R-:W-:Y:S01]  /*ed80*/  F2FP.F16.F32.PACK_AB R26, R68, R65 ;  /* 0x00000041441a723e */ /* 0x000fe200000000ff */
[----:B--2---:R-:W-:Y:S01]  /*ed90*/  FADD.FTZ R34, R54, R33 ;  /* 0x0000002136227221 */ /* 0x004fe20000010000 */
[----:B------:R-:W-:-:S05]  /*eda0*/  F2FP.F16.F32.PACK_AB R25, R66, R53 ;  /* 0x000000354219723e */ /* 0x000fca00000000ff */
[----:B------:R-:W-:Y:S01]  /*edb0*/  MUFU.EX2 R51, R51 ;  /* 0x0000003300337308 */ /* 0x000fe20000000800 */
[----:B------:R-:W-:Y:S01]  /*edc0*/  F2FP.F16.F32.PACK_AB R27, R70, R67 ;  /* 0x00000043461b723e */ /* 0x000fe200000000ff */
[----:B---3--:R-:W-:-:S06]  /*edd0*/  FADD.FTZ R32, R73, R32 ;  /* 0x0000002049207221 */ /* 0x008fcc0000010000 */
[----:B------:R-:W2:Y:S01]  /*ede0*/  MUFU.EX2 R42, R42 ;  /* 0x0000002a002a7308 */ /* 0x000ea20000000800 */
[----:B----4-:R-:W-:Y:S01]  /*edf0*/  FADD.FTZ R33, R93, R34 ;  /* 0x000000225d217221 */ /* 0x010fe20000010000 */
[----:B------:R1:W-:Y:S06]  /*ee00*/  STSM.16.M88.4 [R18+0x28b00], R24 ;  /* 0x028b001812007844 */ /* 0x0003ec0000000200 */
[----:B------:R-:W3:Y:S01]  /*ee10*/  MUFU.EX2 R78, R71 ;  /* 0x00000047004e7308 */ /* 0x000ee20000000800 */
[----:B------:R-:W-:Y:S02]  /*ee20*/  F2FP.F16.F32.PACK_AB R28, R72, R69 ;  /* 0x00000045481c723e */ /* 0x000fe400000000ff */
[----:B------:R-:W-:-:S05]  /*ee30*/  F2FP.F16.F32.PACK_AB R30, R76, R60 ;  /* 0x0000003c4c1e723e */ /* 0x000fca00000000ff */
[----:B------:R-:W4:Y:S01]  /*ee40*/  MUFU.EX2 R44, R44 ;  /* 0x0000002c002c7308 */ /* 0x000f220000000800 */
[----:B------:R-:W-:Y:S01]  /*ee50*/  F2FP.F16.F32.PACK_AB R29, R59, R58 ;  /* 0x0000003a3b1d723e */ /* 0x000fe200000000ff */
[----:B-1----:R-:W-:Y:S01]  /*ee60*/  FADD.FTZ R25, R77, R32 ;  /* 0x000000204d197221 */ /* 0x002fe20000010000 */
[----:B------:R-:W-:-:S05]  /*ee70*/  F2FP.F16.F32.PACK_AB R31, R63, R62 ;  /* 0x0000003e3f1f723e */ /* 0x000fca00000000ff */
[----:B------:R-:W1:Y:S01]  /*ee80*/  MUFU.EX2 R50, R50 ;  /* 0x0000003200327308 */ /* 0x000e620000000800 */
[----:B0-----:R-:W-:Y:S01]  /*ee90*/  FADD.FTZ R32, R90, R33 ;  /* 0x000000215a207221 */ /* 0x001fe20000010000 */
[----:B------:R-:W-:-:S06]  /*eea0*/  FADD.FTZ R27, R40, R25 ;  /* 0x00000019281b7221 */ /* 0x000fcc0000010000 */
[----:B------:R-:W0:Y:S01]  /*eeb0*/  MUFU.EX2 R45, R45 ;  /* 0x0000002d002d7308 */ /* 0x000e220000000800 */
[----:B------:R3:W-:Y:S07]  /*eec0*/  STSM.16.M88.4 [R18+0x2a300], R28 ;  /* 0x02a3001c12007844 */ /* 0x0007ee0000000200 */
[----:B------:R-:W0:Y:S01]  /*eed0*/  MUFU.EX2 R35, R96 ;  /* 0x0000006000237308 */ /* 0x000e220000000800 */
[----:B--2---:R-:W-:-:S07]  /*eee0*/  FADD.FTZ R33, R42, R27 ;  /* 0x0000001b2a217221 */ /* 0x004fce0000010000 */
[----:B------:R-:W2:Y:S01]  /*eef0*/  MUFU.EX2 R47, R47 ;  /* 0x0000002f002f7308 */ /* 0x000ea20000000800 */
[----:B---3--:R-:W-:Y:S01]  /*ef00*/  FADD.FTZ R31, R51, R32 ;  /* 0x00000020331f7221 */ /* 0x008fe20000010000 */
[----:B------:R-:W-:-:S06]  /*ef10*/  F2FP.F16.F32.PACK_AB R25, R20, R0 ;  /* 0x000000001419723e */ /* 0x000fcc00000000ff */
[----:B------:R-:W3:Y:S01]  /*ef20*/  MUFU.EX2 R97, R97 ;  /* 0x0000006100617308 */ /* 0x000ee20000000800 */
[----:B------:R-:W-:Y:S01]  /*ef30*/  FADD.FTZ R37, R78, R31 ;  /* 0x0000001f4e257221 */ /* 0x000fe20000010000 */
[----:B----4-:R-:W-:-:S06]  /*ef40*/  FADD.FTZ R0, R44, R33 ;  /* 0x000000212c007221 */ /* 0x010fcc0000010000 */
[----:B------:R-:W4:Y:S01]  /*ef50*/  MUFU.EX2 R38, R38 ;  /* 0x0000002600267308 */ /* 0x000f220000000800 */
[----:B-1----:R-:W-:-:S07]  /*ef60*/  FADD.FTZ R20, R50, R37 ;  /* 0x0000002532147221 */ /* 0x002fce0000010000 */
[----:B------:R-:W-:Y:S01]  /*ef70*/  MUFU.EX2 R21, R21 ;  /* 0x0000001500157308 */ /* 0x000fe20000000800 */
[----:B0-----:R-:W-:-:S07]  /*ef80*/  FADD.FTZ R0, R45, R0 ;  /* 0x000000002d007221 */ /* 0x001fce0000010000 */
[----:B------:R-:W-:Y:S08]  /*ef90*/  MUFU.EX2 R36, R36 ;  /* 0x0000002400247308 */ /* 0x000ff00000000800 */
[----:B------:R-:W0:Y:S08]  /*efa0*/  MUFU.EX2 R98, R98 ;  /* 0x0000006200627308 */ /* 0x000e300000000800 */
[----:B------:R-:W-:Y:S08]  /*efb0*/  MUFU.EX2 R99, R99 ;  /* 0x0000006300637308 */ /* 0x000ff00000000800 */
[----:B------:R-:W1:Y:S01]  /*efc0*/  MUFU.EX2 R100, R100 ;  /* 0x0000006400647308 */ /* 0x000e620000000800 */
[----:B------:R-:W-:Y:S01]  /*efd0*/  FADD.FTZ R20, R35, R20 ;  /* 0x0000001423147221 */ /* 0x000fe20000010000 */
[----:B------:R-:W-:Y:S01]  /*efe0*/  F2FP.F16.F32.PACK_AB R24, R49, R48 ;  /* 0x000000303118723e */ /* 0x000fe200000000ff */
[----:B--2---:R-:W-:Y:S01]  /*eff0*/  FADD.FTZ R33, R47, R0 ;  /* 0x000000002f217221 */ /* 0x004fe20000010000 */
[----:B------:R-:W-:-:S02]  /*f000*/  F2FP.F16.F32.PACK_AB R26, R56, R52 ;  /* 0x00000034381a723e */ /* 0x000fc400000000ff */
[----:B------:R-:W-:Y:S01]  /*f010*/  F2FP.F16.F32.PACK_AB R27, R46, R41 ;  /* 0x000000292e1b723e */ /* 0x000fe200000000ff */
[----:B---3--:R-:W-:Y:S01]  /*f020*/  FADD.FTZ R37, R97, R20 ;  /* 0x0000001461257221 */ /* 0x008fe20000010000 */
[----:B------:R-:W-:Y:S01]  /*f030*/  F2FP.F16.F32.PACK_AB R28, R61, R57 ;  /* 0x000000393d1c723e */ /* 0x000fe200000000ff */
[----:B----4-:R-:W-:Y:S01]  /*f040*/  FADD.FTZ R0, R38, R33 ;  /* 0x0000002126007221 */ /* 0x010fe20000010000 */
[----:B------:R-:W-:Y:S01]  /*f050*/  F2FP.F16.F32.PACK_AB R30, R77, R73 ;  /* 0x000000494d1e723e */ /* 0x000fe200000000ff */
[----:B------:R2:W-:Y:S01]  /*f060*/  STSM.16.M88.4 [R18+0x2bb00], R24 ;  /* 0x02bb001812007844 */ /* 0x0005e20000000200 */
[----:B------:R-:W-:Y:S02]  /*f070*/  F2FP.F16.F32.PACK_AB R29, R54, R43 ;  /* 0x0000002b361d723e */ /* 0x000fe400000000ff */
[----:B------:R-:W-:Y:S01]  /*f080*/  F2FP.F16.F32.PACK_AB R31, R90, R93 ;  /* 0x0000005d5a1f723e */ /* 0x000fe200000000ff */
[----:B0-----:R-:W-:Y:S01]  /*f090*/  FADD.FTZ R20, R98, R37 ;  /* 0x0000002562147221 */ /* 0x001fe20000010000 */
[----:B------:R-:W-:-:S02]  /*f0a0*/  F2FP.F16.F32.PACK_AB R32, R42, R40 ;  /* 0x000000282a20723e */ /* 0x000fc400000000ff */
[----:B------:R-:W-:Y:S02]  /*f0b0*/  F2FP.F16.F32.PACK_AB R34, R45, R44 ;  /* 0x0000002c2d22723e */ /* 0x000fe400000000ff */
[----:B------:R-:W-:Y:S02]  /*f0c0*/  F2FP.F16.F32.PACK_AB R33, R78, R51 ;  /* 0x000000334e21723e */ /* 0x000fe400000000ff */
[----:B------:R-:W-:Y:S01]  /*f0d0*/  F2FP.F16.F32.PACK_AB R35, R35, R50 ;  /* 0x000000322323723e */ /* 0x000fe200000000ff */
[----:B------:R-:W-:Y:S01]  /*f0e0*/  STSM.16.M88.4 [R18+0x2d300], R28 ;  /* 0x02d3001c12007844 */ /* 0x000fe20000000200 */
[----:B--2---:R-:W-:Y:S02]  /*f0f0*/  F2FP.F16.F32.PACK_AB R24, R38, R47 ;  /* 0x0000002f2618723e */ /* 0x004fe400000000ff */
[----:B------:R-:W-:Y:S02]  /*f100*/  F2FP.F16.F32.PACK_AB R25, R98, R97 ;  /* 0x000000616219723e */ /* 0x000fe400000000ff */
[----:B------:R-:W-:-:S02]  /*f110*/  F2FP.F16.F32.PACK_AB R26, R36, R21 ;  /* 0x00000015241a723e */ /* 0x000fc400000000ff */
[----:B-1----:R-:W-:Y:S01]  /*f120*/  F2FP.F16.F32.PACK_AB R27, R100, R99 ;  /* 0x00000063641b723e */ /* 0x002fe200000000ff */
[----:B------:R-:W-:Y:S01]  /*f130*/  FADD.FTZ R21, R21, R0 ;  /* 0x0000000015157221 */ /* 0x000fe20000010000 */
[----:B------:R-:W-:Y:S01]  /*f140*/  STSM.16.M88.4 [R18+0x2eb00], R32 ;  /* 0x02eb002012007844 */ /* 0x000fe20000000200 */
[----:B------:R-:W-:-:S03]  /*f150*/  FADD.FTZ R99, R99, R20 ;  /* 0x0000001463637221 */ /* 0x000fc60000010000 */
[----:B------:R0:W-:Y:S01]  /*f160*/  STSM.16.M88.4 [R18+0x30300], R24 ;  /* 0x0303001812007844 */ /* 0x0001e20000000200 */
[----:B------:R-:W-:Y:S01]  /*f170*/  FADD.FTZ R20, R36, R21 ;  /* 0x0000001524147221 */ /* 0x000fe20000010000 */
[----:B------:R-:W-:Y:S01]  /*f180*/  FADD.FTZ R0, R100, R99 ;  /* 0x0000006364007221 */ /* 0x000fe20000010000 */
[----:B------:R1:W-:Y:S06]  /*f190*/  MEMBAR.ALL.CTA ;  /* 0x0000000000007992 */ /* 0x0003ec0000008000 */
[----:B-1----:R-:W1:Y:S04]  /*f1a0*/  FENCE.VIEW.ASYNC.S ;  /* 0x00000000000073c6 */ /* 0x002e680000000000 */
[----:B------:R2:W-:Y:S04]  /*f1b0*/  STL [R1+0x30], R20 ;  /* 0x0000301401007387 */ /* 0x0005e80000100800 */
[----:B------:R2:W-:Y:S01]  /*f1c0*/  STL [R1+0x3c], R0 ;  /* 0x00003c0001007387 */ /* 0x0005e20000100800 */
[----:B------:R-:W-:Y:S01]  /*f1d0*/  ISETP.GE.AND P2, PT, R112, 0x91, PT ;  /* 0x000000917000780c */ /* 0x000fe20003f46270 */
[----:B------:R-:W-:-:S04]  /*f1e0*/  IMAD.MOV.U32 R71, RZ, RZ, RZ ;  /* 0x000000ffff477224 */ /* 0x000fc800078e00ff */
[--C-:B------:R-:W-:Y:S01]  /*f1f0*/  IMAD.MOV.U32 R70, RZ, RZ, R71.reuse ;  /* 0x000000ffff467224 */ /* 0x100fe200078e0047 */
[-C--:B------:R-:W-:Y:S01]  /*f200*/  MOV R62, R71.reuse ;  /* 0x00000047003e7202 */ /* 0x080fe20000000f00 */
[--C-:B------:R-:W-:Y:S01]  /*f210*/  IMAD.MOV.U32 R69, RZ, RZ, R71.reuse ;  /* 0x000000ffff457224 */ /* 0x100fe200078e0047 */
[-C--:B------:R-:W-:Y:S01]  /*f220*/  MOV R44, R71.reuse ;  /* 0x00000047002c7202 */ /* 0x080fe20000000f00 */
[--C-:B------:R-:W-:Y:S01]  /*f230*/  IMAD.MOV.U32 R68, RZ, RZ, R71.reuse ;  /* 0x000000ffff447224 */ /* 0x100fe200078e0047 */
[----:B0-----:R-:W-:Y:S01]  /*f240*/  MOV R26, R71 ;  /* 0x00000047001a7202 */ /* 0x001fe20000000f00 */
[--C-:B------:R-:W-:Y:S02]  /*f250*/  IMAD.MOV.U32 R67, RZ, RZ, R71.reuse ;  /* 0x000000ffff437224 */ /* 0x100fe400078e0047 */
[--C-:B------:R-:W-:Y:S02]  /*f260*/  IMAD.MOV.U32 R66, RZ, RZ, R71.reuse ;  /* 0x000000ffff427224 */ /* 0x100fe400078e0047 */
[----:B------:R-:W-:-:S02]  /*f270*/  IMAD.MOV.U32 R65, RZ, RZ, R71 ;  /* 0x000000ffff417224 */ /* 0x000fc400078e0047 */
[--C-:B------:R-:W-:Y:S02]  /*f280*/  IMAD.MOV.U32 R64, RZ, RZ, R71.reuse ;  /* 0x000000ffff407224 */ /* 0x100fe400078e0047 */
[--C-:B------:R-:W-:Y:S02]  /*f290*/  IMAD.MOV.U32 R63, RZ, RZ, R71.reuse ;  /* 0x000000ffff3f7224 */ /* 0x100fe400078e0047 */
[--C-:B------:R-:W-:Y:S02]  /*f2a0*/  IMAD.MOV.U32 R61, RZ, RZ, R71.reuse ;  /* 0x000000ffff3d7224 */ /* 0x100fe400078e0047 */
        /* <DEDUP_REMOVED lines=34> */
[----:B------:R-:W-:Y:S01]  /*f4d0*/  IMAD.MOV.U32 R24, RZ, RZ, R71 ;  /* 0x000000ffff187224 */ /* 0x000fe200078e0047 */
[----:B-1----:R-:W-:Y:S01]  /*f4e0*/  NOP ;  /* 0x0000000000007918 */ /* 0x002fe20000000000 */
[----:B--2---:R-:W-:Y:S05]  /*f4f0*/  @!P2 BRA `(.L_x_515) ;  /* 0x000000540038a947 */ /* 0x004fea0003800000 */
[----:B------:R-:W-:Y:S01]  /*f500*/  VIADD R0, R115, 0xfffffffe ;  /* 0xfffffffe73007836 */ /* 0x000fe20000000000 */
[----:B------:R-:W-:Y:S01]  /*f510*/  STL [R1+0x2c], R74 ;  /* 0x00002c4a01007387 */ /* 0x000fe20000100800 */
[----:B------:R-:W-:-:S03]  /*f520*/  IMAD.MOV.U32 R154, RZ, RZ, R14 ;  /* 0x000000ffff9a7224 */ /* 0x000fc600078e000e */
[----:B------:R0:W-:Y:S04]  /*f530*/  STL [R1+0x34], R0 ;  /* 0x0000340001007387 */ /* 0x0001e80000100800 */
[----:B------:R1:W5:Y:S01]  /*f540*/  LDL.LU R155, [R1+0x60] ;  /* 0x00006000019b7983 */ /* 0x0003620000300800 */
[----:B------:R-:W-:Y:S02]  /*f550*/  CS2R R70, SRZ ;  /* 0x0000000000467805 */ /* 0x000fe4000001ff00 */
[----:B------:R-:W-:Y:S02]  /*f560*/  CS2R R68, SRZ ;  /* 0x0000000000447805 */ /* 0x000fe4000001ff00 */
[----:B------:R-:W-:Y:S02]  /*f570*/  CS2R R66, SRZ ;  /* 0x0000000000427805 */ /* 0x000fe4000001ff00 */
[----:B------:R-:W-:-:S02]  /*f580*/  CS2R R64, SRZ ;  /* 0x0000000000407805 */ /* 0x000fc4000001ff00 */
[----:B------:R-:W-:Y:S01]  /*f590*/  CS2R R62, SRZ ;  /* 0x00000000003e7805 */ /* 0x000fe2000001ff00 */
[----:B0-----:R-:W-:Y:S01]  /*f5a0*/  IMAD.MOV.U32 R0, RZ, RZ, R144 ;  /* 0x000000ffff007224 */ /* 0x001fe200078e0090 */
        /* <DEDUP_REMOVED lines=18> */
[----:B-1----:R-:W-:-:S07]  /*f6d0*/  CS2R R24, SRZ ;  /* 0x0000000000187805 */ /* 0x002fce000001ff00 */
.L_x_525:
[----:B------:R-:W2:Y:S01]  /*f6e0*/  LDL R15, [R1+0x78] ;  /* 0x00007800010f7983 */ /* 0x000ea20000100800 */
[----:B------:R-:W-:Y:S01]  /*f6f0*/  VIADD R144, R0, 0x1 ;  /* 0x0000000100907836 */ /* 0x000fe20000000000 */
[----:B------:R-:W-:Y:S05]  /*f700*/  YIELD ;  /* 0x0000000000007946 */ /* 0x000fea0003800000 */
[----:B------:R-:W-:-:S04]  /*f710*/  ISETP.NE.AND P3, PT, R144, 0x2, PT ;  /* 0x000000029000780c */ /* 0x000fc80003f65270 */
[----:B------:R-:W-:Y:S02]  /*f720*/  SEL R14, RZ, 0x1, P3 ;  /* 0x00000001ff0e7807 */ /* 0x000fe40001800000 */
[----:B------:R-:W-:Y:S02]  /*f730*/  SEL R144, R144, RZ, P3 ;  /* 0x000000ff90907207 */ /* 0x000fe40001800000 */
[----:B--2---:R-:W-:Y:S02]  /*f740*/  ISETP.NE.AND P2, PT, R15, RZ, PT ;  /* 0x000000ff0f00720c */ /* 0x004fe40003f45270 */
[----:B-----5:R-:W-:-:S05]  /*f750*/  LOP3.LUT R15, R155, R14, RZ, 0x3c, !PT ;  /* 0x0000000e9b0f7212 */ /* 0x020fca00078e3cff */
[----:B------:R0:W-:Y:S06]  /*f760*/  STL [R1+0x60], R15 ;  /* 0x0000600f01007387 */ /* 0x0001ec0000100800 */
[----:B-1----:R-:W-:Y:S05]  /*f770*/  @P2 BRA `(.L_x_516) ;  /* 0x0000000000302947 */ /* 0x002fea0003800000 */
[----:B------:R-:W-:Y:S05]  /*f780*/  @!P0 BRA `(.L_x_517) ;  /* 0x0000000000048947 */ /* 0x000fea0003800000 */
[----:B------:R-:W-:Y:S01]  /*f790*/  BPT.TRAP 0x1 ;  /* 0x000000040000795c */ /* 0x000fe20000300000 */
.L_x_517:
[----:B------:R-:W-:Y:S01]  /*f7a0*/  IMAD R14, R144, 0x8, R16 ;  /* 0x00000008900e7824 */ /* 0x000fe200078e0210 */
[----:B0-----:R-:W-:-:S04]  /*f7b0*/  SHF.L.U32 R15, R15, 0x1f, RZ ;  /* 0x0000001f0f0f7819 */ /* 0x001fc800000006ff */
[----:B------:R0:W1:Y:S01]  /*f7c0*/  SYNCS.PHASECHK.TRANS64.TRYWAIT P3, [R14+URZ+0x31c30], R15 ;  /* 0x031c300f0e0075a7 */ /* 0x000062000806017f */
[----:B------:R-:W-:Y:S05]  /*f7d0*/  @!P0 BRA `(.L_x_518) ;  /* 0x0000000000048947 */ /* 0x000fea0003800000 */
[----:B------:R-:W-:Y:S01]  /*f7e0*/  BPT.TRAP 0x1 ;  /* 0x000000040000795c */ /* 0x000fe20000300000 */
.L_x_518:
[----:B------:R-:W-:Y:S04]  /*f7f0*/  BSSY B0, `(.L_x_516) ;  /* 0x0000004000007945 */ /* 0x000fe80003800000 */
[----:B-1----:R-:W-:Y:S05]  /*f800*/  @P3 BRA `(.L_x_519) ;  /* 0x0000000000083947 */ /* 0x002fea0003800000 */
[----:B------:R-:W1:Y:S02]  /*f810*/  SYNCS.PHASECHK.TRANS64.TRYWAIT P3, [R14+URZ+0x31c30], R15 ;  /* 0x031c300f0e0075a7 */ /* 0x000e64000806017f */
[----:B-1----:R-:W-:Y:S05]  /*f820*/  @!P3 BRA `(.L_x_520) ;  /* 0x000000f80010b947 */ /* 0x002fea0003800000 */
.L_x_519:
[----:B------:R-:W-:Y:S05]  /*f830*/  BSYNC B0 ;  /* 0x0000000000007941 */ /* 0x000fea0003800000 */
.L_x_516:
[----:B01----:R-:W2:Y:S01]  /*f840*/  LDL R14, [R1+0x7c] ;  /* 0x00007c00010e7983 */ /* 0x003ea20000100800 */
[----:B------:R-:W-:Y:S05]  /*f850*/  WARPSYNC.ALL ;  /* 0x0000000000007948 */ /* 0x000fea0003800000 */
[----:B------:R-:W0:Y:S01]  /*f860*/  S2R R20, SR_TID.X ;  /* 0x0000000000147919 */ /* 0x000e220000002100 */
[----:B------:R-:W-:Y:S01]  /*f870*/  IMAD.MOV.U32 R21, RZ, RZ, -0x7fffffe0 ;  /* 0x80000020ff157424 */ /* 0x000fe200078e00ff */
[C---:B------:R-:W-:Y:S01]  /*f880*/  R2UR UR52, R2.reuse ;  /* 0x00000000023472ca */ /* 0x040fe200000e0000 */
[----:B------:R-:W-:Y:S01]  /*f890*/  IMAD.MOV.U32 R73, RZ, RZ, -0x7fffffe0 ;  /* 0x80000020ff497424 */ /* 0x000fe200078e00ff */
[----:B------:R-:W-:Y:S01]  /*f8a0*/  R2UR UR53, R3 ;  /* 0x00000000033572ca */ /* 0x000fe200000e0000 */
[----:B------:R-:W-:Y:S01]  /*f8b0*/  IMAD.MOV.U32 R151, RZ, RZ, -0x7fffffe0 ;  /* 0x80000020ff977424 */ /* 0x000fe200078e00ff */
[C---:B------:R-:W-:Y:S01]  /*f8c0*/  R2UR UR7, R21.reuse ;  /* 0x00000000150772ca */ /* 0x040fe200000e0000 */
[----:B------:R-:W-:Y:S01]  /*f8d0*/  IMAD.MOV.U32 R15, RZ, RZ, -0x7fffffe0 ;  /* 0x80000020ff0f7424 */ /* 0x000fe200078e00ff */
[----:B------:R-:W-:Y:S01]  /*f8e0*/  R2UR UR11, R21 ;  /* 0x00000000150b72ca */ /* 0x000fe200000e0000 */
[----:B------:R-:W-:Y:S01]  /*f8f0*/  IMAD.MOV.U32 R83, RZ, RZ, -0x7fffffe0 ;  /* 0x80000020ff537424 */ /* 0x000fe200078e00ff */
[----:B------:R-:W-:Y:S01]  /*f900*/  R2UR UR55, R73 ;  /* 0x00000000493772ca */ /* 0x000fe200000e0000 */
[----:B------:R-:W-:Y:S01]  /*f910*/  IMAD.MOV.U32 R75, RZ, RZ, -0x7fffffe0 ;  /* 0x80000020ff4b7424 */ /* 0x000fe200078e00ff */
[----:B------:R-:W-:Y:S01]  /*f920*/  R2UR UR5, R21 ;  /* 0x00000000150572ca */ /* 0x000fe200000e0000 */
[----:B------:R-:W-:Y:S01]  /*f930*/  STL [R1+0xe8], R26 ;  /* 0x0000e81a01007387 */ /* 0x000fe20000100800 */
[C---:B------:R-:W-:Y:S01]  /*f940*/  R2UR UR59, R15.reuse ;  /* 0x000000000f3b72ca */ /* 0x040fe200000e0000 */
[----:B------:R-:W-:Y:S01]  /*f950*/  IMAD.MOV.U32 R153, RZ, RZ, -0x7fffffe0 ;  /* 0x80000020ff997424 */ /* 0x000fe200078e00ff */
[----:B------:R-:W-:Y:S01]  /*f960*/  R2UR UR9, R15 ;  /* 0x000000000f0972ca */ /* 0x000fe200000e0000 */
[----:B------:R-:W-:Y:S01]  /*f970*/  STL [R1+0xe4], R25 ;  /* 0x0000e41901007387 */ /* 0x000fe20000100800 */
[----:B------:R-:W-:-:S02]  /*f980*/  R2UR UR56, R2 ;  /* 0x00000000023872ca */ /* 0x000fc400000e0000 */
[----:B------:R-:W-:Y:S01]  /*f990*/  MOV R76, UR7 ;  /* 0x00000007004c7c02 */ /* 0x000fe20008000f00 */
[----:B------:R-:W-:Y:S01]  /*f9a0*/  UMOV UR7, UR11 ;  /* 0x0000000b00077c82 */ /* 0x000fe20008000000 */
[----:B------:R-:W-:Y:S01]  /*f9b0*/  R2UR UR57, R3 ;  /* 0x00000000033972ca */ /* 0x000fe200000e0000 */
[----:B------:R-:W-:Y:S01]  /*f9c0*/  STL [R1+0xe0], R24 ;  /* 0x0000e01801007387 */ /* 0x000fe20000100800 */
[----:B------:R-:W-:Y:S01]  /*f9d0*/  MOV R80, UR55 ;  /* 0x0000003700507c02 */ /* 0x000fe20008000f00 */
[----:B------:R-:W-:Y:S01]  /*f9e0*/  UMOV UR55, UR5 ;  /* 0x0000000500377c82 */ /* 0x000fe20008000000 */
[----:B------:R-:W-:Y:S01]  /*f9f0*/  MOV R73, UR7 ;  /* 0x0000000700497c02 */ /* 0x000fe20008000f00 */
[----:B------:R-:W-:Y:S01]  /*fa00*/  STL [R1+0xdc], R23 ;  /* 0x0000dc1701007387 */ /* 0x000fe20000100800 */
[----:B------:R-:W-:Y:S02]  /*fa10*/  R2UR UR7, R151 ;  /* 0x00000000970772ca */ /* 0x000fe400000e0000 */
[----:B------:R-:W-:Y:S01]  /*fa20*/  R2UR UR5, R3 ;  /* 0x00000000030572ca */ /* 0x000fe200000e0000 */
[----:B------:R-:W-:Y:S01]  /*fa30*/  STL [R1+0xd8], R22 ;  /* 0x0000d81601007387 */ /* 0x000fe20000100800 */
[----:B0-----:R-:W-:-:S02]  /*fa40*/  SHF.R.U32.HI R20, RZ, 0x7, R20 ;  /* 0x00000007ff147819 */ /* 0x001fc40000011614 */
[----:B------:R-:W-:Y:S01]  /*fa50*/  MOV R78, UR59 ;  /* 0x0000003b004e7c02 */ /* 0x000fe20008000f00 */
[----:B------:R-:W-:Y:S01]  /*fa60*/  UMOV UR59, UR9 ;  /* 0x00000009003b7c82 */ /* 0x000fe20008000000 */
[C---:B------:R-:W-:Y:S01]  /*fa70*/  R2UR UR9, R21.reuse ;  /* 0x00000000150972ca */ /* 0x040fe200000e0000 */
[----:B------:R-:W-:Y:S01]  /*fa80*/  VIADD R74, R20, 0x8 ;  /* 0x00000008144a7836 */ /* 0x000fe20000000000 */
[C---:B------:R-:W-:Y:S01]  /*fa90*/  R2UR UR19, R21.reuse ;  /* 0x00000000151372ca */ /* 0x040fe200000e0000 */
[----:B------:R-:W-:Y:S01]  /*faa0*/  STL [R1+0xd4], R19 ;  /* 0x0000d41301007387 */ /* 0x000fe20000100800 */
[C---:B------:R-:W-:Y:S02]  /*fab0*/  R2UR UR27, R21.reuse ;  /* 0x00000000151b72ca */ /* 0x040fe400000e0000 */
[C---:B------:R-:W-:Y:S01]  /*fac0*/  R2UR UR43, R21.reuse ;  /* 0x00000000152b72ca */ /* 0x040fe200000e0000 */
[----:B------:R0:W-:Y:S01]  /*fad0*/  BAR.SYNC.DEFER_BLOCKING R74, 0x100 ;  /* 0x0004004a0000751d */ /* 0x0001e20000010000 */
[----:B------:R-:W-:-:S02]  /*fae0*/  R2UR UR21, R21 ;  /* 0x00000000151572ca */ /* 0x000fc400000e0000 */
[C---:B------:R-:W-:Y:S02]  /*faf0*/  R2UR UR11, R15.reuse ;  /* 0x000000000f0b72ca */ /* 0x040fe400000e0000 */
[C---:B------:R-:W-:Y:S01]  /*fb00*/  R2UR UR23, R15.reuse ;  /* 0x000000000f1772ca */ /* 0x040fe200000e0000 */
[----:B------:R-:W-:Y:S01]  /*fb10*/  IMAD.U32 R21, RZ, RZ, UR9 ;  /* 0x00000009ff157e24 */ /* 0x000fe2000f8e00ff */
[C---:B------:R-:W-:Y:S01]  /*fb20*/  R2UR UR9, R15.reuse ;  /* 0x000000000f0972ca */ /* 0x040fe200000e0000 */
[----:B------:R-:W-:Y:S01]  /*fb30*/  STL [R1+0xd0], R18 ;  /* 0x0000d01201007387 */ /* 0x000fe20000100800 */
[C---:B------:R-:W-:Y:S02]  /*fb40*/  R2UR UR35, R15.reuse ;  /* 0x000000000f2372ca */ /* 0x040fe400000e0000 */
[C---:B------:R-:W-:Y:S01]  /*fb50*/  R2UR UR47, R15.reuse ;  /* 0x000000000f2f72ca */ /* 0x040fe200000e0000 */
[----:B------:R1:W-:Y:S01]  /*fb60*/  STL [R1+0xcc], R17 ;  /* 0x0000cc1101007387 */ /* 0x0003e20000100800 */
[----:B------:R-:W-:-:S02]  /*fb70*/  R2UR UR33, R15 ;  /* 0x000000000f2172ca */ /* 0x000fc400000e0000 */
[----:B------:R-:W-:Y:S01]  /*fb80*/  R2UR UR29, R15 ;  /* 0x000000000f1d72ca */ /* 0x000fe200000e0000 */
[----:B------:R-:W-:Y:S01]  /*fb90*/  STL [R1+0xc8], R16 ;  /* 0x0000c81001007387 */ /* 0x000fe20000100800 */
[----:B------:R-:W-:Y:S02]  /*fba0*/  R2UR UR17, R83 ;  /* 0x00000000531172ca */ /* 0x000fe400000e0000 */
[C---:B------:R-:W-:Y:S01]  /*fbb0*/  R2UR UR15, R75.reuse ;  /* 0x000000004b0f72ca */ /* 0x040fe200000e0000 */
[----:B------:R-:W-:Y:S01]  /*fbc0*/  IMAD.U32 R15, RZ, RZ, UR9 ;  /* 0x00000009ff0f7e24 */ /* 0x000fe2000f8e00ff */
[C---:B------:R-:W-:Y:S01]  /*fbd0*/  R2UR UR31, R75.reuse ;  /* 0x000000004b1f72ca */ /* 0x040fe200000e0000 */
[----:B------:R3:W-:Y:S01]  /*fbe0*/  STL [R1+0xc4], R0 ;  /* 0x0000c40001007387 */ /* 0x0007e20000100800 */
[C---:B------:R-:W-:Y:S01]  /*fbf0*/  R2UR UR39, R75.reuse ;  /* 0x000000004b2772ca */ /* 0x040fe200000e0000 */
[----:B------:R-:W-:Y:S01]  /*fc00*/  WARPGROUP.ARRIVE ;  /* 0x00000000000079c5 */ /* 0x000fe20000000000 */
[----:B------:R-:W-:-:S02]  /*fc10*/  R2UR UR51, R75 ;  /* 0x000000004b3372ca */ /* 0x000fc400000e0000 */
[C---:B------:R-:W-:Y:S02]  /*fc20*/  R2UR UR25, R75.reuse ;  /* 0x000000004b1972ca */ /* 0x040fe400000e0000 */
[----:B------:R-:W-:Y:S01]  /*fc30*/  R2UR UR13, R75 ;  /* 0x000000004b0d72ca */ /* 0x000fe200000e0000 */
[----:B------:R-:W-:Y:S01]  /*fc40*/  IMAD.MOV.U32 R75, RZ, RZ, -0x7fffffe0 ;  /* 0x80000020ff4b7424 */ /* 0x000fe200078e00ff */
[----:B-1----:R-:W-:Y:S02]  /*fc50*/  MOV R17, UR61 ;  /* 0x0000003d00117c02 */ /* 0x002fe40008000f00 */
[----:B------:R-:W-:Y:S02]  /*fc60*/  MOV R26, UR60 ;  /* 0x0000003c001a7c02 */ /* 0x000fe40008000f00 */
[----:B------:R-:W-:Y:S01]  /*fc70*/  R2UR UR37, R75 ;  /* 0x000000004b2572ca */ /* 0x000fe200000e0000 */
[----:B------:R-:W-:Y:S01]  /*fc80*/  IMAD.MOV.U32 R75, RZ, RZ, -0x7fffffe0 ;  /* 0x80000020ff4b7424 */ /* 0x000fe200078e00ff */
[----:B------:R-:W-:-:S02]  /*fc90*/  R2UR UR40, R8 ;  /* 0x00000000082872ca */ /* 0x000fc400000e0000 */
[----:B------:R-:W-:Y:S02]  /*fca0*/  R2UR UR41, R9 ;  /* 0x00000000092972ca */ /* 0x000fe400000e0000 */
[----:B------:R-:W-:Y:S01]  /*fcb0*/  R2UR UR61, R75 ;  /* 0x000000004b3d72ca */ /* 0x000fe200000e0000 */
[----:B------:R-:W-:Y:S01]  /*fcc0*/  IMAD.MOV.U32 R75, RZ, RZ, -0x7fffffe0 ;  /* 0x80000020ff4b7424 */ /* 0x000fe200078e00ff */
[C---:B------:R-:W-:Y:S02]  /*fcd0*/  R2UR UR44, R8.reuse ;  /* 0x00000000082c72ca */ /* 0x040fe400000e0000 */
[C---:B------:R-:W-:Y:S02]  /*fce0*/  R2UR UR45, R9.reuse ;  /* 0x00000000092d72ca */ /* 0x040fe400000e0000 */
[----:B------:R-:W-:Y:S01]  /*fcf0*/  R2UR UR48, R8 ;  /* 0x00000000083072ca */ /* 0x000fe200000e0000 */
[----:B------:R-:W-:Y:S01]  /*fd00*/  IMAD.U32 R147, RZ, RZ, UR37 ;  /* 0x00000025ff937e24 */ /* 0x000fe2000f8e00ff */
[----:B------:R-:W-:Y:S01]  /*fd10*/  R2UR UR49, R9 ;  /* 0x00000000093172ca */ /* 0x000fe200000e0000 */
[----:B--2---:R-:W-:-:S04]  /*fd20*/  IMAD R150, R144, 0x6c0, R14 ;  /* 0x000006c090967824 */ /* 0x004fc800078e020e */
[C---:B------:R-:W-:Y:S02]  /*fd30*/  VIADD R20, R150.reuse, 0x40 ;  /* 0x0000004096147836 */ /* 0x040fe40000000000 */
[C---:B------:R-:W-:Y:S02]  /*fd40*/  VIADD R72, R150.reuse, 0x100 ;  /* 0x0000010096487836 */ /* 0x040fe40000000000 */
[----:B------:R-:W-:Y:S01]  /*fd50*/  VIADD R14, R150, 0x80 ;  /* 0x00000080960e7836 */ /* 0x000fe20000000000 */
[----:B------:R-:W-:Y:S01]  /*fd60*/  R2UR UR4, R20 ;  /* 0x00000000140472ca */ /* 0x000fe200000e0000 */
[----:B------:R-:W-:Y:S01]  /*fd70*/  VIADD R20, R150, 0xc0 ;  /* 0x000000c096147836 */ /* 0x000fe20000000000 */
[----:B------:R-:W-:Y:S01]  /*fd80*/  R2UR UR54, R72 ;  /* 0x00000000483672ca */ /* 0x000fe200000e0000 */
[----:B------:R-:W-:Y:S01]  /*fd90*/  VIADD R72, R150, 0x440 ;  /* 0x0000044096487836 */ /* 0x000fe20000000000 */
[----:B------:R-:W-:Y:S01]  /*fda0*/  R2UR UR8, R14 ;  /* 0x000000000e0872ca */ /* 0x000fe200000e0000 */
[----:B------:R-:W-:Y:S01]  /*fdb0*/  VIADD R14, R150, 0x140 ;  /* 0x00000140960e7836 */ /* 0x000fe20000000000 */
[----:B------:R-:W-:Y:S01]  /*fdc0*/  R2UR UR10, R20 ;  /* 0x00000000140a72ca */ /* 0x000fe200000e0000 */
[C---:B0-----:R-:W-:Y:S01]  /*fdd0*/  VIADD R74, R150.reuse, 0x200 ;  /* 0x00000200964a7836 */ /* 0x041fe20000000000 */
[C---:B------:R-:W-:Y:S01]  /*fde0*/  IADD3 R20, R150.reuse, 0x180, RZ ;  /* 0x0000018096147810 */ /* 0x040fe20007ffe0ff */
[----:B------:R-:W-:Y:S01]  /*fdf0*/  VIADD R82, R150, 0x3c0 ;  /* 0x000003c096527836 */ /* 0x000fe20000000000 */
[----:B------:R-:W-:Y:S01]  /*fe00*/  R2UR UR58, R14 ;  /* 0x000000000e3a72ca */ /* 0x000fe200000e0000 */
[----:B------:R-:W-:Y:S01]  /*fe10*/  VIADD R14, R150, 0x1c0 ;  /* 0x000001c0960e7836 */ /* 0x000fe20000000000 */
[----:B------:R-:W-:Y:S01]  /*fe20*/  R2UR UR6, R20 ;  /* 0x00000000140672ca */ /* 0x000fe200000e0000 */
[----:B------:R-:W-:Y:S01]  /*fe30*/  VIADD R20, R150, 0x2 ;  /* 0x0000000296147836 */ /* 0x000fe20000000000 */
[----:B------:R-:W-:Y:S01]  /*fe40*/  R2UR UR14, R74 ;  /* 0x000000004a0e72ca */ /* 0x000fe200000e0000 */
[----:B------:R-:W-:Y:S01]  /*fe50*/  VIADD R74, R150, 0xc2 ;  /* 0x000000c2964a7836 */ /* 0x000fe20000000000 */
[----:B------:R-:W-:Y:S01]  /*fe60*/  MOV R81, UR54 ;  /* 0x0000003600517c02 */ /* 0x000fe20008000f00 */
[----:B------:R-:W-:Y:S01]  /*fe70*/  UMOV UR54, UR4 ;  /* 0x0000000400367c82 */ /* 0x000fe20008000000 */
[----:B------:R-:W-:Y:S01]  /*fe80*/  R2UR UR4, R2 ;  /* 0x00000000020472ca */ /* 0x000fe200000e0000 */
[----:B------:R-:W-:Y:S01]  /*fe90*/  VIADD R152, R150, 0x402 ;  /* 0x0000040296987836 */ /* 0x000fe20000000000 */
[----:B------:R-:W-:Y:S01]  /*fea0*/  R2UR UR18, R20 ;  /* 0x00000000141272ca */ /* 0x000fe200000e0000 */
[----:B------:R-:W-:Y:S01]  /*feb0*/  VIADD R20, R150, 0x82 ;  /* 0x0000008296147836 */ /* 0x000fe20000000000 */
[----:B------:R-:W-:-:S02]  /*fec0*/  R2UR UR16, R82 ;  /* 0x00000000521072ca */ /* 0x000fc400000e0000 */
[----:B------:R-:W-:Y:S01]  /*fed0*/  MOV R79, UR58 ;  /* 0x0000003a004f7c02 */ /* 0x000fe20008000f00 */
[----:B------:R-:W-:Y:S01]  /*fee0*/  UMOV UR58, UR8 ;  /* 0x00000008003a7c82 */ /* 0x000fe20008000000 */
[----:B------:R-:W-:Y:S01]  /*fef0*/  MOV R77, UR6 ;  /* 0x00000006004d7c02 */ /* 0x000fe20008000f00 */
[----:B------:R-:W-:Y:S01]  /*ff00*/  UMOV UR6, UR10 ;  /* 0x0000000a00067c82 */ /* 0x000fe20008000000 */
[----:B------:R-:W-:Y:S01]  /*ff10*/  R2UR UR10, R14 ;  /* 0x000000000e0a72ca */ /* 0x000fe200000e0000 */
[C---:B------:R-:W-:Y:S01]  /*ff20*/  VIADD R14, R150.reuse, 0x42 ;  /* 0x00000042960e7836 */ /* 0x040fe20000000000 */
[----:B------:R-:W-:Y:S02]  /*ff30*/  MOV R84, UR6 ;  /* 0x0000000600547c02 */ /* 0x000fe40008000f00 */
[----:B------:R-:W-:Y:S02]  /*ff40*/  R2UR UR6, R150 ;  /* 0x00000000960672ca */ /* 0x000fe400000e0000 */
[----:B------:R-:W-:Y:S01]  /*ff50*/  R2UR UR26, R20 ;  /* 0x00000000141a72ca */ /* 0x000fe200000e0000 */
        /* <DEDUP_REMOVED lines=10> */
[----:B------:R-:W-:Y:S01]  /*10000*/  HGMMA.64x16x16.F32 R136, gdesc[UR4], RZ, !UPT, gsb0 ;  /* 0x00200000048879f0 */ /* 0x000fe2000c0008ff */
[----:B------:R-:W-:Y:S01]  /*10010*/  R2UR UR7, R73 ;  /* 0x00000000490772ca */ /* 0x000fe200000e0000 */
[----:B------:R-:W-:Y:S01]  /*10020*/  IMAD.MOV.U32 R73, RZ, RZ, -0x7fffffe0 ;  /* 0x80000020ff497424 */ /* 0x000fe200078e00ff */
[----:B------:R-:W-:Y:S01]  /*10030*/  R2UR UR6, R84 ;  /* 0x00000000540672ca */ /* 0x000fe200000e0000 */
[----:B------:R-:W-:Y:S01]  /*10040*/  VIADD R74, R150, 0x202 ;  /* 0x00000202964a7836 */ /* 0x000fe20000000000 */
[----:B------:R-:W-:-:S02]  /*10050*/  R2UR UR4, R2 ;  /* 0x00000000020472ca */ /* 0x000fc400000e0000 */
[----:B------:R-:W-:Y:S02]  /*10060*/  R2UR UR5, R3 ;  /* 0x00000000030572ca */ /* 0x000fe400000e0000 */
[----:B------:R-:W-:Y:S01]  /*10070*/  R2UR UR20, R20 ;  /* 0x00000000141472ca */ /* 0x000fe200000e0000 */
[----:B------:R-:W-:Y:S01]  /*10080*/  VIADD R20, R150, 0x340 ;  /* 0x0000034096147836 */ /* 0x000fe20000000000 */
[----:B------:R-:W-:Y:S01]  /*10090*/  R2UR UR46, R14 ;  /* 0x000000000e2e72ca */ /* 0x000fe200000e0000 */
[----:B------:R-:W-:Y:S01]  /*100a0*/  VIADD R14, R150, 0x240 ;  /* 0x00000240960e7836 */ /* 0x000fe20000000000 */
[----:B------:R-:W-:Y:S01]  /*100b0*/  R2UR UR9, R73 ;  /* 0x00000000490972ca */ /* 0x000fe200000e0000 */
[----:B------:R-:W-:Y:S01]  /*100c0*/  IMAD.MOV.U32 R73, RZ, RZ, -0x7fffffe0 ;  /* 0x80000020ff497424 */ /* 0x000fe200078e00ff */
[----:B------:R-:W-:Y:S02]  /*100d0*/  R2UR UR8, R20 ;  /* 0x00000000140872ca */ /* 0x000fe400000e0000 */
[----:B------:R-:W-:Y:S01]  /*100e0*/  R2UR UR32, R14 ;  /* 0x000000000e2072ca */ /* 0x000fe200000e0000 */
[----:B------:R-:W-:Y:S01]  /*100f0*/  VIADD R14, R150, 0x300 ;  /* 0x00000300960e7836 */ /* 0x000fe20000000000 */
[----:B------:R-:W-:Y:S01]  /*10100*/  R2UR UR50, R74 ;  /* 0x000000004a3272ca */ /* 0x000fe200000e0000 */
[----:B------:R-:W-:Y:S01]  /*10110*/  VIADD R74, R150, 0x280 ;  /* 0x00000280964a7836 */ /* 0x000fe20000000000 */
[----:B------:R-:W-:Y:S01]  /*10120*/  R2UR UR37, R73 ;  /* 0x00000000492572ca */ /* 0x000fe200000e0000 */
[----:B------:R-:W-:Y:S01]  /*10130*/  IMAD.MOV.U32 R73, RZ, RZ, -0x7fffffe0 ;  /* 0x80000020ff497424 */ /* 0x000fe200078e00ff */
[----:B------:R-:W-:-:S02]  /*10140*/  R2UR UR28, R14 ;  /* 0x000000000e1c72ca */ /* 0x000fc400000e0000 */
[----:B------:R-:W-:Y:S02]  /*10150*/  IADD3 R14, R150, 0x380, RZ ;  /* 0x00000380960e7810 */ /* 0x000fe40007ffe0ff */
[----:B------:R-:W-:Y:S01]  /*10160*/  R2UR UR24, R74 ;  /* 0x000000004a1872ca */ /* 0x000fe200000e0000 */
[----:B------:R-:W-:Y:S01]  /*10170*/  IMAD.U32 R20, RZ, RZ, UR8 ;  /* 0x00000008ff147e24 */ /* 0x000fe2000f8e00ff */
[----:B------:R-:W-:Y:S01]  /*10180*/  R2UR UR8, R14 ;  /* 0x000000000e0872ca */ /* 0x000fe200000e0000 */
[----:B------:R-:W-:-:S04]  /*10190*/  VIADD R74, R150, 0x400 ;  /* 0x00000400964a7836 */ /* 0x000fc80000000000 */
[----:B------:R-:W-:Y:S01]  /*101a0*/  IMAD.U32 R149, RZ, RZ, UR37 ;  /* 0x00000025ff957e24 */ /* 0x000fe2000f8e00ff */
[----:B------:R-:W-:Y:S01]  /*101b0*/  R2UR UR12, R74 ;  /* 0x000000004a0c72ca */ /* 0x000fe200000e0000 */
[----:B------:R-:W-:Y:S01]  /*101c0*/  VIADD R74, R150, 0x242 ;  /* 0x00000242964a7836 */ /* 0x000fe20000000000 */
[----:B------:R-:W-:-:S04]  /*101d0*/  R2UR UR37, R9 ;  /* 0x00000000092572ca */ /* 0x000fc800000e0000 */
[----:B------:R-:W-:Y:S01]  /*101e0*/  R2UR UR36, R74 ;  /* 0x000000004a2472ca */ /* 0x000fe200000e0000 */
[----:B------:R-:W-:Y:S01]  /*101f0*/  IMAD.U32 R14, RZ, RZ, UR8 ;  /* 0x00000008ff0e7e24 */ /* 0x000fe2000f8e00ff */
[----:B------:R-:W-:Y:S01]  /*10200*/  R2UR UR8, R72 ;  /* 0x00000000480872ca */ /* 0x000fe200000e0000 */
[C---:B------:R-:W-:Y:S02]  /*10210*/  VIADD R72, R150.reuse, 0x282 ;  /* 0x0000028296487836 */ /* 0x040fe40000000000 */
[----:B------:R-:W-:-:S05]  /*10220*/  VIADD R74, R150, 0x2c2 ;  /* 0x000002c2964a7836 */ /* 0x000fca0000000000 */
[----:B------:R-:W-:Y:S01]  /*10230*/  R2UR UR60, R74 ;  /* 0x000000004a3c72ca */ /* 0x000fe200000e0000 */
[----:B------:R-:W-:Y:S02]  /*10240*/  WARPGROUP.DEPBAR.LE gsb0, 0x0 ;  /* 0x00008000000079c5 */ /* 0x000fe40000010000 */
[----:B------:R-:W-:Y:S01]  /*10250*/  WARPGROUP.ARRIVE ;  /* 0x00000000000079c5 */ /* 0x000fe20000000000 */
[----:B------:R-:W-:Y:S01]  /*10260*/  IMAD.U32 R146, RZ, RZ, UR36 ;  /* 0x00000024ff927e24 */ /* 0x000fe2000f8e00ff */
[----:B------:R-:W-:Y:S01]  /*10270*/  R2UR UR36, R72 ;  /* 0x00000000482472ca */ /* 0x000fe200000e0000 */
[C---:B------:R-:W-:Y:S02]  /*10280*/  VIADD R72, R150.reuse, 0x302 ;  /* 0x0000030296487836 */ /* 0x040fe40000000000 */
[----:B------:R-:W-:Y:S01]  /*10290*/  VIADD R74, R150, 0x342 ;  /* 0x00000342964a7836 */ /* 0x000fe20000000000 */
[----:B------:R-:W-:Y:S01]  /*102a0*/  HGMMA.64x16x16.F32 R128, gdesc[UR52], RZ, !UPT, gsb0 ;  /* 0x00200000348079f0 */ /* 0x000fe2000c0008ff */
[----:B------:R-:W-:-:S02]  /*102b0*/  R2UR UR55, R80 ;  /* 0x00000000503772ca */ /* 0x000fc400000e0000 */
[----:B------:R-:W-:Y:S02]  /*102c0*/  R2UR UR54, R81 ;  /* 0x00000000513672ca */ /* 0x000fe400000e0000 */
[----:B------:R-:W-:Y:S02]  /*102d0*/  R2UR UR52, R2 ;  /* 0x00000000023472ca */ /* 0x000fe400000e0000 */
[----:B------:R-:W-:Y:S02]  /*102e0*/  R2UR UR53, R3 ;  /* 0x00000000033572ca */ /* 0x000fe400000e0000 */
[----:B------:R-:W-:Y:S02]  /*102f0*/  MOV R148, UR36 ;  /* 0x0000002400947c02 */ /* 0x000fe40008000f00 */
[----:B------:R-:W-:Y:S01]  /*10300*/  R2UR UR36, R8 ;  /* 0x00000000082472ca */ /* 0x000fe200000e0000 */
[----:B------:R-:W-:Y:S02]  /*10310*/  WARPGROUP.DEPBAR.LE gsb0, 0x0 ;  /* 0x00008000000079c5 */ /* 0x000fe40000010000 */
[----:B------:R-:W-:-:S06]  /*10320*/  WARPGROUP.ARRIVE ;  /* 0x00000000000079c5 */ /* 0x000fcc0000000000 */
[----:B------:R-:W-:Y:S01]  /*10330*/  HGMMA.64x16x16.F32 R120, gdesc[UR56], RZ, !UPT, gsb0 ;  /* 0x00200000387879f0 */ /* 0x000fe2000c0008ff */
[----:B------:R-:W-:Y:S02]  /*10340*/  R2UR UR59, R78 ;  /* 0x000000004e3b72ca */ /* 0x000fe400000e0000 */
[----:B------:R-:W-:Y:S02]  /*10350*/  R2UR UR58, R79 ;  /* 0x000000004f3a72ca */ /* 0x000fe400000e0000 */
[----:B------:R-:W-:Y:S02]  /*10360*/  R2UR UR56, R2 ;  /* 0x00000000023872ca */ /* 0x000fe400000e0000 */
[----:B------:R-:W-:Y:S01]  /*10370*/  R2UR UR57, R3 ;  /* 0x00000000033972ca */ /* 0x000fe200000e0000 */
[----:B------:R-:W-:Y:S02]  /*10380*/  WARPGROUP.DEPBAR.LE gsb0, 0x0 ;  /* 0x00008000000079c5 */ /* 0x000fe40000010000 */
[----:B------:R-:W-:-:S06]  /*10390*/  WARPGROUP.ARRIVE ;  /* 0x00000000000079c5 */ /* 0x000fcc0000000000 */
[----:B------:R-:W-:Y:S01]  /*103a0*/  HGMMA.64x16x16.F32 R112, gdesc[UR4], RZ, !UPT, gsb0 ;  /* 0x00200000047079f0 */ /* 0x000fe2000c0008ff */
[----:B------:R-:W-:Y:S01]  /*103b0*/  R2UR UR7, R76 ;  /* 0x000000004c0772ca */ /* 0x000fe200000e0000 */
[----:B------:R-:W-:Y:S01]  /*103c0*/  VIADD R76, R150, 0x382 ;  /* 0x00000382964c7836 */ /* 0x000fe20000000000 */
[----:B------:R-:W-:Y:S01]  /*103d0*/  R2UR UR6, R77 ;  /* 0x000000004d0672ca */ /* 0x000fe200000e0000 */
[----:B------:R-:W-:Y:S01]  /*103e0*/  IMAD.MOV.U32 R77, RZ, RZ, -0x7fffffe0 ;  /* 0x80000020ff4d7424 */ /* 0x000fe200078e00ff */
[----:B------:R-:W-:Y:S02]  /*103f0*/  R2UR UR4, R2 ;  /* 0x00000000020472ca */ /* 0x000fe400000e0000 */
[----:B------:R-:W-:Y:S01]  /*10400*/  R2UR UR5, R3 ;  /* 0x00000000030572ca */ /* 0x000fe200000e0000 */
[----:B------:R-:W-:Y:S02]  /*10410*/  WARPGROUP.DEPBAR.LE gsb0, 0x0 ;  /* 0x00008000000079c5 */ /* 0x000fe40000010000 */
[----:B------:R-:W-:-:S06]  /*10420*/  WARPGROUP.ARRIVE ;  /* 0x00000000000079c5 */ /* 0x000fcc0000000000 */
[----:B------:R-:W-:Y:S01]  /*10430*/  HGMMA.64x16x16.F32 R104, gdesc[UR52], RZ, !UPT, gsb0 ;  /* 0x00200000346879f0 */ /* 0x000fe2000c0008ff */
[----:B------:R-:W-:Y:S01]  /*10440*/  UMOV UR54, UR8 ;  /* 0x0000000800367c82 */ /* 0x000fe20008000000 */
[----:B------:R-:W-:Y:S01]  /*10450*/  UMOV UR55, UR9 ;  /* 0x0000000900377c82 */ /* 0x000fe20008000000 */
[----:B------:R-:W-:Y:S01]  /*10460*/  R2UR UR8, R2 ;  /* 0x00000000020872ca */ /* 0x000fe200000e0000 */
[----:B------:R-:W-:Y:S01]  /*10470*/  UMOV UR52, UR16 ;  /* 0x0000001000347c82 */ /* 0x000fe20008000000 */
[----:B------:R-:W-:Y:S01]  /*10480*/  R2UR UR9, R3 ;  /* 0x00000000030972ca */ /* 0x000fe200000e0000 */
[----:B------:R-:W-:Y:S01]  /*10490*/  UMOV UR53, UR17 ;  /* 0x0000001100357c82 */ /* 0x000fe20008000000 */
[C---:B------:R-:W-:Y:S02]  /*104a0*/  R2UR UR16, R8.reuse ;  /* 0x00000000081072ca */ /* 0x040fe400000e0000 */
[----:B------:R-:W-:Y:S02]  /*104b0*/  R2UR UR17, R9 ;  /* 0x00000000091172ca */ /* 0x000fe400000e0000 */
[----:B------:R-:W-:Y:S01]  /*104c0*/  MOV R25, UR55 ;  /* 0x0000003700197c02 */ /* 0x000fe20008000f00 */
[----:B------:R-:W-:Y:S01]  /*104d0*/  UMOV UR55, UR25 ;  /* 0x0000001900377c82 */ /* 0x000fe20008000000 */
[----:B------:R-:W-:Y:S01]  /*104e0*/  MOV R24, UR54 ;  /* 0x0000003600187c02 */ /* 0x000fe20008000f00 */
[----:B------:R-:W-:Y:S01]  /*104f0*/  UMOV UR54, UR24 ;  /* 0x0000001800367c82 */ /* 0x000fe20008000000 */
[----:B------:R-:W-:-:S02]  /*10500*/  R2UR UR24, R8 ;  /* 0x00000000081872ca */ /* 0x000fc400000e0000 */
[----:B------:R-:W-:Y:S01]  /*10510*/  R2UR UR25, R9 ;  /* 0x00000000091972ca */ /* 0x000fe200000e0000 */
[----:B------:R-:W-:Y:S02]  /*10520*/  WARPGROUP.DEPBAR.LE gsb0, 0x0 ;  /* 0x00008000000079c5 */ /* 0x000fe40000010000 */
[----:B------:R-:W-:-:S06]  /*10530*/  WARPGROUP.ARRIVE ;  /* 0x00000000000079c5 */ /* 0x000fcc0000000000 */
[----:B------:R-:W-:Y:S01]  /*10540*/  HGMMA.64x16x16.F32 R96, gdesc[UR56], RZ, !UPT, gsb0 ;  /* 0x00200000386079f0 */ /* 0x000fe2000c0008ff */
[----:B------:R-:W-:Y:S01]  /*10550*/  UMOV UR58, UR12 ;  /* 0x0000000c003a7c82 */ /* 0x000fe20008000000 */
[----:B------:R-:W-:Y:S01]  /*10560*/  UMOV UR59, UR13 ;  /* 0x0000000d003b7c82 */ /* 0x000fe20008000000 */
[----:B------:R-:W-:Y:S01]  /*10570*/  R2UR UR56, R72 ;  /* 0x00000000483872ca */ /* 0x000fe200000e0000 */
[----:B------:R-:W-:Y:S01]  /*10580*/  VIADD R72, R150, 0x3c2 ;  /* 0x000003c296487836 */ /* 0x000fe20000000000 */
[----:B------:R-:W-:Y:S01]  /*10590*/  R2UR UR57, R73 ;  /* 0x00000000493972ca */ /* 0x000fe200000e0000 */
[----:B------:R-:W-:Y:S01]  /*105a0*/  IMAD.MOV.U32 R73, RZ, RZ, -0x7fffffe0 ;  /* 0x80000020ff497424 */ /* 0x000fe200078e00ff */
[----:B------:R-:W-:Y:S02]  /*105b0*/  R2UR UR12, R2 ;  /* 0x00000000020c72ca */ /* 0x000fe400000e0000 */
[----:B------:R-:W-:Y:S01]  /*105c0*/  R2UR UR13, R3 ;  /* 0x00000000030d72ca */ /* 0x000fe200000e0000 */
[----:B------:R-:W-:-:S02]  /*105d0*/  WARPGROUP.DEPBAR.LE gsb0, 0x0 ;  /* 0x00008000000079c5 */ /* 0x000fc40000010000 */
[----:B------:R-:W-:-:S06]  /*105e0*/  WARPGROUP.ARRIVE ;  /* 0x00000000000079c5 */ /* 0x000fcc0000000000 */
[----:B------:R-:W-:Y:S01]  /*105f0*/  HGMMA.64x16x16.F32 R88, gdesc[UR4], RZ, !UPT, gsb0 ;  /* 0x00200000045879f0 */ /* 0x000fe2000c0008ff */
[----:B------:R-:W-:Y:S02]  /*10600*/  R2UR UR4, R74 ;  /* 0x000000004a0472ca */ /* 0x000fe400000e0000 */
[----:B------:R-:W-:Y:S02]  /*10610*/  R2UR UR5, R75 ;  /* 0x000000004b0572ca */ /* 0x000fe400000e0000 */
[----:B------:R-:W-:Y:S02]  /*10620*/  R2UR UR6, R76 ;  /* 0x000000004c0672ca */ /* 0x000fe400000e0000 */
[----:B------:R-:W-:-:S11]  /*10630*/  R2UR UR7, R77 ;  /* 0x000000004d0772ca */ /* 0x000fd600000e0000 */
[----:B------:R-:W-:Y:S01]  /*10640*/  MOV R18, UR6 ;  /* 0x0000000600127c02 */ /* 0x000fe20008000f00 */
[----:B------:R-:W-:Y:S01]  /*10650*/  UMOV UR6, UR20 ;  /* 0x0000001400067c82 */ /* 0x000fe20008000000 */
[----:B------:R-:W-:Y:S01]  /*10660*/  MOV R19, UR7 ;  /* 0x0000000700137c02 */ /* 0x000fe20008000f00 */
[----:B------:R-:W-:Y:S01]  /*10670*/  UMOV UR7, UR21 ;  /* 0x0000001500077c82 */ /* 0x000fe20008000000 */
[----:B------:R-:W-:Y:S02]  /*10680*/  R2UR UR20, R8 ;  /* 0x00000000081472ca */ /* 0x000fe400000e0000 */
[----:B------:R-:W-:Y:S01]  /*10690*/  R2UR UR21, R9 ;  /* 0x00000000091572ca */ /* 0x000fe200000e0000 */
[----:B------:R-:W-:Y:S02]  /*106a0*/  WARPGROUP.DEPBAR.LE gsb0, 0x0 ;  /* 0x00008000000079c5 */ /* 0x000fe40000010000 */
[----:B------:R-:W-:-:S06]  /*106b0*/  WARPGROUP.ARRIVE ;  /* 0x00000000000079c5 */ /* 0x000fcc0000000000 */
[----:B------:R-:W-:Y:S01]  /*106c0*/  HGMMA.64x16x16.F32 R80, gdesc[UR8], RZ, !UPT, gsb0 ;  /* 0x00200000085079f0 */ /* 0x000fe2000c0008ff */
[----:B------:R-:W-:Y:S01]  /*106d0*/  R2UR UR10, R72 ;  /* 0x00000000480a72ca */ /* 0x000fe200000e0000 */
[----:B------:R-:W-:Y:S01]  /*106e0*/  UMOV UR8, UR32 ;  /* 0x0000002000087c82 */ /* 0x000fe20008000000 */
[----:B------:R-:W-:Y:S01]  /*106f0*/  R2UR UR11, R73 ;  /* 0x00000000490b72ca */ /* 0x000fe200000e0000 */
[----:B------:R-:W-:Y:S01]  /*10700*/  UMOV UR9, UR33 ;  /* 0x0000002100097c82 */ /* 0x000fe20008000000 */
[----:B------:R-:W-:Y:S02]  /*10710*/  R2UR UR32, R8 ;  /* 0x00000000082072ca */ /* 0x000fe400000e0000 */
[----:B------:R-:W-:-:S07]  /*10720*/  R2UR UR33, R9 ;  /* 0x00000000092172ca */ /* 0x000fce00000e0000 */
        /* <DEDUP_REMOVED lines=13> */
[----:B------:R-:W-:Y:S02]  /*10800*/  WARPGROUP.DEPBAR.LE gsb0, 0x0 ;  /* 0x00008000000079c5 */ /* 0x000fe40000010000 */
[----:B------:R-:W-:-:S06]  /*10810*/  WARPGROUP.ARRIVE ;  /* 0x00000000000079c5 */ /* 0x000fcc0000000000 */
[----:B------:R-:W-:Y:S01]  /*10820*/  HGMMA.64x16x16.F32 R136, gdesc[UR16], R136, gsb0 ;  /* 0x00200000108879f0 */ /* 0x000fe20008000888 */
[----:B------:R-:W-:Y:S01]  /*10830*/  R2UR UR18, R152 ;  /* 0x00000000981272ca */ /* 0x000fe200000e0000 */
[----:B------:R-:W-:Y:S01]  /*10840*/  VIADD R152, R150, 0x480 ;  /* 0x0000048096987836 */ /* 0x000fe20000000000 */
[----:B------:R-:W-:Y:S01]  /*10850*/  R2UR UR19, R153 ;  /* 0x00000000991372ca */ /* 0x000fe200000e0000 */
[----:B------:R-:W-:Y:S01]  /*10860*/  IMAD.MOV.U32 R153, RZ, RZ, -0x7fffffe0 ;  /* 0x80000020ff997424 */ /* 0x000fe200078e00ff */
[----:B------:R-:W-:Y:S02]  /*10870*/  WARPGROUP.DEPBAR.LE gsb0, 0x0 ;  /* 0x00008000000079c5 */ /* 0x000fe40000010000 */
[----:B------:R-:W-:-:S06]  /*10880*/  WARPGROUP.ARRIVE ;  /* 0x00000000000079c5 */ /* 0x000fcc0000000000 */
[----:B------:R-:W-:Y:S01]  /*10890*/  HGMMA.64x16x16.F32 R128, gdesc[UR20], R128, gsb0 ;  /* 0x00200000148079f0 */ /* 0x000fe20008000880 */
[----:B------:R-:W-:Y:S02]  /*108a0*/  R2UR UR22, R152 ;  /* 0x00000000981672ca */ /* 0x000fe400000e0000 */
[----:B------:R-:W-:Y:S02]  /*108b0*/  R2UR UR23, R153 ;  /* 0x00000000991772ca */ /* 0x000fe400000e0000 */
[----:B------:R-:W-:Y:S02]  /*108c0*/  R2UR UR20, R12 ;  /* 0x000000000c1472ca */ /* 0x000fe400000e0000 */
[----:B------:R-:W-:-:S07]  /*108d0*/  R2UR UR21, R13 ;  /* 0x000000000d1572ca */ /* 0x000fce00000e0000 */
[----:B---3--:R-:W-:Y:S01]  /*108e0*/  MOV R0, UR22 ;  /* 0x0000001600007c02 */ /* 0x008fe20008000f00 */
[----:B------:R-:W-:Y:S01]  /*108f0*/  UMOV UR22, UR8 ;  /* 0x0000000800167c82 */ /* 0x000fe20008000000 */
[----:B------:R-:W-:Y:S01]  /*10900*/  MOV R16, UR23 ;  /* 0x0000001700107c02 */ /* 0x000fe20008000f00 */
[----:B------:R-:W-:Y:S01]  /*10910*/  UMOV UR23, UR9 ;  /* 0x0000000900177c82 */ /* 0x000fe20008000000 */
[----:B------:R-:W-:Y:S02]  /*10920*/  R2UR UR8, R12 ;  /* 0x000000000c0872ca */ /* 0x000fe400000e0000 */
[----:B------:R-:W-:Y:S01]  /*10930*/  R2UR UR9, R13 ;  /* 0x000000000d0972ca */ /* 0x000fe200000e0000 */
        /* <DEDUP_REMOVED lines=15> */
[----:B------:R-:W-:Y:S01]  /*10a30*/  R2UR UR40, R12 ;  /* 0x000000000c2872ca */ /* 0x000fe200000e0000 */
[----:B------:R-:W-:Y:S01]  /*10a40*/  UMOV UR42, UR6 ;  /* 0x00000006002a7c82 */ /* 0x000fe20008000000 */
[----:B------:R-:W-:Y:S01]  /*10a50*/  R2UR UR41, R13 ;  /* 0x000000000d2972ca */ /* 0x000fe200000e0000 */
[----:B------:R-:W-:Y:S01]  /*10a60*/  UMOV UR43, UR7 ;  /* 0x00000007002b7c82 */ /* 0x000fe20008000000 */
[----:B------:R-:W-:Y:S02]  /*10a70*/  R2UR UR6, R20 ;  /* 0x00000000140672ca */ /* 0x000fe400000e0000 */
[----:B------:R-:W-:Y:S01]  /*10a80*/  R2UR UR7, R21 ;  /* 0x00000000150772ca */ /* 0x000fe200000e0000 */
[----:B------:R-:W-:Y:S01]  /*10a90*/  IMAD.MOV.U32 R21, RZ, RZ, R17 ;  /* 0x000000ffff157224 */ /* 0x000fe200078e0011 */
[----:B------:R-:W-:Y:S02]  /*10aa0*/  WARPGROUP.DEPBAR.LE gsb0, 0x0 ;  /* 0x00008000000079c5 */ /* 0x000fe40000010000 */
[----:B------:R-:W-:-:S06]  /*10ab0*/  WARPGROUP.ARRIVE ;  /* 0x00000000000079c5 */ /* 0x000fcc0000000000 */
[----:B------:R-:W-:Y:S01]  /*10ac0*/  HGMMA.64x16x16.F32 R80, gdesc[UR44], R80, gsb0 ;  /* 0x002000002c5079f0 */ /* 0x000fe20008000850 */
[----:B------:R-:W-:Y:S01]  /*10ad0*/  UMOV UR46, UR52 ;  /* 0x00000034002e7c82 */ /* 0x000fe20008000000 */
[----:B------:R-:W-:Y:S01]  /*10ae0*/  UMOV UR47, UR53 ;  /* 0x00000035002f7c82 */ /* 0x000fe20008000000 */
[----:B------:R-:W-:Y:S02]  /*10af0*/  R2UR UR52, R12 ;  /* 0x000000000c3472ca */ /* 0x000fe400000e0000 */
[----:B------:R-:W-:Y:S01]  /*10b00*/  R2UR UR53, R13 ;  /* 0x000000000d3572ca */ /* 0x000fe200000e0000 */
[----:B------:R-:W-:Y:S02]  /*10b10*/  WARPGROUP.DEPBAR.LE gsb0, 0x0 ;  /* 0x00008000000079c5 */ /* 0x000fe40000010000 */
[----:B------:R-:W-:-:S06]  /*10b20*/  WARPGROUP.ARRIVE ;  /* 0x00000000000079c5 */ /* 0x000fcc0000000000 */
[----:B------:R-:W-:Y:S01]  /*10b30*/  HGMMA.64x16x16.F32 R72, gdesc[UR48], R72, gsb0 ;  /* 0x00200000304879f0 */ /* 0x000fe20008000848 */
[----:B------:R-:W-:Y:S01]  /*10b40*/  R2UR UR50, R14 ;  /* 0x000000000e3272ca */ /* 0x000fe200000e0000 */
[----:B------:R-:W-:Y:S01]  /*10b50*/  VIADD R14, R150, 0x4c0 ;  /* 0x000004c0960e7836 */ /* 0x000fe20000000000 */
[----:B------:R-:W-:Y:S02]  /*10b60*/  R2UR UR51, R15 ;  /* 0x000000000f3372ca */ /* 0x000fe400000e0000 */
[C---:B------:R-:W-:Y:S02]  /*10b70*/  R2UR UR48, R12.reuse ;  /* 0x000000000c3072ca */ /* 0x040fe400000e0000 */
[C---:B------:R-:W-:Y:S02]  /*10b80*/  R2UR UR49, R13.reuse ;  /* 0x000000000d3172ca */ /* 0x040fe400000e0000 */
[----:B------:R-:W-:Y:S02]  /*10b90*/  R2UR UR44, R12 ;  /* 0x000000000c2c72ca */ /* 0x000fe400000e0000 */
[----:B------:R-:W-:-:S02]  /*10ba0*/  R2UR UR45, R13 ;  /* 0x000000000d2d72ca */ /* 0x000fc400000e0000 */
[----:B------:R-:W-:Y:S02]  /*10bb0*/  MOV R15, 0x80000020 ;  /* 0x80000020000f7802 */ /* 0x000fe40000000f00 */
[----:B------:R-:W-:Y:S01]  /*10bc0*/  R2UR UR26, R14 ;  /* 0x000000000e1a72ca */ /* 0x000fe200000e0000 */
[----:B------:R-:W-:Y:S01]  /*10bd0*/  VIADD R14, R150, 0x500 ;  /* 0x00000500960e7836 */ /* 0x000fe20000000000 */
[----:B------:R-:W-:Y:S01]  /*10be0*/  R2UR UR27, R15 ;  /* 0x000000000f1b72ca */ /* 0x000fe200000e0000 */
[----:B------:R-:W-:-:S03]  /*10bf0*/  IMAD.MOV.U32 R15, RZ, RZ, -0x7fffffe0 ;  /* 0x80000020ff0f7424 */ /* 0x000fc600078e00ff */
[----:B------:R-:W-:Y:S01]  /*10c00*/  R2UR UR30, R14 ;  /* 0x000000000e1e72ca */ /* 0x000fe200000e0000 */
[----:B------:R-:W-:Y:S01]  /*10c10*/  VIADD R14, R150, 0x540 ;  /* 0x00000540960e7836 */ /* 0x000fe20000000000 */
[----:B------:R-:W-:Y:S01]  /*10c20*/  R2UR UR31, R15 ;  /* 0x000000000f1f72ca */ /* 0x000fe200000e0000 */
[----:B------:R-:W-:-:S03]  /*10c30*/  IMAD.MOV.U32 R15, RZ, RZ, -0x7fffffe0 ;  /* 0x80000020ff0f7424 */ /* 0x000fc600078e00ff */
[----:B------:R-:W-:Y:S01]  /*10c40*/  R2UR UR34, R14 ;  /* 0x000000000e2272ca */ /* 0x000fe200000e0000 */
[----:B------:R-:W-:Y:S01]  /*10c50*/  VIADD R14, R150, 0x580 ;  /* 0x00000580960e7836 */ /* 0x000fe20000000000 */
[----:B------:R-:W-:Y:S01]  /*10c60*/  MOV R157, UR26 ;  /* 0x0000001a009d7c02 */ /* 0x000fe20008000f00 */
[----:B------:R-:W-:Y:S01]  /*10c70*/  UMOV UR26, UR56 ;  /* 0x00000038001a7c82 */ /* 0x000fe20008000000 */
[----:B------:R-:W-:Y:S01]  /*10c80*/  MOV R17, UR27 ;  /* 0x0000001b00117c02 */ /* 0x000fe20008000f00 */
[----:B------:R-:W-:Y:S01]  /*10c90*/  UMOV UR27, UR57 ;  /* 0x00000039001b7c82 */ /* 0x000fe20008000000 */
[----:B------:R-:W-:Y:S02]  /*10ca0*/  WARPGROUP.DEPBAR.LE gsb0, 0x0 ;  /* 0x00008000000079c5 */ /* 0x000fe40000010000 */
[----:B------:R-:W-:Y:S01]  /*10cb0*/  WARPGROUP.ARRIVE ;  /* 0x00000000000079c5 */ /* 0x000fe20000000000 */
[----:B------:R-:W-:Y:S01]  /*10cc0*/  R2UR UR35, R15 ;  /* 0x000000000f2372ca */ /* 0x000fe200000e0000 */
[----:B------:R-:W-:Y:S01]  /*10cd0*/  IMAD.MOV.U32 R15, RZ, RZ, -0x7fffffe0 ;  /* 0x80000020ff0f7424 */ /* 0x000fe200078e00ff */
[----:B------:R-:W-:Y:S01]  /*10ce0*/  R2UR UR38, R14 ;  /* 0x000000000e2672ca */ /* 0x000fe200000e0000 */
[----:B------:R-:W-:Y:S01]  /*10cf0*/  IMAD.MOV.U32 R14, RZ, RZ, R21 ;  /* 0x000000ffff0e7224 */ /* 0x000fe200078e0015 */
[----:B------:R-:W-:Y:S01]  /*10d00*/  R2UR UR36, R10 ;  /* 0x000000000a2472ca */ /* 0x000fe200000e0000 */
[----:B------:R-:W-:Y:S01]  /*10d10*/  HGMMA.64x16x16.F32 R136, gdesc[UR20], R136, gsb0 ;  /* 0x00200000148879f0 */ /* 0x000fe20008000888 */
[----:B------:R-:W-:Y:S01]  /*10d20*/  UMOV UR22, UR4 ;  /* 0x0000000400167c82 */ /* 0x000fe20008000000 */
[----:B------:R-:W-:Y:S01]  /*10d30*/  UMOV UR23, UR5 ;  /* 0x0000000500177c82 */ /* 0x000fe20008000000 */
[----:B------:R-:W-:-:S02]  /*10d40*/  R2UR UR56, R12 ;  /* 0x000000000c3872ca */ /* 0x000fc400000e0000 */
[----:B------:R-:W-:Y:S02]  /*10d50*/  R2UR UR57, R13 ;  /* 0x000000000d3972ca */ /* 0x000fe400000e0000 */
[----:B------:R-:W-:Y:S02]  /*10d60*/  R2UR UR39, R15 ;  /* 0x000000000f2772ca */ /* 0x000fe400000e0000 */
[----:B------:R-:W-:Y:S02]  /*10d70*/  R2UR UR37, R11 ;  /* 0x000000000b2572ca */ /* 0x000fe400000e0000 */
[----:B------:R-:W-:Y:S02]  /*10d80*/  MOV R20, UR38 ;  /* 0x0000002600147c02 */ /* 0x000fe40008000f00 */
[----:B------:R-:W-:Y:S02]  /*10d90*/  MOV R152, UR35 ;  /* 0x0000002300987c02 */ /* 0x000fe40008000f00 */
[----:B------:R-:W-:-:S02]  /*10da0*/  MOV R151, UR34 ;  /* 0x0000002200977c02 */ /* 0x000fc40008000f00 */
[C---:B------:R-:W-:Y:S02]  /*10db0*/  R2UR UR32, R10.reuse ;  /* 0x000000000a2072ca */ /* 0x040fe400000e0000 */
[C---:B------:R-:W-:Y:S02]  /*10dc0*/  R2UR UR33, R11.reuse ;  /* 0x000000000b2172ca */ /* 0x040fe400000e0000 */
[----:B------:R-:W-:Y:S02]  /*10dd0*/  R2UR UR28, R10 ;  /* 0x000000000a1c72ca */ /* 0x000fe400000e0000 */
[----:B------:R-:W-:Y:S02]  /*10de0*/  R2UR UR29, R11 ;  /* 0x000000000b1d72ca */ /* 0x000fe400000e0000 */
[----:B------:R-:W-:Y:S01]  /*10df0*/  MOV R156, UR31 ;  /* 0x0000001f009c7c02 */ /* 0x000fe20008000f00 */
[----:B------:R-:W-:Y:S01]  /*10e00*/  UMOV UR31, UR61 ;  /* 0x0000003d001f7c82 */ /* 0x000fe20008000000 */
[----:B------:R-:W-:Y:S01]  /*10e10*/  MOV R153, UR30 ;  /* 0x0000001e00997c02 */ /* 0x000fe20008000f00 */
[----:B------:R-:W-:Y:S01]  /*10e20*/  UMOV UR30, UR60 ;  /* 0x0000003c001e7c82 */ /* 0x000fe20008000000 */
[----:B------:R-:W-:-:S02]  /*10e30*/  WARPGROUP.DEPBAR.LE gsb0, 0x0 ;  /* 0x00008000000079c5 */ /* 0x000fc40000010000 */
[----:B------:R-:W-:Y:S01]  /*10e40*/  WARPGROUP.ARRIVE ;  /* 0x00000000000079c5 */ /* 0x000fe20000000000 */
[----:B------:R-:W-:Y:S02]  /*10e50*/  R2UR UR4, R12 ;  /* 0x000000000c0472ca */ /* 0x000fe400000e0000 */
[----:B------:R-:W-:Y:S02]  /*10e60*/  R2UR UR5, R13 ;  /* 0x000000000d0572ca */ /* 0x000fe400000e0000 */
[----:B------:R-:W-:Y:S01]  /*10e70*/  MOV R21, UR39 ;  /* 0x0000002700157c02 */ /* 0x000fe20008000f00 */
[----:B------:R-:W-:Y:S01]  /*10e80*/  HGMMA.64x16x16.F32 R128, gdesc[UR52], R128, gsb0 ;  /* 0x00200000348079f0 */ /* 0x000fe20008000880 */
[----:B------:R-:W-:Y:S02]  /*10e90*/  R2UR UR38, R146 ;  /* 0x00000000922672ca */ /* 0x000fe400000e0000 */
[----:B------:R-:W-:Y:S02]  /*10ea0*/  R2UR UR39, R147 ;  /* 0x00000000932772ca */ /* 0x000fe400000e0000 */
[----:B------:R-:W-:-:S02]  /*10eb0*/  R2UR UR34, R148 ;  /* 0x00000000942272ca */ /* 0x000fc400000e0000 */
[----:B------:R-:W-:Y:S02]  /*10ec0*/  R2UR UR35, R149 ;  /* 0x00000000952372ca */ /* 0x000fe400000e0000 */
[C---:B------:R-:W-:Y:S02]  /*10ed0*/  R2UR UR24, R10.reuse ;  /* 0x000000000a1872ca */ /* 0x040fe400000e0000 */
[C---:B------:R-:W-:Y:S02]  /*10ee0*/  R2UR UR25, R11.reuse ;  /* 0x000000000b1972ca */ /* 0x040fe400000e0000 */
[C---:B------:R-:W-:Y:S02]  /*10ef0*/  R2UR UR20, R10.reuse ;  /* 0x000000000a1472ca */ /* 0x040fe400000e0000 */
[----:B------:R-:W-:Y:S02]  /*10f00*/  R2UR UR21, R11 ;  /* 0x000000000b1572ca */ /* 0x000fe400000e0000 */
[----:B------:R-:W-:-:S02]  /*10f10*/  R2UR UR12, R10 ;  /* 0x000000000a0c72ca */ /* 0x000fc400000e0000 */
[C---:B------:R-:W-:Y:S02]  /*10f20*/  R2UR UR13, R11.reuse ;  /* 0x000000000b0d72ca */ /* 0x040fe400000e0000 */
[----:B------:R-:W-:Y:S02]  /*10f30*/  R2UR UR16, R10 ;  /* 0x000000000a1072ca */ /* 0x000fe400000e0000 */
[----:B------:R-:W-:Y:S01]  /*10f40*/  R2UR UR17, R11 ;  /* 0x000000000b1172ca */ /* 0x000fe200000e0000 */
[----:B------:R-:W-:Y:S01]  /*10f50*/  IMAD.MOV.U32 R15, RZ, RZ, -0x7fffffe0 ;  /* 0x80000020ff0f7424 */ /* 0x000fe200078e00ff */
[----:B------:R-:W-:Y:S02]  /*10f60*/  R2UR UR61, R14 ;  /* 0x000000000e3d72ca */ /* 0x000fe400000e0000 */
[----:B------:R-:W-:Y:S01]  /*10f70*/  R2UR UR60, R26 ;  /* 0x000000001a3c72ca */ /* 0x000fe200000e0000 */
[----:B------:R-:W-:Y:S02]  /*10f80*/  WARPGROUP.DEPBAR.LE gsb0, 0x0 ;  /* 0x00008000000079c5 */ /* 0x000fe40000010000 */
[----:B------:R-:W-:Y:S01]  /*10f90*/  WARPGROUP.ARRIVE ;  /* 0x00000000000079c5 */ /* 0x000fe20000000000 */
[----:B------:R-:W-:-:S02]  /*10fa0*/  R2UR UR55, R25 ;  /* 0x00000000193772ca */ /* 0x000fc400000e0000 */
[----:B------:R-:W-:Y:S02]  /*10fb0*/  R2UR UR54, R24 ;  /* 0x00000000183672ca */ /* 0x000fe400000e0000 */
[----:B------:R-:W-:Y:S01]  /*10fc0*/  R2UR UR52, R12 ;  /* 0x000000000c3472ca */ /* 0x000fe200000e0000 */
[----:B------:R-:W-:Y:S01]  /*10fd0*/  HGMMA.64x16x16.F32 R120, gdesc[UR40], R120, gsb0 ;  /* 0x00200000287879f0 */ /* 0x000fe20008000878 */
[----:B------:R-:W-:Y:S01]  /*10fe0*/  R2UR UR53, R13 ;  /* 0x000000000d3572ca */ /* 0x000fe200000e0000 */
[----:B------:R-:W-:Y:S01]  /*10ff0*/  VIADD R14, R150, 0x5c0 ;  /* 0x000005c0960e7836 */ /* 0x000fe20000000000 */
[----:B------:R0:W5:Y:S01]  /*11000*/  LDL.LU R26, [R1+0xe8] ;  /* 0x0000e800011a7983 */ /* 0x0001620000300800 */
[----:B------:R-:W-:Y:S02]  /*11010*/  WARPGROUP.DEPBAR.LE gsb0, 0x0 ;  /* 0x00008000000079c5 */ /* 0x000fe40000010000 */
[----:B------:R-:W-:Y:S01]  /*11020*/  WARPGROUP.ARRIVE ;  /* 0x00000000000079c5 */ /* 0x000fe20000000000 */
[----:B------:R-:W-:Y:S01]  /*11030*/  R2UR UR42, R14 ;  /* 0x000000000e2a72ca */ /* 0x000fe200000e0000 */
[----:B------:R0:W5:Y:S04]  /*11040*/  LDL.LU R25, [R1+0xe4] ;  /* 0x0000e40001197983 */ /* 0x0001680000300800 */
[----:B------:R-:W-:Y:S01]  /*11050*/  HGMMA.64x16x16.F32 R112, gdesc[UR8], R112, gsb0 ;  /* 0x00200000087079f0 */ /* 0x000fe20008000870 */
[----:B------:R-:W-:-:S02]  /*11060*/  R2UR UR43, R15 ;  /* 0x000000000f2b72ca */ /* 0x000fc400000e0000 */
[----:B------:R-:W-:Y:S02]  /*11070*/  R2UR UR40, R6 ;  /* 0x00000000062872ca */ /* 0x000fe400000e0000 */
[----:B------:R-:W-:Y:S01]  /*11080*/  R2UR UR41, R7 ;  /* 0x00000000072972ca */ /* 0x000fe200000e0000 */
[----:B------:R-:W-:Y:S01]  /*11090*/  VIADD R14, R150, 0x600 ;  /* 0x00000600960e7836 */ /* 0x000fe20000000000 */
[----:B------:R0:W5:Y:S01]  /*110a0*/  LDL.LU R24, [R1+0xe0] ;  /* 0x0000e00001187983 */ /* 0x0001620000300800 */
[----:B------:R-:W-:Y:S01]  /*110b0*/  R2UR UR11, R23 ;  /* 0x00000000170b72ca */ /* 0x000fe200000e0000 */
[----:B------:R-:W-:Y:S02]  /*110c0*/  WARPGROUP.DEPBAR.LE gsb0, 0x0 ;  /* 0x00008000000079c5 */ /* 0x000fe40000010000 */
[----:B------:R-:W-:Y:S01]  /*110d0*/  WARPGROUP.ARRIVE ;  /* 0x00000000000079c5 */ /* 0x000fe20000000000 */
[----:B------:R-:W-:Y:S02]  /*110e0*/  R2UR UR10, R22 ;  /* 0x00000000160a72ca */ /* 0x000fe400000e0000 */
[----:B------:R-:W-:-:S02]  /*110f0*/  R2UR UR8, R10 ;  /* 0x000000000a0872ca */ /* 0x000fc400000e0000 */
[----:B------:R-:W-:Y:S01]  /*11100*/  R2UR UR9, R11 ;  /* 0x000000000b0972ca */ /* 0x000fe200000e0000 */
[----:B------:R-:W-:Y:S01]  /*11110*/  HGMMA.64x16x16.F32 R104, gdesc[UR4], R104, gsb0 ;  /* 0x00200000046879f0 */ /* 0x000fe20008000868 */
[----:B------:R-:W-:Y:S01]  /*11120*/  IMAD.MOV.U32 R15, RZ, RZ, -0x7fffffe0 ;  /* 0x80000020ff0f7424 */ /* 0x000fe200078e00ff */
[----:B------:R0:W5:Y:S01]  /*11130*/  LDL.LU R23, [R1+0xdc] ;  /* 0x0000dc0001177983 */ /* 0x0001620000300800 */
[----:B------:R-:W-:Y:S02]  /*11140*/  R2UR UR7, R19 ;  /* 0x00000000130772ca */ /* 0x000fe400000e0000 */
[----:B------:R-:W-:Y:S01]  /*11150*/  R2UR UR6, R18 ;  /* 0x00000000120672ca */ /* 0x000fe200000e0000 */
[----:B------:R0:W5:Y:S01]  /*11160*/  LDL.LU R22, [R1+0xd8] ;  /* 0x0000d80001167983 */ /* 0x0001620000300800 */
[----:B------:R-:W-:Y:S02]  /*11170*/  R2UR UR4, R10 ;  /* 0x000000000a0472ca */ /* 0x000fe400000e0000 */
[----:B------:R-:W-:Y:S01]  /*11180*/  R2UR UR5, R11 ;  /* 0x000000000b0572ca */ /* 0x000fe200000e0000 */
[----:B------:R0:W5:Y:S04]  /*11190*/  LDL.LU R19, [R1+0xd4] ;  /* 0x0000d40001137983 */ /* 0x0001680000300800 */
[----:B------:R0:W5:Y:S01]  /*111a0*/  LDL.LU R18, [R1+0xd0] ;  /* 0x0000d00001127983 */ /* 0x0001620000300800 */
[----:B------:R-:W-:-:S02]  /*111b0*/  WARPGROUP.DEPBAR.LE gsb0, 0x0 ;  /* 0x00008000000079c5 */ /* 0x000fc40000010000 */
        /* <DEDUP_REMOVED lines=38> */
[----:B------:R-:W-:Y:S02]  /*11420*/  R2UR UR23, R16 ;  /* 0x00000000101772ca */ /* 0x000fe400000e0000 */
[----:B------:R-:W-:Y:S02]  /*11430*/  R2UR UR22, R0 ;  /* 0x00000000001672ca */ /* 0x000fe400000e0000 */
[----:B------:R-:W-:Y:S02]  /*11440*/  R2UR UR20, R6 ;  /* 0x00000000061472ca */ /* 0x000fe400000e0000 */
[----:B------:R-:W-:Y:S01]  /*11450*/  R2UR UR21, R7 ;  /* 0x00000000071572ca */ /* 0x000fe200000e0000 */
[----:B------:R-:W-:Y:S02]  /*11460*/  WARPGROUP.DEPBAR.LE gsb0, 0x0 ;  /* 0x00008000000079c5 */ /* 0x000fe40000010000 */
[----:B------:R-:W-:-:S10]  /*11470*/  WARPGROUP.ARRIVE ;  /* 0x00000000000079c5 */ /* 0x000fd40000000000 */
[----:B------:R-:W-:Y:S01]  /*11480*/  HGMMA.64x16x16.F32 R136, gdesc[UR20], R136, gsb0 ;  /* 0x00200000148879f0 */ /* 0x000fe20008000888 */
[----:B------:R-:W-:Y:S02]  /*11490*/  R2UR UR27, R17 ;  /* 0x00000000111b72ca */ /* 0x000fe400000e0000 */
[----:B------:R-:W-:Y:S01]  /*114a0*/  R2UR UR26, R157 ;  /* 0x000000009d1a72ca */ /* 0x000fe200000e0000 */
[----:B------:R0:W5:Y:S01]  /*114b0*/  LDL.LU R17, [R1+0xcc] ;  /* 0x0000cc0001117983 */ /* 0x0001620000300800 */
[----:B------:R-:W-:Y:S02]  /*114c0*/  R2UR UR24, R6 ;  /* 0x00000000061872ca */ /* 0x000fe400000e0000 */
[----:B------:R-:W-:Y:S01]  /*114d0*/  R2UR UR25, R7 ;  /* 0x00000000071972ca */ /* 0x000fe200000e0000 */
[----:B------:R0:W5:Y:S01]  /*114e0*/  LDL.LU R16, [R1+0xc8] ;  /* 0x0000c80001107983 */ /* 0x0001620000300800 */
[----:B------:R-:W-:Y:S02]  /*114f0*/  R2UR UR31, R156 ;  /* 0x000000009c1f72ca */ /* 0x000fe400000e0000 */
[----:B------:R-:W-:Y:S01]  /*11500*/  R2UR UR30, R153 ;  /* 0x00000000991e72ca */ /* 0x000fe200000e0000 */
[----:B------:R0:W5:Y:S01]  /*11510*/  LDL.LU R0, [R1+0xc4] ;  /* 0x0000c40001007983 */ /* 0x0001620000300800 */
[----:B------:R-:W-:-:S02]  /*11520*/  WARPGROUP.DEPBAR.LE gsb0, 0x0 ;  /* 0x00008000000079c5 */ /* 0x000fc40000010000 */
[----:B------:R-:W-:-:S06]  /*11530*/  WARPGROUP.ARRIVE ;  /* 0x00000000000079c5 */ /* 0x000fcc0000000000 */
[----:B------:R-:W-:Y:S01]  /*11540*/  HGMMA.64x16x16.F32 R128, gdesc[UR24], R128, gsb0 ;  /* 0x00200000188079f0 */ /* 0x000fe20008000880 */
[----:B------:R-:W-:Y:S02]  /*11550*/  R2UR UR28, R6 ;  /* 0x00000000061c72ca */ /* 0x000fe400000e0000 */
[----:B------:R-:W-:Y:S01]  /*11560*/  R2UR UR29, R7 ;  /* 0x00000000071d72ca */ /* 0x000fe200000e0000 */
[----:B------:R-:W-:Y:S02]  /*11570*/  WARPGROUP.DEPBAR.LE gsb0, 0x0 ;  /* 0x00008000000079c5 */ /* 0x000fe40000010000 */
[----:B------:R-:W-:-:S10]  /*11580*/  WARPGROUP.ARRIVE ;  /* 0x00000000000079c5 */ /* 0x000fd40000000000 */
        /* <DEDUP_REMOVED lines=123> */
[----:B------:R-:W-:Y:S03]  /*11d40*/  HGMMA.64x16x16.F32 R72, gdesc[UR32], R72, gsb0 ;  /* 0x00200000204879f0 */ /* 0x000fe60008000848 */
[----:B------:R-:W-:Y:S02]  /*11d50*/  WARPGROUP.DEPBAR.LE gsb0, 0x0 ;  /* 0x00008000000079c5 */ /* 0x000fe40000010000 */
[----:B0-----:R-:W-:Y:S05]  /*11d60*/  @P2 BRA `(.L_x_521) ;  /* 0x0000000000282947 */ /* 0x001fea0003800000 */
[----:B------:R-:W-:Y:S05]  /*11d70*/  @!P0 BRA `(.L_x_522) ;  /* 0x0000000000048947 */ /* 0x000fea0003800000 */
[----:B------:R-:W-:Y:S01]  /*11d80*/  BPT.TRAP 0x1 ;  /* 0x000000040000795c */ /* 0x000fe20000300000 */
.L_x_522:
[----:B------:R-:W-:Y:S01]  /*11d90*/  SHF.L.U32 R14, R155, 0x1f, RZ ;  /* 0x0000001f9b0e7819 */ /* 0x000fe200000006ff */
[----:B-----5:R-:W-:-:S04]  /*11da0*/  IMAD R15, R0, 0x8, R16 ;  /* 0x00000008000f7824 */ /* 0x020fc800078e0210 */
[----:B------:R0:W1:Y:S01]  /*11db0*/  SYNCS.PHASECHK.TRANS64.TRYWAIT P2, [R15+URZ+0x31c50], R14 ;  /* 0x031c500e0f0075a7 */ /* 0x000062000804017f */
[----:B------:R-:W-:Y:S05]  /*11dc0*/  @!P0 BRA `(.L_x_523) ;  /* 0x0000000000048947 */ /* 0x000fea0003800000 */
[----:B------:R-:W-:Y:S01]  /*11dd0*/  BPT.TRAP 0x1 ;  /* 0x000000040000795c */ /* 0x000fe20000300000 */
.L_x_523:
[----:B-1----:R-:W-:Y:S05]  /*11de0*/  @P2 BRA `(.L_x_521) ;  /* 0x0000000000082947 */ /* 0x002fea0003800000 */
[----:B------:R-:W1:Y:S02]  /*11df0*/  SYNCS.PHASECHK.TRANS64.TRYWAIT P2, [R15+URZ+0x31c50], R14 ;  /* 0x031c500e0f0075a7 */ /* 0x000e64000804017f */
[----:B-1----:R-:W-:Y:S05]  /*11e00*/  @!P2 BRA `(.L_x_524) ;  /* 0x000000d000aca947 */ /* 0x002fea0003800000 */
.L_x_521:
[----:B------:R-:W-:Y:S05]  /*11e10*/  WARPSYNC.ALL ;  /* 0x0000000000007948 */ /* 0x000fea0003800000 */
[----:B------:R-:W-:Y:S01]  /*11e20*/  ULDC UR4, c[0x0][0x9d8] ;  /* 0x0002760000047ab9 */ /* 0x000fe20000000800 */
[----:B------:R-:W-:Y:S01]  /*11e30*/  STL [R1+0xcc], R4 ;  /* 0x0000cc0401007387 */ /* 0x000fe20000100800 */
[----:B------:R-:W-:Y:S01]  /*11e40*/  FMUL.FTZ R156, R136, UR4 ;  /* 0x00000004889c7c20 */ /* 0x000fe20008410000 */
[----:B------:R-:W-:Y:S01]  /*11e50*/  FMUL.FTZ R155, R137, UR4 ;  /* 0x00000004899b7c20 */ /* 0x000fe20008410000 */
[----:B------:R-:W-:Y:S01]  /*11e60*/  FMUL.FTZ R147, R140, UR4 ;  /* 0x000000048c937c20 */ /* 0x000fe20008410000 */
[----:B------:R-:W-:Y:S01]  /*11e70*/  FMUL.FTZ R146, R141, UR4 ;  /* 0x000000048d927c20 */ /* 0x000fe20008410000 */
[----:B------:R-:W-:Y:S01]  /*11e80*/  FMUL.FTZ R138, R138, UR4 ;  /* 0x000000048a8a7c20 */ /* 0x000fe20008410000 */
[----:B------:R-:W-:Y:S01]  /*11e90*/  FMUL.FTZ R141, R128, UR4 ;  /* 0x00000004808d7c20 */ /* 0x000fe20008410000 */
[----:B------:R-:W0:Y:S01]  /*11ea0*/  MUFU.TANH R156, R156 ;  /* 0x0000009c009c7308 */ /* 0x000e220000002400 */
[----:B------:R-:W-:Y:S01]  /*11eb0*/  STL [R1+0xc8], R3 ;  /* 0x0000c80301007387 */ /* 0x000fe20000100800 */
[----:B------:R-:W-:Y:S01]  /*11ec0*/  FMUL.FTZ R137, R132, UR4 ;  /* 0x0000000484897c20 */ /* 0x000fe20008410000 */
[----:B------:R-:W-:Y:S01]  /*11ed0*/  FMUL.FTZ R136, R133, UR4 ;  /* 0x0000000485887c20 */ /* 0x000fe20008410000 */
[----:B------:R-:W-:Y:S01]  /*11ee0*/  FMUL.FTZ R128, R121, UR4 ;  /* 0x0000000479807c20 */ /* 0x000fe20008410000 */
[----:B------:R2:W-:Y:S01]  /*11ef0*/  STL [R1+0xc4], R2 ;  /* 0x0000c40201007387 */ /* 0x0005e20000100800 */
[----:B------:R-:W-:Y:S01]  /*11f00*/  FMUL.FTZ R20, R125, UR4 ;  /* 0x000000047d147c20 */ /* 0x000fe20008410000 */
[----:B------:R-:W-:Y:S01]  /*11f10*/  FMUL.FTZ R125, R112, UR4 ;  /* 0x00000004707d7c20 */ /* 0x000fe20008410000 */
[----:B------:R-:W3:Y:S01]  /*11f20*/  MUFU.TANH R155, R155 ;  /* 0x0000009b009b7308 */ /* 0x000ee20000002400 */
[----:B------:R-:W-:Y:S01]  /*11f30*/  FMUL.FTZ R21, R116, UR4 ;  /* 0x0000000474157c20 */ /* 0x000fe20008410000 */
[----:B------:R-:W-:Y:S01]  /*11f40*/  FMUL.FTZ R112, R117, UR4 ;  /* 0x0000000475707c20 */ /* 0x000fe20008410000 */
[----:B------:R-:W-:Y:S01]  /*11f50*/  FMUL.FTZ R104, R104, UR4 ;  /* 0x0000000468687c20 */ /* 0x000fe20008410000 */
[----:B------:R-:W-:Y:S01]  /*11f60*/  FMUL.FTZ R105, R105, UR4 ;  /* 0x0000000469697c20 */ /* 0x000fe20008410000 */
[----:B------:R-:W-:Y:S01]  /*11f70*/  FMUL.FTZ R108, R108, UR4 ;  /* 0x000000046c6c7c20 */ /* 0x000fe20008410000 */
[----:B------:R-:W-:Y:S01]  /*11f80*/  FMUL.FTZ R109, R109, UR4 ;  /* 0x000000046d6d7c20 */ /* 0x000fe20008410000 */
[----:B------:R-:W-:Y:S01]  /*11f90*/  FMUL.FTZ R96, R96, UR4 ;  /* 0x0000000460607c20 */ /* 0x000fe20008410000 */
[----:B------:R-:W4:Y:S01]  /*11fa0*/  MUFU.TANH R147, R147 ;  /* 0x0000009300937308 */ /* 0x000f220000002400 */
[----:B01----:R-:W-:Y:S01]  /*11fb0*/  FMNMX.FTZ R14, R156, R154, !PT ;  /* 0x0000009a9c0e7209 */ /* 0x003fe20007810000 */
[----:B------:R-:W-:Y:S01]  /*11fc0*/  FMUL.FTZ R97, R97, UR4 ;  /* 0x0000000461617c20 */ /* 0x000fe20008410000 */
[----:B------:R-:W-:Y:S01]  /*11fd0*/  FMUL.FTZ R100, R100, UR4 ;  /* 0x0000000464647c20 */ /* 0x000fe20008410000 */
[----:B------:R-:W-:Y:S01]  /*11fe0*/  FMUL.FTZ R101, R101, UR4 ;  /* 0x0000000465657c20 */ /* 0x000fe20008410000 */
[----:B------:R-:W-:Y:S01]  /*11ff0*/  FMUL.FTZ R116, R89, UR4 ;  /* 0x0000000459747c20 */ /* 0x000fe20008410000 */
[----:B------:R-:W-:Y:S01]  /*12000*/  FMUL.FTZ R92, R92, UR4 ;  /* 0x000000045c5c7c20 */ /* 0x000fe20008410000 */
[----:B------:R-:W-:Y:S01]  /*12010*/  FMUL.FTZ R117, R93, UR4 ;  /* 0x000000045d757c20 */ /* 0x000fe20008410000 */
[----:B------:R-:W0:Y:S01]  /*12020*/  MUFU.TANH R146, R146 ;  /* 0x0000009200927308 */ /* 0x000e220000002400 */
[----:B---3--:R-:W-:Y:S01]  /*12030*/  FMNMX.FTZ R14, R155, R14, !PT ;  /* 0x0000000e9b0e7209 */ /* 0x008fe20007810000 */
[----:B------:R-:W-:Y:S01]  /*12040*/  FMUL.FTZ R140, R80, UR4 ;  /* 0x00000004508c7c20 */ /* 0x000fe20008410000 */
[----:B------:R-:W-:Y:S01]  /*12050*/  FMUL.FTZ R151, R81, UR4 ;  /* 0x0000000451977c20 */ /* 0x000fe20008410000 */
[----:B------:R-:W-:Y:S01]  /*12060*/  FMUL.FTZ R150, R84, UR4 ;  /* 0x0000000454967c20 */ /* 0x000fe20008410000 */
[----:B------:R-:W-:Y:S01]  /*12070*/  FMUL.FTZ R148, R85, UR4 ;  /* 0x0000000455947c20 */ /* 0x000fe20008410000 */
[----:B------:R-:W-:Y:S01]  /*12080*/  FMUL.FTZ R149, R72, UR4 ;  /* 0x0000000448957c20 */ /* 0x000fe20008410000 */
[----:B------:R-:W-:Y:S01]  /*12090*/  FMUL.FTZ R152, R73, UR4 ;  /* 0x0000000449987c20 */ /* 0x000fe20008410000 */
[----:B--2---:R1:W2:Y:S01]  /*120a0*/  MUFU.TANH R2, R138 ;  /* 0x0000008a00027308 */ /* 0x0042a20000002400 */
[----:B----4-:R-:W-:Y:S01]  /*120b0*/  FMNMX.FTZ R14, R147, R14, !PT ;  /* 0x0000000e930e7209 */ /* 0x010fe20007810000 */
[----:B------:R-:W-:Y:S01]  /*120c0*/  FMUL.FTZ R153, R76, UR4 ;  /* 0x000000044c997c20 */ /* 0x000fe20008410000 */
[----:B------:R-:W-:Y:S01]  /*120d0*/  FMUL.FTZ R121, R77, UR4 ;  /* 0x000000044d797c20 */ /* 0x000fe20008410000 */
[----:B------:R-:W-:Y:S01]  /*120e0*/  FMUL.FTZ R123, R123, UR4 ;  /* 0x000000047b7b7c20 */ /* 0x000fe20008410000 */
[----:B------:R-:W-:Y:S01]  /*120f0*/  FMUL.FTZ R114, R114, UR4 ;  /* 0x0000000472727c20 */ /* 0x000fe20008410000 */
[----:B------:R-:W-:Y:S01]  /*12100*/  FMUL.FTZ R127, R127, UR4 ;  /* 0x000000047f7f7c20 */ /* 0x000fe20008410000 */
[----:B------:R-:W-:Y:S01]  /*12110*/  FMUL.FTZ R122, R122, UR4 ;  /* 0x000000047a7a7c20 */ /* 0x000fe20008410000 */
[----:B------:R-:W3:Y:S01]  /*12120*/  MUFU.TANH R141, R141 ;  /* 0x0000008d008d7308 */ /* 0x000ee20000002400 */
[----:B-1----:R-:W-:Y:S01]  /*12130*/  FMUL.FTZ R138, R129, UR4 ;  /* 0x00000004818a7c20 */ /* 0x002fe20008410000 */
[----:B------:R-:W-:Y:S01]  /*12140*/  FMUL.FTZ R129, R120, UR4 ;  /* 0x0000000478817c20 */ /* 0x000fe20008410000 */
[----:B0-----:R-:W-:Y:S01]  /*12150*/  FMNMX.FTZ R14, R146, R14, !PT ;  /* 0x0000000e920e7209 */ /* 0x001fe20007810000 */
[----:B------:R-:W-:Y:S01]  /*12160*/  FMUL.FTZ R120, R124, UR4 ;  /* 0x000000047c787c20 */ /* 0x000fe20008410000 */
[----:B------:R-:W-:Y:S01]  /*12170*/  FMUL.FTZ R124, R113, UR4 ;  /* 0x00000004717c7c20 */ /* 0x000fe20008410000 */
[----:B------:R-:W-:Y:S01]  /*12180*/  FMUL.FTZ R113, R88, UR4 ;  /* 0x0000000458717c20 */ /* 0x000fe20008410000 */
[----:B------:R-:W-:Y:S01]  /*12190*/  ULDC UR5, c[0x0][0x988] ;  /* 0x0002620000057ab9 */ /* 0x000fe20000000800 */
[----:B------:R-:W0:Y:S01]  /*121a0*/  MUFU.TANH R138, R138 ;  /* 0x0000008a008a7308 */ /* 0x000e220000002400 */
[----:B------:R-:W-:Y:S01]  /*121b0*/  FMUL.FTZ R139, R139, UR4 ;  /* 0x000000048b8b7c20 */ /* 0x000fe20008410000 */
[----:B--2---:R-:W-:Y:S01]  /*121c0*/  STL [R1+0x4c], R2 ;  /* 0x00004c0201007387 */ /* 0x004fe20000100800 */
[----:B------:R-:W-:Y:S01]  /*121d0*/  FMUL.FTZ R134, R134, UR4 ;  /* 0x0000000486867c20 */ /* 0x000fe20008410000 */
[----:B------:R-:W-:Y:S01]  /*121e0*/  FMUL.FTZ R143, R143, UR4 ;  /* 0x000000048f8f7c20 */ /* 0x000fe20008410000 */
[----:B------:R-:W-:Y:S01]  /*121f0*/  FMUL.FTZ R135, R135, UR4 ;  /* 0x0000000487877c20 */ /* 0x000fe20008410000 */
[----:B------:R-:W-:Y:S01]  /*12200*/  FMUL.FTZ R126, R126, UR4 ;  /* 0x000000047e7e7c20 */ /* 0x000fe20008410000 */
[----:B------:R-:W-:Y:S01]  /*12210*/  FMUL.FTZ R157, R115, UR4 ;  /* 0x00000004739d7c20 */ /* 0x000fe20008410000 */
[----:B------:R-:W1:Y:S01]  /*12220*/  MUFU.TANH R137, R137 ;  /* 0x0000008900897308 */ /* 0x000e620000002400 */
[----:B---3--:R-:W-:Y:S01]  /*12230*/  FMNMX.FTZ R14, R141, R14, !PT ;  /* 0x0000000e8d0e7209 */ /* 0x008fe20007810000 */
[----:B------:R-:W-:Y:S01]  /*12240*/  FMUL.FTZ R131, R131, UR4 ;  /* 0x0000000483837c20 */ /* 0x000fe20008410000 */
[----:B------:R-:W-:Y:S01]  /*12250*/  FMUL.FTZ R142, R142, UR4 ;  /* 0x000000048e8e7c20 */ /* 0x000fe20008410000 */
[----:B------:R-:W-:-:S04]  /*12260*/  FMUL.FTZ R130, R130, UR4 ;  /* 0x0000000482827c20 */ /* 0x000fc80008410000 */
        /* <DEDUP_REMOVED lines=58> */
[----:B------:R1:W3:Y:S01]  /*12610*/  MUFU.TANH R81, R123 ;  /* 0x0000007b00517308 */ /* 0x0002e20000002400 */
[----:B--2---:R-:W-:-:S07]  /*12620*/  FMNMX.FTZ R14, R153, R14, !PT ;  /* 0x0000000e990e7209 */ /* 0x004fce0007810000 */
[----:B------:R-:W2:Y:S01]  /*12630*/  MUFU.TANH R80, R114 ;  /* 0x0000007200507308 */ /* 0x000ea20000002400 */
[----:B0-----:R-:W-:Y:S01]  /*12640*/  FMNMX.FTZ R14, R121, R14, !PT ;  /* 0x0000000e790e7209 */ /* 0x001fe20007810000 */
[----:B-1----:R-:W4:Y:S04]  /*12650*/  LDL.LU R123, [R1+0x4c] ;  /* 0x00004c00017b7983 */ /* 0x002f280000300800 */
[----:B------:R-:W0:Y:S02]  /*12660*/  SHFL.BFLY PT, R15, R14, 0x2, 0x1f ;  /* 0x0c401f000e0f7f89 */ /* 0x000e2400000e0000 */
[----:B------:R-:W1:Y:S08]  /*12670*/  MUFU.TANH R88, R127 ;  /* 0x0000007f00587308 */ /* 0x000e700000002400 */
[----:B------:R-:W-:Y:S08]  /*12680*/  MUFU.TANH R84, R122 ;  /* 0x0000007a00547308 */ /* 0x000ff00000002400 */
[----:B------:R3:W-:Y:S01]  /*12690*/  MUFU.TANH R4, R139 ;  /* 0x0000008b00047308 */ /* 0x0007e20000002400 */
[----:B0-----:R-:W-:-:S07]  /*126a0*/  FMNMX.FTZ R14, R14, R15, !PT ;  /* 0x0000000f0e0e7209 */ /* 0x001fce0007810000 */
[----:B------:R-:W0:Y:S01]  /*126b0*/  MUFU.TANH R85, R134 ;  /* 0x0000008600557308 */ /* 0x000e220000002400 */
[----:B------:R-:W2:Y:S01]  /*126c0*/  SHFL.BFLY PT, R15, R14, 0x1, 0x1f ;  /* 0x0c201f000e0f7f89 */ /* 0x000ea200000e0000 */
[----:B---3--:R-:W-:-:S06]  /*126d0*/  FMUL.FTZ R139, R118, UR4 ;  /* 0x00000004768b7c20 */ /* 0x008fcc0008410000 */
[----:B------:R-:W-:Y:S08]  /*126e0*/  MUFU.TANH R2, R143 ;  /* 0x0000008f00027308 */ /* 0x000ff00000002400 */
[----:B------:R-:W3:Y:S08]  /*126f0*/  MUFU.TANH R72, R135 ;  /* 0x0000008700487308 */ /* 0x000ef00000002400 */
[----:B------:R0:W-:Y:S01]  /*12700*/  MUFU.TANH R93, R131 ;  /* 0x00000083005d7308 */ /* 0x0001e20000002400 */
[----:B--2---:R-:W-:Y:S01]  /*12710*/  FMNMX.FTZ R14, R14, R15, !PT ;  /* 0x0000000f0e0e7209 */ /* 0x004fe20007810000 */
[----:B------:R-:W-:-:S04]  /*12720*/  IMAD.U32 R15, RZ, RZ, UR5 ;  /* 0x00000005ff0f7e24 */ /* 0x000fc8000f8e00ff */
[C---:B------:R-:W-:Y:S01]  /*12730*/  FADD.FTZ R122, -R14.reuse, R154 ;  /* 0x0000009a0e7a7221 */ /* 0x040fe20000010100 */
[-C--:B------:R-:W-:Y:S01]  /*12740*/  FMUL.FTZ R154, R14, R15.reuse ;  /* 0x0000000f0e9a7220 */ /* 0x080fe20000410000 */
[----:B------:R-:W-:Y:S03]  /*12750*/  MUFU.TANH R3, R142 ;  /* 0x0000008e00037308 */ /* 0x000fe60000002400 */
[-CC-:B------:R-:W-:Y:S01]  /*12760*/  FFMA.FTZ R127, R120, R15.reuse, -R154.reuse ;  /* 0x0000000f787f7223 */ /* 0x180fe2000001089a */
[----:B------:R-:W-:Y:S02]  /*12770*/  IMAD.MOV.U32 R120, RZ, RZ, R81 ;  /* 0x000000ffff787224 */ /* 0x000fe400078e0051 */
[-C--:B------:R-:W-:Y:S01]  /*12780*/  FFMA.FTZ R81, R112, R15.reuse, -R154 ;  /* 0x0000000f70517223 */ /* 0x080fe2000001089a */
[----:B------:R-:W-:Y:S02]  /*12790*/  IMAD.MOV.U32 R112, RZ, RZ, R80 ;  /* 0x000000ffff707224 */ /* 0x000fe400078e0050 */
[-CC-:B------:R-:W-:Y:S01]  /*127a0*/  FFMA.FTZ R80, R105, R15.reuse, -R154.reuse ;  /* 0x0000000f69507223 */ /* 0x180fe2000001089a */
[-C--:B------:R-:W-:Y:S01]  /*127b0*/  FFMA.FTZ R118, R155, R15.reuse, -R154 ;  /* 0x0000000f9b767223 */ /* 0x080fe2000001089a */
[----:B-1----:R-:W-:Y:S01]  /*127c0*/  IMAD.MOV.U32 R105, RZ, RZ, R88 ;  /* 0x000000ffff697224 */ /* 0x002fe200078e0058 */
[----:B------:R-:W4:Y:S01]  /*127d0*/  LDL.LU R155, [R1+0x2c] ;  /* 0x00002c00019b7983 */ /* 0x000f220000300800 */
[-CC-:B------:R-:W-:Y:S01]  /*127e0*/  FFMA.FTZ R88, R108, R15.reuse, -R154.reuse ;  /* 0x0000000f6c587223 */ /* 0x180fe2000001089a */
[----:B------:R-:W-:Y:S02]  /*127f0*/  MUFU.TANH R89, R130 ;  /* 0x0000008200597308 */ /* 0x000fe40000002400 */
[----:B------:R-:W2:Y:S01]  /*12800*/  LDL.LU R108, [R1+0x30] ;  /* 0x00003000016c7983 */ /* 0x000ea20000300800 */
[-C--:B------:R-:W-:Y:S01]  /*12810*/  FMUL.FTZ R122, R122, R15.reuse ;  /* 0x0000000f7a7a7220 */ /* 0x080fe20000410000 */
[-CC-:B------:R-:W-:Y:S01]  /*12820*/  FFMA.FTZ R115, R156, R15.reuse, -R154.reuse ;  /* 0x0000000f9c737223 */ /* 0x180fe2000001089a */
[----:B------:R-:W-:-:S03]  /*12830*/  FFMA.FTZ R73, R104, R15, -R154 ;  /* 0x0000000f68497223 */ /* 0x000fc6000001089a */
[----:B------:R1:W3:Y:S01]  /*12840*/  MUFU.TANH R143, R126 ;  /* 0x0000007e008f7308 */ /* 0x0002e20000002400 */
[-CC-:B------:R-:W-:Y:S01]  /*12850*/  FFMA.FTZ R114, R147, R15.reuse, -R154.reuse ;  /* 0x0000000f93727223 */ /* 0x180fe2000001089a */
[----:B0-----:R-:W-:Y:S01]  /*12860*/  FFMA.FTZ R131, R137, R15, -R154 ;  /* 0x0000000f89837223 */ /* 0x001fe2000001089a */
[----:B------:R-:W-:-:S05]  /*12870*/  IMAD.MOV.U32 R137, RZ, RZ, R85 ;  /* 0x000000ffff897224 */ /* 0x000fca00078e0055 */
[----:B------:R-:W-:Y:S01]  /*12880*/  MUFU.EX2 R104, R115 ;  /* 0x0000007300687308 */ /* 0x000fe20000000800 */
[-CC-:B-1----:R-:W-:Y:S01]  /*12890*/  FFMA.FTZ R126, R20, R15.reuse, -R154.reuse ;  /* 0x0000000f147e7223 */ /* 0x182fe2000001089a */
[----:B------:R-:W-:-:S06]  /*128a0*/  FFMA.FTZ R146, R146, R15, -R154 ;  /* 0x0000000f92927223 */ /* 0x000fcc000001089a */
[----:B------:R-:W2:Y:S01]  /*128b0*/  MUFU.EX2 R20, R122 ;  /* 0x0000007a00147308 */ /* 0x000ea20000000800 */
[----:B------:R-:W-:Y:S01]  /*128c0*/  FFMA.FTZ R85, R116, R15, -R154 ;  /* 0x0000000f74557223 */ /* 0x000fe2000001089a */
[----:B------:R-:W-:-:S06]  /*128d0*/  FMUL.FTZ R116, R106, UR4 ;  /* 0x000000046a747c20 */ /* 0x000fcc0008410000 */
[----:B------:R-:W0:Y:S01]  /*128e0*/  MUFU.EX2 R118, R118 ;  /* 0x0000007600767308 */ /* 0x000e220000000800 */
[----:B------:R-:W-:-:S07]  /*128f0*/  FFMA.FTZ R132, R138, R15, -R154 ;  /* 0x0000000f8a847223 */ /* 0x000fce000001089a */
[----:B------:R1:W0:Y:S01]  /*12900*/  MUFU.EX2 R106, R114 ;  /* 0x00000072006a7308 */ /* 0x0002220000000800 */
[----:B---3--:R-:W-:Y:S01]  /*12910*/  MOV R138, R72 ;  /* 0x00000048008a7202 */ /* 0x008fe20000000f00 */
[----:B------:R-:W-:-:S06]  /*12920*/  FFMA.FTZ R72, R97, R15, -R154 ;  /* 0x0000000f61487223 */ /* 0x000fcc000001089a */
[----:B------:R-:W3:Y:S01]  /*12930*/  MUFU.EX2 R146, R146 ;  /* 0x0000009200927308 */ /* 0x000ee20000000800 */
[----:B-1----:R-:W-:Y:S02]  /*12940*/  IMAD.MOV.U32 R114, RZ, RZ, R143 ;  /* 0x000000ffff727224 */ /* 0x002fe400078e008f */
[----:B------:R-:W-:Y:S02]  /*12950*/  IMAD.MOV.U32 R135, RZ, RZ, R93 ;  /* 0x000000ffff877224 */ /* 0x000fe400078e005d */
[----:B------:R-:W-:Y:S02]  /*12960*/  IMAD.MOV.U32 R134, RZ, RZ, R89 ;  /* 0x000000ffff867224 */ /* 0x000fe400078e0059 */
[-CC-:B------:R-:W-:Y:S01]  /*12970*/  FFMA.FTZ R76, R21, R15.reuse, -R154.reuse ;  /* 0x0000000f154c7223 */ /* 0x180fe2000001089a */
[-C--:B------:R-:W-:Y:S01]  /*12980*/  FFMA.FTZ R21, R101, R15.reuse, -R154 ;  /* 0x0000000f65157223 */ /* 0x080fe2000001089a */
[----:B------:R-:W-:Y:S02]  /*12990*/  IMAD.MOV.U32 R101, RZ, RZ, R120 ;  /* 0x000000ffff657224 */ /* 0x000fe400078e0078 */
[-CC-:B------:R-:W-:Y:S01]  /*129a0*/  FFMA.FTZ R130, R136, R15.reuse, -R154.reuse ;  /* 0x0000000f88827223 */ /* 0x180fe2000001089a */
[----:B------:R-:W-:Y:S01]  /*129b0*/  FMUL.FTZ R120, R98, UR4 ;  /* 0x0000000462787c20 */ /* 0x000fe20008410000 */
[----:B------:R-:W-:Y:S01]  /*129c0*/  FFMA.FTZ R133, R141, R15, -R154 ;  /* 0x0000000f8d857223 */ /* 0x000fe2000001089a */
[----:B------:R-:W-:-:S02]  /*129d0*/  IMAD.MOV.U32 R136, RZ, RZ, R84 ;  /* 0x000000ffff887224 */ /* 0x000fc400078e0054 */
[-CC-:B------:R-:W-:Y:S01]  /*129e0*/  FFMA.FTZ R129, R129, R15.reuse, -R154.reuse ;  /* 0x0000000f81817223 */ /* 0x180fe2000001089a */
[----:B------:R-:W-:Y:S02]  /*129f0*/  IMAD.MOV.U32 R98, RZ, RZ, R137 ;  /* 0x000000ffff627224 */ /* 0x000fe400078e0089 */
        /* <DEDUP_REMOVED lines=16> */
[----:B------:R-:W-:Y:S01]  /*12b00*/  FFMA.FTZ R154, R121, R15, -R154 ;  /* 0x0000000f799a7223 */ /* 0x000fe2000001089a */
[----:B------:R-:W-:Y:S01]  /*12b10*/  FMUL.FTZ R121, R99, UR4 ;  /* 0x0000000463797c20 */ /* 0x000fe20008410000 */
[----:B------:R-:W-:-:S02]  /*12b20*/  IMAD.MOV.U32 R99, RZ, RZ, R138 ;  /* 0x000000ffff637224 */ /* 0x000fc400078e008a */
[----:B------:R-:W-:Y:S01]  /*12b30*/  IMAD.MOV.U32 R100, RZ, RZ, R136 ;  /* 0x000000ffff647224 */ /* 0x000fe200078e0088 */
[----:B------:R-:W1:Y:S01]  /*12b40*/  MUFU.TANH R157, R157 ;  /* 0x0000009d009d7308 */ /* 0x000e620000002400 */
[----:B------:R-:W-:Y:S01]  /*12b50*/  FMUL.FTZ R115, R119, UR4 ;  /* 0x0000000477737c20 */ /* 0x000fe20008410000 */
[----:B------:R-:W-:-:S06]  /*12b60*/  IMAD.MOV.U32 R113, RZ, RZ, R105 ;  /* 0x000000ffff717224 */ /* 0x000fcc00078e0069 */
[----:B------:R-:W1:Y:S01]  /*12b70*/  MUFU.TANH R139, R139 ;  /* 0x0000008b008b7308 */ /* 0x000e620000002400 */
[----:B------:R-:W-:-:S07]  /*12b80*/  FMUL.FTZ R117, R107, UR4 ;  /* 0x000000046b757c20 */ /* 0x000fce0008410000 */
[----:B------:R-:W1:Y:S01]  /*12b90*/  MUFU.TANH R115, R115 ;  /* 0x0000007300737308 */ /* 0x000e620000002400 */
[----:B------:R-:W-:-:S07]  /*12ba0*/  FMUL.FTZ R119, R111, UR4 ;  /* 0x000000046f777c20 */ /* 0x000fce0008410000 */
[----:B------:R-:W1:Y:S08]  /*12bb0*/  MUFU.TANH R116, R116 ;  /* 0x0000007400747308 */ /* 0x000e700000002400 */
[----:B------:R-:W1:Y:S08]  /*12bc0*/  MUFU.TANH R117, R117 ;  /* 0x0000007500757308 */ /* 0x000e700000002400 */
[----:B------:R-:W-:Y:S01]  /*12bd0*/  MUFU.TANH R119, R119 ;  /* 0x0000007700777308 */ /* 0x000fe20000002400 */
[----:B------:R-:W-:-:S07]  /*12be0*/  FMUL.FTZ R109, R103, UR4 ;  /* 0x00000004676d7c20 */ /* 0x000fce0008410000 */
[----:B------:R-:W-:Y:S08]  /*12bf0*/  MUFU.TANH R120, R120 ;  /* 0x0000007800787308 */ /* 0x000ff00000002400 */
[----:B------:R-:W-:Y:S01]  /*12c00*/  MUFU.TANH R121, R121 ;  /* 0x0000007900797308 */ /* 0x000fe20000002400 */
[----:B------:R-:W-:Y:S01]  /*12c10*/  FMUL.FTZ R111, R91, UR4 ;  /* 0x000000045b6f7c20 */ /* 0x000fe20008410000 */
[----:B------:R-:W-:-:S06]  /*12c20*/  FMUL.FTZ R94, R94, UR4 ;  /* 0x000000045e5e7c20 */ /* 0x000fcc0008410000 */
[----:B------:R-:W-:Y:S01]  /*12c30*/  MUFU.TANH R109, R109 ;  /* 0x0000006d006d7308 */ /* 0x000fe20000002400 */
[----:B------:R-:W-:Y:S02]  /*12c40*/  IMAD.MOV.U32 R103, RZ, RZ, R134 ;  /* 0x000000ffff677224 */ /* 0x000fe400078e0086 */
[----:B------:R-:W-:-:S05]  /*12c50*/  FMUL.FTZ R82, R82, UR4 ;  /* 0x0000000452527c20 */ /* 0x000fca0008410000 */
[----:B------:R-:W-:Y:S08]  /*12c60*/  MUFU.TANH R111, R111 ;  /* 0x0000006f006f7308 */ /* 0x000ff00000002400 */
[----:B------:R-:W-:Y:S01]  /*12c70*/  MUFU.TANH R94, R94 ;  /* 0x0000005e005e7308 */ /* 0x000fe20000002400 */
[----:B------:R-:W-:Y:S01]  /*12c80*/  FMUL.FTZ R136, R86, UR4 ;  /* 0x0000000456887c20 */ /* 0x000fe20008410000 */
[----:B------:R-:W-:-:S06]  /*12c90*/  FMUL.FTZ R137, R87, UR4 ;  /* 0x0000000457897c20 */ /* 0x000fcc0008410000 */
[----:B------:R-:W-:Y:S01]  /*12ca0*/  MUFU.TANH R82, R82 ;  /* 0x0000005200527308 */ /* 0x000fe20000002400 */
[----:B------:R-:W-:-:S07]  /*12cb0*/  FMUL.FTZ R148, R75, UR4 ;  /* 0x000000044b947c20 */ /* 0x000fce0008410000 */
[----:B------:R-:W-:Y:S01]  /*12cc0*/  MUFU.TANH R136, R136 ;  /* 0x0000008800887308 */ /* 0x000fe20000002400 */
[----:B--2---:R-:W-:-:S04]  /*12cd0*/  FFMA.FTZ R97, R20, R108, R104 ;  /* 0x0000006c14617223 */ /* 0x004fc80000010068 */
[----:B0-----:R-:W-:-:S04]  /*12ce0*/  FADD.FTZ R97, R118, R97 ;  /* 0x0000006176617221 */ /* 0x001fc80000010000 */
[----:B------:R-:W-:-:S04]  /*12cf0*/  FADD.FTZ R97, R106, R97 ;  /* 0x000000616a617221 */ /* 0x000fc80000010000 */
[----:B---3--:R-:W-:Y:S01]  /*12d00*/  FADD.FTZ R143, R146, R97 ;  /* 0x00000061928f7221 */ /* 0x008fe20000010000 */
[----:B----4-:R-:W-:-:S04]  /*12d10*/  FMNMX.FTZ R97, R123, R155, !PT ;  /* 0x0000009b7b617209 */ /* 0x010fc80007810000 */
[----:B------:R-:W-:-:S04]  /*12d20*/  FMNMX.FTZ R97, R4, R97, !PT ;  /* 0x0000006104617209 */ /* 0x000fc80007810000 */
[----:B------:R-:W-:Y:S01]  /*12d30*/  FMNMX.FTZ R97, R3, R97, !PT ;  /* 0x0000006103617209 */ /* 0x000fe20007810000 */
[----:B------:R-:W-:-:S03]  /*12d40*/  FMUL.FTZ R108, R102, UR4 ;  /* 0x00000004666c7c20 */ /* 0x000fc60008410000 */
[----:B------:R-:W-:Y:S01]  /*12d50*/  FMNMX.FTZ R97, R2, R97, !PT ;  /* 0x0000006102617209 */ /* 0x000fe20007810000 */
[----:B------:R-:W-:-:S03]  /*12d60*/  IMAD.MOV.U32 R102, RZ, RZ, R135 ;  /* 0x000000ffff667224 */ /* 0x000fc600078e0087 */
[----:B------:R-:W-:-:S04]  /*12d70*/  FMNMX.FTZ R97, R134, R97, !PT ;  /* 0x0000006186617209 */ /* 0x000fc80007810000 */
[----:B------:R-:W-:-:S04]  /*12d80*/  FMNMX.FTZ R97, R102, R97, !PT ;  /* 0x0000006166617209 */ /* 0x000fc80007810000 */
[----:B------:R-:W-:-:S04]  /*12d90*/  FMNMX.FTZ R97, R98, R97, !PT ;  /* 0x0000006162617209 */ /* 0x000fc80007810000 */
[----:B------:R-:W-:-:S04]  /*12da0*/  FMNMX.FTZ R97, R99, R97, !PT ;  /* 0x0000006163617209 */ /* 0x000fc80007810000 */
[----:B------:R-:W-:-:S04]  /*12db0*/  FMNMX.FTZ R97, R100, R97, !PT ;  /* 0x0000006164617209 */ /* 0x000fc80007810000 */
[----:B------:R-:W-:-:S04]  /*12dc0*/  FMNMX.FTZ R97, R101, R97, !PT ;  /* 0x0000006165617209 */ /* 0x000fc80007810000 */
[----:B------:R-:W-:-:S04]  /*12dd0*/  FMNMX.FTZ R97, R114, R97, !PT ;  /* 0x0000006172617209 */ /* 0x000fc80007810000 */
[----:B------:R-:W-:Y:S02]  /*12de0*/  FMNMX.FTZ R97, R113, R97, !PT ;  /* 0x0000006171617209 */ /* 0x000fe40007810000 */
[----:B------:R-:W-:Y:S01]  /*12df0*/  F2FP.F16.F32.PACK_AB R104, R118, R104 ;  /* 0x000000687668723e */ /* 0x000fe200000000ff */
[----:B------:R-:W-:Y:S01]  /*12e00*/  FMUL.FTZ R118, R110, UR4 ;  /* 0x000000046e767c20 */ /* 0x000fe20008410000 */
[----:B------:R-:W-:-:S04]  /*12e10*/  FMNMX.FTZ R97, R112, R97, !PT ;  /* 0x0000006170617209 */ /* 0x000fc80007810000 */
[----:B-1----:R-:W-:Y:S01]  /*12e20*/  FMNMX.FTZ R97, R157, R97, !PT ;  /* 0x000000619d617209 */ /* 0x002fe20007810000 */
[----:B------:R-:W0:Y:S03]  /*12e30*/  MUFU.TANH R118, R118 ;  /* 0x0000007600767308 */ /* 0x000e260000002400 */
[----:B------:R-:W-:-:S04]  /*12e40*/  FMNMX.FTZ R97, R139, R97, !PT ;  /* 0x000000618b617209 */ /* 0x000fc80007810000 */
[----:B------:R-:W-:-:S04]  /*12e50*/  FMNMX.FTZ R97, R115, R97, !PT ;  /* 0x0000006173617209 */ /* 0x000fc80007810000 */
[----:B------:R-:W-:Y:S01]  /*12e60*/  FMNMX.FTZ R97, R116, R97, !PT ;  /* 0x0000006174617209 */ /* 0x000fe20007810000 */
[----:B------:R-:W1:Y:S03]  /*12e70*/  MUFU.TANH R108, R108 ;  /* 0x0000006c006c7308 */ /* 0x000e660000002400 */
[----:B------:R-:W-:Y:S01]  /*12e80*/  FMNMX.FTZ R97, R117, R97, !PT ;  /* 0x0000006175617209 */ /* 0x000fe20007810000 */
[----:B------:R-:W-:-:S03]  /*12e90*/  FMUL.FTZ R110, R90, UR4 ;  /* 0x000000045a6e7c20 */ /* 0x000fc60008410000 */
[----:B0-----:R-:W-:-:S04]  /*12ea0*/  FMNMX.FTZ R97, R118, R97, !PT ;  /* 0x0000006176617209 */ /* 0x001fc80007810000 */
[----:B------:R-:W-:Y:S01]  /*12eb0*/  FMNMX.FTZ R97, R119, R97, !PT ;  /* 0x0000006177617209 */ /* 0x000fe20007810000 */
[----:B------:R-:W0:Y:S03]  /*12ec0*/  MUFU.TANH R110, R110 ;  /* 0x0000006e006e7308 */ /* 0x000e260000002400 */
[----:B------:R-:W-:Y:S01]  /*12ed0*/  FMNMX.FTZ R97, R120, R97, !PT ;  /* 0x0000006178617209 */ /* 0x000fe20007810000 */
[----:B------:R-:W-:-:S03]  /*12ee0*/  FMUL.FTZ R134, R95, UR4 ;  /* 0x000000045f867c20 */ /* 0x000fc60008410000 */
[----:B------:R-:W-:-:S04]  /*12ef0*/  FMNMX.FTZ R97, R121, R97, !PT ;  /* 0x0000006179617209 */ /* 0x000fc80007810000 */
[----:B-1----:R-:W-:Y:S01]  /*12f00*/  FMNMX.FTZ R97, R108, R97, !PT ;  /* 0x000000616c617209 */ /* 0x002fe20007810000 */
[----:B------:R-:W1:Y:S01]  /*12f10*/  MUFU.TANH R134, R134 ;  /* 0x0000008600867308 */ /* 0x000e620000002400 */
[----:B------:R-:W-:Y:S02]  /*12f20*/  FMUL.FTZ R135, R83, UR4 ;  /* 0x0000000453877c20 */ /* 0x000fe40008410000 */
[----:B------:R-:W-:-:S04]  /*12f30*/  FMNMX.FTZ R97, R109, R97, !PT ;  /* 0x000000616d617209 */ /* 0x000fc80007810000 */
[----:B0-----:R-:W-:Y:S01]  /*12f40*/  FMNMX.FTZ R97, R110, R97, !PT ;  /* 0x000000616e617209 */ /* 0x001fe20007810000 */
[----:B------:R-:W0:Y:S03]  /*12f50*/  MUFU.TANH R135, R135 ;  /* 0x0000008700877308 */ /* 0x000e260000002400 */
[----:B------:R-:W-:Y:S02]  /*12f60*/  FMNMX.FTZ R97, R111, R97, !PT ;  /* 0x000000616f617209 */ /* 0x000fe40007810000 */
[----:B------:R-:W-:Y:S01]  /*12f70*/  F2FP.F16.F32.PACK_AB R106, R146, R106 ;  /* 0x0000006a926a723e */ /* 0x000fe200000000ff */
[----:B------:R-:W-:Y:S01]  /*12f80*/  FMUL.FTZ R146, R74, UR4 ;  /* 0x000000044a927c20 */ /* 0x000fe20008410000 */
[----:B------:R-:W-:Y:S01]  /*12f90*/  FMNMX.FTZ R97, R94, R97, !PT ;  /* 0x000000615e617209 */ /* 0x000fe20007810000 */
[----:B------:R-:W2:Y:S03]  /*12fa0*/  MUFU.TANH R137, R137 ;  /* 0x0000008900897308 */ /* 0x000ea60000002400 */
[----:B-1----:R-:W-:Y:S01]  /*12fb0*/  FMNMX.FTZ R97, R134, R97, !PT ;  /* 0x0000006186617209 */ /* 0x002fe20007810000 */
[----:B------:R-:W-:-:S03]  /*12fc0*/  FMUL.FTZ R150, R78, UR4 ;  /* 0x000000044e967c20 */ /* 0x000fc60008410000 */
[----:B------:R-:W-:Y:S01]  /*12fd0*/  FMNMX.FTZ R97, R82, R97, !PT ;  /* 0x0000006152617209 */ /* 0x000fe20007810000 */
[----:B------:R-:W1:Y:S01]  /*12fe0*/  MUFU.TANH R146, R146 ;  /* 0x0000009200927308 */ /* 0x000e620000002400 */
[----:B------:R-:W-:Y:S02]  /*12ff0*/  FMUL.FTZ R151, R79, UR4 ;  /* 0x000000044f977c20 */ /* 0x000fe40008410000 */
[----:B0-----:R-:W-:-:S05]  /*13000*/  FMNMX.FTZ R97, R135, R97, !PT ;  /* 0x0000006187617209 */ /* 0x001fca0007810000 */
[----:B------:R-:W0:Y:S01]  /*13010*/  MUFU.TANH R148, R148 ;  /* 0x0000009400947308 */ /* 0x000e220000002400 */
[----:B------:R-:W-:-:S07]  /*13020*/  FMNMX.FTZ R97, R136, R97, !PT ;  /* 0x0000006188617209 */ /* 0x000fce0007810000 */
[----:B------:R-:W3:Y:S01]  /*13030*/  MUFU.TANH R150, R150 ;  /* 0x0000009600967308 */ /* 0x000ee20000002400 */
[----:B--2---:R-:W-:-:S07]  /*13040*/  FMNMX.FTZ R97, R137, R97, !PT ;  /* 0x0000006189617209 */ /* 0x004fce0007810000 */
[----:B------:R-:W2:Y:S01]  /*13050*/  MUFU.TANH R151, R151 ;  /* 0x0000009700977308 */ /* 0x000ea20000002400 */
[----:B-1----:R-:W-:-:S04]  /*13060*/  FMNMX.FTZ R97, R146, R97, !PT ;  /* 0x0000006192617209 */ /* 0x002fc80007810000 */
[----:B0-----:R-:W-:-:S04]  /*13070*/  FMNMX.FTZ R97, R148, R97, !PT ;  /* 0x0000006194617209 */ /* 0x001fc80007810000 */
[----:B---3--:R-:W-:-:S04]  /*13080*/  FMNMX.FTZ R74, R150, R97, !PT ;  /* 0x00000061964a7209 */ /* 0x008fc80007810000 */
[----:B--2---:R-:W-:-:S05]  /*13090*/  FMNMX.FTZ R74, R151, R74, !PT ;  /* 0x0000004a974a7209 */ /* 0x004fca0007810000 */
[----:B------:R-:W0:Y:S02]  /*130a0*/  SHFL.BFLY PT, R75, R74, 0x2, 0x1f ;  /* 0x0c401f004a4b7f89 */ /* 0x000e2400000e0000 */
[----:B0-----:R-:W-:-:S05]  /*130b0*/  FMNMX.FTZ R74, R74, R75, !PT ;  /* 0x0000004b4a4a7209 */ /* 0x001fca0007810000 */
[----:B------:R-:W0:Y:S02]  /*130c0*/  SHFL.BFLY PT, R75, R74, 0x1, 0x1f ;  /* 0x0c201f004a4b7f89 */ /* 0x000e2400000e0000 */
[----:B0-----:R-:W-:-:S05]  /*130d0*/  FMNMX.FTZ R74, R74, R75, !PT ;  /* 0x0000004b4a4a7209 */ /* 0x001fca0007810000 */
[----:B------:R-:W-:-:S04]  /*130e0*/  FMUL.FTZ R138, R74, R15 ;  /* 0x0000000f4a8a7220 */ /* 0x000fc80000410000 */
[-CC-:B------:R-:W-:Y:S01]  /*130f0*/  FFMA.FTZ R107, R4, R15.reuse, -R138.reuse ;  /* 0x0000000f046b7223 */ /* 0x180fe2000001088a */
[-CC-:B------:R-:W-:Y:S01]  /*13100*/  FFMA.FTZ R105, R123, R15.reuse, -R138.reuse ;  /* 0x0000000f7b697223 */ /* 0x180fe2000001088a */
[----:B------:R0:W5:Y:S01]  /*13110*/  LDL.LU R4, [R1+0xcc] ;  /* 0x0000cc0001047983 */ /* 0x0001620000300800 */
[-CC-:B------:R-:W-:Y:S01]  /*13120*/  FFMA.FTZ R122, R3, R15.reuse, -R138.reuse ;  /* 0x0000000f037a7223 */ /* 0x180fe2000001088a */
[-CC-:B------:R-:W-:Y:S01]  /*13130*/  FFMA.FTZ R97, R102, R15.reuse, -R138.reuse ;  /* 0x0000000f66617223 */ /* 0x180fe2000001088a */
[-CC-:B------:R-:W-:Y:S01]  /*13140*/  FFMA.FTZ R123, R2, R15.reuse, -R138.reuse ;  /* 0x0000000f027b7223 */ /* 0x180fe2000001088a */
[----:B------:R0:W5:Y:S01]  /*13150*/  LDL.LU R3, [R1+0xc8] ;  /* 0x0000c80001037983 */ /* 0x0001620000300800 */
[-CC-:B------:R-:W-:Y:S01]  /*13160*/  FFMA.FTZ R102, R114, R15.reuse, -R138.reuse ;  /* 0x0000000f72667223 */ /* 0x180fe2000001088a */
[-CC-:B------:R-:W-:Y:S02]  /*13170*/  FFMA.FTZ R114, R139, R15.reuse, -R138.reuse ;  /* 0x0000000f8b727223 */ /* 0x180fe4000001088a */
[----:B------:R0:W5:Y:S04]  /*13180*/  LDL.LU R2, [R1+0xc4] ;  /* 0x0000c40001027983 */ /* 0x0001680000300800 */
[----:B------:R-:W2:Y:S01]  /*13190*/  LDL R139, [R1+0x80] ;  /* 0x00008000018b7983 */ /* 0x000ea20000100800 */
[----:B------:R-:W-:Y:S01]  /*131a0*/  FFMA.FTZ R90, R108, R15, -R138 ;  /* 0x0000000f6c5a7223 */ /* 0x000fe2000001088a */
[----:B-----5:R-:W-:-:S05]  /*131b0*/  VIADD R108, R16, 0x200 ;  /* 0x00000200106c7836 */ /* 0x020fca0000000000 */
[----:B------:R-:W-:-:S04]  /*131c0*/  SHF.R.U32.HI R108, RZ, 0x4, R108 ;  /* 0x00000004ff6c7819 */ /* 0x000fc8000001166c */
[----:B------:R-:W-:-:S04]  /*131d0*/  LOP3.LUT R108, R108, 0x3fff, RZ, 0xc0, !PT ;  /* 0x00003fff6c6c7812 */ /* 0x000fc800078ec0ff */
[----:B------:R-:W-:Y:S01]  /*131e0*/  LOP3.LUT R108, R108, 0x2400000, RZ, 0xfc, !PT ;  /* 0x024000006c6c7812 */ /* 0x000fe200078efcff */
[----:B------:R-:W-:-:S04]  /*131f0*/  FFMA.FTZ R83, R110, R15, -R138 ;  /* 0x0000000f6e537223 */ /* 0x000fc8000001088a */
[----:B------:R-:W-:-:S05]  /*13200*/  IMAD R108, R0, 0x6c0, R108 ;  /* 0x000006c0006c7824 */ /* 0x000fca00078e026c */
[----:B------:R-:W-:-:S04]  /*13210*/  IADD3 R110, R108, 0x40, RZ ;  /* 0x000000406c6e7810 */ /* 0x000fc80007ffe0ff */
[----:B------:R-:W-:Y:S01]  /*13220*/  R2UR UR10, R110 ;  /* 0x000000006e0a72ca */ /* 0x000fe200000e0000 */
[----:B------:R-:W-:-:S05]  /*13230*/  VIADD R110, R108, 0x80 ;  /* 0x000000806c6e7836 */ /* 0x000fca0000000000 */
[----:B------:R-:W-:Y:S01]  /*13240*/  R2UR UR14, R110 ;  /* 0x000000006e0e72ca */ /* 0x000fe200000e0000 */
[----:B------:R-:W-:-:S05]  /*13250*/  VIADD R110, R108, 0xc0 ;  /* 0x000000c06c6e7836 */ /* 0x000fca0000000000 */
[----:B------:R-:W-:Y:S01]  /*13260*/  R2UR UR18, R110 ;  /* 0x000000006e1272ca */ /* 0x000fe200000e0000 */
[----:B------:R-:W-:-:S05]  /*13270*/  VIADD R110, R108, 0x100 ;  /* 0x000001006c6e7836 */ /* 0x000fca0000000000 */
[----:B------:R-:W-:Y:S01]  /*13280*/  R2UR UR22, R110 ;  /* 0x000000006e1672ca */ /* 0x000fe200000e0000 */
[----:B------:R-:W-:-:S05]  /*13290*/  VIADD R110, R108, 0x140 ;  /* 0x000001406c6e7836 */ /* 0x000fca0000000000 */
[----:B------:R-:W-:Y:S01]  /*132a0*/  R2UR UR26, R110 ;  /* 0x000000006e1a72ca */ /* 0x000fe200000e0000 */
[C---:B------:R-:W-:Y:S02]  /*132b0*/  VIADD R110, R108.reuse, 0x180 ;  /* 0x000001806c6e7836 */ /* 0x040fe40000000000 */
[----:B------:R-:W-:Y:S01]  /*132c0*/  FFMA.FTZ R91, R109, R15, -R138 ;  /* 0x0000000f6d5b7223 */ /* 0x000fe2000001088a */
[----:B------:R-:W-:Y:S01]  /*132d0*/  IMAD.MOV.U32 R109, RZ, RZ, -0x7fffffe0 ;  /* 0x80000020ff6d7424 */ /* 0x000fe200078e00ff */
[----:B------:R-:W-:Y:S02]  /*132e0*/  R2UR UR6, R108 ;  /* 0x000000006c0672ca */ /* 0x000fe400000e0000 */
[----:B------:R-:W-:Y:S01]  /*132f0*/  R2UR UR30, R110 ;  /* 0x000000006e1e72ca */ /* 0x000fe200000e0000 */
[C---:B------:R-:W-:Y:S02]  /*13300*/  VIADD R110, R108.reuse, 0x1c0 ;  /* 0x000001c06c6e7836 */ /* 0x040fe40000000000 */
[----:B------:R-:W-:Y:S01]  /*13310*/  VIADD R108, R108, 0x200 ;  /* 0x000002006c6c7836 */ /* 0x000fe20000000000 */
[----:B------:R-:W-:-:S02]  /*13320*/  R2UR UR7, R109 ;  /* 0x000000006d0772ca */ /* 0x000fc400000e0000 */
[----:B------:R-:W-:Y:S01]  /*13330*/  R2UR UR39, R109 ;  /* 0x000000006d2772ca */ /* 0x000fe200000e0000 */
[----:B------:R-:W-:Y:S01]  /*13340*/  IMAD.MOV.U32 R109, RZ, RZ, -0x3ffffff0 ;  /* 0xc0000010ff6d7424 */ /* 0x000fe200078e00ff */
[----:B------:R-:W-:-:S04]  /*13350*/  R2UR UR38, R108 ;  /* 0x000000006c2672ca */ /* 0x000fc800000e0000 */
[----:B------:R-:W-:Y:S01]  /*13360*/  R2UR UR5, R109 ;  /* 0x000000006d0572ca */ /* 0x000fe200000e0000 */
[----:B------:R-:W-:Y:S01]  /*13370*/  WARPGROUP.ARRIVE ;  /* 0x00000000000079c5 */ /* 0x000fe20000000000 */
[----:B------:R-:W-:Y:S01]  /*13380*/  FFMA.FTZ R86, R111, R15, -R138 ;  /* 0x0000000f6f567223 */ /* 0x000fe2000001088a */
[----:B------:R-:W-:Y:S01]  /*13390*/  IMAD.MOV.U32 R111, RZ, RZ, -0x7fffffe0 ;  /* 0x80000020ff6f7424 */ /* 0x000fe200078e00ff */
[----:B------:R-:W-:-:S04]  /*133a0*/  R2UR UR34, R110 ;  /* 0x000000006e2272ca */ /* 0x000fc800000e0000 */
[C---:B------:R-:W-:Y:S02]  /*133b0*/  R2UR UR11, R111.reuse ;  /* 0x000000006f0b72ca */ /* 0x040fe400000e0000 */
[C---:B------:R-:W-:Y:S02]  /*133c0*/  R2UR UR15, R111.reuse ;  /* 0x000000006f0f72ca */ /* 0x040fe400000e0000 */
[C---:B------:R-:W-:Y:S02]  /*133d0*/  R2UR UR19, R111.reuse ;  /* 0x000000006f1372ca */ /* 0x040fe400000e0000 */
[C---:B------:R-:W-:Y:S02]  /*133e0*/  R2UR UR23, R111.reuse ;  /* 0x000000006f1772ca */ /* 0x040fe400000e0000 */
[C---:B------:R-:W-:Y:S02]  /*133f0*/  R2UR UR27, R111.reuse ;  /* 0x000000006f1b72ca */ /* 0x040fe400000e0000 */
[----:B------:R-:W-:-:S02]  /*13400*/  R2UR UR31, R111 ;  /* 0x000000006f1f72ca */ /* 0x000fc400000e0000 */
[----:B------:R-:W-:Y:S01]  /*13410*/  R2UR UR35, R111 ;  /* 0x000000006f2372ca */ /* 0x000fe200000e0000 */
[----:B------:R-:W-:-:S05]  /*13420*/  IMAD.MOV.U32 R111, RZ, RZ, -0x3ffffff0 ;  /* 0xc0000010ff6f7424 */ /* 0x000fca00078e00ff */
[----:B------:R-:W-:Y:S01]  /*13430*/  R2UR UR9, R111 ;  /* 0x000000006f0972ca */ /* 0x000fe200000e0000 */
[----:B------:R-:W-:Y:S01]  /*13440*/  IMAD.MOV.U32 R111, RZ, RZ, -0x3ffffff0 ;  /* 0xc0000010ff6f7424 */ /* 0x000fe200078e00ff */
[----:B--2---:R-:W-:-:S04]  /*13450*/  LOP3.LUT R108, R139, 0x10000, RZ, 0xfc, !PT ;  /* 0x000100008b6c7812 */ /* 0x004fc800078efcff */
[----:B------:R-:W-:-:S13]  /*13460*/  R2UR UR4, R108 ;  /* 0x000000006c0472ca */ /* 0x000fda00000e0000 */
[----:B------:R-:W-:Y:S01]  /*13470*/  HGMMA.64x96x16.F32 R24, gdesc[UR4].tnspB, R24, gsb0 ;  /* 0x41600000041879f0 */ /* 0x000fe20008000818 */
[----:B------:R-:W-:-:S05]  /*13480*/  VIADD R110, R108, 0x180 ;  /* 0x000001806c6e7836 */ /* 0x000fca0000000000 */
[----:B------:R-:W-:Y:S01]  /*13490*/  R2UR UR8, R110 ;  /* 0x000000006e0872ca */ /* 0x000fe200000e0000 */
[----:B------:R-:W-:Y:S01]  /*134a0*/  VIADD R110, R108, 0x300 ;  /* 0x000003006c6e7836 */ /* 0x000fe20000000000 */
[----:B------:R-:W-:Y:S01]  /*134b0*/  R2UR UR13, R111 ;  /* 0x000000006f0d72ca */ /* 0x000fe200000e0000 */
[----:B------:R-:W-:Y:S02]  /*134c0*/  WARPGROUP.DEPBAR.LE gsb0, 0x0 ;  /* 0x00008000000079c5 */ /* 0x000fe40000010000 */
[----:B------:R-:W-:-:S08]  /*134d0*/  WARPGROUP.ARRIVE ;  /* 0x00000000000079c5 */ /* 0x000fd00000000000 */
[----:B------:R-:W-:Y:S01]  /*134e0*/  HGMMA.64x96x16.F32 R24, gdesc[UR8].tnspB, R24, gsb0 ;  /* 0x41600000081879f0 */ /* 0x000fe20008000818 */
[----:B------:R-:W-:Y:S01]  /*134f0*/  R2UR UR12, R110 ;  /* 0x000000006e0c72ca */ /* 0x000fe200000e0000 */
[----:B------:R-:W-:Y:S02]  /*13500*/  VIADD R110, R108, 0x480 ;  /* 0x000004806c6e7836 */ /* 0x000fe40000000000 */
[----:B------:R-:W-:-:S03]  /*13510*/  IMAD.MOV.U32 R111, RZ, RZ, -0x3ffffff0 ;  /* 0xc0000010ff6f7424 */ /* 0x000fc600078e00ff */
[----:B------:R-:W-:Y:S02]  /*13520*/  R2UR UR16, R110 ;  /* 0x000000006e1072ca */ /* 0x000fe400000e0000 */
[----:B------:R-:W-:Y:S01]  /*13530*/  R2UR UR17, R111 ;  /* 0x000000006f1172ca */ /* 0x000fe200000e0000 */
[----:B------:R-:W-:Y:S02]  /*13540*/  WARPGROUP.DEPBAR.LE gsb0, 0x0 ;  /* 0x00008000000079c5 */ /* 0x000fe40000010000 */
[----:B------:R-:W-:-:S06]  /*13550*/  WARPGROUP.ARRIVE ;  /* 0x00000000000079c5 */ /* 0x000fcc0000000000 */
[----:B------:R-:W-:Y:S01]  /*13560*/  HGMMA.64x96x16.F32 R24, gdesc[UR12].tnspB, R24, gsb0 ;  /* 0x416000000c1879f0 */ /* 0x000fe20008000818 */
[----:B------:R-:W-:Y:S02]  /*13570*/  VIADD R110, R108, 0x600 ;  /* 0x000006006c6e7836 */ /* 0x000fe40000000000 */
[----:B------:R-:W-:-:S03]  /*13580*/  IMAD.MOV.U32 R111, RZ, RZ, -0x3ffffff0 ;  /* 0xc0000010ff6f7424 */ /* 0x000fc600078e00ff */
[----:B------:R-:W-:Y:S02]  /*13590*/  R2UR UR20, R110 ;  /* 0x000000006e1472ca */ /* 0x000fe400000e0000 */
[----:B------:R-:W-:Y:S01]  /*135a0*/  R2UR UR21, R111 ;  /* 0x000000006f1572ca */ /* 0x000fe200000e0000 */
[----:B------:R-:W-:Y:S02]  /*135b0*/  WARPGROUP.DEPBAR.LE gsb0, 0x0 ;  /* 0x00008000000079c5 */ /* 0x000fe40000010000 */
[----:B------:R-:W-:-:S06]  /*135c0*/  WARPGROUP.ARRIVE ;  /* 0x00000000000079c5 */ /* 0x000fcc0000000000 */
[----:B------:R-:W-:Y:S01]  /*135d0*/  HGMMA.64x96x16.F32 R24, gdesc[UR16].tnspB, R24, gsb0 ;  /* 0x41600000101879f0 */ /* 0x000fe20008000818 */
[----:B------:R-:W-:Y:S01]  /*135e0*/  IMAD.MOV.U32 R111, RZ, RZ, -0x3ffffff0 ;  /* 0xc0000010ff6f7424 */ /* 0x000fe200078e00ff */
[----:B------:R-:W-:-:S04]  /*135f0*/  IADD3 R110, R108, 0x780, RZ ;  /* 0x000007806c6e7810 */ /* 0x000fc80007ffe0ff */
[----:B------:R-:W-:Y:S02]  /*13600*/  R2UR UR24, R110 ;  /* 0x000000006e1872ca */ /* 0x000fe400000e0000 */
[----:B------:R-:W-:Y:S01]  /*13610*/  R2UR UR25, R111 ;  /* 0x000000006f1972ca */ /* 0x000fe200000e0000 */
[----:B------:R-:W-:Y:S02]  /*13620*/  WARPGROUP.DEPBAR.LE gsb0, 0x0 ;  /* 0x00008000000079c5 */ /* 0x000fe40000010000 */
[----:B------:R-:W-:-:S06]  /*13630*/  WARPGROUP.ARRIVE ;  /* 0x00000000000079c5 */ /* 0x000fcc0000000000 */
[----:B------:R-:W-:Y:S01]  /*13640*/  HGMMA.64x96x16.F32 R24, gdesc[UR20].tnspB, R24, gsb0 ;  /* 0x41600000141879f0 */ /* 0x000fe20008000818 */
[----:B------:R-:W-:Y:S02]  /*13650*/  VIADD R110, R108, 0x900 ;  /* 0x000009006c6e7836 */ /* 0x000fe40000000000 */
[----:B------:R-:W-:Y:S02]  /*13660*/  IMAD.MOV.U32 R111, RZ, RZ, -0x3ffffff0 ;  /* 0xc0000010ff6f7424 */ /* 0x000fe400078e00ff */
[-CC-:B------:R-:W-:Y:S01]  /*13670*/  FFMA.FTZ R87, R94, R15.reuse, -R138.reuse ;  /* 0x0000000f5e577223 */ /* 0x180fe2000001088a */
[----:B------:R-:W-:Y:S01]  /*13680*/  FFMA.FTZ R94, R134, R15, -R138 ;  /* 0x0000000f865e7223 */ /* 0x000fe2000001088a */
[----:B------:R-:W-:Y:S01]  /*13690*/  R2UR UR28, R110 ;  /* 0x000000006e1c72ca */ /* 0x000fe200000e0000 */
[----:B------:R-:W2:Y:S01]  /*136a0*/  LDL.LU R134, [R1+0x3c] ;  /* 0x00003c0001867983 */ /* 0x000ea20000300800 */
[----:B------:R-:W-:Y:S01]  /*136b0*/  R2UR UR29, R111 ;  /* 0x000000006f1d72ca */ /* 0x000fe200000e0000 */
[----:B------:R-:W-:-:S02]  /*136c0*/  WARPGROUP.DEPBAR.LE gsb0, 0x0 ;  /* 0x00008000000079c5 */ /* 0x000fc40000010000 */
        /* <DEDUP_REMOVED lines=9> */
[----:B------:R-:W-:-:S04]  /*13760*/  FADD.FTZ R109, -R74, R155 ;  /* 0x0000009b4a6d7221 */ /* 0x000fc80000010100 */
[----:B------:R-:W-:Y:S01]  /*13770*/  FMUL.FTZ R109, R109, R15 ;  /* 0x0000000f6d6d7220 */ /* 0x000fe20000410000 */
[----:B------:R-:W-:-:S03]  /*13780*/  VIADD R108, R108, 0xc00 ;  /* 0x00000c006c6c7836 */ /* 0x000fc60000000000 */
[----:B------:R1:W-:Y:S01]  /*13790*/  MUFU.EX2 R110, R109 ;  /* 0x0000006d006e7308 */ /* 0x0003e20000000800 */
[----:B------:R-:W-:Y:S02]  /*137a0*/  WARPGROUP.DEPBAR.LE gsb0, 0x0 ;  /* 0x00008000000079c5 */ /* 0x000fe40000010000 */
[----:B------:R-:W-:-:S06]  /*137b0*/  WARPGROUP.ARRIVE ;  /* 0x00000000000079c5 */ /* 0x000fcc0000000000 */
[----:B------:R-:W-:Y:S01]  /*137c0*/  HGMMA.64x96x16.F32 R24, gdesc[UR32].tnspB, R24, gsb0 ;  /* 0x41600000201879f0 */ /* 0x000fe20008000818 */
[----:B-1----:R-:W-:Y:S01]  /*137d0*/  IMAD.MOV.U32 R109, RZ, RZ, -0x3ffffff0 ;  /* 0xc0000010ff6d7424 */ /* 0x002fe200078e00ff */
[----:B------:R-:W-:-:S04]  /*137e0*/  R2UR UR36, R108 ;  /* 0x000000006c2472ca */ /* 0x000fc800000e0000 */
[----:B------:R-:W-:Y:S01]  /*137f0*/  R2UR UR37, R109 ;  /* 0x000000006d2572ca */ /* 0x000fe200000e0000 */
[----:B------:R-:W1:Y:S01]  /*13800*/  S2R R155, SR_TID.X ;  /* 0x00000000009b7919 */ /* 0x000e620000002100 */
[----:B------:R-:W2:Y:S01]  /*13810*/  MUFU.EX2 R105, R105 ;  /* 0x0000006900697308 */ /* 0x000ea20000000800 */
[----:B------:R-:W-:-:S07]  /*13820*/  FFMA.FTZ R75, R135, R15, -R138 ;  /* 0x0000000f874b7223 */ /* 0x000fce000001088a */
[----:B------:R-:W3:Y:S01]  /*13830*/  MUFU.EX2 R108, R107 ;  /* 0x0000006b006c7308 */ /* 0x000ee20000000800 */
[----:B------:R-:W-:Y:S02]  /*13840*/  WARPGROUP.DEPBAR.LE gsb0, 0x0 ;  /* 0x00008000000079c5 */ /* 0x000fe40000010000 */
[----:B------:R-:W-:-:S06]  /*13850*/  WARPGROUP.ARRIVE ;  /* 0x00000000000079c5 */ /* 0x000fcc0000000000 */
[----:B------:R-:W-:Y:S01]  /*13860*/  HGMMA.64x96x16.F32 R24, gdesc[UR36].tnspB, R24, gsb0 ;  /* 0x41600000241879f0 */ /* 0x000fe20008000818 */
[----:B-1----:R-:W-:Y:S02]  /*13870*/  SHF.R.U32.HI R135, RZ, 0x7, R155 ;  /* 0x00000007ff877819 */ /* 0x002fe4000001169b */
[----:B------:R-:W-:-:S03]  /*13880*/  ISETP.GE.U32.AND P2, PT, R155, 0x180, PT ;  /* 0x000001809b00780c */ /* 0x000fc60003f46070 */
[----:B------:R-:W-:Y:S01]  /*13890*/  VIADD R109, R135, 0x9 ;  /* 0x00000009876d7836 */ /* 0x000fe20000000000 */
[----:B------:R-:W-:Y:S01]  /*138a0*/  MUFU.EX2 R107, R122 ;  /* 0x0000007a006b7308 */ /* 0x000fe20000000800 */
[----:B--2---:R-:W-:-:S03]  /*138b0*/  FFMA.FTZ R111, R110, R134, R105 ;  /* 0x000000866e6f7223 */ /* 0x004fc60000010069 */
[----:B------:R-:W-:-:S04]  /*138c0*/  SEL R109, R109, 0x9, !P2 ;  /* 0x000000096d6d7807 */ /* 0x000fc80005000000 */
[----:B------:R-:W-:Y:S01]  /*138d0*/  MUFU.EX2 R123, R123 ;  /* 0x0000007b007b7308 */ /* 0x000fe20000000800 */
[----:B---3--:R-:W-:Y:S01]  /*138e0*/  F2FP.F16.F32.PACK_AB R105, R108, R105 ;  /* 0x000000696c69723e */ /* 0x008fe200000000ff */
[----:B------:R-:W-:-:S06]  /*138f0*/  FFMA.FTZ R95, R103, R15, -R138 ;  /* 0x0000000f675f7223 */ /* 0x000fcc000001088a */
[----:B------:R-:W1:Y:S01]  /*13900*/  MUFU.EX2 R133, R133 ;  /* 0x0000008500857308 */ /* 0x000e620000000800 */
[----:B------:R-:W-:-:S07]  /*13910*/  FFMA.FTZ R98, R98, R15, -R138 ;  /* 0x0000000f62627223 */ /* 0x000fce000001088a */
[----:B------:R-:W2:Y:S01]  /*13920*/  MUFU.EX2 R132, R132 ;  /* 0x0000008400847308 */ /* 0x000ea20000000800 */
[----:B------:R-:W-:-:S07]  /*13930*/  FFMA.FTZ R99, R99, R15, -R138 ;  /* 0x0000000f63637223 */ /* 0x000fce000001088a */
[----:B------:R-:W3:Y:S01]  /*13940*/  MUFU.EX2 R131, R131 ;  /* 0x0000008300837308 */ /* 0x000ee20000000800 */
[----:B-1----:R-:W-:-:S07]  /*13950*/  FADD.FTZ R143, R133, R143 ;  /* 0x0000008f858f7221 */ /* 0x002fce0000010000 */
[----:B------:R-:W-:Y:S01]  /*13960*/  MUFU.EX2 R97, R97 ;  /* 0x0000006100617308 */ /* 0x000fe20000000800 */
[----:B------:R-:W-:-:S07]  /*13970*/  FFMA.FTZ R100, R100, R15, -R138 ;  /* 0x0000000f64647223 */ /* 0x000fce000001088a */
[----:B------:R-:W1:Y:S01]  /*13980*/  MUFU.EX2 R130, R130 ;  /* 0x0000008200827308 */ /* 0x000e620000000800 */
[----:B------:R-:W-:Y:S01]  /*13990*/  FFMA.FTZ R101, R101, R15, -R138 ;  /* 0x0000000f65657223 */ /* 0x000fe2000001088a */
[----:B--2---:R-:W-:-:S06]  /*139a0*/  FADD.FTZ R143, R132, R143 ;  /* 0x0000008f848f7221 */ /* 0x004fcc0000010000 */
[----:B------:R-:W-:Y:S08]  /*139b0*/  MUFU.EX2 R98, R98 ;  /* 0x0000006200627308 */ /* 0x000ff00000000800 */
[----:B------:R-:W-:Y:S01]  /*139c0*/  MUFU.EX2 R129, R129 ;  /* 0x0000008100817308 */ /* 0x000fe20000000800 */
[----:B------:R-:W-:Y:S02]  /*139d0*/  WARPGROUP.DEPBAR.LE gsb0, 0x0 ;  /* 0x00008000000079c5 */ /* 0x000fe40000010000 */
[----:B------:R2:W-:Y:S06]  /*139e0*/  BAR.ARV R109, 0x100 ;  /* 0x0004006d0000751d */ /* 0x0005ec0000002000 */
[----:B--2---:R-:W-:Y:S01]  /*139f0*/  FADD.FTZ R109, R108, R111 ;  /* 0x0000006f6c6d7221 */ /* 0x004fe20000010000 */
[----:B------:R-:W-:-:S02]  /*13a00*/  @!P1 IMAD R111, R144, 0x8, R16 ;  /* 0x00000008906f9824 */ /* 0x000fc400078e0210 */
[----:B------:R-:W-:Y:S02]  /*13a10*/  @!P1 IMAD R108, R0, 0x8, R16 ;  /* 0x00000008006c9824 */ /* 0x000fe400078e0210 */
[----:B------:R-:W-:Y:S02]  /*13a20*/  @!P1 VIADD R111, R111, 0x31c40 ;  /* 0x00031c406f6f9836 */ /* 0x000fe40000000000 */
[----:B------:R-:W-:Y:S02]  /*13a30*/  @!P1 VIADD R108, R108, 0x31c60 ;  /* 0x00031c606c6c9836 */ /* 0x000fe40000000000 */
[----:B------:R-:W-:Y:S01]  /*13a40*/  FADD.FTZ R0, R107, R109 ;  /* 0x0000006d6b007221 */ /* 0x000fe20000010000 */
[----:B------:R-:W-:Y:S02]  /*13a50*/  F2FP.F16.F32.PACK_AB R107, R123, R107 ;  /* 0x0000006b7b6b723e */ /* 0x000fe400000000ff */
[----:B------:R-:W-:Y:S02]  /*13a60*/  @!P1 PRMT R111, RZ, 0x654, R111 ;  /* 0x00000654ff6f9816 */ /* 0x000fe4000000006f */
[----:B------:R-:W-:-:S02]  /*13a70*/  @!P1 PRMT R108, RZ, 0x654, R108 ;  /* 0x00000654ff6c9816 */ /* 0x000fc4000000006c */
[----:B------:R2:W-:Y:S02]  /*13a80*/  @!P1 SYNCS.ARRIVE.TRANS64.RED.A1T0 RZ, [R111+URZ], RZ ;  /* 0x000000ff6fff99a7 */ /* 0x0005e4000810043f */
[----:B------:R4:W-:Y:S01]  /*13a90*/  @!P1 SYNCS.ARRIVE.TRANS64.RED.A1T0 RZ, [R108+URZ], RZ ;  /* 0x000000ff6cff99a7 */ /* 0x0009e2000810043f */
[----:B------:R0:W-:Y:S01]  /*13aa0*/  STSM.16.M88.4 [R18+0x24300], R104 ;  /* 0x0243006812007844 */ /* 0x0001e20000000200 */
[----:B------:R-:W-:Y:S01]  /*13ab0*/  MUFU.EX2 R99, R99 ;  /* 0x0000006300637308 */ /* 0x000fe20000000800 */
[----:B------:R-:W-:-:S07]  /*13ac0*/  FADD.FTZ R123, R123, R0 ;  /* 0x000000007b7b7221 */ /* 0x000fce0000010000 */
[----:B0-----:R-:W-:Y:S08]  /*13ad0*/  MUFU.EX2 R105, R89 ;  /* 0x0000005900697308 */ /* 0x001ff00000000800 */
[----:B------:R-:W0:Y:S01]  /*13ae0*/  MUFU.EX2 R89, R95 ;  /* 0x0000005f00597308 */ /* 0x000e220000000800 */
[----:B---3--:R-:W-:-:S07]  /*13af0*/  FADD.FTZ R143, R131, R143 ;  /* 0x0000008f838f7221 */ /* 0x008fce0000010000 */
[----:B------:R-:W3:Y:S01]  /*13b00*/  MUFU.EX2 R128, R128 ;  /* 0x0000008000807308 */ /* 0x000ee20000000800 */
[----:B------:R-:W-:-:S07]  /*13b10*/  FFMA.FTZ R103, R113, R15, -R138 ;  /* 0x0000000f71677223 */ /* 0x000fce000001088a */
[----:B------:R-:W-:Y:S01]  /*13b20*/  MUFU.EX2 R122, R81 ;  /* 0x00000051007a7308 */ /* 0x000fe20000000800 */
[----:B-1----:R-:W-:-:S07]  /*13b30*/  FADD.FTZ R143, R130, R143 ;  /* 0x0000008f828f7221 */ /* 0x002fce0000010000 */
[----:B------:R0:W-:Y:S08]  /*13b40*/  MUFU.EX2 R134, R80 ;  /* 0x0000005000867308 */ /* 0x0001f00000000800 */
[----:B------:R-:W1:Y:S01]  /*13b50*/  MUFU.EX2 R81, R100 ;  /* 0x0000006400517308 */ /* 0x000e620000000800 */
[----:B0-----:R-:W-:-:S07]  /*13b60*/  FADD.FTZ R80, R89, R123 ;  /* 0x0000007b59507221 */ /* 0x001fce0000010000 */
[----:B------:R-:W0:Y:S01]  /*13b70*/  MUFU.EX2 R127, R127 ;  /* 0x0000007f007f7308 */ /* 0x000e220000000800 */
[----:B------:R-:W-:Y:S01]  /*13b80*/  FADD.FTZ R80, R97, R80 ;  /* 0x0000005061507221 */ /* 0x000fe20000010000 */
[----:B------:R-:W-:-:S06]  /*13b90*/  FADD.FTZ R143, R129, R143 ;  /* 0x0000008f818f7221 */ /* 0x000fcc0000010000 */
[----:B------:R-:W4:Y:S01]  /*13ba0*/  MUFU.EX2 R101, R101 ;  /* 0x0000006500657308 */ /* 0x000f220000000800 */
[----:B------:R-:W-:-:S07]  /*13bb0*/  FADD.FTZ R80, R98, R80 ;  /* 0x0000005062507221 */ /* 0x000fce0000010000 */
[----:B------:R-:W4:Y:S01]  /*13bc0*/  MUFU.EX2 R126, R126 ;  /* 0x0000007e007e7308 */ /* 0x000f220000000800 */
[-CC-:B------:R-:W-:Y:S01]  /*13bd0*/  FFMA.FTZ R112, R112, R15.reuse, -R138.reuse ;  /* 0x0000000f70707223 */ /* 0x180fe2000001088a */
[----:B------:R-:W-:-:S06]  /*13be0*/  FFMA.FTZ R113, R157, R15, -R138 ;  /* 0x0000000f9d717223 */ /* 0x000fcc000001088a */
[----:B------:R-:W4:Y:S01]  /*13bf0*/  MUFU.EX2 R102, R102 ;  /* 0x0000006600667308 */ /* 0x000f220000000800 */
[-CC-:B------:R-:W-:Y:S01]  /*13c00*/  FFMA.FTZ R115, R115, R15.reuse, -R138.reuse ;  /* 0x0000000f73737223 */ /* 0x180fe2000001088a */
[-CC-:B------:R-:W-:Y:S01]  /*13c10*/  FFMA.FTZ R116, R116, R15.reuse, -R138.reuse ;  /* 0x0000000f74747223 */ /* 0x180fe2000001088a */
[----:B------:R-:W-:-:S05]  /*13c20*/  FFMA.FTZ R117, R117, R15, -R138 ;  /* 0x0000000f75757223 */ /* 0x000fca000001088a */
[----:B------:R-:W4:Y:S01]  /*13c30*/  MUFU.EX2 R125, R125 ;  /* 0x0000007d007d7308 */ /* 0x000f220000000800 */
[-CC-:B------:R-:W-:Y:S01]  /*13c40*/  FFMA.FTZ R118, R118, R15.reuse, -R138.reuse ;  /* 0x0000000f76767223 */ /* 0x180fe2000001088a */
[-CC-:B------:R-:W-:Y:S01]  /*13c50*/  FFMA.FTZ R119, R119, R15.reuse, -R138.reuse ;  /* 0x0000000f77777223 */ /* 0x180fe2000001088a */
[-CC-:B------:R-:W-:Y:S01]  /*13c60*/  FFMA.FTZ R120, R120, R15.reuse, -R138.reuse ;  /* 0x0000000f78787223 */ /* 0x180fe2000001088a */
[-CC-:B------:R-:W-:Y:S01]  /*13c70*/  FFMA.FTZ R121, R121, R15.reuse, -R138.reuse ;  /* 0x0000000f79797223 */ /* 0x180fe2000001088a */
[-CC-:B------:R-:W-:Y:S01]  /*13c80*/  FFMA.FTZ R82, R82, R15.reuse, -R138.reuse ;  /* 0x0000000f52527223 */ /* 0x180fe2000001088a */
[-CC-:B------:R-:W-:Y:S02]  /*13c90*/  FFMA.FTZ R78, R136, R15.reuse, -R138.reuse ;  /* 0x0000000f884e7223 */ /* 0x180fe4000001088a */
[----:B------:R2:W-:Y:S01]  /*13ca0*/  MUFU.EX2 R139, R84 ;  /* 0x00000054008b7308 */ /* 0x0005e20000000800 */
[-CC-:B------:R-:W-:Y:S01]  /*13cb0*/  FFMA.FTZ R79, R137, R15.reuse, -R138.reuse ;  /* 0x0000000f894f7223 */ /* 0x180fe2000001088a */
[-CC-:B------:R-:W-:Y:S01]  /*13cc0*/  FFMA.FTZ R146, R146, R15.reuse, -R138.reuse ;  /* 0x0000000f92927223 */ /* 0x180fe2000001088a */
[-CC-:B------:R-:W-:Y:S01]  /*13cd0*/  FFMA.FTZ R148, R148, R15.reuse, -R138.reuse ;  /* 0x0000000f94947223 */ /* 0x180fe2000001088a */
[-CC-:B------:R-:W-:Y:S01]  /*13ce0*/  FFMA.FTZ R150, R150, R15.reuse, -R138.reuse ;  /* 0x0000000f96967223 */ /* 0x180fe2000001088a */
[----:B------:R-:W-:Y:S01]  /*13cf0*/  FFMA.FTZ R151, R151, R15, -R138 ;  /* 0x0000000f97977223 */ /* 0x000fe2000001088a */
[----:B---3--:R-:W-:-:S02]  /*13d00*/  FADD.FTZ R143, R128, R143 ;  /* 0x0000008f808f7221 */ /* 0x008fc40000010000 */
[----:B------:R-:W3:Y:S01]  /*13d10*/  MUFU.EX2 R103, R103 ;  /* 0x0000006700677308 */ /* 0x000ee20000000800 */
[----:B--2---:R-:W-:Y:S01]  /*13d20*/  FADD.FTZ R84, R99, R80 ;  /* 0x0000005063547221 */ /* 0x004fe20000010000 */
[----:B------:R-:W-:-:S06]  /*13d30*/  F2FP.F16.F32.PACK_AB R89, R97, R89 ;  /* 0x000000596159723e */ /* 0x000fcc00000000ff */
[----:B------:R-:W2:Y:S08]  /*13d40*/  MUFU.EX2 R124, R124 ;  /* 0x0000007c007c7308 */ /* 0x000eb00000000800 */
[----:B------:R-:W-:Y:S08]  /*13d50*/  MUFU.EX2 R138, R85 ;  /* 0x00000055008a7308 */ /* 0x000ff00000000800 */
[----:B------:R-:W2:Y:S08]  /*13d60*/  MUFU.EX2 R85, R112 ;  /* 0x0000007000557308 */ /* 0x000eb00000000800 */
[----:B------:R1:W-:Y:S08]  /*13d70*/  MUFU.EX2 R97, R83 ;  /* 0x0000005300617308 */ /* 0x0003f00000000800 */
[----:B------:R-:W2:Y:S01]  /*13d80*/  MUFU.EX2 R111, R76 ;  /* 0x0000004c006f7308 */ /* 0x000ea20000000800 */
[----:B-1----:R-:W-:Y:S01]  /*13d90*/  FADD.FTZ R83, R81, R84 ;  /* 0x0000005451537221 */ /* 0x002fe20000010000 */
[----:B0-----:R-:W-:-:S03]  /*13da0*/  FADD.FTZ R84, R127, R143 ;  /* 0x0000008f7f547221 */ /* 0x001fc60000010000 */
[----:B----4-:R-:W-:Y:S01]  /*13db0*/  FADD.FTZ R83, R101, R83 ;  /* 0x0000005365537221 */ /* 0x010fe20000010000 */
[----:B------:R-:W-:Y:S02]  /*13dc0*/  FADD.FTZ R84, R126, R84 ;  /* 0x000000547e547221 */ /* 0x000fe40000010000 */
[----:B------:R-:W0:Y:S01]  /*13dd0*/  MUFU.EX2 R113, R113 ;  /* 0x0000007100717308 */ /* 0x000e220000000800 */
[----:B------:R-:W-:Y:S01]  /*13de0*/  FADD.FTZ R83, R102, R83 ;  /* 0x0000005366537221 */ /* 0x000fe20000010000 */
[----:B------:R-:W-:-:S06]  /*13df0*/  FADD.FTZ R84, R125, R84 ;  /* 0x000000547d547221 */ /* 0x000fcc0000010000 */
[----:B------:R-:W1:Y:S01]  /*13e00*/  MUFU.EX2 R114, R114 ;  /* 0x0000007200727308 */ /* 0x000e620000000800 */
[----:B---3--:R-:W-:Y:S01]  /*13e10*/  FADD.FTZ R83, R103, R83 ;  /* 0x0000005367537221 */ /* 0x008fe20000010000 */
[----:B--2---:R-:W-:-:S06]  /*13e20*/  FADD.FTZ R84, R124, R84 ;  /* 0x000000547c547221 */ /* 0x004fcc0000010000 */
[----:B------:R-:W2:Y:S01]  /*13e30*/  MUFU.EX2 R109, R73 ;  /* 0x00000049006d7308 */ /* 0x000ea20000000800 */
[----:B------:R-:W-:Y:S01]  /*13e40*/  FADD.FTZ R83, R85, R83 ;  /* 0x0000005355537221 */ /* 0x000fe20000010000 */
[----:B------:R-:W-:-:S06]  /*13e50*/  FADD.FTZ R84, R111, R84 ;  /* 0x000000546f547221 */ /* 0x000fcc0000010000 */
[----:B------:R-:W3:Y:S01]  /*13e60*/  MUFU.EX2 R115, R115 ;  /* 0x0000007300737308 */ /* 0x000ee20000000800 */
[----:B0-----:R-:W-:Y:S01]  /*13e70*/  FADD.FTZ R83, R113, R83 ;  /* 0x0000005371537221 */ /* 0x001fe20000010000 */
[----:B------:R-:W-:-:S06]  /*13e80*/  FADD.FTZ R84, R122, R84 ;  /* 0x000000547a547221 */ /* 0x000fcc0000010000 */
[----:B------:R-:W-:Y:S08]  /*13e90*/  MUFU.EX2 R116, R116 ;  /* 0x0000007400747308 */ /* 0x000ff00000000800 */
[----:B------:R-:W0:Y:S01]  /*13ea0*/  MUFU.EX2 R108, R88 ;  /* 0x00000058006c7308 */ /* 0x000e220000000800 */
[----:B-1----:R-:W-:Y:S01]  /*13eb0*/  FADD.FTZ R83, R114, R83 ;  /* 0x0000005372537221 */ /* 0x002fe20000010000 */
[----:B--2---:R-:W-:-:S06]  /*13ec0*/  FADD.FTZ R84, R109, R84 ;  /* 0x000000546d547221 */ /* 0x004fcc0000010000 */
[----:B------:R-:W-:Y:S08]  /*13ed0*/  MUFU.EX2 R117, R117 ;  /* 0x0000007500757308 */ /* 0x000ff00000000800 */
[----:B------:R-:W1:Y:S01]  /*13ee0*/  MUFU.EX2 R135, R77 ;  /* 0x0000004d00877308 */ /* 0x000e620000000800 */
[----:B---3--:R-:W-:Y:S01]  /*13ef0*/  FADD.FTZ R83, R115, R83 ;  /* 0x0000005373537221 */ /* 0x008fe20000010000 */
[----:B------:R-:W-:-:S06]  /*13f00*/  FADD.FTZ R84, R134, R84 ;  /* 0x0000005486547221 */ /* 0x000fcc0000010000 */
[----:B------:R-:W2:Y:S08]  /*13f10*/  MUFU.EX2 R118, R118 ;  /* 0x0000007600767308 */ /* 0x000eb00000000800 */
[----:B------:R-:W-:Y:S01]  /*13f20*/  MUFU.EX2 R107, R96 ;  /* 0x00000060006b7308 */ /* 0x000fe20000000800 */
[----:B0-----:R-:W-:-:S07]  /*13f30*/  FADD.FTZ R84, R108, R84 ;  /* 0x000000546c547221 */ /* 0x001fce0000010000 */
[----:B------:R-:W0:Y:S01]  /*13f40*/  MUFU.EX2 R119, R119 ;  /* 0x0000007700777308 */ /* 0x000e220000000800 */
[----:B------:R-:W-:-:S07]  /*13f50*/  F2FP.F16.F32.PACK_AB R88, R132, R133 ;  /* 0x000000858458723e */ /* 0x000fce00000000ff */
[----:B------:R-:W-:Y:S01]  /*13f60*/  MUFU.EX2 R136, R72 ;  /* 0x0000004800887308 */ /* 0x000fe20000000800 */
[----:B------:R-:W-:-:S07]  /*13f70*/  F2FP.F16.F32.PACK_AB R80, R128, R129 ;  /* 0x000000818050723e */ /* 0x000fce00000000ff */
[----:B------:R3:W-:Y:S01]  /*13f80*/  MUFU.EX2 R95, R91 ;  /* 0x0000005b005f7308 */ /* 0x0007e20000000800 */
[----:B------:R-:W-:Y:S01]  /*13f90*/  F2FP.F16.F32.PACK_AB R81, R101, R81 ;  /* 0x000000516551723e */ /* 0x000fe200000000ff */
[----:B-1----:R-:W-:-:S06]  /*13fa0*/  FADD.FTZ R84, R135, R84 ;  /* 0x0000005487547221 */ /* 0x002fcc0000010000 */
[----:B------:R-:W1:Y:S01]  /*13fb0*/  MUFU.EX2 R120, R120 ;  /* 0x0000007800787308 */ /* 0x000e620000000800 */
[----:B---3--:R-:W-:-:S07]  /*13fc0*/  F2FP.F16.F32.PACK_AB R91, R99, R98 ;  /* 0x00000062635b723e */ /* 0x008fce00000000ff */
[----:B------:R3:W-:Y:S08]  /*13fd0*/  MUFU.EX2 R99, R86 ;  /* 0x0000005600637308 */ /* 0x0007f00000000800 */
[----:B------:R-:W-:Y:S01]  /*13fe0*/  MUFU.EX2 R106, R93 ;  /* 0x0000005d006a7308 */ /* 0x000fe20000000800 */
[----:B---3--:R-:W-:Y:S01]  /*13ff0*/  FADD.FTZ R86, R116, R83 ;  /* 0x0000005374567221 */ /* 0x008fe20000010000 */
[----:B------:R-:W-:-:S03]  /*14000*/  F2FP.F16.F32.PACK_AB R83, R103, R102 ;  /* 0x000000666753723e */ /* 0x000fc600000000ff */
[----:B------:R-:W-:-:S03]  /*14010*/  FADD.FTZ R86, R117, R86 ;  /* 0x0000005675567221 */ /* 0x000fc60000010000 */
[----:B------:R3:W-:Y:S01]  /*14020*/  MUFU.EX2 R0, R90 ;  /* 0x0000005a00007308 */ /* 0x0007e20000000800 */
[----:B--2---:R-:W-:-:S07]  /*14030*/  FADD.FTZ R86, R118, R86 ;  /* 0x0000005676567221 */ /* 0x004fce0000010000 */
[----:B------:R2:W-:Y:S01]  /*14040*/  MUFU.EX2 R100, R82 ;  /* 0x0000005200647308 */ /* 0x0005e20000000800 */
[----:B---3--:R-:W-:-:S07]  /*14050*/  F2FP.F16.F32.PACK_AB R90, R130, R131 ;  /* 0x00000083825a723e */ /* 0x008fce00000000ff */
[----:B------:R-:W3:Y:S01]  /*14060*/  MUFU.EX2 R121, R121 ;  /* 0x0000007900797308 */ /* 0x000ee20000000800 */
[----:B--2---:R-:W-:Y:S01]  /*14070*/  F2FP.F16.F32.PACK_AB R82, R126, R127 ;  /* 0x0000007f7e52723e */ /* 0x004fe200000000ff */
[----:B------:R-:W-:Y:S06]  /*14080*/  STSM.16.M88.4 [R18+0x25b00], R88 ;  /* 0x025b005812007844 */ /* 0x000fec0000000200 */
[----:B------:R-:W2:Y:S01]  /*14090*/  MUFU.EX2 R137, R21 ;  /* 0x0000001500897308 */ /* 0x000ea20000000800 */
[----:B------:R4:W-:Y:S01]  /*140a0*/  STSM.16.M88.4 [R18+0x27300], R80 ;  /* 0x0273005012007844 */ /* 0x0009e20000000200 */
[----:B0-----:R-:W-:-:S06]  /*140b0*/  FADD.FTZ R86, R119, R86 ;  /* 0x0000005677567221 */ /* 0x001fcc0000010000 */
[----:B------:R-:W0:Y:S01]  /*140c0*/  MUFU.EX2 R104, R92 ;  /* 0x0000005c00687308 */ /* 0x000e220000000800 */
[----:B----4-:R-:W-:Y:S01]  /*140d0*/  FADD.FTZ R80, R107, R84 ;  /* 0x000000546b507221 */ /* 0x010fe20000010000 */
[----:B-1----:R-:W-:-:S03]  /*140e0*/  FADD.FTZ R81, R120, R86 ;  /* 0x0000005678517221 */ /* 0x002fc60000010000 */
[----:B------:R-:W-:Y:S01]  /*140f0*/  FADD.FTZ R80, R136, R80 ;  /* 0x0000005088507221 */ /* 0x000fe20000010000 */
[----:B---3--:R-:W-:-:S03]  /*14100*/  FADD.FTZ R81, R121, R81 ;  /* 0x0000005179517221 */ /* 0x008fc60000010000 */
[----:B------:R-:W-:Y:S01]  /*14110*/  FADD.FTZ R82, R106, R80 ;  /* 0x000000506a527221 */ /* 0x000fe20000010000 */
[----:B------:R1:W3:Y:S03]  /*14120*/  MUFU.EX2 R98, R87 ;  /* 0x0000005700627308 */ /* 0x0002e60000000800 */
[----:B--2---:R-:W-:Y:S01]  /*14130*/  FADD.FTZ R82, R137, R82 ;  /* 0x0000005289527221 */ /* 0x004fe20000010000 */
[----:B------:R-:W-:-:S03]  /*14140*/  FADD.FTZ R83, R0, R81 ;  /* 0x0000005100537221 */ /* 0x000fc60000010000 */
[----:B------:R-:W-:Y:S01]  /*14150*/  FADD.FTZ R88, R105, R82 ;  /* 0x0000005269587221 */ /* 0x000fe20000010000 */
[----:B------:R-:W2:Y:S01]  /*14160*/  MUFU.EX2 R93, R140 ;  /* 0x0000008c005d7308 */ /* 0x000ea20000000800 */
[----:B------:R-:W-:Y:S02]  /*14170*/  FADD.FTZ R89, R95, R83 ;  /* 0x000000535f597221 */ /* 0x000fe40000010000 */
[----:B------:R-:W-:-:S05]  /*14180*/  FADD.FTZ R88, R138, R88 ;  /* 0x000000588a587221 */ /* 0x000fca0000010000 */
[----:B------:R-:W4:Y:S01]  /*14190*/  MUFU.EX2 R94, R94 ;  /* 0x0000005e005e7308 */ /* 0x000f220000000800 */
[----:B------:R-:W-:Y:S01]  /*141a0*/  FADD.FTZ R89, R97, R89 ;  /* 0x0000005961597221 */ /* 0x000fe20000010000 */
[----:B0-----:R-:W-:-:S06]  /*141b0*/  FADD.FTZ R90, R104, R88 ;  /* 0x00000058685a7221 */ /* 0x001fcc0000010000 */
[----:B------:R-:W0:Y:S01]  /*141c0*/  MUFU.EX2 R96, R141 ;  /* 0x0000008d00607308 */ /* 0x000e220000000800 */
[----:B------:R-:W-:Y:S01]  /*141d0*/  FADD.FTZ R89, R99, R89 ;  /* 0x0000005963597221 */ /* 0x000fe20000010000 */
[----:B------:R-:W-:-:S06]  /*141e0*/  FADD.FTZ R90, R139, R90 ;  /* 0x0000005a8b5a7221 */ /* 0x000fcc0000010000 */
[----:B------:R-:W0:Y:S01]  /*141f0*/  MUFU.EX2 R77, R142 ;  /* 0x0000008e004d7308 */ /* 0x000e220000000800 */
[----:B------:R-:W-:Y:S02]  /*14200*/  F2FP.F16.F32.PACK_AB R84, R124, R125 ;  /* 0x0000007d7c54723e */ /* 0x000fe400000000ff */
[----:B------:R-:W-:Y:S02]  /*14210*/  F2FP.F16.F32.PACK_AB R85, R113, R85 ;  /* 0x000000557155723e */ /* 0x000fe400000000ff */
[----:B------:R-:W-:-:S03]  /*14220*/  F2FP.F16.F32.PACK_AB R86, R122, R111 ;  /* 0x0000006f7a56723e */ /* 0x000fc600000000ff */
[----:B------:R-:W0:Y:S01]  /*14230*/  MUFU.EX2 R75, R75 ;  /* 0x0000004b004b7308 */ /* 0x000e220000000800 */
[----:B-1----:R-:W-:Y:S01]  /*14240*/  F2FP.F16.F32.PACK_AB R87, R115, R114 ;  /* 0x000000727357723e */ /* 0x002fe200000000ff */
[----:B---3--:R-:W-:Y:S01]  /*14250*/  FADD.FTZ R91, R98, R89 ;  /* 0x00000059625b7221 */ /* 0x008fe20000010000 */
[----:B------:R-:W-:Y:S02]  /*14260*/  F2FP.F16.F32.PACK_AB R80, R134, R109 ;  /* 0x0000006d8650723e */ /* 0x000fe400000000ff */
[----:B------:R-:W-:-:S03]  /*14270*/  F2FP.F16.F32.PACK_AB R81, R117, R116 ;  /* 0x000000747551723e */ /* 0x000fc600000000ff */
[----:B------:R-:W1:Y:S01]  /*14280*/  MUFU.EX2 R92, R147 ;  /* 0x00000093005c7308 */ /* 0x000e620000000800 */
[----:B------:R-:W-:Y:S02]  /*14290*/  F2FP.F16.F32.PACK_AB R82, R135, R108 ;  /* 0x0000006c8752723e */ /* 0x000fe400000000ff */
[----:B------:R-:W-:Y:S01]  /*142a0*/  F2FP.F16.F32.PACK_AB R83, R119, R118 ;  /* 0x000000767753723e */ /* 0x000fe200000000ff */
[----:B--2---:R-:W-:-:S04]  /*142b0*/  FADD.FTZ R101, R93, R90 ;  /* 0x0000005a5d657221 */ /* 0x004fc80000010000 */
[----:B------:R-:W2:Y:S01]  /*142c0*/  MUFU.EX2 R78, R78 ;  /* 0x0000004e004e7308 */ /* 0x000ea20000000800 */
[----:B------:R4:W-:Y:S07]  /*142d0*/  STSM.16.M88.4 [R18+0x28b00], R84 ;  /* 0x028b005412007844 */ /* 0x0009ee0000000200 */
[----:B------:R-:W3:Y:S01]  /*142e0*/  MUFU.EX2 R21, R149 ;  /* 0x0000009500157308 */ /* 0x000ee20000000800 */
[----:B------:R0:W-:Y:S07]  /*142f0*/  STSM.16.M88.4 [R18+0x2a300], R80 ;  /* 0x02a3005012007844 */ /* 0x0001ee0000000200 */
[----:B------:R-:W3:Y:S01]  /*14300*/  MUFU.EX2 R79, R79 ;  /* 0x0000004f004f7308 */ /* 0x000ee20000000800 */
[----:B----4-:R-:W-:Y:S01]  /*14310*/  FADD.FTZ R85, R94, R91 ;  /* 0x0000005b5e557221 */ /* 0x010fe20000010000 */
[----:B------:R-:W-:-:S06]  /*14320*/  F2FP.F16.F32.PACK_AB R91, R95, R0 ;  /* 0x000000005f5b723e */ /* 0x000fcc00000000ff */
[----:B------:R-:W4:Y:S01]  /*14330*/  MUFU.EX2 R72, R152 ;  /* 0x0000009800487308 */ /* 0x000f220000000800 */
[----:B0-----:R-:W-:Y:S01]  /*14340*/  FADD.FTZ R82, R96, R101 ;  /* 0x0000006560527221 */ /* 0x001fe20000010000 */
[----:B------:R-:W-:-:S03]  /*14350*/  FADD.FTZ R0, R100, R85 ;  /* 0x0000005564007221 */ /* 0x000fc60000010000 */
[----:B------:R-:W-:-:S03]  /*14360*/  FADD.FTZ R85, R77, R82 ;  /* 0x000000524d557221 */ /* 0x000fc60000010000 */
[----:B------:R-:W0:Y:S01]  /*14370*/  MUFU.EX2 R73, R153 ;  /* 0x0000009900497308 */ /* 0x000e220000000800 */
[----:B------:R-:W-:Y:S01]  /*14380*/  FADD.FTZ R83, R75, R0 ;  /* 0x000000004b537221 */ /* 0x000fe20000010000 */
[----:B-1----:R-:W-:-:S03]  /*14390*/  FADD.FTZ R84, R92, R85 ;  /* 0x000000555c547221 */ /* 0x002fc60000010000 */
[----:B--2---:R-:W-:Y:S01]  /*143a0*/  FADD.FTZ R0, R78, R83 ;  /* 0x000000534e007221 */ /* 0x004fe20000010000 */
[----:B---3--:R-:W-:-:S03]  /*143b0*/  FADD.FTZ R95, R21, R84 ;  /* 0x00000054155f7221 */ /* 0x008fc60000010000 */
[----:B------:R-:W-:Y:S01]  /*143c0*/  FADD.FTZ R87, R79, R0 ;  /* 0x000000004f577221 */ /* 0x000fe20000010000 */
[----:B----4-:R-:W-:Y:S01]  /*143d0*/  FADD.FTZ R0, R72, R95 ;  /* 0x0000005f48007221 */ /* 0x010fe20000010000 */
[----:B------:R-:W-:-:S03]  /*143e0*/  F2FP.F16.F32.PACK_AB R86, R92, R77 ;  /* 0x0000004d5c56723e */ /* 0x000fc600000000ff */
[----:B0-----:R-:W-:Y:S02]  /*143f0*/  FADD.FTZ R77, R73, R0 ;  /* 0x00000000494d7221 */ /* 0x001fe40000010000 */
[----:B------:R-:W2:Y:S01]  /*14400*/  LDL.LU R0, [R1+0x34] ;  /* 0x0000340001007983 */ /* 0x000ea20000300800 */
[----:B------:R-:W0:Y:S08]  /*14410*/  MUFU.EX2 R146, R146 ;  /* 0x0000009200927308 */ /* 0x000e300000000800 */
[----:B------:R-:W1:Y:S08]  /*14420*/  MUFU.EX2 R148, R148 ;  /* 0x0000009400947308 */ /* 0x000e700000000800 */
[----:B------:R-:W3:Y:S08]  /*14430*/  MUFU.EX2 R76, R154 ;  /* 0x0000009a004c7308 */ /* 0x000ef00000000800 */
[----:B------:R-:W-:Y:S08]  /*14440*/  MUFU.EX2 R150, R150 ;  /* 0x0000009600967308 */ /* 0x000ff00000000800 */
[----:B------:R-:W4:Y:S01]  /*14450*/  MUFU.EX2 R151, R151 ;  /* 0x0000009700977308 */ /* 0x000f220000000800 */
[----:B------:R-:W-:Y:S01]  /*14460*/  F2FP.F16.F32.PACK_AB R85, R75, R100 ;  /* 0x000000644b55723e */ /* 0x000fe200000000ff */
[----:B0-----:R-:W-:Y:S01]  /*14470*/  FADD.FTZ R75, R146, R87 ;  /* 0x00000057924b7221 */ /* 0x001fe20000010000 */
[----:B------:R-:W-:-:S02]  /*14480*/  F2FP.F16.F32.PACK_AB R88, R136, R107 ;  /* 0x0000006b8858723e */ /* 0x000fc400000000ff */
[----:B------:R-:W-:Y:S01]  /*14490*/  F2FP.F16.F32.PACK_AB R89, R121, R120 ;  /* 0x000000787959723e */ /* 0x000fe200000000ff */
[----:B-1----:R-:W-:Y:S01]  /*144a0*/  FADD.FTZ R75, R148, R75 ;  /* 0x0000004b944b7221 */ /* 0x002fe20000010000 */
[----:B------:R-:W-:Y:S02]  /*144b0*/  F2FP.F16.F32.PACK_AB R90, R137, R106 ;  /* 0x0000006a895a723e */ /* 0x000fe400000000ff */
[----:B------:R-:W-:Y:S02]  /*144c0*/  F2FP.F16.F32.PACK_AB R80, R138, R105 ;  /* 0x000000698a50723e */ /* 0x000fe400000000ff */
[----:B------:R-:W-:Y:S02]  /*144d0*/  F2FP.F16.F32.PACK_AB R81, R99, R97 ;  /* 0x000000616351723e */ /* 0x000fe400000000ff */
[----:B------:R-:W-:Y:S02]  /*144e0*/  F2FP.F16.F32.PACK_AB R82, R139, R104 ;  /* 0x000000688b52723e */ /* 0x000fe400000000ff */
[----:B------:R-:W-:-:S02]  /*144f0*/  F2FP.F16.F32.PACK_AB R83, R94, R98 ;  /* 0x000000625e53723e */ /* 0x000fc400000000ff */
[----:B------:R-:W-:Y:S01]  /*14500*/  F2FP.F16.F32.PACK_AB R92, R72, R21 ;  /* 0x00000015485c723e */ /* 0x000fe200000000ff */
[----:B---3--:R-:W-:Y:S01]  /*14510*/  FADD.FTZ R21, R76, R77 ;  /* 0x0000004d4c157221 */ /* 0x008fe20000010000 */
[----:B------:R-:W-:Y:S02]  /*14520*/  F2FP.F16.F32.PACK_AB R84, R96, R93 ;  /* 0x0000005d6054723e */ /* 0x000fe400000000ff */
[----:B------:R-:W-:Y:S02]  /*14530*/  F2FP.F16.F32.PACK_AB R87, R79, R78 ;  /* 0x0000004e4f57723e */ /* 0x000fe400000000ff */
[----:B------:R-:W-:Y:S02]  /*14540*/  F2FP.F16.F32.PACK_AB R93, R148, R146 ;  /* 0x00000092945d723e */ /* 0x000fe400000000ff */
[----:B------:R-:W-:Y:S02]  /*14550*/  F2FP.F16.F32.PACK_AB R94, R76, R73 ;  /* 0x000000494c5e723e */ /* 0x000fe400000000ff */
[C---:B----4-:R-:W-:Y:S01]  /*14560*/  F2FP.F16.F32.PACK_AB R95, R151.reuse, R150 ;  /* 0x00000096975f723e */ /* 0x050fe200000000ff */
[----:B------:R-:W-:Y:S01]  /*14570*/  FADD.FTZ R150, R150, R75 ;  /* 0x0000004b96967221 */ /* 0x000fe20000010000 */
[----:B------:R-:W-:Y:S04]  /*14580*/  STSM.16.M88.4 [R18+0x2bb00], R88 ;  /* 0x02bb005812007844 */ /* 0x000fe80000000200 */
[----:B------:R-:W-:Y:S04]  /*14590*/  STSM.16.M88.4 [R18+0x2d300], R80 ;  /* 0x02d3005012007844 */ /* 0x000fe80000000200 */
[----:B------:R0:W-:Y:S04]  /*145a0*/  STL [R1+0x30], R21 ;  /* 0x0000301501007387 */ /* 0x0001e80000100800 */
[----:B------:R-:W-:Y:S04]  /*145b0*/  STSM.16.M88.4 [R18+0x2eb00], R84 ;  /* 0x02eb005412007844 */ /* 0x000fe80000000200 */
[----:B------:R-:W-:Y:S01]  /*145c0*/  STSM.16.M88.4 [R18+0x30300], R92 ;  /* 0x0303005c12007844 */ /* 0x000fe20000000200 */
[----:B0-----:R-:W-:Y:S01]  /*145d0*/  FADD.FTZ R21, R151, R150 ;  /* 0x0000009697157221 */ /* 0x001fe20000010000 */
[----:B------:R-:W-:Y:S01]  /*145e0*/  @!PT LDS RZ, [RZ] ;  /* 0x00000000fffff984 */ /* 0x000fe20000000800 */
[----:B------:R-:W-:Y:S01]  /*145f0*/  @!PT LDS RZ, [RZ] ;  /* 0x00000000fffff984 */ /* 0x000fe20000000800 */
[----:B------:R-:W-:Y:S01]  /*14600*/  @!PT LDS RZ, [RZ] ;  /* 0x00000000fffff984 */ /* 0x000fe20000000800 */
[----:B------:R-:W-:Y:S01]  /*14610*/  @!PT LDS RZ, [RZ] ;  /* 0x00000000fffff984 */ /* 0x000fe20000000800 */
[----:B------:R0:W-:Y:S06]  /*14620*/  MEMBAR.ALL.CTA ;  /* 0x0000000000007992 */ /* 0x0001ec0000008000 */
[----:B0-----:R-:W0:Y:S04]  /*14630*/  FENCE.VIEW.ASYNC.S ;  /* 0x00000000000073c6 */ /* 0x001e280000000000 */
[----:B------:R-:W-:Y:S04]  /*14640*/  STL [R1+0x3c], R21 ;  /* 0x00003c1501007387 */ /* 0x000fe80000100800 */
[----:B------:R1:W5:Y:S01]  /*14650*/  LDL R155, [R1+0x60] ;  /* 0x00006000019b7983 */ /* 0x0003620000100800 */
        /* <DEDUP_REMOVED lines=48> */
[----:B------:R-:W-:Y:S01]  /*14960*/  IMAD.MOV.U32 R154, RZ, RZ, R14 ;  /* 0x000000ffff9a7224 */ /* 0x000fe200078e000e */
[C---:B--2---:R-:W-:Y:S01]  /*14970*/  ISETP.GT.AND P2, PT, R0.reuse, RZ, PT ;  /* 0x000000ff0000720c */ /* 0x044fe20003f44270 */
[----:B------:R-:W-:-:S05]  /*14980*/  VIADD R0, R0, 0xffffffff ;  /* 0xffffffff00007836 */ /* 0x000fca0000000000 */
[----:B------:R2:W-:Y:S04]  /*14990*/  STL [R1+0x34], R0 ;  /* 0x0000340001007387 */ /* 0x0005e80000100800 */
[----:B------:R1:W-:Y:S01]  /*149a0*/  STL [R1+0x2c], R74 ;  /* 0x00002c4a01007387 */ /* 0x0003e20000100800 */
[----:B--2---:R-:W-:Y:S01]  /*149b0*/  IMAD.MOV.U32 R0, RZ, RZ, R144 ;  /* 0x000000ffff007224 */ /* 0x004fe200078e0090 */
[----:B0-----:R-:W-:Y:S01]  /*149c0*/  NOP ;  /* 0x0000000000007918 */ /* 0x001fe20000000000 */
[----:B------:R-:W-:Y:S05]  /*149d0*/  @P2 BRA `(.L_x_525) ;  /* 0xffffffac00402947 */ /* 0x000fea000383ffff */
.L_x_515:
[----:B------:R-:W-:Y:S05]  /*149e0*/  WARPSYNC.ALL ;  /* 0x0000000000007948 */ /* 0x000fea0003800000 */
[----:B------:R-:W-:Y:S06]  /*149f0*/  BAR.ARV 0x8, 0x200 ;  /* 0x0208000000007b1d */ /* 0x000fec0000002000 */
[----:B------:R-:W-:Y:S05]  /*14a00*/  @!P0 BRA `(.L_x_526) ;  /* 0x0000000000048947 */ /* 0x000fea0003800000 */
[----:B------:R-:W-:Y:S01]  /*14a10*/  BPT.TRAP 0x1 ;  /* 0x000000040000795c */ /* 0x000fe20000300000 */
.L_x_526:
[----:B------:R-:W2:Y:S01]  /*14a20*/  LDL R0, [R1+0x60] ;  /* 0x0000600001007983 */ /* 0x000ea20000100800 */
[----:B------:R-:W-:Y:S01]  /*14a30*/  IMAD R9, R144, 0x8, R16 ;  /* 0x0000000890097824 */ /* 0x000fe200078e0210 */
[----:B--2---:R-:W-:-:S04]  /*14a40*/  SHF.L.U32 R0, R0, 0x1f, RZ ;  /* 0x0000001f00007819 */ /* 0x004fc800000006ff */
[----:B------:R0:W2:Y:S01]  /*14a50*/  SYNCS.PHASECHK.TRANS64.TRYWAIT P2, [R9+URZ+0x31c50], R0 ;  /* 0x031c5000090075a7 */ /* 0x0000a2000804017f */
[----:B------:R-:W-:Y:S05]  /*14a60*/  @!P0 BRA `(.L_x_527) ;  /* 0x0000000000048947 */ /* 0x000fea0003800000 */
[----:B------:R-:W-:Y:S01]  /*14a70*/  BPT.TRAP 0x1 ;  /* 0x000000040000795c */ /* 0x000fe20000300000 */
.L_x_527:
[----:B------:R-:W3:Y:S01]  /*14a80*/  LDL.LU R2, [R1+0x80] ;  /* 0x0000800001027983 */ /* 0x000ee20000300800 */
[----:B------:R-:W-:Y:S01]  /*14a90*/  VIADD R16, R16, 0x200 ;  /* 0x0000020010107836 */ /* 0x000fe20000000000 */
[----:B------:R-:W-:-:S04]  /*14aa0*/  MOV R3, 0xc0000010 ;  /* 0xc000001000037802 */ /* 0x000fc80000000f00 */
[----:B------:R-:W-:-:S04]  /*14ab0*/  SHF.R.U32.HI R16, RZ, 0x4, R16 ;  /* 0x00000004ff107819 */ /* 0x000fc80000011610 */
[----:B------:R-:W-:-:S04]  /*14ac0*/  LOP3.LUT R16, R16, 0x3fff, RZ, 0xc0, !PT ;  /* 0x00003fff10107812 */ /* 0x000fc800078ec0ff */
[----:B------:R-:W-:Y:S02]  /*14ad0*/  LOP3.LUT R5, R16, 0x2400000, RZ, 0xfc, !PT ;  /* 0x0240000010057812 */ /* 0x000fe400078efcff */
[----:B---3--:R-:W-:Y:S01]  /*14ae0*/  LOP3.LUT R2, R2, 0x10000, RZ, 0xfc, !PT ;  /* 0x0001000002027812 */ /* 0x008fe200078efcff */
[----:B--2---:R-:W-:Y:S06]  /*14af0*/  @P2 BRA `(.L_x_528) ;  /* 0x0000000000082947 */ /* 0x004fec0003800000 */
[----:B------:R-:W2:Y:S02]  /*14b00*/  SYNCS.PHASECHK.TRANS64.TRYWAIT P0, [R9+URZ+0x31c50], R0 ;  /* 0x031c5000090075a7 */ /* 0x000ea4000800017f */
[----:B--2---:R-:W-:Y:S05]  /*14b10*/  @!P0 BRA `(.L_x_529) ;  /* 0x000000a4007c8947 */ /* 0x004fea0003800000 */
.L_x_528:
[----:B------:R-:W-:Y:S01]  /*14b20*/  IMAD R4, R144, 0x6c0, R5 ;  /* 0x000006c090047824 */ /* 0x000fe200078e0205 */
[----:B------:R-:W0:Y:S01]  /*14b30*/  LDL.LU R13, [R1+0x30] ;  /* 0x00003000010d7983 */ /* 0x000e220000300800 */
[----:B------:R-:W-:Y:S01]  /*14b40*/  IMAD.MOV.U32 R5, RZ, RZ, -0x7fffffe0 ;  /* 0x80000020ff057424 */ /* 0x000fe200078e00ff */
[----:B------:R-:W-:Y:S05]  /*14b50*/  WARPSYNC.ALL ;  /* 0x0000000000007948 */ /* 0x000fea0003800000 */
[C---:B------:R-:W-:Y:S01]  /*14b60*/  R2UR UR4, R2.reuse ;  /* 0x00000000020472ca */ /* 0x040fe200000e0000 */
[----:B------:R-:W-:Y:S01]  /*14b70*/  VIADD R10, R2, 0x180 ;  /* 0x00000180020a7836 */ /* 0x000fe20000000000 */
[----:B------:R-:W-:Y:S01]  /*14b80*/  R2UR UR5, R3 ;  /* 0x00000000030572ca */ /* 0x000fe200000e0000 */
[C---:B------:R-:W-:Y:S01]  /*14b90*/  VIADD R6, R4.reuse, 0x40 ;  /* 0x0000004004067836 */ /* 0x040fe20000000000 */
[----:B------:R-:W-:Y:S01]  /*14ba0*/  R2UR UR6, R4 ;  /* 0x00000000040672ca */ /* 0x000fe200000e0000 */
[----:B------:R-:W-:Y:S01]  /*14bb0*/  IMAD.MOV.U32 R11, RZ, RZ, -0x3ffffff0 ;  /* 0xc0000010ff0b7424 */ /* 0x000fe200078e00ff */
[----:B------:R-:W-:Y:S01]  /*14bc0*/  R2UR UR7, R5 ;  /* 0x00000000050772ca */ /* 0x000fe200000e0000 */
[----:B------:R-:W-:Y:S01]  /*14bd0*/  WARPGROUP.ARRIVE ;  /* 0x00000000000079c5 */ /* 0x000fe20000000000 */
[----:B------:R-:W-:Y:S01]  /*14be0*/  IMAD.MOV.U32 R7, RZ, RZ, -0x7fffffe0 ;  /* 0x80000020ff077424 */ /* 0x000fe200078e00ff */
[----:B------:R-:W3:Y:S01]  /*14bf0*/  LDL.LU R12, [R1+0x3c] ;  /* 0x00003c00010c7983 */ /* 0x000ee20000300800 */
[----:B------:R-:W-:-:S02]  /*14c00*/  IMAD.MOV.U32 R3, RZ, RZ, -0x3ffffff0 ;  /* 0xc0000010ff037424 */ /* 0x000fc400078e00ff */
[----:B------:R-:W-:Y:S01]  /*14c10*/  IMAD.MOV.U32 R5, RZ, RZ, -0x7fffffe0 ;  /* 0x80000020ff057424 */ /* 0x000fe200078e00ff */
[----:B------:R-:W4:Y:S01]  /*14c20*/  LDL.LU R8, [R1+0x60] ;  /* 0x0000600001087983 */ /* 0x000f220000300800 */
[----:B------:R-:W-:-:S05]  /*14c30*/  VIADD R144, R144, 0x1 ;  /* 0x0000000190907836 */ /* 0x000fca0000000000 */
[----:B------:R-:W-:Y:S01]  /*14c40*/  HGMMA.64x96x16.F32 R24, gdesc[UR4].tnspB, R24, gsb0 ;  /* 0x41600000041879f0 */ /* 0x000fe20008000818 */
[----:B------:R-:W-:Y:S01]  /*14c50*/  R2UR UR4, R10 ;  /* 0x000000000a0472ca */ /* 0x000fe200000e0000 */
[----:B------:R-:W-:Y:S01]  /*14c60*/  VIADD R10, R2, 0x300 ;  /* 0x00000300020a7836 */ /* 0x000fe20000000000 */
[----:B------:R-:W-:Y:S01]  /*14c70*/  R2UR UR5, R11 ;  /* 0x000000000b0572ca */ /* 0x000fe200000e0000 */
[----:B------:R-:W-:Y:S01]  /*14c80*/  IMAD.MOV.U32 R11, RZ, RZ, -0x3ffffff0 ;  /* 0xc0000010ff0b7424 */ /* 0x000fe200078e00ff */
[----:B------:R-:W-:Y:S01]  /*14c90*/  R2UR UR6, R6 ;  /* 0x00000000060672ca */ /* 0x000fe200000e0000 */
[----:B------:R-:W-:Y:S01]  /*14ca0*/  VIADD R6, R4, 0x80 ;  /* 0x0000008004067836 */ /* 0x000fe20000000000 */
[----:B------:R-:W-:Y:S01]  /*14cb0*/  R2UR UR7, R7 ;  /* 0x00000000070772ca */ /* 0x000fe200000e0000 */
[----:B------:R-:W-:Y:S01]  /*14cc0*/  IMAD.MOV.U32 R7, RZ, RZ, -0x7fffffe0 ;  /* 0x80000020ff077424 */ /* 0x000fe200078e00ff */
[----:B------:R-:W-:Y:S01]  /*14cd0*/  ISETP.NE.AND P0, PT, R144, 0x2, PT ;  /* 0x000000029000780c */ /* 0x000fe20003f05270 */
[----:B------:R-:W-:-:S02]  /*14ce0*/  WARPGROUP.DEPBAR.LE gsb0, 0x0 ;  /* 0x00008000000079c5 */ /* 0x000fc40000010000 */
[----:B------:R-:W-:-:S08]  /*14cf0*/  WARPGROUP.ARRIVE ;  /* 0x00000000000079c5 */ /* 0x000fd00000000000 */
        /* <DEDUP_REMOVED lines=9> */
[----:B------:R-:W-:Y:S02]  /*14d90*/  WARPGROUP.DEPBAR.LE gsb0, 0x0 ;  /* 0x00008000000079c5 */ /* 0x000fe40000010000 */
[----:B------:R-:W-:-:S09]  /*14da0*/  WARPGROUP.ARRIVE ;  /* 0x00000000000079c5 */ /* 0x000fd20000000000 */
        /* <DEDUP_REMOVED lines=9> */
[----:B0-2---:R-:W0:Y:S02]  /*14e40*/  SHFL.BFLY PT, R0, R13, 0x2, 0x1f ;  /* 0x0c401f000d007f89 */ /* 0x005e2400000e0000 */
[----:B0-----:R-:W-:Y:S01]  /*14e50*/  FADD.FTZ R0, R0, R13 ;  /* 0x0000000d00007221 */ /* 0x001fe20000010000 */
[----:B------:R-:W-:-:S02]  /*14e60*/  WARPGROUP.DEPBAR.LE gsb0, 0x0 ;  /* 0x00008000000079c5 */ /* 0x000fc40000010000 */
[----:B------:R-:W-:-:S06]  /*14e70*/  WARPGROUP.ARRIVE ;  /* 0x00000000000079c5 */ /* 0x000fcc0000000000 */
[----:B------:R-:W-:Y:S01]  /*14e80*/  HGMMA.64x96x16.F32 R24, gdesc[UR4].tnspB, R24, gsb0 ;  /* 0x41600000041879f0 */ /* 0x000fe20008000818 */
[----:B------:R-:W-:Y:S02]  /*14e90*/  R2UR UR4, R10 ;  /* 0x000000000a0472ca */ /* 0x000fe400000e0000 */
[----:B------:R-:W-:Y:S01]  /*14ea0*/  R2UR UR5, R11 ;  /* 0x000000000b0572ca */ /* 0x000fe200000e0000 */
[----:B------:R-:W-:Y:S01]  /*14eb0*/  IMAD.MOV.U32 R11, RZ, RZ, -0x3ffffff0 ;  /* 0xc0000010ff0b7424 */ /* 0x000fe200078e00ff */
[----:B------:R-:W-:Y:S01]  /*14ec0*/  R2UR UR6, R6 ;  /* 0x00000000060672ca */ /* 0x000fe200000e0000 */
[----:B------:R-:W-:Y:S01]  /*14ed0*/  VIADD R6, R4, 0x140 ;  /* 0x0000014004067836 */ /* 0x000fe20000000000 */
[----:B------:R-:W-:Y:S01]  /*14ee0*/  R2UR UR7, R7 ;  /* 0x00000000070772ca */ /* 0x000fe200000e0000 */
[----:B------:R-:W-:Y:S01]  /*14ef0*/  IMAD.MOV.U32 R7, RZ, RZ, -0x7fffffe0 ;  /* 0x80000020ff077424 */ /* 0x000fe200078e00ff */
[----:B------:R-:W-:Y:S01]  /*14f00*/  IADD3 R10, R2, 0x780, RZ ;  /* 0x00000780020a7810 */ /* 0x000fe20007ffe0ff */
        /* <DEDUP_REMOVED lines=21> */
[----:B------:R-:W-:Y:S02]  /*15060*/  IMAD.MOV.U32 R7, RZ, RZ, -0x7fffffe0 ;  /* 0x80000020ff077424 */ /* 0x000fe400078e00ff */
[----:B------:R-:W-:-:S02]  /*15070*/  VIADD R2, R2, 0xc00 ;  /* 0x00000c0002027836 */ /* 0x000fc40000000000 */
[----:B------:R-:W-:Y:S01]  /*15080*/  VIADD R4, R4, 0x200 ;  /* 0x0000020004047836 */ /* 0x000fe20000000000 */
[----:B------:R-:W-:Y:S02]  /*15090*/  WARPGROUP.DEPBAR.LE gsb0, 0x0 ;  /* 0x00008000000079c5 */ /* 0x000fe40000010000 */
[----:B------:R-:W-:-:S06]  /*150a0*/  WARPGROUP.ARRIVE ;  /* 0x00000000000079c5 */ /* 0x000fcc0000000000 */
[----:B------:R-:W-:Y:S01]  /*150b0*/  HGMMA.64x96x16.F32 R24, gdesc[UR4].tnspB, R24, gsb0 ;  /* 0x41600000041879f0 */ /* 0x000fe20008000818 */
[----:B------:R-:W-:Y:S02]  /*150c0*/  R2UR UR4, R10 ;  /* 0x000000000a0472ca */ /* 0x000fe400000e0000 */
[----:B------:R-:W-:Y:S02]  /*150d0*/  R2UR UR5, R11 ;  /* 0x000000000b0572ca */ /* 0x000fe400000e0000 */
[----:B------:R-:W-:Y:S02]  /*150e0*/  R2UR UR6, R6 ;  /* 0x00000000060672ca */ /* 0x000fe400000e0000 */
[----:B------:R-:W-:Y:S01]  /*150f0*/  R2UR UR7, R7 ;  /* 0x00000000070772ca */ /* 0x000fe200000e0000 */
[----:B------:R-:W-:Y:S02]  /*15100*/  WARPGROUP.DEPBAR.LE gsb0, 0x0 ;  /* 0x00008000000079c5 */ /* 0x000fe40000010000 */
[----:B------:R-:W-:-:S10]  /*15110*/  WARPGROUP.ARRIVE ;  /* 0x00000000000079c5 */ /* 0x000fd40000000000 */
[----:B------:R-:W-:Y:S01]  /*15120*/  HGMMA.64x96x16.F32 R24, gdesc[UR4].tnspB, R24, gsb0 ;  /* 0x41600000041879f0 */ /* 0x000fe20008000818 */
[----:B------:R-:W-:Y:S02]  /*15130*/  R2UR UR4, R2 ;  /* 0x00000000020472ca */ /* 0x000fe400000e0000 */
[----:B---3--:R-:W0:Y:S01]  /*15140*/  SHFL.BFLY PT, R2, R12, 0x2, 0x1f ;  /* 0x0c401f000c027f89 */ /* 0x008e2200000e0000 */
[----:B------:R-:W-:Y:S02]  /*15150*/  R2UR UR5, R3 ;  /* 0x00000000030572ca */ /* 0x000fe400000e0000 */
[----:B------:R-:W-:Y:S01]  /*15160*/  R2UR UR7, R5 ;  /* 0x00000000050772ca */ /* 0x000fe200000e0000 */
[----:B------:R-:W2:Y:S01]  /*15170*/  SHFL.BFLY PT, R3, R0, 0x1, 0x1f ;  /* 0x0c201f0000037f89 */ /* 0x000ea200000e0000 */
[----:B------:R-:W-:Y:S01]  /*15180*/  R2UR UR6, R4 ;  /* 0x00000000040672ca */ /* 0x000fe200000e0000 */
[----:B------:R-:W-:Y:S02]  /*15190*/  IMAD.MOV.U32 R4, RZ, RZ, RZ ;  /* 0x000000ffff047224 */ /* 0x000fe400078e00ff */
[----:B0-----:R-:W-:Y:S01]  /*151a0*/  FADD.FTZ R2, R2, R12 ;  /* 0x0000000c02027221 */ /* 0x001fe20000010000 */
[----:B--2---:R-:W-:-:S04]  /*151b0*/  FADD.FTZ R10, R0, R3 ;  /* 0x00000003000a7221 */ /* 0x004fc80000010000 */
[----:B------:R-:W0:Y:S01]  /*151c0*/  SHFL.BFLY PT, R5, R2, 0x1, 0x1f ;  /* 0x0c201f0002057f89 */ /* 0x000e2200000e0000 */
[----:B------:R-:W-:Y:S02]  /*151d0*/  SEL R0, RZ, 0x1, P0 ;  /* 0x00000001ff007807 */ /* 0x000fe40000000000 */
[----:B------:R-:W-:Y:S02]  /*151e0*/  FSETP.NE.FTZ.AND P2, PT, R10, RZ, PT ;  /* 0x000000ff0a00720b */ /* 0x000fe40003f55000 */
[----:B----4-:R-:W-:-:S11]  /*151f0*/  LOP3.LUT R8, R8, R0, RZ, 0x3c, !PT ;  /* 0x0000000008087212 */ /* 0x010fd600078e3cff */
[----:B------:R-:W-:Y:S01]  /*15200*/  @P2 MUFU.RCP R4, R10 ;  /* 0x0000000a00042308 */ /* 0x000fe20000001000 */
[----:B0-----:R-:W-:-:S07]  /*15210*/  FADD.FTZ R11, R2, R5 ;  /* 0x00000005020b7221 */ /* 0x001fce0000010000 */
[----:B------:R0:W-:Y:S01]  /*15220*/  @P2 MUFU.LG2 R5, R10 ;  /* 0x0000000a00052308 */ /* 0x0001e20000000c00 */
[----:B------:R-:W-:Y:S01]  /*15230*/  FSETP.NE.FTZ.AND P3, PT, R11, RZ, PT ;  /* 0x000000ff0b00720b */ /* 0x000fe20003f75000 */
[----:B0-----:R-:W2:Y:S01]  /*15240*/  LDL.LU R10, [R1+0x98] ;  /* 0x00009800010a7983 */ /* 0x001ea20000300800 */
[----:B------:R-:W-:Y:S02]  /*15250*/  WARPGROUP.DEPBAR.LE gsb0, 0x0 ;  /* 0x00008000000079c5 */ /* 0x000fe40000010000 */
[----:B------:R-:W-:-:S09]  /*15260*/  WARPGROUP.ARRIVE ;  /* 0x00000000000079c5 */ /* 0x000fd20000000000 */
[----:B------:R-:W0:Y:S01]  /*15270*/  @P3 MUFU.LG2 R7, R11 ;  /* 0x0000000b00073308 */ /* 0x000e220000000c00 */
[----:B------:R-:W-:Y:S01]  /*15280*/  HGMMA.64x96x16.F32 R24, gdesc[UR4].tnspB, R24, gsb0 ;  /* 0x41600000041879f0 */ /* 0x000fe20008000818 */
[----:B------:R3:W-:Y:S02]  /*15290*/  STL [R1+0x60], R8 ;  /* 0x0000600801007387 */ /* 0x0007e40000100800 */
[----:B---3--:R-:W-:-:S06]  /*152a0*/  IMAD.MOV.U32 R8, RZ, RZ, RZ ;  /* 0x000000ffff087224 */ /* 0x008fcc00078e00ff */
[----:B------:R-:W3:Y:S01]  /*152b0*/  @P3 MUFU.RCP R8, R11 ;  /* 0x0000000b00083308 */ /* 0x000ee20000001000 */
[----:B------:R-:W-:Y:S01]  /*152c0*/  @!P1 IADD3 R9, R9, 0x31c60, RZ ;  /* 0x00031c6009099810 */ /* 0x000fe20007ffe0ff */
[----:B------:R-:W-:Y:S01]  /*152d0*/  @P3 FMUL.FTZ R12, R15, 0.69314718246459960938 ;  /* 0x3f3172180f0c3820 */ /* 0x000fe20000410000 */
[----:B0-----:R-:W-:Y:S01]  /*152e0*/  @P3 FMUL.FTZ R7, R7, 0.69314718246459960938 ;  /* 0x3f31721807073820 */ /* 0x001fe20000410000 */
[----:B------:R-:W-:Y:S01]  /*152f0*/  @P2 FMUL.FTZ R3, R15, 0.69314718246459960938 ;  /* 0x3f3172180f032820 */ /* 0x000fe20000410000 */
[----:B------:R-:W-:Y:S01]  /*15300*/  @P2 FMUL.FTZ R6, R5, 0.69314718246459960938 ;  /* 0x3f31721805062820 */ /* 0x000fe20000410000 */
[----:B------:R-:W-:Y:S01]  /*15310*/  IMAD.MOV.U32 R2, RZ, RZ, -0x800000 ;  /* 0xff800000ff027424 */ /* 0x000fe200078e00ff */
[----:B------:R-:W-:Y:S01]  /*15320*/  @!P1 PRMT R9, RZ, 0x654, R9 ;  /* 0x00000654ff099816 */ /* 0x000fe20000000009 */
[----:B------:R-:W-:Y:S02]  /*15330*/  IMAD.MOV.U32 R0, RZ, RZ, -0x800000 ;  /* 0xff800000ff007424 */ /* 0x000fe400078e00ff */
[----:B------:R-:W-:Y:S01]  /*15340*/  @P3 FFMA.FTZ R2, R12, R74, R7 ;  /* 0x0000004a0c023223 */ /* 0x000fe20000010007 */
[----:B------:R-:W-:Y:S01]  /*15350*/  @P2 FFMA.FTZ R0, R3, R14, R6 ;  /* 0x0000000e03002223 */ /* 0x000fe20000010006 */
[----:B------:R-:W-:Y:S01]  /*15360*/  SEL R144, R144, RZ, P0 ;  /* 0x000000ff90907207 */ /* 0x000fe20000000000 */
[----:B------:R-:W-:-:S02]  /*15370*/  WARPGROUP.DEPBAR.LE gsb0, 0x0 ;  /* 0x00008000000079c5 */ /* 0x000fc40000010000 */
        /* <DEDUP_REMOVED lines=16> */
[-C--:B---3--:R-:W-:Y:S01]  /*15480*/  FMUL.FTZ R86, R27, R8.reuse ;  /* 0x000000081b567220 */ /* 0x088fe20000410000 */
[----:B------:R-:W-:Y:S01]  /*15490*/  FMUL.FTZ R56, R51, R8 ;  /* 0x0000000833387220 */ /* 0x000fe20000410000 */
[----:B------:R1:W-:Y:S01]  /*154a0*/  @!P1 SYNCS.ARRIVE.TRANS64.RED.A1T0 RZ, [R9+URZ], RZ ;  /* 0x000000ff09ff99a7 */ /* 0x0003e2000810043f */
        /* <DEDUP_REMOVED lines=16> */
[----:B------:R-:W-:Y:S01]  /*155b0*/  FMUL.FTZ R44, R44, R4 ;  /* 0x000000042c2c7220 */ /* 0x000fe20000410000 */
[----:B------:R-:W-:Y:S01]  /*155c0*/  PLOP3.LUT P1, PT, PT, PT, PT, 0x8, 0x0 ;  /* 0x000000000000781c */ /* 0x000fe20003f2e170 */
        /* <DEDUP_REMOVED lines=13> */
[----:B--2---:R-:W-:-:S05]  /*156a0*/  VIADD R10, R10, 0x1 ;  /* 0x000000010a0a7836 */ /* 0x004fca0000000000 */
[----:B------:R1:W-:Y:S02]  /*156b0*/  STL [R1+0x98], R10 ;  /* 0x0000980a01007387 */ /* 0x0003e40000100800 */
.L_x_474:
[----:B------:R-:W2:Y:S01]  /*156c0*/  LDL R70, [R1+0x8c] ;  /* 0x00008c0001467983 */ /* 0x000ea20000100800 */
[----:B------:R-:W3:Y:S01]  /*156d0*/  S2R R4, SR_TID.X ;  /* 0x0000000000047919 */ /* 0x000ee20000002100 */
[----:B------:R-:W-:Y:S05]  /*156e0*/  WARPSYNC.ALL ;  /* 0x0000000000007948 */ /* 0x000fea0003800000 */
[----:B------:R-:W4:Y:S01]  /*156f0*/  S2UR UR5, SR_CgaCtaId ;  /* 0x00000000000579c3 */ /* 0x000f220000008800 */
[----:B------:R-:W-:Y:S01]  /*15700*/  UMOV UR4, 0x400 ;  /* 0x0000040000047882 */ /* 0x000fe20000000000 */
[----:B---3--:R-:W-:-:S05]  /*15710*/  VIADD R85, R4, 0xffffff80 ;  /* 0xffffff8004557836 */ /* 0x008fca0000000000 */
[----:B------:R-:W-:-:S04]  /*15720*/  SHF.R.S32.HI R66, RZ, 0x1f, R85 ;  /* 0x0000001fff427819 */ /* 0x000fc80000011455 */
[----:B------:R-:W-:Y:S01]  /*15730*/  LEA.HI R66, R66, R85, RZ, 0x2 ;  /* 0x0000005542427211 */ /* 0x000fe200078f10ff */
[----:B----4-:R-:W-:-:S03]  /*15740*/  ULEA UR4, UR5, UR4, 0x18 ;  /* 0x0000000405047291 */ /* 0x010fc6000f8ec03f */
[----:B------:R-:W-:-:S05]  /*15750*/  LOP3.LUT R66, R66, 0xfffffffc, RZ, 0xc0, !PT ;  /* 0xfffffffc42427812 */ /* 0x000fca00078ec0ff */
[----:B------:R-:W-:Y:S02]  /*15760*/  IMAD.IADD R66, R85, 0x1, -R66 ;  /* 0x0000000155427824 */ /* 0x000fe400078e0a42 */
[----:B------:R-:W-:Y:S01]  /*15770*/  IMAD.U32 R16, RZ, RZ, UR4 ;  /* 0x00000004ff107e24 */ /* 0x000fe2000f8e00ff */
[----:B------:R-:W-:Y:S01]  /*15780*/  BAR.SYNC.DEFER_BLOCKING 0x5, 0x200 ;  /* 0x0148000000007b1d */ /* 0x000fe20000010000 */
[----:B------:R-:W-:-:S04]  /*15790*/  IMAD.SHL.U32 R36, R66, 0x8, RZ ;  /* 0x0000000842247824 */ /* 0x000fc800078e00ff */
[C---:B------:R-:W-:Y:S02]  /*157a0*/  VIADD R37, R36.reuse, 0x40 ;  /* 0x0000004024257836 */ /* 0x040fe40000000000 */
[----:B------:R-:W-:Y:S01]  /*157b0*/  VIADD R38, R36, 0x20 ;  /* 0x0000002024267836 */ /* 0x000fe20000000000 */
[----:B------:R-:W-:Y:S02]  /*157c0*/  BSSY B0, `(.L_x_530) ;  /* 0x00001b9000007945 */ /* 0x000fe40003800000 */
[----:B------:R-:W-:Y:S02]  /*157d0*/  SHF.R.S32.HI R40, RZ, 0x1f, R37 ;  /* 0x0000001fff287819 */ /* 0x000fe40000011425 */
[----:B------:R-:W-:Y:S01]  /*157e0*/  SHF.R.S32.HI R39, RZ, 0x1f, R38 ;  /* 0x0000001fff277819 */ /* 0x000fe20000011426 */
[----:B------:R3:W4:Y:S01]  /*157f0*/  LDS.128 R108, [R16+0x31cd0] ;  /* 0x031cd000106c7984 */ /* 0x0007220000000c00 */
[----:B------:R-:W-:Y:S06]  /*15800*/  BAR.ARV 0x4, 0x200 ;  /* 0x0108000000007b1d */ /* 0x000fec0000002000 */
[----:B--2---:R-:W-:Y:S01]  /*15810*/  SHF.R.S32.HI R30, RZ, 0x1f, R70 ;  /* 0x0000001fff1e7819 */ /* 0x004fe20000011446 */
[----:B------:R-:W-:-:S03]  /*15820*/  IMAD.SHL.U32 R42, R70, 0x4, RZ ;  /* 0x00000004462a7824 */ /* 0x000fc600078e00ff */
[----:B------:R-:W-:Y:S01]  /*15830*/  SHF.L.U64.HI R31, R70, 0x2, R30 ;  /* 0x00000002461f7819 */ /* 0x000fe2000001021e */
[----:B---34-:R-:W-:Y:S06]  /*15840*/  @P1 BRA `(.L_x_531) ;  /* 0x0000001000481947 */ /* 0x018fec0003800000 */
[----:B------:R-:W2:Y:S01]  /*15850*/  LDL R4, [R1+0xc0] ;  /* 0x0000c00001047983 */ /* 0x000ea20000100800 */
[----:B------:R-:W-:Y:S05]  /*15860*/  WARPSYNC.ALL ;  /* 0x0000000000007948 */ /* 0x000fea0003800000 */
[----:B------:R-:W0:Y:S01]  /*15870*/  S2R R5, SR_SWINHI ;  /* 0x0000000000057919 */ /* 0x000e220000002f00 */
[----:B------:R-:W-:Y:S01]  /*15880*/  F2FP.F16.F32.PACK_AB R6, R81, R6 ;  /* 0x000000065106723e */ /* 0x000fe200000000ff */
[----:B------:R-:W-:Y:S01]  /*15890*/  ULDC.64 UR4, c[0x0][0xc00] ;  /* 0x0003000000047ab9 */ /* 0x000fe20000000a00 */
[----:B------:R-:W-:Y:S02]  /*158a0*/  F2FP.F16.F32.PACK_AB R27, R64, R27 ;  /* 0x0000001b401b723e */ /* 0x000fe400000000ff */
[----:B------:R-:W-:-:S02]  /*158b0*/  MOV R20, R16 ;  /* 0x0000001000147202 */ /* 0x000fc40000000f00 */
[----:B0-----:R-:W-:Y:S01]  /*158c0*/  MOV R21, R5 ;  /* 0x0000000500157202 */ /* 0x001fe20000000f00 */
[----:B------:R-:W-:Y:S02]  /*158d0*/  BAR.SYNC.DEFER_BLOCKING 0x1, 0x180 ;  /* 0x0046000000007b1d */ /* 0x000fe40000010000 */
[----:B--2---:R-:W-:-:S03]  /*158e0*/  IMAD.WIDE R4, R4, 0x2, R20 ;  /* 0x0000000204047825 */ /* 0x004fc600078e0214 */
[C---:B------:R-:W-:Y:S02]  /*158f0*/  IADD3 R59, P4, R4.reuse, 0x20, RZ ;  /* 0x00000020043b7810 */ /* 0x040fe40007f9e0ff */
[C---:B------:R-:W-:Y:S02]  /*15900*/  IADD3 R63, P3, R4.reuse, 0x3000, RZ ;  /* 0x00003000043f7810 */ /* 0x040fe40007f7e0ff */
[----:B------:R-:W-:Y:S01]  /*15910*/  LOP3.LUT R8, R59, 0x180, RZ, 0xc0, !PT ;  /* 0x000001803b087812 */ /* 0x000fe200078ec0ff */
[--C-:B------:R-:W-:Y:S01]  /*15920*/  IMAD.X R13, RZ, RZ, R5.reuse, P4 ;  /* 0x000000ffff0d7224 */ /* 0x100fe200020e0605 */
[----:B------:R-:W-:Y:S01]  /*15930*/  IADD3 R67, P2, R4, 0x3020, RZ ;  /* 0x0000302004437810 */ /* 0x000fe20007f5e0ff */
[--C-:B------:R-:W-:Y:S01]  /*15940*/  IMAD.X R15, RZ, RZ, R5.reuse, P3 ;  /* 0x000000ffff0f7224 */ /* 0x100fe200018e0605 */
[----:B------:R-:W-:Y:S02]  /*15950*/  SHF.R.U64 R8, R8, 0x3, RZ ;  /* 0x0000000308087819 */ /* 0x000fe400000012ff */
[C---:B-1----:R-:W-:Y:S01]  /*15960*/  LOP3.LUT R9, R4.reuse, 0x180, RZ, 0xc0, !PT ;  /* 0x0000018004097812 */ /* 0x042fe200078ec0ff */
[----:B------:R-:W-:Y:S01]  /*15970*/  IMAD.X R25, RZ, RZ, R5, P2 ;  /* 0x000000ffff197224 */ /* 0x000fe200010e0605 */
[----:B------:R-:W-:-:S02]  /*15980*/  IADD3 R71, P1, R4, 0x6000, RZ ;  /* 0x0000600004477810 */ /* 0x000fc40007f3e0ff */
[----:B------:R-:W-:Y:S02]  /*15990*/  IADD3 R62, P0, R4, 0x6020, RZ ;  /* 0x00006020043e7810 */ /* 0x000fe40007f1e0ff */
[----:B------:R-:W-:Y:S02]  /*159a0*/  LOP3.LUT R12, R8, R59, RZ, 0x3c, !PT ;  /* 0x0000003b080c7212 */ /* 0x000fe400078e3cff */
[----:B------:R-:W-:Y:S01]  /*159b0*/  LOP3.LUT R8, R63, 0x180, RZ, 0xc0, !PT ;  /* 0x000001803f087812 */ /* 0x000fe200078ec0ff */
[----:B------:R-:W-:Y:S01]  /*159c0*/  IMAD.X R11, RZ, RZ, R5, P0 ;  /* 0x000000ffff0b7224 */ /* 0x000fe200000e0605 */
[----:B------:R-:W-:Y:S02]  /*159d0*/  LOP3.LUT R10, R67, 0x180, RZ, 0xc0, !PT ;  /* 0x00000180430a7812 */ /* 0x000fe400078ec0ff */
[----:B------:R-:W-:Y:S02]  /*159e0*/  SHF.R.U64 R9, R9, 0x3, RZ ;  /* 0x0000000309097819 */ /* 0x000fe400000012ff */
[----:B------:R-:W-:-:S02]  /*159f0*/  LOP3.LUT R58, R71, 0x180, RZ, 0xc0, !PT ;  /* 0x00000180473a7812 */ /* 0x000fc400078ec0ff */
[----:B------:R-:W-:Y:S02]  /*15a00*/  LOP3.LUT R59, R62, 0x180, RZ, 0xc0, !PT ;  /* 0x000001803e3b7812 */ /* 0x000fe400078ec0ff */
[----:B------:R-:W-:Y:S02]  /*15a10*/  SHF.R.U64 R8, R8, 0x3, RZ ;  /* 0x0000000308087819 */ /* 0x000fe400000012ff */
[----:B------:R-:W-:Y:S02]  /*15a20*/  SHF.R.U64 R10, R10, 0x3, RZ ;  /* 0x000000030a0a7819 */ /* 0x000fe400000012ff */
[----:B------:R-:W-:Y:S01]  /*15a30*/  LOP3.LUT R4, R9, R4, RZ, 0x3c, !PT ;  /* 0x0000000409047212 */ /* 0x000fe200078e3cff */
[----:B------:R-:W-:Y:S01]  /*15a40*/  IMAD.X R9, RZ, RZ, R5, P1 ;  /* 0x000000ffff097224 */ /* 0x000fe200008e0605 */
[----:B------:R-:W-:Y:S02]  /*15a50*/  SHF.R.U64 R58, R58, 0x3, RZ ;  /* 0x000000033a3a7819 */ /* 0x000fe400000012ff */
[----:B------:R-:W-:-:S02]  /*15a60*/  SHF.R.U64 R59, R59, 0x3, RZ ;  /* 0x000000033b3b7819 */ /* 0x000fc400000012ff */
[----:B------:R-:W-:Y:S02]  /*15a70*/  LOP3.LUT R14, R8, R63, RZ, 0x3c, !PT ;  /* 0x0000003f080e7212 */ /* 0x000fe400078e3cff */
[----:B------:R-:W-:Y:S02]  /*15a80*/  LOP3.LUT R24, R10, R67, RZ, 0x3c, !PT ;  /* 0x000000430a187212 */ /* 0x000fe400078e3cff */
[----:B------:R-:W-:Y:S02]  /*15a90*/  MOV R63, R4 ;  /* 0x00000004003f7202 */ /* 0x000fe40000000f00 */
[----:B------:R-:W-:Y:S02]  /*15aa0*/  LOP3.LUT R8, R58, R71, RZ, 0x3c, !PT ;  /* 0x000000473a087212 */ /* 0x000fe400078e3cff */
[----:B------:R-:W-:Y:S02]  /*15ab0*/  LOP3.LUT R10, R59, R62, RZ, 0x3c, !PT ;  /* 0x0000003e3b0a7212 */ /* 0x000fe400078e3cff */
[----:B------:R-:W-:-:S02]  /*15ac0*/  F2FP.F16.F32.PACK_AB R4, R82, R7 ;  /* 0x000000075204723e */ /* 0x000fc400000000ff */
[----:B------:R-:W-:Y:S02]  /*15ad0*/  F2FP.F16.F32.PACK_AB R5, R86, R83 ;  /* 0x000000535605723e */ /* 0x000fe400000000ff */
[----:B------:R-:W-:Y:S02]  /*15ae0*/  F2FP.F16.F32.PACK_AB R7, R88, R69 ;  /* 0x000000455807723e */ /* 0x000fe400000000ff */
[----:B------:R-:W-:Y:S02]  /*15af0*/  MOV R62, R12 ;  /* 0x0000000c003e7202 */ /* 0x000fe40000000f00 */
[----:B------:R-:W-:Y:S01]  /*15b00*/  MOV R59, R14 ;  /* 0x0000000e003b7202 */ /* 0x000fe20000000f00 */
[----:B------:R0:W-:Y:S01]  /*15b10*/  STSM.16.M88.4 [R63], R4 ;  /* 0x000000043f007844 */ /* 0x0001e20000000200 */
[----:B------:R-:W-:Y:S02]  /*15b20*/  MOV R58, R24 ;  /* 0x00000018003a7202 */ /* 0x000fe40000000f00 */
[----:B------:R-:W-:-:S02]  /*15b30*/  F2FP.F16.F32.PACK_AB R12, R79, R74 ;  /* 0x0000004a4f0c723e */ /* 0x000fc400000000ff */
[----:B------:R-:W-:Y:S02]  /*15b40*/  F2FP.F16.F32.PACK_AB R13, R68, R61 ;  /* 0x0000003d440d723e */ /* 0x000fe400000000ff */
[----:B------:R-:W-:Y:S02]  /*15b50*/  F2FP.F16.F32.PACK_AB R14, R80, R73 ;  /* 0x00000049500e723e */ /* 0x000fe400000000ff */
[----:B------:R-:W-:Y:S02]  /*15b60*/  F2FP.F16.F32.PACK_AB R15, R84, R57 ;  /* 0x00000039540f723e */ /* 0x000fe400000000ff */
[----:B------:R-:W-:Y:S02]  /*15b70*/  F2FP.F16.F32.PACK_AB R25, R65, R26 ;  /* 0x0000001a4119723e */ /* 0x000fe400000000ff */
[----:B------:R-:W-:Y:S01]  /*15b80*/  F2FP.F16.F32.PACK_AB R24, R77, R72 ;  /* 0x000000484d18723e */ /* 0x000fe200000000ff */
[----:B------:R-:W-:Y:S01]  /*15b90*/  STSM.16.M88.4 [R62], R12 ;  /* 0x0000000c3e007844 */ /* 0x000fe20000000200 */
[----:B------:R-:W-:-:S02]  /*15ba0*/  F2FP.F16.F32.PACK_AB R26, R75, R44 ;  /* 0x0000002c4b1a723e */ /* 0x000fc400000000ff */
[----:B------:R-:W-:Y:S02]  /*15bb0*/  ISETP.NE.U32.AND P0, PT, RZ, UR4, PT ;  /* 0x00000004ff007c0c */ /* 0x000fe4000bf05070 */
[----:B------:R-:W-:Y:S01]  /*15bc0*/  MOV R57, R8 ;  /* 0x0000000800397202 */ /* 0x000fe20000000f00 */
[----:B------:R1:W-:Y:S01]  /*15bd0*/  STSM.16.M88.4 [R59], R24 ;  /* 0x000000183b007844 */ /* 0x0003e20000000200 */
[----:B------:R-:W-:Y:S02]  /*15be0*/  MOV R44, R10 ;  /* 0x0000000a002c7202 */ /* 0x000fe40000000f00 */
[----:B0-----:R-:W-:Y:S01]  /*15bf0*/  F2FP.F16.F32.PACK_AB R4, R78, R41 ;  /* 0x000000294e04723e */ /* 0x001fe200000000ff */
[----:B------:R-:W-:Y:S01]  /*15c00*/  IMAD.MOV.U32 R41, RZ, RZ, RZ ;  /* 0x000000ffff297224 */ /* 0x000fe200078e00ff */
[----:B------:R-:W-:Y:S02]  /*15c10*/  F2FP.F16.F32.PACK_AB R5, R56, R53 ;  /* 0x000000353805723e */ /* 0x000fe400000000ff */
[----:B------:R-:W-:-:S02]  /*15c20*/  F2FP.F16.F32.PACK_AB R6, R76, R33 ;  /* 0x000000214c06723e */ /* 0x000fc400000000ff */
[----:B------:R-:W-:Y:S02]  /*15c30*/  F2FP.F16.F32.PACK_AB R7, R60, R51 ;  /* 0x000000333c07723e */ /* 0x000fe400000000ff */
[----:B------:R-:W-:Y:S02]  /*15c40*/  F2FP.F16.F32.PACK_AB R8, R45, R32 ;  /* 0x000000202d08723e */ /* 0x000fe400000000ff */
[----:B------:R-:W-:Y:S01]  /*15c50*/  F2FP.F16.F32.PACK_AB R9, R55, R50 ;  /* 0x000000323709723e */ /* 0x000fe200000000ff */
[----:B------:R0:W-:Y:S01]  /*15c60*/  STSM.16.M88.4 [R58], R4 ;  /* 0x000000043a007844 */ /* 0x0001e20000000200 */
[----:B------:R-:W-:Y:S02]  /*15c70*/  F2FP.F16.F32.PACK_AB R10, R48, R3 ;  /* 0x00000003300a723e */ /* 0x000fe400000000ff */
[----:B-1----:R-:W-:Y:S01]  /*15c80*/  IADD3 R24, P1, R42, UR4, RZ ;  /* 0x000000042a187c10 */ /* 0x002fe2000ff3e0ff */
[----:B------:R-:W1:Y:S01]  /*15c90*/  LDC R3, c[0x0][0xbe8] ;  /* 0x0002fa00ff037b82 */ /* 0x000e620000000800 */
[----:B------:R-:W-:-:S02]  /*15ca0*/  F2FP.F16.F32.PACK_AB R11, R54, R47 ;  /* 0x0000002f360b723e */ /* 0x000fc400000000ff */
[----:B------:R-:W-:Y:S02]  /*15cb0*/  F2FP.F16.F32.PACK_AB R12, R49, R28 ;  /* 0x0000001c310c723e */ /* 0x000fe400000000ff */
[----:B------:R-:W-:Y:S01]  /*15cc0*/  F2FP.F16.F32.PACK_AB R13, R43, R34 ;  /* 0x000000222b0d723e */ /* 0x000fe200000000ff */
[----:B------:R2:W-:Y:S01]  /*15cd0*/  STSM.16.M88.4 [R57], R8 ;  /* 0x0000000839007844 */ /* 0x0005e20000000200 */
[----:B------:R-:W-:Y:S02]  /*15ce0*/  F2FP.F16.F32.PACK_AB R14, R52, R29 ;  /* 0x0000001d340e723e */ /* 0x000fe400000000ff */
[----:B------:R-:W-:Y:S02]  /*15cf0*/  F2FP.F16.F32.PACK_AB R15, R46, R35 ;  /* 0x000000232e0f723e */ /* 0x000fe400000000ff */
[----:B------:R-:W-:Y:S02]  /*15d00*/  ISETP.NE.AND.EX P0, PT, RZ, UR5, PT, P0 ;  /* 0x00000005ff007c0c */ /* 0x000fe4000bf05300 */
[----:B------:R-:W-:Y:S01]  /*15d10*/  IADD3.X R25, R31, UR5, RZ, P1, !PT ;  /* 0x000000051f197c10 */ /* 0x000fe20008ffe4ff */
[----:B------:R-:W-:Y:S01]  /*15d20*/  ULDC.64 UR4, c[0x0][0xc08] ;  /* 0x0003020000047ab9 */ /* 0x000fe20000000a00 */
[----:B------:R2:W-:Y:S01]  /*15d30*/  STSM.16.M88.4 [R44], R12 ;  /* 0x0000000c2c007844 */ /* 0x0005e20000000200 */
[----:B------:R-:W-:Y:S01]  /*15d40*/  BAR.SYNC.DEFER_BLOCKING 0x1, 0x180 ;  /* 0x0046000000007b1d */ /* 0x000fe20000010000 */
[----:B------:R-:W-:-:S04]  /*15d50*/  ISETP.NE.U32.AND P2, PT, RZ, UR4, PT ;  /* 0x00000004ff007c0c */ /* 0x000fc8000bf45070 */
[----:B------:R-:W-:-:S13]  /*15d60*/  ISETP.NE.AND.EX P2, PT, RZ, UR5, PT, P2 ;  /* 0x00000005ff007c0c */ /* 0x000fda000bf45320 */
[----:B------:R-:W-:Y:S01]  /*15d70*/  @P2 IADD3 R42, P3, R42, UR4, RZ ;  /* 0x000000042a2a2c10 */ /* 0x000fe2000ff7e0ff */
[----:B------:R-:W-:Y:S02]  /*15d80*/  ULDC UR4, c[0x0][0xa88] ;  /* 0x0002a20000047ab9 */ /* 0x000fe40000000800 */
[----:B------:R-:W-:Y:S02]  /*15d90*/  MOV R50, UR4 ;  /* 0x0000000400327c02 */ /* 0x000fe40008000f00 */
[----:B------:R-:W-:Y:S01]  /*15da0*/  @P2 IADD3.X R43, R31, UR5, RZ, P3, !PT ;  /* 0x000000051f2b2c10 */ /* 0x000fe20009ffe4ff */
[----:B------:R2:W5:Y:S01]  /*15db0*/  @P0 LDG.E R41, desc[UR60][R24.64] ;  /* 0x0000003c18290981 */ /* 0x000562000c1e1900 */
[----:B-1----:R-:W-:-:S03]  /*15dc0*/  ISETP.NE.AND P1, PT, R3, 0x1, PT ;  /* 0x000000010300780c */ /* 0x002fc60003f25270 */
[----:B------:R2:W5:Y:S10]  /*15dd0*/  @P2 LDG.E R50, desc[UR60][R42.64] ;  /* 0x0000003c2a322981 */ /* 0x000574000c1e1900 */
[----:B0-----:R-:W0:Y:S08]  /*15de0*/  @P1 LDC R6, c[0x0][0xbec] ;  /* 0x0002fb00ff061b82 */ /* 0x001e300000000800 */
[----:B------:R-:W1:Y:S01]  /*15df0*/  @P1 LDC R27, c[0x0][0xbf0] ;  /* 0x0002fc00ff1b1b82 */ /* 0x000e620000000800 */
[----:B--2---:R-:W-:Y:S05]  /*15e00*/  @P2 BRA `(.L_x_532) ;  /* 0x0000000000102947 */ /* 0x004fea0003800000 */
[----:B------:R-:W-:Y:S05]  /*15e10*/  @!P0 BRA `(.L_x_532) ;  /* 0x00000000000c8947 */ /* 0x000fea0003800000 */
[----:B------:R-:W2:Y:S04]  /*15e20*/  LDG.E R5, desc[UR60][R24.64] ;  /* 0x0000003c18057981 */ /* 0x000ea8000c1e1900 */
[----:B-----5:R-:W2:Y:S02]  /*15e30*/  LDG.E R50, desc[UR60][R24.64+0x4] ;  /* 0x0000043c18327981 */ /* 0x020ea4000c1e1900 */
[----:B--2---:R-:W-:-:S07]  /*15e40*/  IMAD.IADD R50, R50, 0x1, -R5 ;  /* 0x0000000132327824 */ /* 0x004fce00078e0a05 */
.L_x_532:
[----:B------:R-:W2:Y:S01]  /*15e50*/  LDL R4, [R1+0xbc] ;  /* 0x0000bc0001047983 */ /* 0x000ea20000100800 */
[----:B------:R-:W-:Y:S01]  /*15e60*/  SHF.R.S32.HI R54, RZ, 0x1f, R85 ;  /* 0x0000001fff367819 */ /* 0x000fe20000011455 */
[----:B------:R-:W-:Y:S01]  /*15e70*/  ULDC.64 UR4, c[0x0][0xb90] ;  /* 0x0002e40000047ab9 */ /* 0x000fe20000000a00 */
[--C-:B-----5:R-:W-:Y:S01]  /*15e80*/  SHF.R.S32.HI R43, RZ, 0x1f, R41.reuse ;  /* 0x0000001fff2b7819 */ /* 0x120fe20000011429 */
[----:B------:R-:W3:Y:S01]  /*15e90*/  LDL.LU R55, [R1+0x90] ;  /* 0x0000900001377983 */ /* 0x000ee20000300800 */
[----:B------:R-:W-:Y:S01]  /*15ea0*/  IMAD.MOV.U32 R42, RZ, RZ, R41 ;  /* 0x000000ffff2a7224 */ /* 0x000fe200078e0029 */
[----:B------:R-:W-:Y:S02]  /*15eb0*/  SEL R48, R70, RZ, !P0 ;  /* 0x000000ff46307207 */ /* 0x000fe40004000000 */
[----:B------:R-:W-:Y:S01]  /*15ec0*/  SHF.R.S32.HI R14, RZ, 0x1f, R85 ;  /* 0x0000001fff0e7819 */ /* 0x000fe20000011455 */
[----:B------:R-:W2:Y:S01]  /*15ed0*/  LDL.LU R53, [R1+0x94] ;  /* 0x0000940001357983 */ /* 0x000ea20000300800 */
[----:B------:R-:W-:Y:S01]  /*15ee0*/  LEA.HI R54, R54, R85, RZ, 0x2 ;  /* 0x0000005536367211 */ /* 0x000fe200078f10ff */
[----:B------:R-:W-:Y:S01]  /*15ef0*/  IMAD R50, R50, R3, RZ ;  /* 0x0000000332327224 */ /* 0x000fe200078e02ff */
[----:B------:R-:W4:Y:S01]  /*15f00*/  @P1 LDC R51, c[0x0][0xbec] ;  /* 0x0002fb00ff331b82 */ /* 0x000f220000000800 */
[----:B------:R-:W4:Y:S01]  /*15f10*/  LDL R10, [R1+0xb4] ;  /* 0x0000b400010a7983 */ /* 0x000f220000100800 */
[----:B------:R-:W-:-:S05]  /*15f20*/  SHF.R.S32.HI R54, RZ, 0x2, R54 ;  /* 0x00000002ff367819 */ /* 0x000fca0000011436 */
[----:B------:R-:W-:-:S04]  /*15f30*/  IMAD R9, R54, 0x20, R36 ;  /* 0x0000002036097824 */ /* 0x000fc800078e0224 */
[----:B------:R-:W-:Y:S01]  /*15f40*/  IMAD.WIDE R20, R9, 0x2, R20 ;  /* 0x0000000209147825 */ /* 0x000fe200078e0214 */
[----:B------:R-:W-:-:S04]  /*15f50*/  LEA.HI R14, R14, R85, RZ, 0x7 ;  /* 0x000000550e0e7211 */ /* 0x000fc800078f38ff */
[----:B------:R-:W-:-:S05]  /*15f60*/  LOP3.LUT R14, R14, 0xffffff80, RZ, 0xc0, !PT ;  /* 0xffffff800e0e7812 */ /* 0x000fca00078ec0ff */
[----:B------:R-:W-:Y:S01]  /*15f70*/  IMAD.IADD R14, R85, 0x1, -R14 ;  /* 0x00000001550e7824 */ /* 0x000fe200078e0a0e */
[C---:B------:R-:W-:Y:S02]  /*15f80*/  IADD3 R25, P5, R20.reuse, 0x4800, RZ ;  /* 0x0000480014197810 */ /* 0x040fe40007fbe0ff */
[----:B------:R-:W-:Y:S02]  /*15f90*/  IADD3 R29, P4, R20, 0x6000, RZ ;  /* 0x00006000141d7810 */ /* 0x000fe40007f9e0ff */
[----:B------:R-:W-:Y:S02]  /*15fa0*/  LOP3.LUT R24, R25, 0x180, RZ, 0xc0, !PT ;  /* 0x0000018019187812 */ /* 0x000fe400078ec0ff */
[----:B------:R-:W-:Y:S02]  /*15fb0*/  LOP3.LUT R28, R29, 0x180, RZ, 0xc0, !PT ;  /* 0x000001801d1c7812 */ /* 0x000fe400078ec0ff */
[----:B------:R-:W-:Y:S02]  /*15fc0*/  SHF.R.U64 R24, R24, 0x3, RZ ;  /* 0x0000000318187819 */ /* 0x000fe400000012ff */
[----:B------:R-:W-:-:S02]  /*15fd0*/  SHF.R.U64 R28, R28, 0x3, RZ ;  /* 0x000000031c1c7819 */ /* 0x000fc400000012ff */
[----:B------:R-:W-:Y:S01]  /*15fe0*/  LOP3.LUT R24, R24, R25, RZ, 0x3c, !PT ;  /* 0x0000001918187212 */ /* 0x000fe200078e3cff */
[--C-:B------:R-:W-:Y:S01]  /*15ff0*/  IMAD.X R25, RZ, RZ, R21.reuse, P5 ;  /* 0x000000ffff197224 */ /* 0x100fe200028e0615 */
[----:B------:R-:W-:Y:S01]  /*16000*/  LOP3.LUT R28, R28, R29, RZ, 0x3c, !PT ;  /* 0x0000001d1c1c7212 */ /* 0x000fe200078e3cff */
[----:B------:R-:W-:Y:S01]  /*16010*/  IMAD.X R29, RZ, RZ, R21, P4 ;  /* 0x000000ffff1d7224 */ /* 0x000fe200020e0615 */
[----:B------:R-:W-:Y:S01]  /*16020*/  BSSY B1, `(.L_x_533) ;  /* 0x0000081000017945 */ /* 0x000fe20003800000 */
[----:B---3--:R-:W-:Y:S01]  /*16030*/  SHF.R.S32.HI R49, RZ, 0x1f, R55 ;  /* 0x0000001fff317819 */ /* 0x008fe20000011437 */
[----:B--2---:R-:W-:-:S04]  /*16040*/  IMAD R13, R53, 0xc0, R4 ;  /* 0x000000c0350d7824 */ /* 0x004fc800078e0204 */
[----:B------:R-:W-:Y:S02]  /*16050*/  IMAD R4, R49, UR4, RZ ;  /* 0x0000000431047c24 */ /* 0x000fe4000f8e02ff */
[----:B0-----:R-:W-:-:S04]  /*16060*/  @P1 IMAD.HI.U32 R6, R13, R6, RZ ;  /* 0x000000060d061227 */ /* 0x001fc800078e00ff */
[----:B------:R-:W-:Y:S01]  /*16070*/  IMAD.MOV.U32 R7, RZ, RZ, R13 ;  /* 0x000000ffff077224 */ /* 0x000fe200078e000d */
[----:B-1----:R-:W-:Y:S01]  /*16080*/  @P1 SHF.R.U32.HI R7, RZ, R27, R6 ;  /* 0x0000001bff071219 */ /* 0x002fe20000011606 */
[C---:B------:R-:W-:Y:S02]  /*16090*/  IMAD R11, R55.reuse, UR5, R4 ;  /* 0x00000005370b7c24 */ /* 0x040fe4000f8e0204 */
[----:B------:R-:W-:Y:S01]  /*160a0*/  IMAD.WIDE.U32 R4, R55, UR4, R42 ;  /* 0x0000000437047c25 */ /* 0x000fe2000f8e002a */
[----:B------:R-:W-:Y:S01]  /*160b0*/  SEL R42, R30, RZ, !P0 ;  /* 0x000000ff1e2a7207 */ /* 0x000fe20004000000 */
[----:B------:R-:W-:Y:S02]  /*160c0*/  ULDC.64 UR4, c[0x0][0xb98] ;  /* 0x0002e60000047ab9 */ /* 0x000fe40000000a00 */
[----:B------:R-:W-:Y:S02]  /*160d0*/  IMAD.IADD R5, R5, 0x1, R11 ;  /* 0x0000000105057824 */ /* 0x000fe400078e020b */
[----:B------:R-:W-:-:S02]  /*160e0*/  IMAD.MOV R6, RZ, RZ, -R7 ;  /* 0x000000ffff067224 */ /* 0x000fc400078e0a07 */
[----:B------:R-:W-:Y:S02]  /*160f0*/  IMAD R11, R42, UR4, RZ ;  /* 0x000000042a0b7c24 */ /* 0x000fe4000f8e02ff */
[----:B------:R-:W-:-:S04]  /*16100*/  IMAD.WIDE.U32 R4, R48, UR4, R4 ;  /* 0x0000000430047c25 */ /* 0x000fc8000f8e0004 */
[----:B------:R-:W-:Y:S01]  /*16110*/  IMAD R9, R3, R6, R13 ;  /* 0x0000000603097224 */ /* 0x000fe200078e020d */
[----:B------:R-:W-:Y:S01]  /*16120*/  IADD3 R4, P0, R7, R4, RZ ;  /* 0x0000000407047210 */ /* 0x000fe20007f1e0ff */
[----:B------:R-:W-:Y:S01]  /*16130*/  IMAD R8, R48, UR5, R11 ;  /* 0x0000000530087c24 */ /* 0x000fe2000f8e020b */
[----:B------:R-:W-:Y:S01]  /*16140*/  SHF.R.S32.HI R11, RZ, 0x1f, R7 ;  /* 0x0000001fff0b7819 */ /* 0x000fe20000011407 */
[----:B------:R-:W-:Y:S01]  /*16150*/  ULDC.64 UR4, c[0x0][0xb88] ;  /* 0x0002e20000047ab9 */ /* 0x000fe20000000a00 */
[----:B------:R-:W-:Y:S02]  /*16160*/  SHF.R.S32.HI R6, RZ, 0x1f, R9 ;  /* 0x0000001fff067819 */ /* 0x000fe40000011409 */
[----:B------:R-:W-:-:S03]  /*16170*/  IADD3.X R5, R11, R5, R8, P0, !PT ;  /* 0x000000050b057210 */ /* 0x000fc600007fe408 */
[----:B------:R-:W-:Y:S02]  /*16180*/  IMAD R6, R6, UR4, RZ ;  /* 0x0000000406067c24 */ /* 0x000fe4000f8e02ff */
[----:B------:R-:W-:-:S04]  /*16190*/  IMAD.WIDE.U32 R4, R9, UR4, R4 ;  /* 0x0000000409047c25 */ /* 0x000fc8000f8e0004 */
[----:B------:R-:W-:Y:S01]  /*161a0*/  IMAD R11, R9, UR5, R6 ;  /* 0x00000005090b7c24 */ /* 0x000fe2000f8e0206 */
[----:B------:R-:W-:Y:S02]  /*161b0*/  ULDC.64 UR4, c[0x0][0xb50] ;  /* 0x0002d40000047ab9 */ /* 0x000fe40000000a00 */
[----:B------:R-:W-:Y:S01]  /*161c0*/  LEA R6, P0, R4, UR4, 0x2 ;  /* 0x0000000404067c11 */ /* 0x000fe2000f8010ff */
[----:B------:R-:W-:-:S05]  /*161d0*/  IMAD.IADD R5, R5, 0x1, R11 ;  /* 0x0000000105057824 */ /* 0x000fca00078e020b */
[----:B------:R-:W-:Y:S01]  /*161e0*/  LEA.HI.X R4, R4, UR5, R5, 0x2, P0 ;  /* 0x0000000504047c11 */ /* 0x000fe200080f1405 */
[----:B------:R-:W-:Y:S01]  /*161f0*/  SHFL.IDX PT, R46, R6, RZ, 0x1c1f ;  /* 0x001c1fff062e7589 */ /* 0x000fe200000e0000 */
[----:B------:R-:W-:Y:S01]  /*16200*/  IADD3 R7, P2, R20, 0x1800, RZ ;  /* 0x0000180014077810 */ /* 0x000fe20007f5e0ff */
[----:B------:R-:W-:Y:S02]  /*16210*/  ULDC.64 UR4, c[0x0][0xaa0] ;  /* 0x0002a80000047ab9 */ /* 0x000fe40000000a00 */
[----:B------:R-:W0:Y:S01]  /*16220*/  SHFL.IDX PT, R47, R4, RZ, 0x1c1f ;  /* 0x001c1fff042f7589 */ /* 0x000e2200000e0000 */
[----:B----4-:R-:W-:Y:S01]  /*16230*/  IMAD R5, R53, 0xc0, R10 ;  /* 0x000000c035057824 */ /* 0x010fe200078e020a */
[----:B------:R-:W-:Y:S01]  /*16240*/  LOP3.LUT P0, RZ, R14, 0x3, RZ, 0xc0, !PT ;  /* 0x000000030eff7812 */ /* 0x000fe2000780c0ff */
[----:B------:R-:W-:Y:S01]  /*16250*/  IMAD.X R9, RZ, RZ, R21, P2 ;  /* 0x000000ffff097224 */ /* 0x000fe200010e0615 */
[----:B------:R-:W-:Y:S01]  /*16260*/  IADD3 R13, P3, R20, 0x3000, RZ ;  /* 0x00003000140d7810 */ /* 0x000fe20007f7e0ff */
[----:B------:R-:W-:Y:S01]  /*16270*/  SHFL.IDX PT, R44, R6, 0x1, 0x1c1f ;  /* 0x003c1f00062c7f89 */ /* 0x000fe200000e0000 */
[----:B------:R-:W-:-:S03]  /*16280*/  ISETP.GE.OR P2, PT, R5, R50, P0 ;  /* 0x000000320500720c */ /* 0x000fc60000746670 */
[----:B------:R1:W2:Y:S01]  /*16290*/  SHFL.IDX PT, R45, R4, 0x1, 0x1c1f ;  /* 0x003c1f00042d7f89 */ /* 0x0002a200000e0000 */
[----:B------:R-:W-:Y:S01]  /*162a0*/  LOP3.LUT R12, R13, 0x180, RZ, 0xc0, !PT ;  /* 0x000001800d0c7812 */ /* 0x000fe200078ec0ff */
[----:B------:R-:W-:Y:S01]  /*162b0*/  VIADD R5, R5, 0x8 ;  /* 0x0000000805057836 */ /* 0x000fe20000000000 */
[----:B------:R-:W-:Y:S02]  /*162c0*/  LOP3.LUT R8, R7, 0x180, RZ, 0xc0, !PT ;  /* 0x0000018007087812 */ /* 0x000fe400078ec0ff */
[----:B------:R-:W-:Y:S02]  /*162d0*/  SHF.R.U64 R12, R12, 0x3, RZ ;  /* 0x000000030c0c7819 */ /* 0x000fe400000012ff */
[----:B------:R-:W-:Y:S02]  /*162e0*/  SHF.R.U64 R8, R8, 0x3, RZ ;  /* 0x0000000308087819 */ /* 0x000fe400000012ff */
[----:B------:R-:W-:Y:S02]  /*162f0*/  ISETP.GE.OR P0, PT, R5, R50, P0 ;  /* 0x000000320500720c */ /* 0x000fe40000706670 */
[----:B------:R-:W-:Y:S01]  /*16300*/  LOP3.LUT R12, R12, R13, RZ, 0x3c, !PT ;  /* 0x0000000d0c0c7212 */ /* 0x000fe200078e3cff */
[----:B------:R-:W-:Y:S01]  /*16310*/  IMAD.X R13, RZ, RZ, R21, P3 ;  /* 0x000000ffff0d7224 */ /* 0x000fe200018e0615 */
[----:B------:R-:W-:-:S02]  /*16320*/  LOP3.LUT R8, R8, R7, RZ, 0x3c, !PT ;  /* 0x0000000708087212 */ /* 0x000fc400078e3cff */
[C---:B------:R-:W-:Y:S01]  /*16330*/  IADD3 R7, P3, R20.reuse, 0x7800, RZ ;  /* 0x0000780014077810 */ /* 0x040fe20007f7e0ff */
[----:B0-----:R0:W-:Y:S01]  /*16340*/  @!P2 ST.E desc[UR60][R46.64], R0 ;  /* 0x000000002e00a985 */ /* 0x0011e2000c10193c */
[----:B------:R-:W-:Y:S02]  /*16350*/  LOP3.LUT R11, R20, 0x180, RZ, 0xc0, !PT ;  /* 0x00000180140b7812 */ /* 0x000fe400078ec0ff */
[----:B-1----:R-:W-:Y:S02]  /*16360*/  LOP3.LUT R4, R7, 0x180, RZ, 0xc0, !PT ;  /* 0x0000018007047812 */ /* 0x002fe400078ec0ff */
[----:B------:R-:W-:Y:S01]  /*16370*/  SHF.R.U64 R11, R11, 0x3, RZ ;  /* 0x000000030b0b7819 */ /* 0x000fe200000012ff */
[----:B0-----:R-:W0:Y:S01]  /*16380*/  @P1 LDC R47, c[0x0][0xbf0] ;  /* 0x0002fc00ff2f1b82 */ /* 0x001e220000000800 */
[----:B------:R-:W-:Y:S01]  /*16390*/  SHF.R.U64 R4, R4, 0x3, RZ ;  /* 0x0000000304047819 */ /* 0x000fe200000012ff */
[----:B--2---:R1:W-:Y:S01]  /*163a0*/  @!P0 ST.E desc[UR60][R44.64], R2 ;  /* 0x000000022c008985 */ /* 0x0043e2000c10193c */
[----:B------:R-:W-:Y:S01]  /*163b0*/  LOP3.LUT R20, R11, R20, RZ, 0x3c, !PT ;  /* 0x000000140b147212 */ /* 0x000fe200078e3cff */
[----:B------:R-:W-:Y:S01]  /*163c0*/  IMAD R52, R43, UR4, RZ ;  /* 0x000000042b347c24 */ /* 0x000fe2000f8e02ff */
[----:B------:R-:W-:Y:S01]  /*163d0*/  LOP3.LUT R32, R4, R7, RZ, 0x3c, !PT ;  /* 0x0000000704207212 */ /* 0x000fe200078e3cff */
[----:B------:R-:W-:Y:S01]  /*163e0*/  IMAD R0, R66, 0x60, R54 ;  /* 0x0000006042007824 */ /* 0x000fe200078e0236 */
[----:B------:R-:W5:Y:S01]  /*163f0*/  LD.E.128 R8, desc[UR60][R8.64] ;  /* 0x0000003c08087980 */ /* 0x000f62000c101d00 */
[----:B------:R-:W-:-:S03]  /*16400*/  IMAD R43, R41, UR5, R52 ;  /* 0x00000005292b7c24 */ /* 0x000fc6000f8e0234 */
[----:B------:R2:W5:Y:S01]  /*16410*/  LD.E.128 R4, desc[UR60][R20.64] ;  /* 0x0000003c14047980 */ /* 0x000562000c101d00 */
[----:B-1----:R-:W-:Y:S01]  /*16420*/  IMAD.WIDE.U32 R44, R41, UR4, RZ ;  /* 0x00000004292c7c25 */ /* 0x002fe2000f8e00ff */
[----:B------:R-:W-:Y:S02]  /*16430*/  ULDC.64 UR4, c[0x0][0xae8] ;  /* 0x0002ba0000047ab9 */ /* 0x000fe40000000a00 */
[----:B------:R-:W5:Y:S01]  /*16440*/  LD.E.128 R12, desc[UR60][R12.64] ;  /* 0x0000003c0c0c7980 */ /* 0x000f62000c101d00 */
[----:B------:R-:W-:-:S03]  /*16450*/  IMAD.X R33, RZ, RZ, R21, P3 ;  /* 0x000000ffff217224 */ /* 0x000fc600018e0615 */
[----:B------:R-:W5:Y:S01]  /*16460*/  LD.E.128 R24, desc[UR60][R24.64] ;  /* 0x0000003c18187980 */ /* 0x000f62000c101d00 */
[----:B--2---:R-:W-:Y:S02]  /*16470*/  IMAD.MOV.U32 R20, RZ, RZ, R44 ;  /* 0x000000ffff147224 */ /* 0x004fe400078e002c */
[----:B------:R-:W-:Y:S01]  /*16480*/  IMAD R44, R53, 0xc0, R0 ;  /* 0x000000c0352c7824 */ /* 0x000fe200078e0200 */
[----:B------:R-:W5:Y:S01]  /*16490*/  LD.E.128 R28, desc[UR60][R28.64] ;  /* 0x0000003c1c1c7980 */ /* 0x000f62000c101d00 */
[----:B------:R-:W-:Y:S02]  /*164a0*/  IMAD.IADD R21, R45, 0x1, R43 ;  /* 0x000000012d157824 */ /* 0x000fe400078e022b */
[----:B------:R-:W-:Y:S01]  /*164b0*/  IMAD R49, R49, UR4, RZ ;  /* 0x0000000431317c24 */ /* 0x000fe2000f8e02ff */
[----:B------:R-:W5:Y:S01]  /*164c0*/  LD.E.128 R32, desc[UR60][R32.64] ;  /* 0x0000003c20207980 */ /* 0x000f62000c101d00 */
[----:B------:R-:W-:Y:S01]  /*164d0*/  @P1 IMAD.HI.U32 R0, R44, R51, RZ ;  /* 0x000000332c001227 */ /* 0x000fe200078e00ff */
[----:B------:R-:W-:Y:S01]  /*164e0*/  MOV R41, R44 ;  /* 0x0000002c00297202 */ /* 0x000fe20000000f00 */
[----:B------:R-:W-:Y:S01]  /*164f0*/  @!PT LDS RZ, [RZ] ;  /* 0x00000000fffff984 */ /* 0x000fe20000000800 */
[----:B------:R-:W-:Y:S01]  /*16500*/  @!PT LDS RZ, [RZ] ;  /* 0x00000000fffff984 */ /* 0x000fe20000000800 */
[----:B------:R-:W-:Y:S01]  /*16510*/  @!PT LDS RZ, [RZ] ;  /* 0x00000000fffff984 */ /* 0x000fe20000000800 */
[----:B------:R-:W-:Y:S01]  /*16520*/  @!PT LDS RZ, [RZ] ;  /* 0x00000000fffff984 */ /* 0x000fe20000000800 */
[----:B------:R1:W-:Y:S06]  /*16530*/  MEMBAR.ALL.CTA ;  /* 0x0000000000007992 */ /* 0x0003ec0000008000 */
[----:B-1----:R-:W1:Y:S01]  /*16540*/  FENCE.VIEW.ASYNC.S ;  /* 0x00000000000073c6 */ /* 0x002e620000000000 */
[----:B------:R-:W-:-:S02]  /*16550*/  IMAD R49, R55, UR5, R49 ;  /* 0x0000000537317c24 */ /* 0x000fc4000f8e0231 */
[----:B------:R-:W-:Y:S01]  /*16560*/  IMAD.WIDE.U32 R20, R55, UR4, R20 ;  /* 0x0000000437147c25 */ /* 0x000fe2000f8e0014 */
[----:B------:R-:W-:Y:S01]  /*16570*/  ULDC.64 UR4, c[0x0][0xaf0] ;  /* 0x0002bc0000047ab9 */ /* 0x000fe20000000a00 */
[----:B0-----:R-:W-:Y:S02]  /*16580*/  @P1 SHF.R.U32.HI R41, RZ, R47, R0 ;  /* 0x0000002fff291219 */ /* 0x001fe40000011600 */
[----:B------:R-:W-:Y:S02]  /*16590*/  IMAD R43, R42, UR4, RZ ;  /* 0x000000042a2b7c24 */ /* 0x000fe4000f8e02ff */
[----:B------:R-:W-:Y:S01]  /*165a0*/  IMAD.IADD R21, R21, 0x1, R49 ;  /* 0x0000000115157824 */ /* 0x000fe200078e0231 */
[----:B------:R-:W-:Y:S01]  /*165b0*/  SHF.R.S32.HI R0, RZ, 0x1f, R41 ;  /* 0x0000001fff007819 */ /* 0x000fe20000011429 */
[----:B------:R-:W-:Y:S02]  /*165c0*/  IMAD R43, R48, UR5, R43 ;  /* 0x00000005302b7c24 */ /* 0x000fe4000f8e022b */
[----:B------:R-:W-:-:S02]  /*165d0*/  IMAD.MOV R2, RZ, RZ, -R41 ;  /* 0x000000ffff027224 */ /* 0x000fc400078e0a29 */
[----:B------:R-:W-:Y:S01]  /*165e0*/  IMAD.WIDE.U32 R48, R48, UR4, R20 ;  /* 0x0000000430307c25 */ /* 0x000fe2000f8e0014 */
[----:B------:R-:W-:-:S03]  /*165f0*/  ULDC.64 UR4, c[0x0][0xae0] ;  /* 0x0002b80000047ab9 */ /* 0x000fc60000000a00 */
[----:B------:R-:W-:Y:S02]  /*16600*/  IMAD R0, R0, UR4, RZ ;  /* 0x0000000400007c24 */ /* 0x000fe4000f8e02ff */
[----:B------:R-:W-:Y:S02]  /*16610*/  IMAD R21, R3, R2, R44 ;  /* 0x0000000203157224 */ /* 0x000fe400078e022c */
[----:B------:R-:W-:Y:S02]  /*16620*/  IMAD.IADD R49, R49, 0x1, R43 ;  /* 0x0000000131317824 */ /* 0x000fe400078e022b */
[C---:B------:R-:W-:Y:S01]  /*16630*/  IMAD R43, R41.reuse, UR5, R0 ;  /* 0x00000005292b7c24 */ /* 0x040fe2000f8e0200 */
[----:B------:R-:W-:Y:S01]  /*16640*/  SHF.R.S32.HI R0, RZ, 0x1f, R21 ;  /* 0x0000001fff007819 */ /* 0x000fe20000011415 */
[----:B------:R-:W-:Y:S01]  /*16650*/  IMAD.WIDE.U32 R2, R41, UR4, R48 ;  /* 0x0000000429027c25 */ /* 0x000fe2000f8e0030 */
[----:B------:R-:W-:-:S03]  /*16660*/  ULDC.64 UR4, c[0x0][0xad8] ;  /* 0x0002b60000047ab9 */ /* 0x000fc60000000a00 */
[----:B------:R-:W-:Y:S02]  /*16670*/  IMAD.IADD R3, R3, 0x1, R43 ;  /* 0x0000000103037824 */ /* 0x000fe400078e022b */
[----:B------:R-:W-:Y:S02]  /*16680*/  IMAD R0, R0, UR4, RZ ;  /* 0x0000000400007c24 */ /* 0x000fe4000f8e02ff */
[----:B------:R-:W-:Y:S02]  /*16690*/  IMAD R47, R53, 0xc0, R54 ;  /* 0x000000c0352f7824 */ /* 0x000fe400078e0236 */
[C---:B------:R-:W-:Y:S02]  /*166a0*/  IMAD R41, R21.reuse, UR5, R0 ;  /* 0x0000000515297c24 */ /* 0x040fe4000f8e0200 */
[----:B------:R-:W-:Y:S01]  /*166b0*/  IMAD.WIDE.U32 R2, R21, UR4, R2 ;  /* 0x0000000415027c25 */ /* 0x000fe2000f8e0002 */
[----:B------:R-:W-:Y:S01]  /*166c0*/  ISETP.GE.AND P0, PT, R47, R50, PT ;  /* 0x000000322f00720c */ /* 0x000fe20003f06270 */
[----:B------:R-:W-:-:S02]  /*166d0*/  ULDC.64 UR4, c[0x0][0xa80] ;  /* 0x0002a00000047ab9 */ /* 0x000fc40000000a00 */
[----:B------:R-:W-:Y:S01]  /*166e0*/  IMAD.IADD R3, R3, 0x1, R41 ;  /* 0x0000000103037824 */ /* 0x000fe200078e0229 */
[----:B------:R-:W-:Y:S01]  /*166f0*/  LEA R41, P1, R2, UR4, 0x1 ;  /* 0x0000000402297c11 */ /* 0x000fe2000f8208ff */
[----:B------:R-:W-:-:S03]  /*16700*/  VIADD R0, R16, 0x31c20 ;  /* 0x00031c2010007836 */ /* 0x000fc60000000000 */
[----:B------:R-:W-:Y:S02]  /*16710*/  LEA.HI.X R46, R2, UR5, R3, 0x1, P1 ;  /* 0x00000005022e7c11 */ /* 0x000fe400088f0c03 */
[----:B------:R-:W-:Y:S01]  /*16720*/  PRMT R0, RZ, 0x654, R0 ;  /* 0x00000654ff007816 */ /* 0x000fe20000000000 */
[----:B-1----:R0:W1:Y:S03]  /*16730*/  SHFL.IDX PT, R20, R41, RZ, 0x1c1f ;  /* 0x001c1fff29147589 */ /* 0x00206600000e0000 */
[----:B------:R0:W-:Y:S01]  /*16740*/  SYNCS.ARRIVE.TRANS64.RED.A1T0 RZ, [R0+URZ], RZ ;  /* 0x000000ff00ff79a7 */ /* 0x0001e2000810043f */
[----:B------:R0:W2:Y:S01]  /*16750*/  SHFL.IDX PT, R21, R46, RZ, 0x1c1f ;  /* 0x001c1fff2e157589 */ /* 0x0000a200000e0000 */
        /* <DEDUP_REMOVED lines=13> */
.L_x_534:
[----:B------:R-:W-:Y:S05]  /*16830*/  BSYNC B1 ;  /* 0x0000000000017941 */ /* 0x000fea0003800000 */
.L_x_533:
[----:B---3--:R-:W-:Y:S01]  /*16840*/  VIADD R3, R47, 0x60 ;  /* 0x000000602f037836 */ /* 0x008fe20000000000 */
[----:B-----5:R3:W4:Y:S04]  /*16850*/  SHFL.IDX PT, R5, R46, 0x1, 0x1c1f ;  /* 0x003c1f002e057f89 */ /* 0x02072800000e0000 */
        /* <DEDUP_REMOVED lines=17> */
.L_x_531:
[----:B------:R-:W-:Y:S01]  /*16970*/  ULDC.64 UR4, c[0x0][0xc00] ;  /* 0x0003000000047ab9 */ /* 0x000fe20000000a00 */
[----:B------:R-:W-:Y:S01]  /*16980*/  IMAD.MOV.U32 R0, RZ, RZ, RZ ;  /* 0x000000ffff007224 */ /* 0x000fe200078e00ff */
[----:B------:R-:W-:Y:S01]  /*16990*/  ISETP.NE.U32.AND P0, PT, RZ, UR4, PT ;  /* 0x00000004ff007c0c */ /* 0x000fe2000bf05070 */
[----:B------:R-:W2:Y:S01]  /*169a0*/  LDC R25, c[0x0][0xbe8] ;  /* 0x0002fa00ff197b82 */ /* 0x000ea20000000800 */
[----:B------:R-:W-:Y:S02]  /*169b0*/  IADD3 R2, P1, R42, UR4, RZ ;  /* 0x000000042a027c10 */ /* 0x000fe4000ff3e0ff */
[----:B------:R-:W-:Y:S02]  /*169c0*/  ISETP.NE.AND.EX P0, PT, RZ, UR5, PT, P0 ;  /* 0x00000005ff007c0c */ /* 0x000fe4000bf05300 */
[----:B------:R-:W-:Y:S01]  /*169d0*/  IADD3.X R3, R31, UR5, RZ, P1, !PT ;  /* 0x000000051f037c10 */ /* 0x000fe20008ffe4ff */
[----:B------:R-:W-:Y:S02]  /*169e0*/  ULDC.64 UR4, c[0x0][0xc08] ;  /* 0x0003020000047ab9 */ /* 0x000fe40000000a00 */
[----:B------:R-:W-:-:S04]  /*169f0*/  ISETP.NE.U32.AND P1, PT, RZ, UR4, PT ;  /* 0x00000004ff007c0c */ /* 0x000fc8000bf25070 */
[----:B------:R-:W-:-:S04]  /*16a00*/  ISETP.NE.AND.EX P1, PT, RZ, UR5, PT, P1 ;  /* 0x00000005ff007c0c */ /* 0x000fc8000bf25310 */
[----:B------:R3:W5:Y:S01]  /*16a10*/  @P0 LDG.E R0, desc[UR60][R2.64] ;  /* 0x0000003c02000981 */ /* 0x000762000c1e1900 */
[----:B------:R-:W4:Y:S08]  /*16a20*/  S2R R4, SR_TID.X ;  /* 0x0000000000047919 */ /* 0x000f300000002100 */
[----:B------:R-:W-:Y:S01]  /*16a30*/  @P1 IADD3 R42, P2, R42, UR4, RZ ;  /* 0x000000042a2a1c10 */ /* 0x000fe2000ff5e0ff */
[----:B------:R-:W-:-:S02]  /*16a40*/  ULDC UR4, c[0x0][0xa88] ;  /* 0x0002a20000047ab9 */ /* 0x000fc40000000800 */
[----:B------:R-:W-:Y:S01]  /*16a50*/  IMAD.U32 R6, RZ, RZ, UR4 ;  /* 0x00000004ff067e24 */ /* 0x000fe2000f8e00ff */
[----:B------:R-:W-:-:S05]  /*16a60*/  @P1 IADD3.X R43, R31, UR5, RZ, P2, !PT ;  /* 0x000000051f2b1c10 */ /* 0x000fca00097fe4ff */
[----:B------:R3:W5:Y:S01]  /*16a70*/  @P1 LDG.E R6, desc[UR60][R42.64] ;  /* 0x0000003c2a061981 */ /* 0x000762000c1e1900 */
[----:B--2---:R-:W-:-:S13]  /*16a80*/  ISETP.NE.AND P2, PT, R25, 0x1, PT ;  /* 0x000000011900780c */ /* 0x004fda0003f45270 */
[----:B------:R-:W2:Y:S01]  /*16a90*/  @P2 LDC R12, c[0x0][0xbec] ;  /* 0x0002fb00ff0c2b82 */ /* 0x000ea20000000800 */
[----:B----4-:R-:W-:-:S07]  /*16aa0*/  VIADD R24, R4, 0xffffff80 ;  /* 0xffffff8004187836 */ /* 0x010fce0000000000 */
[----:B------:R-:W4:Y:S01]  /*16ab0*/  @P2 LDC R27, c[0x0][0xbf0] ;  /* 0x0002fc00ff1b2b82 */ /* 0x000f220000000800 */
[----:B------:R-:W-:Y:S01]  /*16ac0*/  ISETP.GE.AND P3, PT, R24, 0xc0, PT ;  /* 0x000000c01800780c */ /* 0x000fe20003f66270 */
[----:B---3--:R-:W-:-:S12]  /*16ad0*/  @P1 BRA `(.L_x_536) ;  /* 0x0000000000101947 */ /* 0x008fd80003800000 */
[----:B------:R-:W-:Y:S05]  /*16ae0*/  @!P0 BRA `(.L_x_536) ;  /* 0x00000000000c8947 */ /* 0x000fea0003800000 */
[----:B------:R-:W3:Y:S04]  /*16af0*/  LDG.E R5, desc[UR60][R2.64] ;  /* 0x0000003c02057981 */ /* 0x000ee8000c1e1900 */
[----:B-----5:R-:W3:Y:S02]  /*16b00*/  LDG.E R6, desc[UR60][R2.64+0x4] ;  /* 0x0000043c02067981 */ /* 0x020ee4000c1e1900 */
[----:B---3--:R-:W-:-:S07]  /*16b10*/  IMAD.IADD R6, R6, 0x1, -R5 ;  /* 0x0000000106067824 */ /* 0x008fce00078e0a05 */
.L_x_536:
[----:B------:R-:W1:Y:S04]  /*16b20*/  LDL R14, [R1+0x90] ;  /* 0x00009000010e7983 */ /* 0x000e680000100800 */
[----:B------:R3:W5:Y:S01]  /*16b30*/  LDL R20, [R1+0x94] ;  /* 0x0000940001147983 */ /* 0x0007620000100800 */
[----:B------:R-:W-:Y:S01]  /*16b40*/  BSSY B1, `(.L_x_537) ;  /* 0x000002d000017945 */ /* 0x000fe20003800000 */
[----:B------:R-:W-:Y:S02]  /*16b50*/  SEL R13, R70, RZ, !P0 ;  /* 0x000000ff460d7207 */ /* 0x000fe40004000000 */
[----:B------:R-:W-:Y:S02]  /*16b60*/  SEL R30, R30, RZ, !P0 ;  /* 0x000000ff1e1e7207 */ /* 0x000fe40004000000 */
[----:B-----5:R-:W-:-:S02]  /*16b70*/  SHF.R.S32.HI R11, RZ, 0x1f, R0 ;  /* 0x0000001fff0b7819 */ /* 0x020fc40000011400 */
[----:B-1----:R-:W-:Y:S01]  /*16b80*/  SHF.R.S32.HI R10, RZ, 0x1f, R14 ;  /* 0x0000001fff0a7819 */ /* 0x002fe2000001140e */
[----:B---3--:R-:W-:Y:S06]  /*16b90*/  @P3 BRA `(.L_x_538) ;  /* 0x00000000009c3947 */ /* 0x008fec0003800000 */
[----:B------:R-:W1:Y:S01]  /*16ba0*/  LDC R9, c[0x0][0xbe8] ;  /* 0x0002fa00ff097b82 */ /* 0x000e620000000800 */
[----:B------:R-:W-:-:S04]  /*16bb0*/  IMAD R2, R20, 0xc0, R4 ;  /* 0x000000c014027824 */ /* 0x000fc800078e0204 */
[----:B------:R-:W-:Y:S02]  /*16bc0*/  VIADD R8, R2, 0xffffff80 ;  /* 0xffffff8002087836 */ /* 0x000fe40000000000 */
[----:B-1----:R-:W-:-:S05]  /*16bd0*/  IMAD R3, R6, R9, RZ ;  /* 0x0000000906037224 */ /* 0x002fca00078e02ff */
        /* <DEDUP_REMOVED lines=9> */
[----:B------:R-:W1:Y:S01]  /*16c70*/  @P0 LDC R15, c[0x0][0xbec] ;  /* 0x0002fb00ff0f0b82 */ /* 0x000e620000000800 */
[----:B------:R-:W-:Y:S01]  /*16c80*/  IMAD R7, R14, UR5, R7 ;  /* 0x000000050e077c24 */ /* 0x000fe2000f8e0207 */
[----:B------:R-:W-:-:S03]  /*16c90*/  ULDC.64 UR4, c[0x0][0xb98] ;  /* 0x0002e60000047ab9 */ /* 0x000fc60000000a00 */
[----:B------:R-:W-:-:S03]  /*16ca0*/  IMAD.IADD R3, R3, 0x1, R7 ;  /* 0x0000000103037824 */ /* 0x000fc600078e0207 */
[----:B0-----:R-:W0:Y:S01]  /*16cb0*/  @P0 LDC R21, c[0x0][0xbf0] ;  /* 0x0002fc00ff150b82 */ /* 0x001e220000000800 */
[----:B------:R-:W-:-:S04]  /*16cc0*/  IMAD.WIDE.U32 R2, R13, UR4, R2 ;  /* 0x000000040d027c25 */ /* 0x000fc8000f8e0002 */
[----:B-1----:R-:W-:-:S05]  /*16cd0*/  @P0 IMAD.HI.U32 R4, R8, R15, RZ ;  /* 0x0000000f08040227 */ /* 0x002fca00078e00ff */
[----:B0-----:R-:W-:Y:S01]  /*16ce0*/  @P0 SHF.R.U32.HI R5, RZ, R21, R4 ;  /* 0x00000015ff050219 */ /* 0x001fe20000011604 */
        /* <DEDUP_REMOVED lines=15> */
[----:B------:R-:W-:Y:S02]  /*16de0*/  LEA.HI.X R5, R2, UR5, R3, 0x2, P0 ;  /* 0x0000000502057c11 */ /* 0x000fe400080f1403 */
[----:B------:R-:W-:-:S05]  /*16df0*/  MOV R3, 0xff800000 ;  /* 0xff80000000037802 */ /* 0x000fca0000000f00 */
[----:B------:R1:W-:Y:S02]  /*16e00*/  STG.E desc[UR60][R4.64], R3 ;  /* 0x0000000304007986 */ /* 0x0003e4000c10193c */
.L_x_538:
[----:B------:R-:W-:Y:S05]  /*16e10*/  BSYNC B1 ;  /* 0x0000000000017941 */ /* 0x000fea0003800000 */
.L_x_537:
[----:B------:R-:W-:Y:S01]  /*16e20*/  SHF.R.S32.HI R8, RZ, 0x1f, R24 ;  /* 0x0000001fff087819 */ /* 0x000fe20000011418 */
[----:B------:R-:W-:Y:S02]  /*16e30*/  ULDC.64 UR4, c[0x0][0xaa0] ;  /* 0x0002a80000047ab9 */ /* 0x000fe40000000a00 */
[----:B-1----:R-:W-:Y:S01]  /*16e40*/  IMAD R3, R11, UR4, RZ ;  /* 0x000000040b037c24 */ /* 0x002fe2000f8e02ff */
[----:B------:R-:W-:-:S03]  /*16e50*/  LEA.HI R8, R8, R24, RZ, 0x2 ;  /* 0x0000001808087211 */ /* 0x000fc600078f10ff */
[C---:B------:R-:W-:Y:S01]  /*16e60*/  IMAD R5, R0.reuse, UR5, R3 ;  /* 0x0000000500057c24 */ /* 0x040fe2000f8e0203 */
[----:B------:R-:W-:Y:S01]  /*16e70*/  SHF.R.S32.HI R8, RZ, 0x2, R8 ;  /* 0x00000002ff087819 */ /* 0x000fe20000011408 */
[----:B------:R-:W-:Y:S01]  /*16e80*/  IMAD.WIDE.U32 R2, R0, UR4, RZ ;  /* 0x0000000400027c25 */ /* 0x000fe2000f8e00ff */
[----:B------:R-:W-:-:S03]  /*16e90*/  ULDC.64 UR4, c[0x0][0xae8] ;  /* 0x0002ba0000047ab9 */ /* 0x000fc60000000a00 */
[----:B------:R-:W-:Y:S02]  /*16ea0*/  IMAD R0, R66, 0x60, R8 ;  /* 0x0000006042007824 */ /* 0x000fe400078e0208 */
[----:B------:R-:W-:Y:S02]  /*16eb0*/  IMAD.IADD R3, R3, 0x1, R5 ;  /* 0x0000000103037824 */ /* 0x000fe400078e0205 */
[----:B------:R-:W-:Y:S02]  /*16ec0*/  IMAD R9, R20, 0xc0, R0 ;  /* 0x000000c014097824 */ /* 0x000fe400078e0200 */
[----:B------:R-:W-:Y:S02]  /*16ed0*/  IMAD R4, R10, UR4, RZ ;  /* 0x000000040a047c24 */ /* 0x000fe4000f8e02ff */
[----:B--2---:R-:W-:-:S04]  /*16ee0*/  @P2 IMAD.HI.U32 R0, R9, R12, RZ ;  /* 0x0000000c09002227 */ /* 0x004fc800078e00ff */
[C---:B------:R-:W-:Y:S02]  /*16ef0*/  IMAD R7, R14.reuse, UR5, R4 ;  /* 0x000000050e077c24 */ /* 0x040fe4000f8e0204 */
[----:B------:R-:W-:Y:S01]  /*16f00*/  IMAD.WIDE.U32 R2, R14, UR4, R2 ;  /* 0x000000040e027c25 */ /* 0x000fe2000f8e0002 */
[----:B------:R-:W-:-:S03]  /*16f10*/  ULDC.64 UR4, c[0x0][0xaf0] ;  /* 0x0002bc0000047ab9 */ /* 0x000fc60000000a00 */
[----:B------:R-:W-:Y:S01]  /*16f20*/  IMAD.MOV.U32 R5, RZ, RZ, R9 ;  /* 0x000000ffff057224 */ /* 0x000fe200078e0009 */
[----:B----4-:R-:W-:Y:S01]  /*16f30*/  @P2 SHF.R.U32.HI R5, RZ, R27, R0 ;  /* 0x0000001bff052219 */ /* 0x010fe20000011600 */
[----:B------:R-:W-:Y:S02]  /*16f40*/  IMAD R4, R30, UR4, RZ ;  /* 0x000000041e047c24 */ /* 0x000fe4000f8e02ff */
[----:B------:R-:W-:Y:S01]  /*16f50*/  IMAD.IADD R3, R3, 0x1, R7 ;  /* 0x0000000103037824 */ /* 0x000fe200078e0207 */
[----:B------:R-:W-:Y:S01]  /*16f60*/  SHF.R.S32.HI R0, RZ, 0x1f, R5 ;  /* 0x0000001fff007819 */ /* 0x000fe20000011405 */
[C---:B------:R-:W-:Y:S02]  /*16f70*/  IMAD R7, R13.reuse, UR5, R4 ;  /* 0x000000050d077c24 */ /* 0x040fe4000f8e0204 */
[----:B------:R-:W-:Y:S01]  /*16f80*/  IMAD.WIDE.U32 R2, R13, UR4, R2 ;  /* 0x000000040d027c25 */ /* 0x000fe2000f8e0002 */
[----:B------:R-:W-:-:S03]  /*16f90*/  ULDC.64 UR4, c[0x0][0xae0] ;  /* 0x0002b80000047ab9 */ /* 0x000fc60000000a00 */
[----:B------:R-:W-:Y:S02]  /*16fa0*/  IMAD.MOV R4, RZ, RZ, -R5 ;  /* 0x000000ffff047224 */ /* 0x000fe400078e0a05 */
[----:B------:R-:W-:Y:S02]  /*16fb0*/  IMAD.IADD R3, R3, 0x1, R7 ;  /* 0x0000000103037824 */ /* 0x000fe400078e0207 */
[----:B------:R-:W-:Y:S02]  /*16fc0*/  IMAD R0, R0, UR4, RZ ;  /* 0x0000000400007c24 */ /* 0x000fe4000f8e02ff */
[----:B------:R-:W-:Y:S02]  /*16fd0*/  IMAD R7, R25, R4, R9 ;  /* 0x0000000419077224 */ /* 0x000fe400078e0209 */
[C---:B------:R-:W-:Y:S02]  /*16fe0*/  IMAD R9, R5.reuse, UR5, R0 ;  /* 0x0000000505097c24 */ /* 0x040fe4000f8e0200 */
[----:B------:R-:W-:Y:S01]  /*16ff0*/  IMAD.WIDE.U32 R2, R5, UR4, R2 ;  /* 0x0000000405027c25 */ /* 0x000fe2000f8e0002 */
[----:B------:R-:W-:Y:S01]  /*17000*/  SHF.R.S32.HI R0, RZ, 0x1f, R7 ;  /* 0x0000001fff007819 */ /* 0x000fe20000011407 */
[----:B------:R-:W-:-:S02]  /*17010*/  ULDC.64 UR4, c[0x0][0xad8] ;  /* 0x0002b60000047ab9 */ /* 0x000fc40000000a00 */
[----:B------:R-:W-:Y:S02]  /*17020*/  IMAD.IADD R3, R3, 0x1, R9 ;  /* 0x0000000103037824 */ /* 0x000fe400078e0209 */
[----:B------:R-:W-:Y:S02]  /*17030*/  IMAD R0, R0, UR4, RZ ;  /* 0x0000000400007c24 */ /* 0x000fe4000f8e02ff */
[----:B------:R-:W-:-:S04]  /*17040*/  IMAD.WIDE.U32 R2, R7, UR4, R2 ;  /* 0x0000000407027c25 */ /* 0x000fc8000f8e0002 */
[----:B------:R-:W-:Y:S01]  /*17050*/  IMAD R7, R7, UR5, R0 ;  /* 0x0000000507077c24 */ /* 0x000fe2000f8e0200 */
[----:B------:R-:W-:Y:S02]  /*17060*/  ULDC.64 UR4, c[0x0][0xa80] ;  /* 0x0002a00000047ab9 */ /* 0x000fe40000000a00 */
[----:B------:R-:W-:Y:S01]  /*17070*/  LEA R0, P0, R2, UR4, 0x1 ;  /* 0x0000000402007c11 */ /* 0x000fe2000f8008ff */
[----:B------:R-:W-:Y:S01]  /*17080*/  IMAD.IADD R3, R3, 0x1, R7 ;  /* 0x0000000103037824 */ /* 0x000fe200078e0207 */
[----:B------:R-:W-:-:S04]  /*17090*/  UMOV UR4, 0xffffffff ;  /* 0xffffffff00047882 */ /* 0x000fc80000000000 */
[----:B------:R-:W-:Y:S01]  /*170a0*/  LEA.HI.X R2, R2, UR5, R3, 0x1, P0 ;  /* 0x0000000502027c11 */ /* 0x000fe200080f0c03 */
[----:B------:R-:W-:Y:S06]  /*170b0*/  BRA.DIV UR4, `(.L_x_539) ;  /* 0x0000008204287947 */ /* 0x000fec000b800000 */
[----:B------:R1:W2:Y:S04]  /*170c0*/  SHFL.IDX PT, R3, R2, RZ, 0x1c1f ;  /* 0x001c1fff02037589 */ /* 0x0002a800000e0000 */
[----:B------:R1:W3:Y:S02]  /*170d0*/  SHFL.IDX PT, R14, R0, RZ, 0x1c1f ;  /* 0x001c1fff000e7589 */ /* 0x0002e400000e0000 */
.L_x_731:
[----:B------:R-:W-:Y:S01]  /*170e0*/  IMAD R25, R6, R25, RZ ;  /* 0x0000001906197224 */ /* 0x000fe200078e02ff */
[----:B------:R-:W-:Y:S01]  /*170f0*/  BSSY B1, `(.L_x_540) ;  /* 0x0000011000017945 */ /* 0x000fe20003800000 */
[----:B------:R-:W-:-:S05]  /*17100*/  IMAD R4, R20, 0xc0, R8 ;  /* 0x000000c014047824 */ /* 0x000fca00078e0208 */
[----:B------:R-:W-:-:S13]  /*17110*/  ISETP.GE.AND P0, PT, R4, R25, PT ;  /* 0x000000190400720c */ /* 0x000fda0003f06270 */
[----:B------:R-:W-:Y:S05]  /*17120*/  @P0 BRA `(.L_x_541) ;  /* 0x0000000000340947 */ /* 0x000fea0003800000 */
[----:B------:R-:W-:Y:S02]  /*17130*/  ULDC UR4, c[0x0][0xac8] ;  /* 0x0002b20000047ab9 */ /* 0x000fe40000000800 */
[----:B------:R-:W-:Y:S02]  /*17140*/  ISETP.GE.AND P2, PT, R36, UR4, PT ;  /* 0x0000000424007c0c */ /* 0x000fe4000bf46270 */
[----:B------:R-:W-:Y:S02]  /*17150*/  ISETP.GE.AND P3, PT, R38, UR4, PT ;  /* 0x0000000426007c0c */ /* 0x000fe4000bf66270 */
[----:B------:R-:W-:-:S09]  /*17160*/  ISETP.GE.AND P4, PT, R37, UR4, PT ;  /* 0x0000000425007c0c */ /* 0x000fd2000bf86270 */
[----:B--2---:R-:W-:Y:S02]  /*17170*/  @!P2 IMAD.MOV.U32 R15, RZ, RZ, R3 ;  /* 0x000000ffff0fa224 */ /* 0x004fe400078e0003 */
[-C--:B---3--:R-:W-:Y:S02]  /*17180*/  @!P3 LEA R8, P0, R38, R14.reuse, 0x1 ;  /* 0x0000000e2608b211 */ /* 0x088fe400078008ff */
[C---:B------:R-:W-:Y:S01]  /*17190*/  @!P4 LEA R10, P1, R37.reuse, R14, 0x1 ;  /* 0x0000000e250ac211 */ /* 0x040fe200078208ff */
[----:B------:R-:W-:Y:S01]  /*171a0*/  @!P2 IMAD.WIDE R6, R36, 0x2, R14 ;  /* 0x000000022406a825 */ /* 0x000fe200078e020e */
[-C--:B------:R-:W-:Y:S02]  /*171b0*/  @!P3 LEA.HI.X R9, R38, R3.reuse, R39, 0x1, P0 ;  /* 0x000000032609b211 */ /* 0x080fe400000f0c27 */
[----:B------:R-:W-:Y:S02]  /*171c0*/  @!P4 LEA.HI.X R11, R37, R3, R40, 0x1, P1 ;  /* 0x00000003250bc211 */ /* 0x000fe400008f0c28 */
[----:B------:R4:W-:Y:S04]  /*171d0*/  @!P2 ST.E.128 desc[UR60][R6.64], RZ ;  /* 0x000000ff0600a985 */ /* 0x0009e8000c101d3c */
[----:B------:R4:W-:Y:S04]  /*171e0*/  @!P3 ST.E.128 desc[UR60][R8.64], RZ ;  /* 0x000000ff0800b985 */ /* 0x0009e8000c101d3c */
[----:B------:R4:W-:Y:S02]  /*171f0*/  @!P4 ST.E.128 desc[UR60][R10.64], RZ ;  /* 0x000000ff0a00c985 */ /* 0x0009e4000c101d3c */
.L_x_541:
[----:B------:R-:W-:Y:S05]  /*17200*/  BSYNC B1 ;  /* 0x0000000000017941 */ /* 0x000fea0003800000 */
.L_x_540:
[----:B------:R-:W-:-:S03]  /*17210*/  UMOV UR4, 0xffffffff ;  /* 0xffffffff00047882 */ /* 0x000fc60000000000 */
[----:B------:R-:W-:Y:S05]  /*17220*/  BRA.DIV UR4, `(.L_x_542) ;  /* 0x0000008204007947 */ /* 0x000fea000b800000 */
[----:B--2---:R2:W0:Y:S04]  /*17230*/  SHFL.IDX PT, R3, R2, 0x1, 0x1c1f ;  /* 0x003c1f0002037f89 */ /* 0x00442800000e0000 */
[----:B---3--:R2:W3:Y:S02]  /*17240*/  SHFL.IDX PT, R14, R0, 0x1, 0x1c1f ;  /* 0x003c1f00000e7f89 */ /* 0x0084e400000e0000 */
.L_x_735:
[----:B-12---:R-:W-:-:S05]  /*17250*/  VIADD R0, R4, 0x60 ;  /* 0x0000006004007836 */ /* 0x006fca0000000000 */
[----:B------:R-:W-:-:S13]  /*17260*/  ISETP.GE.AND P0, PT, R0, R25, PT ;  /* 0x000000190000720c */ /* 0x000fda0003f06270 */
[----:B------:R-:W-:Y:S05]  /*17270*/  @P0 BRA `(.L_x_535) ;  /* 0x0000000000340947 */ /* 0x000fea0003800000 */
[----:B------:R-:W-:Y:S02]  /*17280*/  ULDC UR4, c[0x0][0xac8] ;  /* 0x0002b20000047ab9 */ /* 0x000fe40000000800 */
[----:B------:R-:W-:Y:S02]  /*17290*/  ISETP.GE.AND P2, PT, R36, UR4, PT ;  /* 0x0000000424007c0c */ /* 0x000fe4000bf46270 */
[----:B------:R-:W-:Y:S02]  /*172a0*/  ISETP.GE.AND P3, PT, R38, UR4, PT ;  /* 0x0000000426007c0c */ /* 0x000fe4000bf66270 */
[----:B------:R-:W-:-:S09]  /*172b0*/  ISETP.GE.AND P4, PT, R37, UR4, PT ;  /* 0x0000000425007c0c */ /* 0x000fd2000bf86270 */
[----:B0-----:R-:W-:Y:S02]  /*172c0*/  @!P2 IMAD.MOV.U32 R15, RZ, RZ, R3 ;  /* 0x000000ffff0fa224 */ /* 0x001fe400078e0003 */
[-C--:B---34-:R-:W-:Y:S02]  /*172d0*/  @!P3 LEA R6, P0, R38, R14.reuse, 0x1 ;  /* 0x0000000e2606b211 */ /* 0x098fe400078008ff */
[C---:B------:R-:W-:Y:S01]  /*172e0*/  @!P4 LEA R2, P1, R37.reuse, R14, 0x1 ;  /* 0x0000000e2502c211 */ /* 0x040fe200078208ff */
[----:B------:R-:W-:Y:S01]  /*172f0*/  @!P2 IMAD.WIDE R4, R36, 0x2, R14 ;  /* 0x000000022404a825 */ /* 0x000fe200078e020e */
[-C--:B------:R-:W-:Y:S02]  /*17300*/  @!P3 LEA.HI.X R7, R38, R3.reuse, R39, 0x1, P0 ;  /* 0x000000032607b211 */ /* 0x080fe400000f0c27 */
[----:B------:R-:W-:Y:S02]  /*17310*/  @!P4 LEA.HI.X R3, R37, R3, R40, 0x1, P1 ;  /* 0x000000032503c211 */ /* 0x000fe400008f0c28 */
[----:B------:R1:W-:Y:S04]  /*17320*/  @!P2 ST.E.128 desc[UR60][R4.64], RZ ;  /* 0x000000ff0400a985 */ /* 0x0003e8000c101d3c */
[----:B------:R1:W-:Y:S04]  /*17330*/  @!P3 ST.E.128 desc[UR60][R6.64], RZ ;  /* 0x000000ff0600b985 */ /* 0x0003e8000c101d3c */
[----:B------:R1:W-:Y:S02]  /*17340*/  @!P4 ST.E.128 desc[UR60][R2.64], RZ ;  /* 0x000000ff0200c985 */ /* 0x0003e4000c101d3c */
.L_x_535:
[----:B------:R-:W-:Y:S05]  /*17350*/  BSYNC B0 ;  /* 0x0000000000007941 */ /* 0x000fea0003800000 */
.L_x_530:
[----:B------:R-:W-:Y:S02]  /*17360*/  ULDC UR4, c[0x0][0xc3c] ;  /* 0x00030f0000047ab9 */ /* 0x000fe40000000800 */
[----:B------:R-:W-:-:S13]  /*17370*/  ISETP.GE.AND P0, PT, R111, UR4, PT ;  /* 0x000000046f007c0c */ /* 0x000fda000bf06270 */
[----:B------:R-:W-:Y:S05]  /*17380*/  @!P0 BRA `(.L_x_543) ;  /* 0xfffffea0002c8947 */ /* 0x000fea000383ffff */
[----:B------:R-:W-:Y:S05]  /*17390*/  BRA `(.L_x_408) ;  /* 0x0000007400787947 */ /* 0x000fea0003800000 */
.L_x_406:
[----:B------:R-:W-:-:S08]  /*173a0*/  NOP ;  /* 0x0000000000007918 */ /* 0x000fd00000000000 */
[----:B--2---:R-:W0:-:S00]  /*173b0*/  USETMAXREG.DEALLOC.CTAPOOL 0x20 ;  /* 0x00000020000079c8 */ /* 0x004e0000080e0500 */
[----:B0-----:R-:W2:Y:S01]  /*173c0*/  LDL.LU R2, [R1+0x50] ;  /* 0x0000500001027983 */ /* 0x001ea20000300800 */
[----:B------:R-:W-:-:S06]  /*173d0*/  LOP3.LUT R0, R0, 0x3, RZ, 0xc0, !PT ;  /* 0x0000000300007812 */ /* 0x000fcc00078ec0ff */
[----:B------:R-:W0:Y:S02]  /*173e0*/  SHFL.IDX PT, R0, R0, RZ, 0x1f ;  /* 0x00001fff00007589 */ /* 0x000e2400000e0000 */
[----:B0-----:R-:W-:Y:S01]  /*173f0*/  ISETP.NE.AND P0, PT, R0, RZ, PT ;  /* 0x000000ff0000720c */ /* 0x001fe20003f05270 */
[----:B------:R-:W-:Y:S01]  /*17400*/  IMAD.MOV.U32 R0, RZ, RZ, RZ ;  /* 0x000000ffff007224 */ /* 0x000fe200078e00ff */
[----:B--2---:R-:W-:-:S11]  /*17410*/  LOP3.LUT R2, R2, 0xfffffffd, RZ, 0xc0, !PT ;  /* 0xfffffffd02027812 */ /* 0x004fd600078ec0ff */
[----:B------:R-:W-:-:S05]  /*17420*/  @P0 LOP3.LUT R2, R2, 0x2, RZ, 0xfc, !PT ;  /* 0x0000000202020812 */ /* 0x000fca00078efcff */
[----:B------:R0:W-:Y:S01]  /*17430*/  STL [R1+0x50], R2 ;  /* 0x0000500201007387 */ /* 0x0001e20000100800 */
        /* <DEDUP_REMOVED lines=8> */
.L_x_544:
        /* <DEDUP_REMOVED lines=33> */
[----:B0-----:R-:W-:-:S05]  /*176d0*/  IMAD R4, R4, UR5, RZ ;  /* 0x0000000504047c24 */ /* 0x001fca000f8e02ff */
[----:B-1----:R-:W-:Y:S02]  /*176e0*/  ISETP.GT.AND P6, PT, R4, UR6, PT ;  /* 0x0000000604007c0c */ /* 0x002fe4000bfc4270 */
[----:B------:R-:W-:-:S11]  /*176f0*/  MOV R3, R4 ;  /* 0x0000000400037202 */ /* 0x000fd60000000f00 */
[----:B------:R-:W-:Y:S05]  /*17700*/  @P6 BRA `(.L_x_546) ;  /* 0x00000000009c6947 */ /* 0x000fea0003800000 */
[----:B------:R-:W0:Y:S01]  /*17710*/  LDC R6, c[0x0][0xc3c] ;  /* 0x00030f00ff067b82 */ /* 0x000e220000000800 */
[----:B------:R-:W-:Y:S01]  /*17720*/  IMAD.MOV.U32 R4, RZ, RZ, R3 ;  /* 0x000000ffff047224 */ /* 0x000fe200078e0003 */
[----:B------:R-:W-:Y:S01]  /*17730*/  UMOV UR4, URZ ;  /* 0x0000003f00047c82 */ /* 0x000fe20008000000 */
[----:B------:R-:W-:Y:S01]  /*17740*/  ULDC UR7, c[0x0][0xc3c] ;  /* 0x00030f0000077ab9 */ /* 0x000fe20000000800 */
[----:B------:R-:W-:-:S05]  /*17750*/  ULDC UR5, c[0x0][0xc38] ;  /* 0x00030e0000057ab9 */ /* 0x000fca0000000800 */
.L_x_550:
[----:B------:R-:W-:Y:S01]  /*17760*/  UIADD3 UR4, UR4, 0x1f, URZ ;  /* 0x0000001f04047890 */ /* 0x000fe2000fffe03f */
[----:B------:R-:W-:-:S05]  /*17770*/  IMAD.U32 R19, RZ, RZ, UR7 ;  /* 0x00000007ff137e24 */ /* 0x000fca000f8e00ff */
[----:B0-----:R-:W-:-:S13]  /*17780*/  ISETP.LE.AND P6, PT, R6, UR4, PT ;  /* 0x0000000406007c0c */ /* 0x001fda000bfc3270 */
[----:B------:R-:W-:Y:S05]  /*17790*/  @P6 BRA `(.L_x_547) ;  /* 0x0000000400246947 */ /* 0x000fea0003800000 */
[----:B------:R-:W-:Y:S01]  /*177a0*/  VIADD R7, R5, UR4 ;  /* 0x0000000405077c36 */ /* 0x000fe20008000000 */
[----:B------:R-:W-:Y:S01]  /*177b0*/  BSSY B0, `(.L_x_548) ;  /* 0x0000007000007945 */ /* 0x000fe20003800000 */
[----:B------:R-:W-:-:S03]  /*177c0*/  IMAD.MOV.U32 R0, RZ, RZ, RZ ;  /* 0x000000ffff007224 */ /* 0x000fc600078e00ff */
[----:B------:R-:W-:-:S13]  /*177d0*/  ISETP.GE.OR P6, PT, R7, R6, !P0 ;  /* 0x000000060700720c */ /* 0x000fda00047c6670 */
[----:B------:R-:W-:Y:S05]  /*177e0*/  @P6 BRA `(.L_x_549) ;  /* 0x00000000000c6947 */ /* 0x000fea0003800000 */
[----:B------:R-:W0:Y:S02]  /*177f0*/  LDC.64 R2, c[0x0][0xc80] ;  /* 0x00032000ff027b82 */ /* 0x000e240000000a00 */
[----:B0-----:R-:W-:-:S05]  /*17800*/  IMAD.WIDE R2, R7, 0x4, R2 ;  /* 0x0000000407027825 */ /* 0x001fca00078e0202 */
[----:B------:R0:W5:Y:S02]  /*17810*/  LDG.E R0, desc[UR60][R2.64] ;  /* 0x0000003c02007981 */ /* 0x000164000c1e1900 */
.L_x_549:
[----:B------:R-:W-:Y:S05]  /*17820*/  BSYNC B0 ;  /* 0x0000000000007941 */ /* 0x000fea0003800000 */
.L_x_548:
        /* <DEDUP_REMOVED lines=21> */
.L_x_546:
        /* <DEDUP_REMOVED lines=15> */
.L_x_551:
[----:B---3--:R-:W-:Y:S01]  /*17a70*/  IMAD R16, R16, UR5, R9 ;  /* 0x0000000510107c24 */ /* 0x008fe2000f8e0209 */
[----:B0-----:R-:W-:Y:S01]  /*17a80*/  IABS R2, R0 ;  /* 0x0000000000027213 */ /* 0x001fe20000000000 */
[----:B-12---:R-:W-:Y:S02]  /*17a90*/  IMAD.MOV R7, RZ, RZ, -R3 ;  /* 0x000000ffff077224 */ /* 0x006fe400078e0a03 */
[----:B------:R-:W-:Y:S01]  /*17aa0*/  VIADD R19, R19, UR4 ;  /* 0x0000000413137c36 */ /* 0x000fe20008000000 */
[----:B------:R-:W-:Y:S01]  /*17ab0*/  IADD3 R9, -R16, UR6, RZ ;  /* 0x0000000610097c10 */ /* 0x000fe2000fffe1ff */
[----:B------:R-:W-:Y:S02]  /*17ac0*/  IMAD.MOV R8, RZ, RZ, -R2 ;  /* 0x000000ffff087224 */ /* 0x000fe400078e0a02 */
[----:B------:R-:W-:Y:S01]  /*17ad0*/  IMAD R7, R7, R4, RZ ;  /* 0x0000000407077224 */ /* 0x000fe200078e02ff */
[----:B------:R-:W-:Y:S01]  /*17ae0*/  IABS R6, R9 ;  /* 0x0000000900067213 */ /* 0x000fe20000000000 */
[----:B------:R-:W-:-:S04]  /*17af0*/  IMAD.MOV.U32 R2, RZ, RZ, RZ ;  /* 0x000000ffff027224 */ /* 0x000fc800078e00ff */
[----:B------:R-:W-:Y:S01]  /*17b00*/  IMAD.HI.U32 R2, R3, R7, R2 ;  /* 0x0000000703027227 */ /* 0x000fe200078e0002 */
[----:B------:R-:W-:-:S03]  /*17b10*/  MOV R3, R6 ;  /* 0x0000000600037202 */ /* 0x000fc60000000f00 */
        /* <DEDUP_REMOVED lines=17> */
.L_x_547:
[----:B------:R-:W-:Y:S02]  /*17c30*/  IMAD.MOV.U32 R17, RZ, RZ, RZ ;  /* 0x000000ffff117224 */ /* 0x000fe400078e00ff */
[----:B------:R-:W-:Y:S02]  /*17c40*/  IMAD.U32 R16, RZ, RZ, UR6 ;  /* 0x00000006ff107e24 */ /* 0x000fe4000f8e00ff */
[----:B------:R-:W-:-:S07]  /*17c50*/  IMAD.MOV.U32 R18, RZ, RZ, RZ ;  /* 0x000000ffff127224 */ /* 0x000fce00078e00ff */
.L_x_552:
[----:B------:R-:W-:-:S13]  /*17c60*/  ISETP.NE.AND P0, PT, R5, RZ, PT ;  /* 0x000000ff0500720c */ /* 0x000fda0003f05270 */
[----:B------:R-:W0:Y:S01]  /*17c70*/  @!P0 S2R R3, SR_CgaCtaId ;  /* 0x0000000000038919 */ /* 0x000e220000008800 */
[----:B------:R-:W-:-:S04]  /*17c80*/  @!P0 MOV R0, 0x400 ;  /* 0x0000040000008802 */ /* 0x000fc80000000f00 */
[----:B0-----:R-:W-:-:S05]  /*17c90*/  @!P0 LEA R0, R3, R0, 0x18 ;  /* 0x0000000003008211 */ /* 0x001fca00078ec0ff */
[----:B------:R2:W-:Y:S01]  /*17ca0*/  @!P0 STS.128 [R0+0x31cd0], R16 ;  /* 0x031cd01000008388 */ /* 0x0005e20000000c00 */
[----:B------:R-:W-:Y:S06]  /*17cb0*/  BAR.ARV 0x5, 0x200 ;  /* 0x0148000000007b1d */ /* 0x000fec0000002000 */
.L_x_545:
        /* <DEDUP_REMOVED lines=10> */
[----:B------:R-:W-:Y:S01]  /*17d60*/  IMAD.MOV.U32 R26, RZ, RZ, 0x1 ;  /* 0x00000001ff1a7424 */ /* 0x000fe200078e00ff */
[----:B------:R-:W-:Y:S01]  /*17d70*/  MOV R23, RZ ;  /* 0x000000ff00177202 */ /* 0x000fe20000000f00 */
[----:B------:R-:W-:Y:S01]  /*17d80*/  IMAD.MOV.U32 R29, RZ, RZ, RZ ;  /* 0x000000ffff1d7224 */ /* 0x000fe200078e00ff */
[----:B------:R-:W-:Y:S01]  /*17d90*/  ULDC.64 UR36, c[0x0][0x198] ;  /* 0x0000660000247ab9 */ /* 0x000fe20000000a00 */
[----:B------:R-:W-:Y:S01]  /*17da0*/  ULDC UR38, c[0x0][0xc] ;  /* 0x0000030000267ab9 */ /* 0x000fe20000000800 */
        /* <DEDUP_REMOVED lines=9> */
[----:B------:R-:W-:Y:S01]  /*17e40*/  SHF.R.U32.HI R4, RZ, 0x2, R5 ;  /* 0x00000002ff047819 */ /* 0x000fe20000011605 */
[----:B------:R-:W-:Y:S01]  /*17e50*/  IMAD.MOV.U32 R5, RZ, RZ, 0x1 ;  /* 0x00000001ff057424 */ /* 0x000fe200078e00ff */
[----:B------:R-:W-:Y:S01]  /*17e60*/  LOP3.LUT R3, R3, R2, RZ, 0xfc, !PT ;  /* 0x0000000203037212 */ /* 0x000fe200078efcff */
[----:B------:R-:W-:Y:S01]  /*17e70*/  IMAD.SHL.U32 R2, R6, 0x20, RZ ;  /* 0x0000002006027824 */ /* 0x000fe200078e00ff */
[----:B------:R-:W-:-:S02]  /*17e80*/  LOP3.LUT R0, R0, 0x18, RZ, 0xc0, !PT ;  /* 0x0000001800007812 */ /* 0x000fc400078ec0ff */
[----:B------:R-:W-:Y:S02]  /*17e90*/  STL [R1], R5 ;  /* 0x0000000501007387 */ /* 0x000fe40000100800 */
[----:B------:R-:W-:Y:S01]  /*17ea0*/  LOP3.LUT R4, R4, 0x60, R2, 0xf8, !PT ;  /* 0x0000006004047812 */ /* 0x000fe200078ef802 */
[----:B------:R-:W-:-:S05]  /*17eb0*/  IMAD R2, R3, 0x2, R22 ;  /* 0x0000000203027824 */ /* 0x000fca00078e0216 */
[----:B------:R0:W-:Y:S04]  /*17ec0*/  STL [R1+0x8], R2 ;  /* 0x0000080201007387 */ /* 0x0001e80000100800 */
[----:B------:R1:W-:Y:S01]  /*17ed0*/  STL [R1+0x28], RZ ;  /* 0x000028ff01007387 */ /* 0x0003e20000100800 */
[C---:B0-----:R-:W-:Y:S02]  /*17ee0*/  LOP3.LUT R2, R0.reuse, 0x20, RZ, 0xfc, !PT ;  /* 0x0000002000027812 */ /* 0x041fe400078efcff */
[----:B-1----:R-:W-:-:S07]  /*17ef0*/  LOP3.LUT R0, R0, 0x40, RZ, 0xfc, !PT ;  /* 0x0000004000007812 */ /* 0x002fce00078efcff */
.L_x_697:
[----:B0-----:R-:W0:Y:S02]  /*17f00*/  LDC.64 R2, c[0x0][0xc88] ;  /* 0x00032200ff027b82 */ /* 0x001e240000000a00 */
[----:B0-----:R-:W-:-:S05]  /*17f10*/  IMAD.WIDE R2, R19, 0x4, R2 ;  /* 0x0000000413027825 */ /* 0x001fca00078e0202 */
[----:B--2---:R-:W2:Y:S01]  /*17f20*/  LDG.E R13, desc[UR60][R2.64] ;  /* 0x0000003c020d7981 */ /* 0x004ea2000c1e1900 */
[----:B------:R-:W-:Y:S05]  /*17f30*/  YIELD ;  /* 0x0000000000007946 */ /* 0x000fea0003800000 */
[----:B------:R-:W-:Y:S01]  /*17f40*/  ULDC.64 UR4, c[0x0][0xa28] ;  /* 0x00028a0000047ab9 */ /* 0x000fe20000000a00 */
[----:B------:R-:W-:Y:S01]  /*17f50*/  ULDC.64 UR6, c[0x0][0xa00] ;  /* 0x0002800000067ab9 */ /* 0x000fe20000000a00 */
[----:B------:R-:W-:Y:S02]  /*17f60*/  ISETP.NE.U32.AND P0, PT, RZ, UR4, PT ;  /* 0x00000004ff007c0c */ /* 0x000fe4000bf05070 */
[----:B------:R-:W-:Y:S01]  /*17f70*/  CS2R R8, SRZ ;  /* 0x0000000000087805 */ /* 0x000fe2000001ff00 */
[----:B------:R-:W-:Y:S01]  /*17f80*/  ULDC.64 UR8, c[0x0][0xa18] ;  /* 0x0002860000087ab9 */ /* 0x000fe20000000a00 */
[----:B------:R-:W-:-:S02]  /*17f90*/  ISETP.NE.AND.EX P1, PT, RZ, UR5, PT, P0 ;  /* 0x00000005ff007c0c */ /* 0x000fc4000bf25300 */
[----:B------:R-:W-:-:S04]  /*17fa0*/  ISETP.NE.U32.AND P0, PT, RZ, UR6, PT ;  /* 0x00000006ff007c0c */ /* 0x000fc8000bf05070 */
[----:B------:R-:W-:Y:S02]  /*17fb0*/  ISETP.NE.AND.EX P0, PT, RZ, UR7, PT, P0 ;  /* 0x00000007ff007c0c */ /* 0x000fe4000bf05300 */
[----:B--2---:R-:W-:Y:S01]  /*17fc0*/  SHF.R.S32.HI R0, RZ, 0x1f, R13 ;  /* 0x0000001fff007819 */ /* 0x004fe2000001140d */
[----:B------:R-:W-:-:S04]  /*17fd0*/  IMAD.SHL.U32 R24, R13, 0x4, RZ ;  /* 0x000000040d187824 */ /* 0x000fc800078e00ff */
[C---:B------:R-:W-:Y:S01]  /*17fe0*/  @P1 LEA R4, P2, R13.reuse, UR4, 0x2 ;  /* 0x000000040d041c11 */ /* 0x040fe2000f8410ff */
[----:B------:R-:W-:Y:S01]  /*17ff0*/  STL [R1+0xc], R13 ;  /* 0x00000c0d01007387 */ /* 0x000fe20000100800 */
[C-C-:B------:R-:W-:Y:S02]  /*18000*/  SHF.L.U64.HI R12, R13.reuse, 0x2, R0.reuse ;  /* 0x000000020d0c7819 */ /* 0x140fe40000010200 */
[----:B------:R-:W-:Y:S01]  /*18010*/  @P1 LEA.HI.X R5, R13, UR5, R0, 0x2, P2 ;  /* 0x000000050d051c11 */ /* 0x000fe200090f1400 */
[----:B------:R-:W-:Y:S01]  /*18020*/  ULDC.64 UR4, c[0x0][0xa08] ;  /* 0x0002820000047ab9 */ /* 0x000fe20000000a00 */
[----:B------:R-:W-:Y:S01]  /*18030*/  IADD3 R2, P2, R24, UR6, RZ ;  /* 0x0000000618027c10 */ /* 0x000fe2000ff5e0ff */
[----:B------:R0:W-:Y:S03]  /*18040*/  STL [R1+0x2c], R0 ;  /* 0x00002c0001007387 */ /* 0x0001e60000100800 */
[----:B------:R-:W-:Y:S01]  /*18050*/  IADD3.X R3, R12, UR7, RZ, P2, !PT ;  /* 0x000000070c037c10 */ /* 0x000fe200097fe4ff */
[----:B------:R-:W-:Y:S01]  /*18060*/  ULDC.64 UR6, c[0x0][0xa10] ;  /* 0x0002840000067ab9 */ /* 0x000fe20000000a00 */
[----:B------:R-:W-:Y:S01]  /*18070*/  ISETP.NE.U32.AND P3, PT, RZ, UR8, PT ;  /* 0x00000008ff007c0c */ /* 0x000fe2000bf65070 */
[----:B-1----:R1:W5:Y:S04]  /*18080*/  @P1 LDG.E R8, desc[UR60][R4.64] ;  /* 0x0000003c04081981 */ /* 0x002368000c1e1900 */
[----:B------:R-:W2:Y:S01]  /*18090*/  @P0 LDG.E R9, desc[UR60][R2.64] ;  /* 0x0000003c02090981 */ /* 0x000ea2000c1e1900 */
[----:B------:R-:W-:-:S02]  /*180a0*/  ISETP.NE.AND.EX P3, PT, RZ, UR9, PT, P3 ;  /* 0x00000009ff007c0c */ /* 0x000fc4000bf65330 */
[----:B------:R-:W-:Y:S01]  /*180b0*/  IADD3 R6, P4, R24, UR4, RZ ;  /* 0x0000000418067c10 */ /* 0x000fe2000ff9e0ff */
[----:B------:R-:W-:Y:S03]  /*180c0*/  STL [R1+0x4], R12 ;  /* 0x0000040c01007387 */ /* 0x000fe60000100800 */
[----:B------:R-:W-:Y:S02]  /*180d0*/  IADD3.X R7, R12, UR5, RZ, P4, !PT ;  /* 0x000000050c077c10 */ /* 0x000fe4000a7fe4ff */
[----:B-1----:R-:W-:Y:S02]  /*180e0*/  IADD3 R4, P4, R24, UR6, RZ ;  /* 0x0000000618047c10 */ /* 0x002fe4000ff9e0ff */
[----:B------:R-:W-:Y:S02]  /*180f0*/  ISETP.NE.U32.AND P1, PT, RZ, UR4, PT ;  /* 0x00000004ff007c0c */ /* 0x000fe4000bf25070 */
[----:B------:R-:W-:Y:S01]  /*18100*/  IADD3.X R5, R12, UR7, RZ, P4, !PT ;  /* 0x000000070c057c10 */ /* 0x000fe2000a7fe4ff */
[----:B------:R-:W-:Y:S01]  /*18110*/  ULDC UR4, c[0x0][0x288] ;  /* 0x0000a20000047ab9 */ /* 0x000fe20000000800 */
[----:B------:R-:W-:-:S02]  /*18120*/  ISETP.NE.U32.AND P2, PT, RZ, UR6, PT ;  /* 0x00000006ff007c0c */ /* 0x000fc4000bf45070 */
[----:B------:R-:W-:Y:S02]  /*18130*/  @P3 IADD3 R10, P4, R24, UR8, RZ ;  /* 0x00000008180a3c10 */ /* 0x000fe4000ff9e0ff */
[----:B------:R-:W-:Y:S02]  /*18140*/  ISETP.NE.AND.EX P1, PT, RZ, UR5, PT, P1 ;  /* 0x00000005ff007c0c */ /* 0x000fe4000bf25310 */
[----:B------:R-:W-:Y:S02]  /*18150*/  ISETP.NE.AND.EX P2, PT, RZ, UR7, PT, P2 ;  /* 0x00000007ff007c0c */ /* 0x000fe4000bf45320 */
[----:B------:R-:W-:Y:S01]  /*18160*/  @P3 IADD3.X R11, R12, UR9, RZ, P4, !PT ;  /* 0x000000090c0b3c10 */ /* 0x000fe2000a7fe4ff */
[----:B------:R-:W-:Y:S02]  /*18170*/  IMAD.MOV.U32 R28, RZ, RZ, RZ ;  /* 0x000000ffff1c7224 */ /* 0x000fe400078e00ff */
[----:B0-----:R-:W-:-:S06]  /*18180*/  IMAD.MOV.U32 R0, RZ, RZ, RZ ;  /* 0x000000ffff007224 */ /* 0x001fcc00078e00ff */
[----:B------:R-:W5:Y:S04]  /*18190*/  @P1 LDG.E R28, desc[UR60][R6.64] ;  /* 0x0000003c061c1981 */ /* 0x000f68000c1e1900 */
[----:B------:R-:W5:Y:S04]  /*181a0*/  @P2 LDG.E R0, desc[UR60][R4.64] ;  /* 0x0000003c04002981 */ /* 0x000f68000c1e1900 */
[----:B--2---:R0:W-:Y:S02]  /*181b0*/  STL [R1+0x18], R9 ;  /* 0x0000180901007387 */ /* 0x0041e40000100800 */
[----:B0-----:R-:W-:Y:S01]  /*181c0*/  IMAD.U32 R9, RZ, RZ, UR4 ;  /* 0x00000004ff097e24 */ /* 0x001fe2000f8e00ff */
[----:B------:R-:W-:-:S05]  /*181d0*/  ULDC.64 UR4, c[0x0][0x418] ;  /* 0x0001060000047ab9 */ /* 0x000fca0000000a00 */
[----:B------:R0:W2:Y:S01]  /*181e0*/  @P3 LDG.E R9, desc[UR60][R10.64] ;  /* 0x0000003c0a093981 */ /* 0x0000a2000c1e1900 */
[----:B------:R-:W-:-:S03]  /*181f0*/  UISETP.NE.U32.AND UP0, UPT, UR4, URZ, UPT ;  /* 0x0000003f0400728c */ /* 0x000fc6000bf05070 */
[----:B------:R-:W-:Y:S01]  /*18200*/  ULDC UR4, c[0x0][0x424] ;  /* 0x0001090000047ab9 */ /* 0x000fe20000000800 */
[----:B------:R-:W-:-:S03]  /*18210*/  UISETP.NE.AND.EX UP0, UPT, UR5, URZ, UPT, UP0 ;  /* 0x0000003f0500728c */ /* 0x000fc6000bf05300 */
[----:B------:R-:W-:Y:S01]  /*18220*/  ULDC UR5, c[0x0][0x2f0] ;  /* 0x0000bc0000057ab9 */ /* 0x000fe20000000800 */
[----:B------:R-:W-:-:S04]  /*18230*/  USEL UR4, UR4, 0x1, UP0 ;  /* 0x0000000104047887 */ /* 0x000fc80008000000 */
[----:B------:R-:W-:-:S03]  /*18240*/  UIMAD UR4, UR4, UR5, URZ ;  /* 0x00000005040472a4 */ /* 0x000fc6000f8e023f */
[----:B------:R-:W-:-:S03]  /*18250*/  ULDC UR5, c[0x0][0x348] ;  /* 0x0000d20000057ab9 */ /* 0x000fc60000000800 */
[----:B0-----:R-:W-:Y:S01]  /*18260*/  IMAD.U32 R10, RZ, RZ, UR4 ;  /* 0x00000004ff0a7e24 */ /* 0x001fe2000f8e00ff */
[----:B--2---:R0:W-:Y:S02]  /*18270*/  STL [R1+0x34], R9 ;  /* 0x0000340901007387 */ /* 0x0041e40000100800 */
[----:B0-----:R-:W-:Y:S01]  /*18280*/  IMAD.U32 R9, RZ, RZ, UR5 ;  /* 0x00000005ff097e24 */ /* 0x001fe2000f8e00ff */
[----:B------:R-:W-:Y:S06]  /*18290*/  @P3 BRA `(.L_x_554) ;  /* 0x0000000000143947 */ /* 0x000fec0003800000 */
[----:B------:R-:W-:Y:S05]  /*182a0*/  @!P0 BRA `(.L_x_554) ;  /* 0x0000000000108947 */ /* 0x000fea0003800000 */
[----:B------:R-:W2:Y:S04]  /*182b0*/  LDG.E R11, desc[UR60][R2.64] ;  /* 0x0000003c020b7981 */ /* 0x000ea8000c1e1900 */
[----:B------:R-:W2:Y:S02]  /*182c0*/  LDG.E R2, desc[UR60][R2.64+0x4] ;  /* 0x0000043c02027981 */ /* 0x000ea4000c1e1900 */
[----:B--2---:R-:W-:-:S05]  /*182d0*/  IMAD.IADD R2, R2, 0x1, -R11 ;  /* 0x0000000102027824 */ /* 0x004fca00078e0a0b */
[----:B------:R0:W-:Y:S02]  /*182e0*/  STL [R1+0x34], R2 ;  /* 0x0000340201007387 */ /* 0x0001e40000100800 */
.L_x_554:
[----:B------:R-:W-:Y:S01]  /*182f0*/  ULDC.64 UR4, c[0x0][0xa20] ;  /* 0x0002880000047ab9 */ /* 0x000fe20000000a00 */
[----:B-----5:R-:W-:Y:S01]  /*18300*/  IMAD.IADD R28, R28, 0x1, R8 ;  /* 0x000000011c1c7824 */ /* 0x020fe200078e0208 */
[----:B------:R-:W-:Y:S01]  /*18310*/  ISETP.NE.U32.AND P0, PT, RZ, UR4, PT ;  /* 0x00000004ff007c0c */ /* 0x000fe2000bf05070 */
[----:B------:R-:W-:-:S03]  /*18320*/  IMAD.MOV.U32 R25, RZ, RZ, R13 ;  /* 0x000000ffff197224 */ /* 0x000fc600078e000d */
[----:B------:R-:W-:-:S13]  /*18330*/  ISETP.NE.AND.EX P0, PT, RZ, UR5, PT, P0 ;  /* 0x00000005ff007c0c */ /* 0x000fda000bf05300 */
[----:B------:R-:W-:Y:S05]  /*18340*/  @!P0 BRA `(.L_x_555) ;  /* 0x0000000000108947 */ /* 0x000fea0003800000 */
[----:B0-----:R-:W-:-:S04]  /*18350*/  IADD3 R2, P0, R24, UR4, RZ ;  /* 0x0000000418027c10 */ /* 0x001fc8000ff1e0ff */
[----:B------:R-:W-:-:S05]  /*18360*/  IADD3.X R3, R12, UR5, RZ, P0, !PT ;  /* 0x000000050c037c10 */ /* 0x000fca00087fe4ff */
[----:B------:R1:W5:Y:S01]  /*18370*/  LDG.E R10, desc[UR60][R2.64] ;  /* 0x0000003c020a7981 */ /* 0x000362000c1e1900 */
[----:B------:R-:W-:Y:S05]  /*18380*/  BRA `(.L_x_556) ;  /* 0x0000000000107947 */ /* 0x000fea0003800000 */
.L_x_555:
[----:B------:R-:W-:Y:S05]  /*18390*/  @!P1 BRA `(.L_x_556) ;  /* 0x00000000000c9947 */ /* 0x000fea0003800000 */
[----:B------:R-:W2:Y:S04]  /*183a0*/  LDG.E R10, desc[UR60][R6.64] ;  /* 0x0000003c060a7981 */ /* 0x000ea8000c1e1900 */
[----:B------:R-:W2:Y:S02]  /*183b0*/  LDG.E R6, desc[UR60][R6.64+0x4] ;  /* 0x0000043c06067981 */ /* 0x000ea4000c1e1900 */
[----:B--2---:R-:W-:-:S07]  /*183c0*/  IMAD.IADD R10, R6, 0x1, -R10 ;  /* 0x00000001060a7824 */ /* 0x004fce00078e0a0a */
.L_x_556:
[----:B01----:R-:W2:Y:S01]  /*183d0*/  @P2 LDG.E R2, desc[UR60][R4.64] ;  /* 0x0000003c04022981 */ /* 0x003ea2000c1e1900 */
[----:B-----5:R-:W-:-:S03]  /*183e0*/  IMAD.IADD R10, R10, 0x1, -R8 ;  /* 0x000000010a0a7824 */ /* 0x020fc600078e0a08 */
[----:B------:R-:W2:Y:S01]  /*183f0*/  @P2 LDG.E R4, desc[UR60][R4.64+0x4] ;  /* 0x0000043c04042981 */ /* 0x000ea2000c1e1900 */
[----:B------:R-:W-:Y:S01]  /*18400*/  BSSY B0, `(.L_x_557) ;  /* 0x000015e000007945 */ /* 0x000fe20003800000 */
[----:B--2---:R-:W-:-:S04]  /*18410*/  @P2 IMAD.IADD R9, R4, 0x1, -R2 ;  /* 0x0000000104092824 */ /* 0x004fc800078e0a02 */
[----:B------:R-:W-:-:S05]  /*18420*/  IMAD.IADD R3, R10, 0x1, R9 ;  /* 0x000000010a037824 */ /* 0x000fca00078e0209 */
[----:B------:R-:W-:Y:S01]  /*18430*/  IADD3 R2, R3, 0x8f, RZ ;  /* 0x0000008f03027810 */ /* 0x000fe20007ffe0ff */
[----:B------:R0:W-:Y:S04]  /*18440*/  STL [R1+0x30], R3 ;  /* 0x0000300301007387 */ /* 0x0001e80000100800 */
[----:B------:R-:W-:-:S05]  /*18450*/  IMAD.HI R2, R2, 0x38e38e39, RZ ;  /* 0x38e38e3902027827 */ /* 0x000fca00078e02ff */
[----:B0-----:R-:W-:-:S04]  /*18460*/  SHF.R.U32.HI R3, RZ, 0x1f, R2 ;  /* 0x0000001fff037819 */ /* 0x001fc80000011602 */
[----:B------:R-:W-:-:S05]  /*18470*/  LEA.HI.SX32 R4, R2, R3, 0x1b ;  /* 0x0000000302047211 */ /* 0x000fca00078fdaff */
[--C-:B------:R-:W-:Y:S02]  /*18480*/  IMAD R2, R4, 0x90, -R10.reuse ;  /* 0x0000009004027824 */ /* 0x100fe400078e0a0a */
[----:B------:R-:W-:-:S03]  /*18490*/  IMAD.MOV R10, RZ, RZ, -R10 ;  /* 0x000000ffff0a7224 */ /* 0x000fc600078e0a0a */
[----:B------:R-:W-:Y:S02]  /*184a0*/  VIMNMX R2, R2, R9, PT ;  /* 0x0000000902027248 */ /* 0x000fe40003fe0100 */
[----:B------:R-:W-:-:S04]  /*184b0*/  VIMNMX R10, RZ, R10, !PT ;  /* 0x0000000aff0a7248 */ /* 0x000fc80007fe0100 */
[----:B------:R-:W-:Y:S01]  /*184c0*/  ISETP.GT.AND P0, PT, R2, R10, PT ;  /* 0x0000000a0200720c */ /* 0x000fe20003f04270 */
[----:B------:R0:W-:-:S12]  /*184d0*/  STL [R1+0x10], R4 ;  /* 0x0000100401007387 */ /* 0x0001d80000100800 */
[----:B0-----:R-:W-:Y:S02]  /*184e0*/  @P0 VIADD R4, R2, 0x8f ;  /* 0x0000008f02040836 */ /* 0x001fe40000000000 */
[----:B------:R-:W-:-:S04]  /*184f0*/  IMAD.WIDE.U32 R2, R10, 0x38e38e39, RZ ;  /* 0x38e38e390a027825 */ /* 0x000fc800078e00ff */
[----:B------:R-:W-:Y:S01]  /*18500*/  @P0 IMAD.HI R2, R4, 0x38e38e39, RZ ;  /* 0x38e38e3904020827 */ /* 0x000fe200078e02ff */
[----:B------:R-:W-:-:S04]  /*18510*/  SHF.R.U32.HI R3, RZ, 0x5, R3 ;  /* 0x00000005ff037819 */ /* 0x000fc80000011603 */
[----:B------:R-:W-:Y:S01]  /*18520*/  @P0 SHF.R.U32.HI R5, RZ, 0x1f, R2 ;  /* 0x0000001fff050819 */ /* 0x000fe20000011602 */
[----:B------:R-:W-:-:S03]  /*18530*/  IMAD.MOV.U32 R4, RZ, RZ, R3 ;  /* 0x000000ffff047224 */ /* 0x000fc600078e0003 */
[----:B------:R-:W-:-:S04]  /*18540*/  @P0 LEA.HI.SX32 R4, R2, R5, 0x1b ;  /* 0x0000000502040211 */ /* 0x000fc800078fdaff */
[----:B------:R-:W-:Y:S02]  /*18550*/  ISETP.GT.AND P1, PT, R4, R3, PT ;  /* 0x000000030400720c */ /* 0x000fe40003f24270 */
[----:B------:R-:W-:-:S11]  /*18560*/  PLOP3.LUT P0, PT, PT, PT, PT, 0x80, 0x0 ;  /* 0x000000000000781c */ /* 0x000fd60003f0f070 */
[----:B------:R-:W-:Y:S05]  /*18570*/  @!P1 BRA `(.L_x_558) ;  /* 0x0000001400189947 */ /* 0x000fea0003800000 */
[----:B------:R-:W-:Y:S01]  /*18580*/  UMOV UR4, 0xffffffff ;  /* 0xffffffff00047882 */ /* 0x000fe20000000000 */
[----:B------:R-:W-:Y:S02]  /*18590*/  SEL R2, R25, RZ, !P2 ;  /* 0x000000ff19027207 */ /* 0x000fe40005000000 */
[----:B------:R-:W-:Y:S05]  /*185a0*/  BRA.DIV UR4, `(.L_x_559) ;  /* 0x0000006e04687947 */ /* 0x000fea000b800000 */
[----:B------:R-:W0:Y:S02]  /*185b0*/  S2R R5, SR_TID.X ;  /* 0x0000000000057919 */ /* 0x000e240000002100 */
[----:B0-----:R-:W-:-:S04]  /*185c0*/  SHF.R.U32.HI R5, RZ, 0x5, R5 ;  /* 0x00000005ff057819 */ /* 0x001fc80000011605 */
[----:B------:R-:W-:-:S05]  /*185d0*/  LOP3.LUT R5, R5, 0x3, RZ, 0xc0, !PT ;  /* 0x0000000305057812 */ /* 0x000fca00078ec0ff */
[----:B------:R0:W1:Y:S02]  /*185e0*/  SHFL.IDX PT, R14, R5, RZ, 0x1f ;  /* 0x00001fff050e7589 */ /* 0x00006400000e0000 */
.L_x_738:
[----:B-1----:R-:W-:Y:S02]  /*185f0*/  ISETP.NE.AND P0, PT, R14, RZ, PT ;  /* 0x000000ff0e00720c */ /* 0x002fe40003f05270 */
[----:B------:R-:W-:-:S11]  /*18600*/  PLOP3.LUT P6, PT, PT, PT, PT, 0x8, 0x0 ;  /* 0x000000000000781c */ /* 0x000fd60003fce170 */
[----:B------:R-:W-:Y:S05]  /*18610*/  @P0 BRA `(.L_x_560) ;  /* 0x00000000000c0947 */ /* 0x000fea0003800000 */
[----:B------:R-:W-:-:S03]  /*18620*/  UMOV UR4, 0xffffffff ;  /* 0xffffffff00047882 */ /* 0x000fc60000000000 */
[----:B------:R-:W-:Y:S05]  /*18630*/  BRA.DIV UR4, `(.L_x_561) ;  /* 0x0000006e04787947 */ /* 0x000fea000b800000 */
[----:B------:R-:W-:-:S13]  /*18640*/  ELECT P6, URZ, PT ;  /* 0x00000000003f782f */ /* 0x000fda00038c0000 */
.L_x_560:
[----:B0-----:R-:W2:Y:S01]  /*18650*/  LDL R5, [R1+0x28] ;  /* 0x0000280001057983 */ /* 0x001ea20000100800 */
[----:B------:R-:W-:Y:S01]  /*18660*/  BSSY B1, `(.L_x_562) ;  /* 0x0000008000017945 */ /* 0x000fe20003800000 */
[----:B--2---:R-:W-:-:S05]  /*18670*/  VIADD R5, R5, 0x1 ;  /* 0x0000000105057836 */ /* 0x004fca0000000000 */
[----:B------:R-:W-:-:S04]  /*18680*/  LEA.HI R6, R5, R5, RZ, 0x1 ;  /* 0x0000000505067211 */ /* 0x000fc800078f08ff */
[----:B------:R-:W-:-:S05]  /*18690*/  LOP3.LUT R6, R6, 0xfffffffe, RZ, 0xc0, !PT ;  /* 0xfffffffe06067812 */ /* 0x000fca00078ec0ff */
[----:B------:R-:W-:-:S05]  /*186a0*/  IMAD.IADD R5, R5, 0x1, -R6 ;  /* 0x0000000105057824 */ /* 0x000fca00078e0a06 */
[----:B------:R-:W-:-:S04]  /*186b0*/  SHF.L.U32 R5, R5, 0x1f, RZ ;  /* 0x0000001f05057819 */ /* 0x000fc800000006ff */
[----:B------:R-:W0:Y:S02]  /*186c0*/  SYNCS.PHASECHK.TRANS64.TRYWAIT P0, [R22+URZ+0x31c20], R5 ;  /* 0x031c2005160075a7 */ /* 0x000e24000800017f */
[----:B0-----:R-:W-:Y:S05]  /*186d0*/  @!P0 BRA `(.L_x_563) ;  /* 0x0000006c00708947 */ /* 0x001fea0003800000 */
.L_x_741:
[----:B------:R-:W-:Y:S05]  /*186e0*/  BSYNC B1 ;  /* 0x0000000000017941 */ /* 0x000fea0003800000 */
.L_x_562:
[----:B------:R-:W-:Y:S04]  /*186f0*/  BSSY B1, `(.L_x_564) ;  /* 0x000008c000017945 */ /* 0x000fe80003800000 */
[----:B------:R-:W-:Y:S05]  /*18700*/  @!P6 BRA `(.L_x_565) ;  /* 0x000000080028e947 */ /* 0x000fea0003800000 */
[----:B------:R-:W2:Y:S01]  /*18710*/  LDL R7, [R1] ;  /* 0x0000000001077983 */ /* 0x000ea20000100800 */
[----:B------:R-:W-:Y:S01]  /*18720*/  IMAD R8, R29, 0x8, R22 ;  /* 0x000000081d087824 */ /* 0x000fe200078e0216 */
[----:B------:R-:W1:Y:S01]  /*18730*/  S2R R6, SR_TID.X ;  /* 0x0000000000067919 */ /* 0x000e620000002100 */
[----:B------:R-:W-:Y:S01]  /*18740*/  BSSY B2, `(.L_x_566) ;  /* 0x0000006000027945 */ /* 0x000fe20003800000 */
[----:B-1----:R-:W-:-:S04]  /*18750*/  LOP3.LUT R6, R6, 0x7f, RZ, 0xc0, !PT ;  /* 0x0000007f06067812 */ /* 0x002fc800078ec0ff */
[----:B------:R-:W-:Y:S02]  /*18760*/  ISETP.NE.AND P1, PT, R6, RZ, PT ;  /* 0x000000ff0600720c */ /* 0x000fe40003f25270 */
[----:B--2---:R-:W-:-:S04]  /*18770*/  SHF.L.U32 R10, R7, 0x1f, RZ ;  /* 0x0000001f070a7819 */ /* 0x004fc800000006ff */
[----:B------:R-:W1:Y:S02]  /*18780*/  SYNCS.PHASECHK.TRANS64.TRYWAIT P0, [R8+URZ+0x31ca0], R10 ;  /* 0x031ca00a080075a7 */ /* 0x000e64000800017f */
[----:B-1----:R-:W-:Y:S05]  /*18790*/  @!P0 BRA `(.L_x_567) ;  /* 0x0000006c00548947 */ /* 0x002fea0003800000 */
.L_x_742:
[----:B------:R-:W-:Y:S05]  /*187a0*/  BSYNC B2 ;  /* 0x0000000000027941 */ /* 0x000fea0003800000 */
.L_x_566:
[----:B------:R-:W-:Y:S04]  /*187b0*/  BSSY B2, `(.L_x_568) ;  /* 0x0000009000027945 */ /* 0x000fe80003800000 */
[----:B------:R-:W-:Y:S05]  /*187c0*/  @P1 BRA `(.L_x_569) ;  /* 0x00000000001c1947 */ /* 0x000fea0003800000 */
[----:B0-----:R-:W0:Y:S02]  /*187d0*/  S2R R5, SR_TID.X ;  /* 0x0000000000057919 */ /* 0x001e240000002100 */
[----:B0-----:R-:W-:Y:S01]  /*187e0*/  LOP3.LUT R6, R5, 0x1f, RZ, 0xc0, !PT ;  /* 0x0000001f05067812 */ /* 0x001fe200078ec0ff */
[----:B------:R-:W-:-:S03]  /*187f0*/  IMAD.MOV.U32 R5, RZ, RZ, 0x6c00 ;  /* 0x00006c00ff057424 */ /* 0x000fc600078e00ff */
[----:B------:R-:W-:Y:S01]  /*18800*/  ISETP.NE.AND P0, PT, R6, RZ, PT ;  /* 0x000000ff0600720c */ /* 0x000fe20003f05270 */
[----:B------:R2:W-:-:S12]  /*18810*/  SYNCS.ARRIVE.TRANS64 RZ, [R8+URZ+0x31c90], R5 ;  /* 0x031c900508ff79a7 */ /* 0x0005d8000800003f */
[----:B--2---:R-:W-:Y:S05]  /*18820*/  @!P0 BRA `(.L_x_569) ;  /* 0x0000000000048947 */ /* 0x004fea0003800000 */
[----:B------:R-:W-:Y:S01]  /*18830*/  BPT.TRAP 0x1 ;  /* 0x000000040000795c */ /* 0x000fe20000300000 */
.L_x_569:
[----:B------:R-:W-:Y:S05]  /*18840*/  BSYNC B2 ;  /* 0x0000000000027941 */ /* 0x000fea0003800000 */
.L_x_568:
[----:B------:R-:W-:Y:S01]  /*18850*/  IMAD.MOV.U32 R14, RZ, RZ, RZ ;  /* 0x000000ffff0e7224 */ /* 0x000fe200078e00ff */
[----:B------:R-:W-:Y:S01]  /*18860*/  UIADD3 UR4, UP0, UR36, 0x570, URZ ;  /* 0x0000057024047890 */ /* 0x000fe2000ff1e03f */
[----:B------:R-:W-:Y:S01]  /*18870*/  IMAD R6, R4, 0x90, R0 ;  /* 0x0000009004067824 */ /* 0x000fe200078e0200 */
[----:B------:R-:W-:Y:S01]  /*18880*/  PLOP3.LUT P0, PT, PT, PT, PT, 0x80, 0x0 ;  /* 0x000000000000781c */ /* 0x000fe20003f0f070 */
[----:B------:R-:W-:Y:S01]  /*18890*/  IMAD R7, R29, 0x6c00, R22 ;  /* 0x00006c001d077824 */ /* 0x000fe200078e0216 */
[----:B------:R-:W-:Y:S01]  /*188a0*/  R2UR UR10, R14 ;  /* 0x000000000e0a72ca */ /* 0x000fe200000e0000 */
[----:B------:R-:W-:Y:S01]  /*188b0*/  VIADD R6, R6, 0xffffff70 ;  /* 0xffffff7006067836 */ /* 0x000fe20000000000 */
[----:B------:R-:W-:Y:S01]  /*188c0*/  UIADD3.X UR5, URZ, UR37, URZ, UP0, !UPT ;  /* 0x000000253f057290 */ /* 0x000fe200087fe43f */
[----:B0-----:R-:W-:Y:S01]  /*188d0*/  VIADD R5, R8, 0x31c90 ;  /* 0x00031c9008057836 */ /* 0x001fe20000000000 */
[----:B------:R-:W-:Y:S01]  /*188e0*/  UMOV UR6, 0x0 ;  /* 0x0000000000067882 */ /* 0x000fe20000000000 */
[----:B------:R-:W-:Y:S01]  /*188f0*/  VIADD R9, R7, 0x16a00 ;  /* 0x00016a0007097836 */ /* 0x000fe20000000000 */
[----:B------:R-:W-:-:S09]  /*18900*/  UMOV UR7, 0x12f00000 ;  /* 0x12f0000000077882 */ /* 0x000fd20000000000 */
.L_x_570:
        /* <DEDUP_REMOVED lines=16> */
.L_x_571:
        /* <DEDUP_REMOVED lines=16> */
.L_x_572:
        /* <DEDUP_REMOVED lines=10> */
[----:B------:R-:W0:Y:S01]  /*18bb0*/  SYNCS.PHASECHK.TRANS64.TRYWAIT P0, [R8+URZ+0x31cc0], R10 ;  /* 0x031cc00a080075a7 */ /* 0x000e22000800017f */
[----:B------:R-:W-:Y:S04]  /*18bc0*/  BSSY B2, `(.L_x_573) ;  /* 0x0000002000027945 */ /* 0x000fe80003800000 */
[----:B0-----:R-:W-:Y:S05]  /*18bd0*/  @!P0 BRA `(.L_x_574) ;  /* 0x0000006800588947 */ /* 0x001fea0003800000 */
.L_x_743:
[----:B------:R-:W-:Y:S05]  /*18be0*/  BSYNC B2 ;  /* 0x0000000000027941 */ /* 0x000fea0003800000 */
.L_x_573:
[----:B------:R-:W-:Y:S01]  /*18bf0*/  BSSY B2, `(.L_x_575) ;  /* 0x000000b000027945 */ /* 0x000fe20003800000 */
[----:B01----:R-:W-:Y:S02]  /*18c00*/  IMAD.MOV.U32 R10, RZ, RZ, 0x0 ;  /* 0x00000000ff0a7424 */ /* 0x003fe400078e00ff */
[----:B------:R-:W-:Y:S01]  /*18c10*/  IMAD.MOV.U32 R11, RZ, RZ, 0x12f00000 ;  /* 0x12f00000ff0b7424 */ /* 0x000fe200078e00ff */
[----:B------:R-:W-:Y:S06]  /*18c20*/  @P1 BRA `(.L_x_576) ;  /* 0x00000000001c1947 */ /* 0x000fec0003800000 */
[----:B------:R-:W0:Y:S02]  /*18c30*/  S2R R5, SR_TID.X ;  /* 0x0000000000057919 */ /* 0x000e240000002100 */
[----:B0-----:R-:W-:Y:S02]  /*18c40*/  LOP3.LUT R9, R5, 0x1f, RZ, 0xc0, !PT ;  /* 0x0000001f05097812 */ /* 0x001fe400078ec0ff */
[----:B------:R-:W-:Y:S02]  /*18c50*/  MOV R5, 0x6c00 ;  /* 0x00006c0000057802 */ /* 0x000fe40000000f00 */
[----:B------:R-:W-:Y:S02]  /*18c60*/  ISETP.NE.AND P0, PT, R9, RZ, PT ;  /* 0x000000ff0900720c */ /* 0x000fe40003f05270 */
[----:B------:R0:W-:Y:S11]  /*18c70*/  SYNCS.ARRIVE.TRANS64 RZ, [R8+URZ+0x31cb0], R5 ;  /* 0x031cb00508ff79a7 */ /* 0x0001f6000800003f */
[----:B0-----:R-:W-:Y:S05]  /*18c80*/  @!P0 BRA `(.L_x_576) ;  /* 0x0000000000048947 */ /* 0x001fea0003800000 */
[----:B------:R-:W-:Y:S01]  /*18c90*/  BPT.TRAP 0x1 ;  /* 0x000000040000795c */ /* 0x000fe20000300000 */
.L_x_576:
[----:B------:R-:W-:Y:S05]  /*18ca0*/  BSYNC B2 ;  /* 0x0000000000027941 */ /* 0x000fea0003800000 */
.L_x_575:
[----:B------:R-:W-:Y:S01]  /*18cb0*/  R2UR UR10, R14 ;  /* 0x000000000e0a72ca */ /* 0x000fe200000e0000 */
[----:B------:R-:W-:Y:S01]  /*18cc0*/  UIADD3 UR4, UP0, UR36, 0x670, URZ ;  /* 0x0000067024047890 */ /* 0x000fe2000ff1e03f */
[----:B------:R-:W-:Y:S01]  /*18cd0*/  R2UR UR6, R10 ;  /* 0x000000000a0672ca */ /* 0x000fe200000e0000 */
[----:B------:R-:W-:Y:S01]  /*18ce0*/  VIADD R8, R8, 0x31cb0 ;  /* 0x00031cb008087836 */ /* 0x000fe20000000000 */
[----:B------:R-:W-:Y:S01]  /*18cf0*/  R2UR UR7, R11 ;  /* 0x000000000b0772ca */ /* 0x000fe200000e0000 */
[----:B------:R-:W-:Y:S01]  /*18d00*/  VIADD R5, R7, 0x200 ;  /* 0x0000020007057836 */ /* 0x000fe20000000000 */
[----:B------:R-:W-:Y:S01]  /*18d10*/  PLOP3.LUT P0, PT, PT, PT, PT, 0x80, 0x0 ;  /* 0x000000000000781c */ /* 0x000fe20003f0f070 */
[----:B------:R-:W-:-:S12]  /*18d20*/  UIADD3.X UR5, URZ, UR37, URZ, UP0, !UPT ;  /* 0x000000253f057290 */ /* 0x000fd800087fe43f */
.L_x_577:
        /* <DEDUP_REMOVED lines=15> */
.L_x_578:
        /* <DEDUP_REMOVED lines=15> */
.L_x_579:
        /* <DEDUP_REMOVED lines=10> */
.L_x_565:
[----:B------:R-:W-:Y:S05]  /*18fb0*/  BSYNC B1 ;  /* 0x0000000000017941 */ /* 0x000fea0003800000 */
.L_x_564:
[----:B0-----:R-:W2:Y:S01]  /*18fc0*/  LDL.LU R5, [R1] ;  /* 0x0000000001057983 */ /* 0x001ea20000300800 */
[----:B------:R-:W-:Y:S01]  /*18fd0*/  VIADD R29, R29, 0x1 ;  /* 0x000000011d1d7836 */ /* 0x000fe20000000000 */
[----:B------:R-:W-:Y:S01]  /*18fe0*/  PLOP3.LUT P0, PT, PT, PT, PT, 0x8, 0x0 ;  /* 0x000000000000781c */ /* 0x000fe20003f0e170 */
[----:B------:R-:W-:-:S03]  /*18ff0*/  VIADD R9, R4, 0xfffffffe ;  /* 0xfffffffe04097836 */ /* 0x000fc60000000000 */
[----:B------:R-:W-:Y:S02]  /*19000*/  ISETP.NE.AND P1, PT, R29, 0x2, PT ;  /* 0x000000021d00780c */ /* 0x000fe40003f25270 */
[----:B------:R-:W-:Y:S02]  /*19010*/  ISETP.GE.AND P2, PT, R9, R3, PT ;  /* 0x000000030900720c */ /* 0x000fe40003f46270 */
[----:B------:R-:W-:Y:S02]  /*19020*/  SEL R4, RZ, 0x1, P1 ;  /* 0x00000001ff047807 */ /* 0x000fe40000800000 */
[----:B------:R-:W-:Y:S02]  /*19030*/  SEL R29, R29, RZ, P1 ;  /* 0x000000ff1d1d7207 */ /* 0x000fe40000800000 */
[----:B--2---:R-:W-:-:S05]  /*19040*/  LOP3.LUT R5, R5, R4, RZ, 0x3c, !PT ;  /* 0x0000000405057212 */ /* 0x004fca00078e3cff */
[----:B------:R0:W-:Y:S02]  /*19050*/  STL [R1], R5 ;  /* 0x0000000501007387 */ /* 0x0001e40000100800 */
[----:B------:R-:W-:Y:S05]  /*19060*/  @!P2 BRA `(.L_x_558) ;  /* 0x00000008005ca947 */ /* 0x000fea0003800000 */
.L_x_596:
[----:B------:R-:W-:Y:S05]  /*19070*/  YIELD ;  /* 0x0000000000007946 */ /* 0x000fea0003800000 */
[----:B------:R-:W-:Y:S04]  /*19080*/  BSSY B1, `(.L_x_580) ;  /* 0x000008b000017945 */ /* 0x000fe80003800000 */
[----:B-1----:R-:W-:Y:S05]  /*19090*/  @!P6 BRA `(.L_x_581) ;  /* 0x000000080024e947 */ /* 0x002fea0003800000 */
[----:B0-----:R-:W2:Y:S01]  /*190a0*/  LDL R5, [R1] ;  /* 0x0000000001057983 */ /* 0x001ea20000100800 */
[----:B------:R-:W-:Y:S01]  /*190b0*/  IMAD R8, R29, 0x8, R22 ;  /* 0x000000081d087824 */ /* 0x000fe200078e0216 */
[----:B------:R-:W0:Y:S01]  /*190c0*/  S2R R4, SR_TID.X ;  /* 0x0000000000047919 */ /* 0x000e220000002100 */
[----:B------:R-:W-:Y:S01]  /*190d0*/  BSSY B2, `(.L_x_582) ;  /* 0x0000006000027945 */ /* 0x000fe20003800000 */
[----:B0-----:R-:W-:-:S04]  /*190e0*/  LOP3.LUT R4, R4, 0x7f, RZ, 0xc0, !PT ;  /* 0x0000007f04047812 */ /* 0x001fc800078ec0ff */
[----:B------:R-:W-:Y:S02]  /*190f0*/  ISETP.NE.AND P2, PT, R4, RZ, PT ;  /* 0x000000ff0400720c */ /* 0x000fe40003f45270 */
[----:B--2---:R-:W-:-:S04]  /*19100*/  SHF.L.U32 R7, R5, 0x1f, RZ ;  /* 0x0000001f05077819 */ /* 0x004fc800000006ff */
[----:B------:R-:W0:Y:S02]  /*19110*/  SYNCS.PHASECHK.TRANS64.TRYWAIT P1, [R8+URZ+0x31ca0], R7 ;  /* 0x031ca007080075a7 */ /* 0x000e24000802017f */
[----:B0-----:R-:W-:Y:S05]  /*19120*/  @!P1 BRA `(.L_x_583) ;  /* 0x0000006400189947 */ /* 0x001fea0003800000 */
.L_x_744:
[----:B------:R-:W-:Y:S05]  /*19130*/  BSYNC B2 ;  /* 0x0000000000027941 */ /* 0x000fea0003800000 */
.L_x_582:
[----:B------:R-:W-:Y:S04]  /*19140*/  BSSY B2, `(.L_x_584) ;  /* 0x0000009000027945 */ /* 0x000fe80003800000 */
[----:B------:R-:W-:Y:S05]  /*19150*/  @P2 BRA `(.L_x_585) ;  /* 0x00000000001c2947 */ /* 0x000fea0003800000 */
[----:B------:R-:W1:Y:S02]  /*19160*/  S2R R4, SR_TID.X ;  /* 0x0000000000047919 */ /* 0x000e640000002100 */
[----:B-1----:R-:W-:Y:S01]  /*19170*/  LOP3.LUT R5, R4, 0x1f, RZ, 0xc0, !PT ;  /* 0x0000001f04057812 */ /* 0x002fe200078ec0ff */
[----:B------:R-:W-:-:S03]  /*19180*/  IMAD.MOV.U32 R4, RZ, RZ, 0x6c00 ;  /* 0x00006c00ff047424 */ /* 0x000fc600078e00ff */
[----:B------:R-:W-:Y:S01]  /*19190*/  ISETP.NE.AND P1, PT, R5, RZ, PT ;  /* 0x000000ff0500720c */ /* 0x000fe20003f25270 */
[----:B------:R1:W-:-:S12]  /*191a0*/  SYNCS.ARRIVE.TRANS64 RZ, [R8+URZ+0x31c90], R4 ;  /* 0x031c900408ff79a7 */ /* 0x0003d8000800003f */
[----:B-1----:R-:W-:Y:S05]  /*191b0*/  @!P1 BRA `(.L_x_585) ;  /* 0x0000000000049947 */ /* 0x002fea0003800000 */
[----:B------:R-:W-:Y:S01]  /*191c0*/  BPT.TRAP 0x1 ;  /* 0x000000040000795c */ /* 0x000fe20000300000 */
.L_x_585:
[----:B------:R-:W-:Y:S05]  /*191d0*/  BSYNC B2 ;  /* 0x0000000000027941 */ /* 0x000fea0003800000 */
.L_x_584:
        /* <DEDUP_REMOVED lines=8> */
[----:B------:R-:W-:Y:S01]  /*19260*/  VIADD R10, R6, 0x16a00 ;  /* 0x00016a00060a7836 */ /* 0x000fe20000000000 */
[----:B------:R-:W-:Y:S01]  /*19270*/  UMOV UR6, 0x0 ;  /* 0x0000000000067882 */ /* 0x000fe20000000000 */
[----:B------:R-:W-:-:S10]  /*19280*/  UMOV UR7, 0x12f00000 ;  /* 0x12f0000000077882 */ /* 0x000fd40000000000 */
.L_x_586:
        /* <DEDUP_REMOVED lines=10> */
[----:B------:R-:W-:Y:S01]  /*19330*/  IMAD.MOV.U32 R14, RZ, RZ, 0x20 ;  /* 0x00000020ff0e7424 */ /* 0x000fe200078e00ff */
[----:B------:R-:W-:Y:S01]  /*19340*/  PLOP3.LUT P1, PT, PT, PT, PT, 0x80, 0x0 ;  /* 0x000000000000781c */ /* 0x000fe20003f2f070 */
[----:B------:R-:W-:Y:S01]  /*19350*/  VIADD R10, R6, 0x18e00 ;  /* 0x00018e00060a7836 */ /* 0x000fe20000000000 */
[----:B------:R-:W-:Y:S01]  /*19360*/  UMOV UR6, 0x0 ;  /* 0x0000000000067882 */ /* 0x000fe20000000000 */
[----:B------:R-:W-:Y:S01]  /*19370*/  UMOV UR7, 0x12f00000 ;  /* 0x12f0000000077882 */ /* 0x000fe20000000000 */
[----:B------:R-:W-:-:S15]  /*19380*/  R2UR UR10, R14 ;  /* 0x000000000e0a72ca */ /* 0x000fde00000e0000 */
.L_x_587:
        /* <DEDUP_REMOVED lines=16> */
.L_x_588:
        /* <DEDUP_REMOVED lines=10> */
[----:B------:R-:W1:Y:S01]  /*19530*/  SYNCS.PHASECHK.TRANS64.TRYWAIT P1, [R8+URZ+0x31cc0], R7 ;  /* 0x031cc007080075a7 */ /* 0x000e62000802017f */
[----:B------:R-:W-:Y:S04]  /*19540*/  BSSY B2, `(.L_x_589) ;  /* 0x0000002000027945 */ /* 0x000fe80003800000 */
[----:B-1----:R-:W-:Y:S05]  /*19550*/  @!P1 BRA `(.L_x_590) ;  /* 0x0000006000209947 */ /* 0x002fea0003800000 */
.L_x_745:
[----:B------:R-:W-:Y:S05]  /*19560*/  BSYNC B2 ;  /* 0x0000000000027941 */ /* 0x000fea0003800000 */
.L_x_589:
[----:B------:R-:W-:Y:S01]  /*19570*/  BSSY B2, `(.L_x_591) ;  /* 0x000000b000027945 */ /* 0x000fe20003800000 */
[----:B------:R-:W-:Y:S02]  /*19580*/  IMAD.MOV.U32 R10, RZ, RZ, 0x0 ;  /* 0x00000000ff0a7424 */ /* 0x000fe400078e00ff */
[----:B------:R-:W-:Y:S01]  /*19590*/  IMAD.MOV.U32 R11, RZ, RZ, 0x12f00000 ;  /* 0x12f00000ff0b7424 */ /* 0x000fe200078e00ff */
[----:B------:R-:W-:Y:S06]  /*195a0*/  @P2 BRA `(.L_x_592) ;  /* 0x00000000001c2947 */ /* 0x000fec0003800000 */
[----:B------:R-:W2:Y:S02]  /*195b0*/  S2R R4, SR_TID.X ;  /* 0x0000000000047919 */ /* 0x000ea40000002100 */
[----:B--2---:R-:W-:Y:S02]  /*195c0*/  LOP3.LUT R15, R4, 0x1f, RZ, 0xc0, !PT ;  /* 0x0000001f040f7812 */ /* 0x004fe400078ec0ff */
[----:B------:R-:W-:Y:S02]  /*195d0*/  MOV R4, 0x6c00 ;  /* 0x00006c0000047802 */ /* 0x000fe40000000f00 */
[----:B------:R-:W-:Y:S02]  /*195e0*/  ISETP.NE.AND P1, PT, R15, RZ, PT ;  /* 0x000000ff0f00720c */ /* 0x000fe40003f25270 */
[----:B------:R2:W-:Y:S11]  /*195f0*/  SYNCS.ARRIVE.TRANS64 RZ, [R8+URZ+0x31cb0], R4 ;  /* 0x031cb00408ff79a7 */ /* 0x0005f6000800003f */
[----:B--2---:R-:W-:Y:S05]  /*19600*/  @!P1 BRA `(.L_x_592) ;  /* 0x0000000000049947 */ /* 0x004fea0003800000 */
[----:B------:R-:W-:Y:S01]  /*19610*/  BPT.TRAP 0x1 ;  /* 0x000000040000795c */ /* 0x000fe20000300000 */
.L_x_592:
[----:B------:R-:W-:Y:S05]  /*19620*/  BSYNC B2 ;  /* 0x0000000000027941 */ /* 0x000fea0003800000 */
.L_x_591:
[----:B------:R-:W-:Y:S01]  /*19630*/  R2UR UR10, R12 ;  /* 0x000000000c0a72ca */ /* 0x000fe200000e0000 */
[----:B------:R-:W-:Y:S01]  /*19640*/  UIADD3 UR4, UP0, UR36, 0x670, URZ ;  /* 0x0000067024047890 */ /* 0x000fe2000ff1e03f */
[----:B------:R-:W-:Y:S01]  /*19650*/  R2UR UR6, R10 ;  /* 0x000000000a0672ca */ /* 0x000fe200000e0000 */
[----:B01----:R-:W-:Y:S01]  /*19660*/  VIADD R8, R8, 0x31cb0 ;  /* 0x00031cb008087836 */ /* 0x003fe20000000000 */
[----:B------:R-:W-:Y:S01]  /*19670*/  R2UR UR7, R11 ;  /* 0x000000000b0772ca */ /* 0x000fe200000e0000 */
[----:B------:R-:W-:Y:S01]  /*19680*/  VIADD R4, R6, 0x200 ;  /* 0x0000020006047836 */ /* 0x000fe20000000000 */
[----:B------:R-:W-:Y:S01]  /*19690*/  PLOP3.LUT P1, PT, PT, PT, PT, 0x80, 0x0 ;  /* 0x000000000000781c */ /* 0x000fe20003f2f070 */
[----:B------:R-:W-:-:S12]  /*196a0*/  UIADD3.X UR5, URZ, UR37, URZ, UP0, !UPT ;  /* 0x000000253f057290 */ /* 0x000fd800087fe43f */
.L_x_593:
        /* <DEDUP_REMOVED lines=15> */
.L_x_594:
        /* <DEDUP_REMOVED lines=15> */
.L_x_595:
        /* <DEDUP_REMOVED lines=10> */
.L_x_581:
[----:B------:R-:W-:Y:S05]  /*19930*/  BSYNC B1 ;  /* 0x0000000000017941 */ /* 0x000fea0003800000 */
.L_x_580:
[----:B------:R-:W2:Y:S01]  /*19940*/  LDL.LU R7, [R1] ;  /* 0x0000000001077983 */ /* 0x000ea20000300800 */
[----:B------:R-:W-:Y:S01]  /*19950*/  VIADD R29, R29, 0x1 ;  /* 0x000000011d1d7836 */ /* 0x000fe20000000000 */
[C---:B------:R-:W-:Y:S01]  /*19960*/  ISETP.GT.AND P2, PT, R9.reuse, R3, PT ;  /* 0x000000030900720c */ /* 0x040fe20003f44270 */
[----:B------:R-:W-:-:S03]  /*19970*/  VIADD R9, R9, 0xffffffff ;  /* 0xffffffff09097836 */ /* 0x000fc60000000000 */
[----:B------:R-:W-:-:S04]  /*19980*/  ISETP.NE.AND P1, PT, R29, 0x2, PT ;  /* 0x000000021d00780c */ /* 0x000fc80003f25270 */
[----:B------:R-:W-:Y:S02]  /*19990*/  SEL R4, RZ, 0x1, P1 ;  /* 0x00000001ff047807 */ /* 0x000fe40000800000 */
[----:B------:R-:W-:Y:S02]  /*199a0*/  SEL R29, R29, RZ, P1 ;  /* 0x000000ff1d1d7207 */ /* 0x000fe40000800000 */
[----:B--2---:R-:W-:-:S05]  /*199b0*/  LOP3.LUT R7, R7, R4, RZ, 0x3c, !PT ;  /* 0x0000000407077212 */ /* 0x004fca00078e3cff */
[----:B------:R1:W-:Y:S01]  /*199c0*/  STL [R1], R7 ;  /* 0x0000000701007387 */ /* 0x0003e20000100800 */
[----:B------:R-:W-:Y:S05]  /*199d0*/  @P2 BRA `(.L_x_596) ;  /* 0xfffffff400a42947 */ /* 0x000fea000383ffff */
.L_x_558:
[----:B------:R-:W-:Y:S05]  /*199e0*/  BSYNC B0 ;  /* 0x0000000000007941 */ /* 0x000fea0003800000 */
.L_x_557:
[----:B------:R-:W2:Y:S01]  /*199f0*/  LDL R4, [R1+0x30] ;  /* 0x0000300001047983 */ /* 0x000ea20000100800 */
[----:B------:R-:W-:Y:S05]  /*19a00*/  @!P0 WARPSYNC.ALL ;  /* 0x0000000000008948 */ /* 0x000fea0003800000 */
[----:B------:R-:W-:Y:S06]  /*19a10*/  @!P0 BAR.SYNC.DEFER_BLOCKING 0xc, 0x200 ;  /* 0x0308000000008b1d */ /* 0x000fec0000010000 */
[----:B------:R-:W-:Y:S01]  /*19a20*/  BSSY B7, `(.L_x_597) ;  /* 0x000041e000077945 */ /* 0x000fe20003800000 */
[----:B--2---:R-:W-:-:S13]  /*19a30*/  ISETP.GT.AND P0, PT, R4, RZ, PT ;  /* 0x000000ff0400720c */ /* 0x004fda0003f04270 */
[----:B------:R-:W-:Y:S05]  /*19a40*/  @P0 BRA `(.L_x_598) ;  /* 0x0000000000440947 */ /* 0x000fea0003800000 */
[----:B------:R-:W2:Y:S02]  /*19a50*/  S2R R4, SR_TID.X ;  /* 0x0000000000047919 */ /* 0x000ea40000002100 */
[----:B--2---:R-:W-:-:S04]  /*19a60*/  LOP3.LUT R4, R4, 0x7f, RZ, 0xc0, !PT ;  /* 0x0000007f04047812 */ /* 0x004fc800078ec0ff */
[----:B------:R-:W-:-:S13]  /*19a70*/  ISETP.NE.AND P0, PT, R4, RZ, PT ;  /* 0x000000ff0400720c */ /* 0x000fda0003f05270 */
[----:B------:R-:W-:Y:S05]  /*19a80*/  @P0 BRA `(.L_x_599) ;  /* 0x00000040005c0947 */ /* 0x000fea0003800000 */
[----:B0-----:R-:W0:Y:S01]  /*19a90*/  S2R R5, SR_LANEID ;  /* 0x0000000000057919 */ /* 0x001e220000000000 */
[----:B------:R-:W-:Y:S01]  /*19aa0*/  VOTEU.ANY UR4, UPT, PT ;  /* 0x0000000000047886 */ /* 0x000fe200038e0100 */
[----:B------:R-:W2:Y:S01]  /*19ab0*/  LDC.64 R2, c[0x0][0xc60] ;  /* 0x00031800ff027b82 */ /* 0x000ea20000000a00 */
[----:B------:R-:W0:Y:S02]  /*19ac0*/  FLO.U32 R0, UR4 ;  /* 0x0000000400007d00 */ /* 0x000e2400080e0000 */
[----:B0-----:R-:W-:-:S06]  /*19ad0*/  ISETP.EQ.U32.AND P0, PT, R0, R5, PT ;  /* 0x000000050000720c */ /* 0x001fcc0003f02070 */
[----:B------:R-:W2:Y:S07]  /*19ae0*/  POPC R5, UR4 ;  /* 0x0000000400057d09 */ /* 0x000eae0008000000 */
[----:B--2---:R-:W2:Y:S01]  /*19af0*/  @P0 ATOMG.E.ADD.STRONG.GPU PT, R3, desc[UR60][R2.64], R5 ;  /* 0x00000005020309a8 */ /* 0x004ea200081ee1fc */
[----:B------:R-:W0:Y:S02]  /*19b00*/  S2R R4, SR_LTMASK ;  /* 0x0000000000047919 */ /* 0x000e240000003900 */
[----:B0-----:R-:W-:-:S04]  /*19b10*/  LOP3.LUT R4, R4, UR4, RZ, 0xc0, !PT ;  /* 0x0000000404047c12 */ /* 0x001fc8000f8ec0ff */
[----:B-1----:R-:W0:Y:S01]  /*19b20*/  POPC R7, R4 ;  /* 0x0000000400077309 */ /* 0x002e220000000000 */
[----:B--2---:R-:W0:Y:S02]  /*19b30*/  SHFL.IDX PT, R0, R3, R0, 0x1f ;  /* 0x00001f0003007589 */ /* 0x004e2400000e0000 */
[----:B0-----:R-:W-:Y:S01]  /*19b40*/  IADD3 R16, R0, UR38, R7 ;  /* 0x0000002600107c10 */ /* 0x001fe2000fffe007 */
[----:B------:R-:W-:Y:S06]  /*19b50*/  BRA `(.L_x_599) ;  /* 0x0000004000287947 */ /* 0x000fec0003800000 */
.L_x_598:
        /* <DEDUP_REMOVED lines=9> */
[----:B------:R-:W2:Y:S01]  /*19bf0*/  LDC.64 R2, c[0x4][R2] ;  /* 0x0100000002027b82 */ /* 0x000ea20000000a00 */
[----:B0-----:R-:W-:Y:S02]  /*19c00*/  IMAD.U32 R5, RZ, RZ, UR7 ;  /* 0x00000007ff057e24 */ /* 0x001fe4000f8e00ff */
[----:B------:R-:W-:Y:S02]  /*19c10*/  IMAD.U32 R6, RZ, RZ, UR8 ;  /* 0x00000008ff067e24 */ /* 0x000fe4000f8e00ff */
[----:B-1----:R-:W-:-:S02]  /*19c20*/  IMAD.U32 R7, RZ, RZ, UR9 ;  /* 0x00000009ff077e24 */ /* 0x002fc4000f8e00ff */
[----:B------:R-:W-:Y:S02]  /*19c30*/  IMAD.U32 R10, RZ, RZ, UR4 ;  /* 0x00000004ff0a7e24 */ /* 0x000fe4000f8e00ff */
[----:B------:R-:W-:Y:S02]  /*19c40*/  IMAD.U32 R11, RZ, RZ, UR5 ;  /* 0x00000005ff0b7e24 */ /* 0x000fe4000f8e00ff */
[----:B------:R-:W-:Y:S02]  /*19c50*/  IMAD.MOV.U32 R8, RZ, RZ, 0x70 ;  /* 0x00000070ff087424 */ /* 0x000fe400078e00ff */
[----:B------:R-:W-:Y:S02]  /*19c60*/  IMAD.MOV.U32 R12, RZ, RZ, 0x1 ;  /* 0x00000001ff0c7424 */ /* 0x000fe400078e00ff */
[----:B------:R-:W-:-:S07]  /*19c70*/  IMAD.MOV.U32 R13, RZ, RZ, RZ ;  /* 0x000000ffff0d7224 */ /* 0x000fce00078e00ff */
[----:B------:R-:W-:-:S07]  /*19c80*/  LEPC R20, `(.L_x_601) ;  /* 0x000000001014794e */ /* 0x000fce0000000000 */
[----:B--2---:R-:W-:Y:S05]  /*19c90*/  CALL.ABS.NOINC R2 ;  /* 0x0000000002007343 */ /* 0x004fea0003c00000 */
.L_x_601:
[----:B------:R-:W-:Y:S05]  /*19ca0*/  BSYNC B6 ;  /* 0x0000000000067941 */ /* 0x000fea0003800000 */
.L_x_600:
        /* <DEDUP_REMOVED lines=8> */
[----:B------:R2:W3:Y:S01]  /*19d30*/  LDC.64 R2, c[0x4][R0] ;  /* 0x0100000000027b82 */ /* 0x0004e20000000a00 */
[----:B------:R-:W-:Y:S01]  /*19d40*/  MOV R4, UR6 ;  /* 0x0000000600047c02 */ /* 0x000fe20008000f00 */
[----:B0-----:R-:W-:Y:S02]  /*19d50*/  IMAD.U32 R5, RZ, RZ, UR7 ;  /* 0x00000007ff057e24 */ /* 0x001fe4000f8e00ff */
[----:B------:R-:W-:Y:S02]  /*19d60*/  IMAD.U32 R6, RZ, RZ, UR8 ;  /* 0x00000008ff067e24 */ /* 0x000fe4000f8e00ff */
[----:B-1----:R-:W-:-:S02]  /*19d70*/  IMAD.U32 R7, RZ, RZ, UR9 ;  /* 0x00000009ff077e24 */ /* 0x002fc4000f8e00ff */
[----:B------:R-:W-:Y:S02]  /*19d80*/  IMAD.U32 R10, RZ, RZ, UR4 ;  /* 0x00000004ff0a7e24 */ /* 0x000fe4000f8e00ff */
[----:B------:R-:W-:Y:S02]  /*19d90*/  IMAD.U32 R11, RZ, RZ, UR5 ;  /* 0x00000005ff0b7e24 */ /* 0x000fe4000f8e00ff */
[----:B------:R-:W-:Y:S02]  /*19da0*/  IMAD.MOV.U32 R8, RZ, RZ, 0x70 ;  /* 0x00000070ff087424 */ /* 0x000fe400078e00ff */
[----:B------:R-:W-:Y:S02]  /*19db0*/  IMAD.MOV.U32 R12, RZ, RZ, 0x1 ;  /* 0x00000001ff0c7424 */ /* 0x000fe400078e00ff */
[----:B--2---:R-:W-:-:S07]  /*19dc0*/  IMAD.MOV.U32 R13, RZ, RZ, RZ ;  /* 0x000000ffff0d7224 */ /* 0x004fce00078e00ff */
[----:B------:R-:W-:-:S07]  /*19dd0*/  LEPC R20, `(.L_x_604) ;  /* 0x000000001014794e */ /* 0x000fce0000000000 */
[----:B---3--:R-:W-:Y:S05]  /*19de0*/  CALL.ABS.NOINC R2 ;  /* 0x0000000002007343 */ /* 0x008fea0003c00000 */
.L_x_604:
        /* <DEDUP_REMOVED lines=16> */
.L_x_603:
[----:B------:R-:W-:Y:S05]  /*19ef0*/  BSYNC B6 ;  /* 0x0000000000067941 */ /* 0x000fea0003800000 */
.L_x_602:
[----:B------:R-:W2:Y:S01]  /*19f00*/  LDL.LU R21, [R1+0x4] ;  /* 0x0000040001157983 */ /* 0x000ea20000300800 */
[----:B------:R-:W-:Y:S02]  /*19f10*/  ULDC.64 UR4, c[0x0][0x9f8] ;  /* 0x00027e0000047ab9 */ /* 0x000fe40000000a00 */
[----:B------:R-:W-:Y:S01]  /*19f20*/  ISETP.NE.U32.AND P0, PT, RZ, UR4, PT ;  /* 0x00000004ff007c0c */ /* 0x000fe2000bf05070 */
[----:B------:R-:W3:Y:S03]  /*19f30*/  LDL R20, [R1+0x10] ;  /* 0x0000100001147983 */ /* 0x000ee60000100800 */
[----:B------:R-:W-:-:S13]  /*19f40*/  ISETP.NE.AND.EX P0, PT, RZ, UR5, PT, P0 ;  /* 0x00000005ff007c0c */ /* 0x000fda000bf05300 */
[----:B------:R-:W-:-:S04]  /*19f50*/  @P0 IADD3 R2, P1, R24, UR4, RZ ;  /* 0x0000000418020c10 */ /* 0x000fc8000ff3e0ff */
[----:B--2---:R-:W-:Y:S01]  /*19f60*/  @P0 IADD3.X R3, R21, UR5, RZ, P1, !PT ;  /* 0x0000000515030c10 */ /* 0x004fe20008ffe4ff */
[----:B------:R-:W-:-:S04]  /*19f70*/  ULDC.64 UR4, c[0x0][0xa08] ;  /* 0x0002820000047ab9 */ /* 0x000fc80000000a00 */
[----:B------:R2:W1:Y:S01]  /*19f80*/  @P0 LDG.E R25, desc[UR60][R2.64] ;  /* 0x0000003c02190981 */ /* 0x000462000c1e1900 */
[----:B---3--:R-:W-:-:S05]  /*19f90*/  IADD3 R8, R20, -0x1, RZ ;  /* 0xffffffff14087810 */ /* 0x008fca0007ffe0ff */
[----:B------:R3:W-:Y:S01]  /*19fa0*/  STL [R1+0x14], R8 ;  /* 0x0000140801007387 */ /* 0x0007e20000100800 */
[----:B--2---:R-:W2:Y:S02]  /*19fb0*/  LDC.64 R2, c[0x0][0x418] ;  /* 0x00010600ff027b82 */ /* 0x004ea40000000a00 */
[----:B--2---:R-:W-:Y:S01]  /*19fc0*/  LOP3.LUT P0, RZ, R2, UR4, RZ, 0xfc, !PT ;  /* 0x0000000402ff7c12 */ /* 0x004fe2000f80fcff */
[----:B------:R-:W-:-:S03]  /*19fd0*/  UMOV UR4, 0xffffffff ;  /* 0xffffffff00047882 */ /* 0x000fc60000000000 */
[----:B------:R-:W-:Y:S02]  /*19fe0*/  LOP3.LUT P0, RZ, R3, UR5, RZ, 0xfc, P0 ;  /* 0x0000000503ff7c12 */ /* 0x000fe4000800fcff */
[----:B-1----:R-:W-:Y:S02]  /*19ff0*/  SHF.R.S32.HI R7, RZ, 0x1f, R25 ;  /* 0x0000001fff077819 */ /* 0x002fe40000011419 */
[----:B------:R-:W-:-:S03]  /*1a000*/  SEL R24, R25, RZ, !P0 ;  /* 0x000000ff19187207 */ /* 0x000fc60004000000 */
[----:B------:R3:W-:Y:S01]  /*1a010*/  STL [R1+0x4], R7 ;  /* 0x0000040701007387 */ /* 0x0007e20000100800 */
[----:B------:R-:W-:Y:S05]  /*1a020*/  BRA.DIV UR4, `(.L_x_605) ;  /* 0x0000005604807947 */ /* 0x000fea000b800000 */
[----:B------:R-:W1:Y:S02]  /*1a030*/  S2R R0, SR_TID.X ;  /* 0x0000000000007919 */ /* 0x000e640000002100 */
[----:B-1----:R-:W-:-:S04]  /*1a040*/  SHF.R.U32.HI R0, RZ, 0x5, R0 ;  /* 0x00000005ff007819 */ /* 0x002fc80000011600 */
[----:B------:R-:W-:-:S05]  /*1a050*/  LOP3.LUT R0, R0, 0x3, RZ, 0xc0, !PT ;  /* 0x0000000300007812 */ /* 0x000fca00078ec0ff */
[----:B------:R1:W2:Y:S02]  /*1a060*/  SHFL.IDX PT, R14, R0, RZ, 0x1f ;  /* 0x00001fff000e7589 */ /* 0x0002a400000e0000 */
.L_x_748:
[----:B-1----:R-:W4:Y:S01]  /*1a070*/  LDL.LU R0, [R1+0x50] ;  /* 0x0000500001007983 */ /* 0x002f220000300800 */
[----:B------:R-:W-:Y:S02]  /*1a080*/  PLOP3.LUT P1, PT, PT, PT, PT, 0x8, 0x0 ;  /* 0x000000000000781c */ /* 0x000fe40003f2e170 */
[----:B--2---:R-:W-:Y:S02]  /*1a090*/  ISETP.NE.AND P0, PT, R14, RZ, PT ;  /* 0x000000ff0e00720c */ /* 0x004fe40003f05270 */
[----:B----4-:R-:W-:-:S09]  /*1a0a0*/  LOP3.LUT R0, R0, 0xfffffffe, RZ, 0xc0, !PT ;  /* 0xfffffffe00007812 */ /* 0x010fd200078ec0ff */
[----:B------:R-:W-:-:S05]  /*1a0b0*/  @P1 LOP3.LUT R0, R0, 0x1, RZ, 0xfc, !PT ;  /* 0x0000000100001812 */ /* 0x000fca00078efcff */
[----:B------:R1:W-:Y:S01]  /*1a0c0*/  STL [R1+0x50], R0 ;  /* 0x0000500001007387 */ /* 0x0003e20000100800 */
[----:B------:R-:W-:Y:S05]  /*1a0d0*/  @P0 BRA `(.L_x_606) ;  /* 0x0000000400280947 */ /* 0x000fea0003800000 */
[----:B------:R-:W-:-:S03]  /*1a0e0*/  UMOV UR4, 0xffffffff ;  /* 0xffffffff00047882 */ /* 0x000fc60000000000 */
[----:B------:R-:W-:Y:S05]  /*1a0f0*/  BRA.DIV UR4, `(.L_x_607) ;  /* 0x0000005604807947 */ /* 0x000fea000b800000 */
[----:B------:R-:W-:-:S13]  /*1a100*/  ELECT P6, URZ, PT ;  /* 0x00000000003f782f */ /* 0x000fda00038c0000 */
.L_x_751:
[----:B------:R-:W-:Y:S05]  /*1a110*/  @!P6 BRA `(.L_x_606) ;  /* 0x000000040018e947 */ /* 0x000fea0003800000 */
[----:B------:R-:W-:Y:S01]  /*1a120*/  ISETP.NE.U32.AND P0, PT, R2, RZ, PT ;  /* 0x000000ff0200720c */ /* 0x000fe20003f05070 */
[----:B------:R-:W-:-:S03]  /*1a130*/  IMAD.MOV.U32 R27, RZ, RZ, R8 ;  /* 0x000000ffff1b7224 */ /* 0x000fc600078e0008 */
[----:B------:R-:W-:-:S13]  /*1a140*/  ISETP.NE.AND.EX P0, PT, R3, RZ, PT, P0 ;  /* 0x000000ff0300720c */ /* 0x000fda0003f05300 */
[----:B------:R-:W-:Y:S05]  /*1a150*/  @!P0 BRA `(.L_x_608) ;  /* 0x0000000000488947 */ /* 0x000fea0003800000 */
[----:B------:R-:W2:Y:S01]  /*1a160*/  LDC R6, c[0x0][0x43c] ;  /* 0x00010f00ff067b82 */ /* 0x000ea20000000800 */
[----:B-1----:R-:W-:Y:S01]  /*1a170*/  IMAD.MOV.U32 R0, RZ, RZ, R8 ;  /* 0x000000ffff007224 */ /* 0x002fe200078e0008 */
[----:B------:R-:W-:Y:S01]  /*1a180*/  ULDC.64 UR4, c[0x0][0x428] ;  /* 0x00010a0000047ab9 */ /* 0x000fe20000000a00 */
[----:B--2---:R-:W-:-:S13]  /*1a190*/  ISETP.NE.AND P0, PT, R6, 0x1, PT ;  /* 0x000000010600780c */ /* 0x004fda0003f05270 */
[----:B0-----:R-:W0:Y:S02]  /*1a1a0*/  @P0 LDC.64 R4, c[0x0][0x440] ;  /* 0x00011000ff040b82 */ /* 0x001e240000000a00 */
[----:B0-----:R-:W-:-:S05]  /*1a1b0*/  @P0 IMAD.HI.U32 R4, R8, R4, RZ ;  /* 0x0000000408040227 */ /* 0x001fca00078e00ff */
[----:B------:R-:W-:-:S04]  /*1a1c0*/  @P0 SHF.R.U32.HI R0, RZ, R5, R4 ;  /* 0x00000005ff000219 */ /* 0x000fc80000011604 */
[--C-:B------:R-:W-:Y:S01]  /*1a1d0*/  SHF.R.S32.HI R5, RZ, 0x1f, R0.reuse ;  /* 0x0000001fff057819 */ /* 0x100fe20000011400 */
[--C-:B------:R-:W-:Y:S02]  /*1a1e0*/  IMAD.MOV R27, RZ, RZ, -R0.reuse ;  /* 0x000000ffff1b7224 */ /* 0x100fe400078e0a00 */
[----:B------:R-:W-:Y:S02]  /*1a1f0*/  IMAD.MOV.U32 R4, RZ, RZ, R0 ;  /* 0x000000ffff047224 */ /* 0x000fe400078e0000 */
        /* <DEDUP_REMOVED lines=8> */
.L_x_608:
[----:B-1----:R-:W-:Y:S01]  /*1a280*/  IMAD R0, R23, 0x8, R22 ;  /* 0x0000000817007824 */ /* 0x002fe200078e0216 */
[----:B--2---:R-:W-:-:S04]  /*1a290*/  SHF.L.U32 R2, R26, 0x1f, RZ ;  /* 0x0000001f1a027819 */ /* 0x004fc800000006ff */
[----:B------:R-:W1:Y:S02]  /*1a2a0*/  SYNCS.PHASECHK.TRANS64.TRYWAIT P0, [R0+URZ+0x31c40], R2 ;  /* 0x031c4002000075a7 */ /* 0x000e64000800017f */
[----:B-1----:R-:W-:Y:S05]  /*1a2b0*/  @!P0 BRA `(.L_x_609) ;  /* 0x0000005400308947 */ /* 0x002fea0003800000 */
.L_x_752:
        /* <DEDUP_REMOVED lines=9> */
[----:B----4-:R-:W-:Y:S05]  /*1a350*/  @!P0 BRA `(.L_x_610) ;  /* 0x0000000000048947 */ /* 0x010fea0003800000 */
[----:B------:R-:W-:Y:S01]  /*1a360*/  BPT.TRAP 0x1 ;  /* 0x000000040000795c */ /* 0x000fe20000300000 */
.L_x_610:
[----:B-1----:R-:W2:Y:S01]  /*1a370*/  LDL.LU R2, [R1+0x50] ;  /* 0x0000500001027983 */ /* 0x002ea20000300800 */
[----:B------:R-:W-:Y:S01]  /*1a380*/  R2UR UR9, R0 ;  /* 0x00000000000972ca */ /* 0x000fe200000e0000 */
[----:B------:R-:W-:Y:S01]  /*1a390*/  IMAD R0, R23, 0x6c00, R22 ;  /* 0x00006c0017007824 */ /* 0x000fe200078e0216 */
        /* <DEDUP_REMOVED lines=11> */
[----:B------:R-:W-:-:S04]  /*1a450*/  UIADD3 UR9, UR9, 0x31c30, URZ ;  /* 0x00031c3009097890 */ /* 0x000fc8000fffe03f */
[----:B------:R-:W-:Y:S02]  /*1a460*/  UIMAD UR11, UR11, 0x90, UR5 ;  /* 0x000000900b0b78a4 */ /* 0x000fe4000f8e0205 */
[----:B------:R-:W-:Y:S02]  /*1a470*/  UIADD3 UR14, UR8, 0x16a00, URZ ;  /* 0x00016a00080e7890 */ /* 0x000fe4000fffe03f */
[----:B------:R-:W-:Y:S02]  /*1a480*/  UIADD3.X UR5, URZ, UR37, URZ, UP0, !UPT ;  /* 0x000000253f057290 */ /* 0x000fe400087fe43f */
        /* <DEDUP_REMOVED lines=10> */
[----:B------:R4:W-:Y:S01]  /*1a530*/  UTMALDG.4D [UR8], [UR4], desc[UR6] ;  /* 0x00000608040075b4 */ /* 0x0009e20008019000 */
[----:B--2---:R-:W-:-:S04]  /*1a540*/  LOP3.LUT R2, R2, 0xfffffffe, RZ, 0xc0, !PT ;  /* 0xfffffffe02027812 */ /* 0x004fc800078ec0ff */
[----:B------:R-:W-:-:S05]  /*1a550*/  @P0 LOP3.LUT R2, R2, 0x1, RZ, 0xfc, !PT ;  /* 0x0000000102020812 */ /* 0x000fca00078efcff */
[----:B------:R4:W-:Y:S01]  /*1a560*/  STL [R1+0x50], R2 ;  /* 0x0000500201007387 */ /* 0x0009e20000100800 */
[----:B------:R-:W-:Y:S01]  /*1a570*/  NOP ;  /* 0x0000000000007918 */ /* 0x000fe20000000000 */
.L_x_606:
[----:B------:R-:W2:Y:S04]  /*1a580*/  LDL.LU R4, [R1+0x18] ;  /* 0x0000180001047983 */ /* 0x000ea80000300800 */
[----:B------:R-:W5:Y:S04]  /*1a590*/  LDL.LU R6, [R1+0xc] ;  /* 0x00000c0001067983 */ /* 0x000f680000300800 */
[----:B------:R-:W3:Y:S01]  /*1a5a0*/  LDL.LU R3, [R1+0x2c] ;  /* 0x00002c0001037983 */ /* 0x000ee20000300800 */
[----:B------:R-:W-:Y:S05]  /*1a5b0*/  WARPSYNC.ALL ;  /* 0x0000000000007948 */ /* 0x000fea0003800000 */
[----:B----4-:R-:W-:Y:S01]  /*1a5c0*/  ULDC.64 UR6, c[0x0][0xa00] ;  /* 0x0002800000067ab9 */ /* 0x010fe20000000a00 */
        /* <DEDUP_REMOVED lines=9> */
[----:B---3--:R-:W-:-:S03]  /*1a660*/  SEL R3, R3, RZ, !P0 ;  /* 0x000000ff03037207 */ /* 0x008fc60004000000 */
[----:B------:R-:W-:Y:S01]  /*1a670*/  IMAD R0, R4, UR5, R2 ;  /* 0x0000000504007c24 */ /* 0x000fe2000f8e0202 */
[----:B-----5:R-:W-:Y:S01]  /*1a680*/  SEL R2, R6, RZ, !P0 ;  /* 0x000000ff06027207 */ /* 0x020fe20004000000 */
[----:B0-----:R-:W-:-:S05]  /*1a690*/  IMAD.WIDE.U32 R4, R4, UR4, RZ ;  /* 0x0000000404047c25 */ /* 0x001fca000f8e00ff */
[----:B------:R-:W-:Y:S04]  /*1a6a0*/  STL.64 [R1+0x20], R4 ;  /* 0x0000200401007387 */ /* 0x000fe80000100a00 */
[----:B------:R0:W-:Y:S04]  /*1a6b0*/  STL [R1+0xc], R2 ;  /* 0x00000c0201007387 */ /* 0x0001e80000100800 */
[----:B------:R1:W-:Y:S01]  /*1a6c0*/  STL [R1+0x38], R3 ;  /* 0x0000380301007387 */ /* 0x0003e20000100800 */
[----:B0-----:R-:W-:Y:S01]  /*1a6d0*/  IMAD.IADD R2, R5, 0x1, R0 ;  /* 0x0000000105027824 */ /* 0x001fe200078e0200 */
[----:B------:R-:W-:-:S05]  /*1a6e0*/  SHF.R.S32.HI R0, RZ, 0x1f, R18 ;  /* 0x0000001fff007819 */ /* 0x000fca0000011412 */
[----:B------:R1:W-:Y:S04]  /*1a6f0*/  STL [R1+0x2c], R0 ;  /* 0x00002c0001007387 */ /* 0x0003e80000100800 */
[----:B------:R1:W-:Y:S01]  /*1a700*/  STL [R1+0x18], R2 ;  /* 0x0000180201007387 */ /* 0x0003e20000100800 */
[----:B------:R-:W-:Y:S05]  /*1a710*/  @!P1 BRA `(.L_x_612) ;  /* 0x0000000000409947 */ /* 0x000fea0003800000 */
[----:B-1----:R-:W-:Y:S01]  /*1a720*/  MOV R2, 0x0 ;  /* 0x0000000000027802 */ /* 0x002fe20000000f00 */
[----:B------:R-:W-:Y:S01]  /*1a730*/  ULDC.64 UR4, c[0x4][0xa8] ;  /* 0x01002a0000047ab9 */ /* 0x000fe20000000a00 */
[----:B------:R-:W-:Y:S01]  /*1a740*/  ULDC.64 UR6, c[0x4][0xb0] ;  /* 0x01002c0000067ab9 */ /* 0x000fe20000000a00 */
[----:B------:R-:W-:Y:S01]  /*1a750*/  ULDC.64 UR8, c[0x4][0x20] ;  /* 0x0100080000087ab9 */ /* 0x000fe20000000a00 */
[----:B------:R-:W-:Y:S01]  /*1a760*/  IMAD.U32 R4, RZ, RZ, UR4 ;  /* 0x00000004ff047e24 */ /* 0x000fe2000f8e00ff */
[----:B------:R-:W-:Y:S01]  /*1a770*/  MOV R13, RZ ;  /* 0x000000ff000d7202 */ /* 0x000fe20000000f00 */
[----:B------:R-:W0:Y:S01]  /*1a780*/  LDC.64 R2, c[0x4][R2] ;  /* 0x0100000002027b82 */ /* 0x000e220000000a00 */
[----:B------:R-:W-:Y:S02]  /*1a790*/  IMAD.U32 R5, RZ, RZ, UR5 ;  /* 0x00000005ff057e24 */ /* 0x000fe4000f8e00ff */
[----:B------:R-:W-:Y:S02]  /*1a7a0*/  IMAD.U32 R6, RZ, RZ, UR6 ;  /* 0x00000006ff067e24 */ /* 0x000fe4000f8e00ff */
[----:B------:R-:W-:-:S02]  /*1a7b0*/  IMAD.U32 R7, RZ, RZ, UR7 ;  /* 0x00000007ff077e24 */ /* 0x000fc4000f8e00ff */
[----:B------:R-:W-:Y:S02]  /*1a7c0*/  IMAD.U32 R10, RZ, RZ, UR8 ;  /* 0x00000008ff0a7e24 */ /* 0x000fe4000f8e00ff */
[----:B------:R-:W-:Y:S02]  /*1a7d0*/  IMAD.U32 R11, RZ, RZ, UR9 ;  /* 0x00000009ff0b7e24 */ /* 0x000fe4000f8e00ff */
[----:B------:R-:W-:Y:S02]  /*1a7e0*/  IMAD.MOV.U32 R8, RZ, RZ, 0x70 ;  /* 0x00000070ff087424 */ /* 0x000fe400078e00ff */
[----:B------:R-:W-:-:S07]  /*1a7f0*/  IMAD.MOV.U32 R12, RZ, RZ, 0x1 ;  /* 0x00000001ff0c7424 */ /* 0x000fce00078e00ff */
[----:B------:R-:W-:-:S07]  /*1a800*/  LEPC R20, `(.L_x_612) ;  /* 0x000000001014794e */ /* 0x000fce0000000000 */
[----:B0-----:R-:W-:Y:S05]  /*1a810*/  CALL.ABS.NOINC R2 ;  /* 0x0000000002007343 */ /* 0x001fea0003c00000 */
.L_x_612:
[----:B------:R-:W-:Y:S05]  /*1a820*/  BSYNC B6 ;  /* 0x0000000000067941 */ /* 0x000fea0003800000 */
.L_x_611:
[----:B-1----:R-:W2:Y:S01]  /*1a830*/  LDL.LU R0, [R1+0x18] ;  /* 0x0000180001007983 */ /* 0x002ea20000300800 */
[----:B------:R-:W0:Y:S01]  /*1a840*/  LDC R10, c[0x0][0x448] ;  /* 0x00011200ff0a7b82 */ /* 0x000e220000000800 */
        /* <DEDUP_REMOVED lines=10> */
[----:B------:R-:W0:Y:S01]  /*1a8f0*/  @P0 LDC R5, c[0x0][0x44c] ;  /* 0x00011300ff050b82 */ /* 0x000e220000000800 */
[----:B--2---:R-:W-:Y:S02]  /*1a900*/  IMAD.MOV.U32 R3, RZ, RZ, R0 ;  /* 0x000000ffff037224 */ /* 0x004fe400078e0000 */
[----:B---3--:R-:W-:Y:S02]  /*1a910*/  IMAD R0, R20, UR4, RZ ;  /* 0x0000000414007c24 */ /* 0x008fe4000f8e02ff */
        /* <DEDUP_REMOVED lines=20> */
[----:B------:R-:W-:Y:S02]  /*1aa60*/  LOP3.LUT R20, R20, 0x18, RZ, 0xc0, !PT ;  /* 0x0000001814147812 */ /* 0x000fe400078ec0ff */
[C---:B------:R-:W-:Y:S01]  /*1aa70*/  LOP3.LUT R13, R21.reuse, 0x20, RZ, 0xfc, !PT ;  /* 0x00000020150d7812 */ /* 0x040fe200078efcff */
[----:B0-----:R-:W-:Y:S01]  /*1aa80*/  @P0 IMAD.HI.U32 R0, R8, R5, RZ ;  /* 0x0000000508000227 */ /* 0x001fe200078e00ff */
[----:B------:R-:W-:-:S03]  /*1aa90*/  LOP3.LUT R12, R21, 0x40, RZ, 0xfc, !PT ;  /* 0x00000040150c7812 */ /* 0x000fc600078efcff */
[----:B------:R-:W-:Y:S01]  /*1aaa0*/  IMAD.MOV.U32 R5, RZ, RZ, R8 ;  /* 0x000000ffff057224 */ /* 0x000fe200078e0008 */
[----:B----4-:R-:W-:-:S04]  /*1aab0*/  @P0 SHF.R.U32.HI R5, RZ, R4, R0 ;  /* 0x00000004ff050219 */ /* 0x010fc80000011600 */
[----:B------:R-:W-:-:S05]  /*1aac0*/  SHF.R.S32.HI R0, RZ, 0x1f, R5 ;  /* 0x0000001fff007819 */ /* 0x000fca0000011405 */
[----:B------:R-:W-:-:S04]  /*1aad0*/  IMAD R0, R0, UR4, RZ ;  /* 0x0000000400007c24 */ /* 0x000fc8000f8e02ff */
[C---:B------:R-:W-:Y:S02]  /*1aae0*/  IMAD R6, R5.reuse, UR5, R0 ;  /* 0x0000000505067c24 */ /* 0x040fe4000f8e0200 */
[----:B------:R-:W-:Y:S02]  /*1aaf0*/  IMAD.MOV R0, RZ, RZ, -R5 ;  /* 0x000000ffff007224 */ /* 0x000fe400078e0a05 */
[----:B------:R-:W-:-:S04]  /*1ab00*/  IMAD.WIDE.U32 R4, R5, UR4, R2 ;  /* 0x0000000405047c25 */ /* 0x000fc8000f8e0002 */
[----:B------:R-:W-:Y:S02]  /*1ab10*/  IMAD R0, R10, R0, R8 ;  /* 0x000000000a007224 */ /* 0x000fe400078e0208 */
[----:B------:R-:W-:Y:S02]  /*1ab20*/  IMAD.IADD R5, R5, 0x1, R6 ;  /* 0x0000000105057824 */ /* 0x000fe400078e0206 */
[----:B------:R-:W-:Y:S01]  /*1ab30*/  VIADD R8, R8, 0x80 ;  /* 0x0000008008087836 */ /* 0x000fe20000000000 */
[----:B------:R-:W-:Y:S01]  /*1ab40*/  SHF.R.S32.HI R9, RZ, 0x1f, R0 ;  /* 0x0000001fff097819 */ /* 0x000fe20000011400 */
[----:B------:R-:W-:Y:S02]  /*1ab50*/  IMAD.WIDE.U32 R6, R0, UR6, R4 ;  /* 0x0000000600067c25 */ /* 0x000fe4000f8e0004 */
[----:B------:R-:W0:Y:S02]  /*1ab60*/  @P0 LDC R5, c[0x0][0x44c] ;  /* 0x00011300ff050b82 */ /* 0x000e240000000800 */
[----:B------:R-:W-:Y:S01]  /*1ab70*/  IMAD R9, R9, UR6, RZ ;  /* 0x0000000609097c24 */ /* 0x000fe2000f8e02ff */
[----:B------:R-:W-:-:S03]  /*1ab80*/  LEA R4, P1, R6, UR8, 0x1 ;  /* 0x0000000806047c11 */ /* 0x000fc6000f8208ff */
[----:B------:R-:W-:Y:S02]  /*1ab90*/  IMAD R0, R0, UR7, R9 ;  /* 0x0000000700007c24 */ /* 0x000fe4000f8e0209 */
[----:B------:R1:W5:Y:S02]  /*1aba0*/  LDL R9, [R1+0x8] ;  /* 0x0000080001097983 */ /* 0x0003640000100800 */
[----:B------:R-:W-:Y:S02]  /*1abb0*/  IMAD.IADD R0, R7, 0x1, R0 ;  /* 0x0000000107007824 */ /* 0x000fe400078e0200 */
[----:B------:R-:W2:Y:S03]  /*1abc0*/  @P0 LDC R7, c[0x0][0x450] ;  /* 0x00011400ff070b82 */ /* 0x000ea60000000800 */
[----:B------:R-:W-:Y:S01]  /*1abd0*/  LEA.HI.X R0, R6, UR9, R0, 0x1, P1 ;  /* 0x0000000906007c11 */ /* 0x000fe200088f0c00 */
[----:B------:R-:W-:-:S02]  /*1abe0*/  IMAD.MOV.U32 R6, RZ, RZ, R8 ;  /* 0x000000ffff067224 */ /* 0x000fc400078e0008 */
[----:B0-----:R-:W-:-:S05]  /*1abf0*/  @P0 IMAD.HI.U32 R5, R8, R5, RZ ;  /* 0x0000000508050227 */ /* 0x001fca00078e00ff */
[----:B--2---:R-:W-:-:S04]  /*1ac00*/  @P0 SHF.R.U32.HI R6, RZ, R7, R5 ;  /* 0x00000007ff060219 */ /* 0x004fc80000011605 */
[--C-:B------:R-:W-:Y:S01]  /*1ac10*/  SHF.R.S32.HI R7, RZ, 0x1f, R6.reuse ;  /* 0x0000001fff077819 */ /* 0x100fe20000011406 */
[----:B------:R-:W-:Y:S02]  /*1ac20*/  IMAD.MOV R5, RZ, RZ, -R6 ;  /* 0x000000ffff057224 */ /* 0x000fe400078e0a06 */
[----:B------:R-:W-:-:S04]  /*1ac30*/  IMAD.WIDE.U32 R2, R6, UR4, R2 ;  /* 0x0000000406027c25 */ /* 0x000fc8000f8e0002 */
[----:B------:R-:W-:Y:S02]  /*1ac40*/  IMAD R5, R10, R5, R8 ;  /* 0x000000050a057224 */ /* 0x000fe400078e0208 */
        /* <DEDUP_REMOVED lines=8> */
[----:B------:R-:W-:-:S02]  /*1acd0*/  IMAD R6, R6, UR6, RZ ;  /* 0x0000000606067c24 */ /* 0x000fc4000f8e02ff */
        /* <DEDUP_REMOVED lines=8> */
[----:B-1----:R-:W-:Y:S06]  /*1ad60*/  BRA.DIV UR4, `(.L_x_613) ;  /* 0x0000004a04987947 */ /* 0x002fec000b800000 */
        /* <DEDUP_REMOVED lines=19> */
[----:B0-----:R-:W-:-:S04]  /*1aea0*/  @!P3 LEA R3, P4, R20, R3, 0x1 ;  /* 0x000000031403b211 */ /* 0x001fc800078808ff */
[----:B-1----:R-:W-:-:S04]  /*1aeb0*/  @!P3 IADD3.X R2, RZ, R2, RZ, P4, !PT ;  /* 0x00000002ff02b210 */ /* 0x002fc800027fe4ff */
        /* <DEDUP_REMOVED lines=19> */
[----:B0-----:R-:W0:Y:S01]  /*1aff0*/  SHFL.IDX PT, R2, R4, 0x3, 0x1c1f ;  /* 0x007c1f0004027f89 */ /* 0x001e2200000e0000 */
[----:B------:R-:W-:-:S03]  /*1b000*/  VIADD R3, R17, 0x80 ;  /* 0x0000008011037836 */ /* 0x000fc60000000000 */
[----:B------:R-:W1:Y:S02]  /*1b010*/  SHFL.IDX PT, R4, R7, RZ, 0x1c1f ;  /* 0x001c1fff07047589 */ /* 0x000e6400000e0000 */
[----:B------:R-:W-:Y:S01]  /*1b020*/  ISETP.GE.AND P3, PT, R3, R5, PT ;  /* 0x000000050300720c */ /* 0x000fe20003f66270 */
[----:B------:R-:W-:-:S05]  /*1b030*/  VIADD R3, R17, 0x60 ;  /* 0x0000006011037836 */ /* 0x000fca0000000000 */
[----:B------:R-:W-:-:S13]  /*1b040*/  ISETP.GE.AND P4, PT, R3, R5, PT ;  /* 0x000000050300720c */ /* 0x000fda0003f86270 */
[----:B0-----:R-:W-:-:S05]  /*1b050*/  @!P4 LEA R2, P5, R20, R2, 0x1 ;  /* 0x000000021402c211 */ /* 0x001fca00078a08ff */
[----:B------:R-:W-:Y:S01]  /*1b060*/  @!P4 IMAD.X R3, RZ, RZ, R0, P5 ;  /* 0x000000ffff03c224 */ /* 0x000fe200028e0600 */
[----:B-1----:R-:W-:Y:S01]  /*1b070*/  @!P3 LEA R4, P5, R20, R4, 0x1 ;  /* 0x000000041404b211 */ /* 0x002fe200078a08ff */
[----:B------:R-:W0:Y:S04]  /*1b080*/  SHFL.IDX PT, R0, R6, RZ, 0x1c1f ;  /* 0x001c1fff06007589 */ /* 0x000e2800000e0000 */
[----:B------:R-:W-:Y:S04]  /*1b090*/  @!P4 LDGSTS.E.BYPASS.LTC128B.128 [R9+0xf200], desc[UR60][R2.64], !P2 ;  /* 0x0f2000000209cfae */ /* 0x000fe8000d101d7c */
[----:B------:R-:W-:Y:S04]  /*1b0a0*/  @!P4 LDGSTS.E.BYPASS.LTC128B.128 [R9+0x12200], desc[UR60][R2.64+0x40], !P1 ;  /* 0x122000400209cfae */ /* 0x000fe8000c901d7c */
[----:B------:R1:W-:Y:S04]  /*1b0b0*/  @!P4 LDGSTS.E.BYPASS.LTC128B.128 [R9+0x15200], desc[UR60][R2.64+0x80], !P0 ;  /* 0x152000800209cfae */ /* 0x0003e8000c101d7c */
[----:B------:R-:W2:Y:S01]  /*1b0c0*/  SHFL.IDX PT, R6, R6, 0x1, 0x1c1f ;  /* 0x003c1f0006067f89 */ /* 0x000ea200000e0000 */
[----:B0-----:R-:W-:-:S02]  /*1b0d0*/  @!P3 IMAD.X R0, RZ, RZ, R0, P5 ;  /* 0x000000ffff00b224 */ /* 0x001fc400028e0600 */
[----:B-1----:R-:W-:Y:S02]  /*1b0e0*/  @!P3 IMAD.MOV.U32 R2, RZ, RZ, R4 ;  /* 0x000000ffff02b224 */ /* 0x002fe400078e0004 */
[----:B------:R-:W-:-:S05]  /*1b0f0*/  @!P3 IMAD.MOV.U32 R3, RZ, RZ, R0 ;  /* 0x000000ffff03b224 */ /* 0x000fca00078e0000 */
[----:B------:R-:W-:Y:S04]  /*1b100*/  @!P3 LDGSTS.E.BYPASS.LTC128B.128 [R9+0xfa00], desc[UR60][R2.64], !P2 ;  /* 0x0fa000000209bfae */ /* 0x000fe8000d101d7c */
[----:B------:R-:W-:Y:S04]  /*1b110*/  @!P3 LDGSTS.E.BYPASS.LTC128B.128 [R9+0x12a00], desc[UR60][R2.64+0x40], !P1 ;  /* 0x12a000400209bfae */ /* 0x000fe8000c901d7c */
[----:B------:R0:W-:Y:S04]  /*1b120*/  @!P3 LDGSTS.E.BYPASS.LTC128B.128 [R9+0x15a00], desc[UR60][R2.64+0x80], !P0 ;  /* 0x15a000800209bfae */ /* 0x0001e8000c101d7c */
[----:B0-2---:R0:W1:Y:S02]  /*1b130*/  SHFL.IDX PT, R2, R7, 0x1, 0x1c1f ;  /* 0x003c1f0007027f89 */ /* 0x00506400000e0000 */
.L_x_765:
        /* <DEDUP_REMOVED lines=13> */
.L_x_614:
        /* <DEDUP_REMOVED lines=8> */
[----:B------:R1:W-:Y:S01]  /*1b290*/  STL [R1+0x28], R2 ;  /* 0x0000280201007387 */ /* 0x0003e20000100800 */
[----:B------:R-:W-:-:S04]  /*1b2a0*/  LEA.HI R0, R2, R2, RZ, 0x1 ;  /* 0x0000000202007211 */ /* 0x000fc800078f08ff */
[----:B------:R-:W-:-:S05]  /*1b2b0*/  LOP3.LUT R0, R0, 0xfffffffe, RZ, 0xc0, !PT ;  /* 0xfffffffe00007812 */ /* 0x000fca00078ec0ff */
[----:B------:R-:W-:-:S05]  /*1b2c0*/  IMAD.IADD R0, R2, 0x1, -R0 ;  /* 0x0000000102007824 */ /* 0x000fca00078e0a00 */
[----:B------:R-:W-:Y:S01]  /*1b2d0*/  SHF.L.U32 R0, R0, 0x1f, RZ ;  /* 0x0000001f00007819 */ /* 0x000fe200000006ff */
[----:B------:R-:W-:Y:S01]  /*1b2e0*/  NOP ;  /* 0x0000000000007918 */ /* 0x000fe20000000000 */
[----:B------:R1:W-:Y:S01]  /*1b2f0*/  SYNCS.ARRIVE.TRANS64.A1T0 RZ, [R22+URZ+0x31c00], RZ ;  /* 0x031c00ff16ff79a7 */ /* 0x0003e2000810003f */
[----:B------:R-:W-:Y:S01]  /*1b300*/  BSSY B0, `(.L_x_615) ;  /* 0x0000003000007945 */ /* 0x000fe20003800000 */
[----:B------:R-:W2:Y:S03]  /*1b310*/  SYNCS.PHASECHK.TRANS64.TRYWAIT P0, [R22+URZ+0x31c20], R0 ;  /* 0x031c2000160075a7 */ /* 0x000ea6000800017f */
[----:B-12---:R-:W-:Y:S05]  /*1b320*/  @!P0 BRA `(.L_x_616) ;  /* 0x0000004c00508947 */ /* 0x006fea0003800000 */
.L_x_766:
[----:B------:R-:W-:Y:S05]  /*1b330*/  BSYNC B0 ;  /* 0x0000000000007941 */ /* 0x000fea0003800000 */
.L_x_615:
[----:B------:R-:W2:Y:S01]  /*1b340*/  LDL.LU R2, [R1+0x30] ;  /* 0x0000300001027983 */ /* 0x000ea20000300800 */
[----:B------:R-:W-:Y:S01]  /*1b350*/  BSSY B0, `(.L_x_617) ;  /* 0x000022b000007945 */ /* 0x000fe20003800000 */
[----:B--2---:R-:W-:-:S13]  /*1b360*/  ISETP.GE.AND P0, PT, R2, 0x91, PT ;  /* 0x000000910200780c */ /* 0x004fda0003f06270 */
[----:B------:R-:W-:Y:S05]  /*1b370*/  @!P0 BRA `(.L_x_618) ;  /* 0x0000002000a08947 */ /* 0x000fea0003800000 */
[----:B------:R-:W0:Y:S01]  /*1b380*/  LDL R2, [R1+0x10] ;  /* 0x0000100001027983 */ /* 0x000e220000100800 */
[----:B-1----:R-:W-:Y:S01]  /*1b390*/  IMAD.MOV.U32 R0, RZ, RZ, 0x1 ;  /* 0x00000001ff007424 */ /* 0x002fe200078e00ff */
[----:B------:R-:W-:Y:S01]  /*1b3a0*/  BSSY B2, `(.L_x_619) ;  /* 0x00000bd000027945 */ /* 0x000fe20003800000 */
[----:B0-----:R-:W-:-:S05]  /*1b3b0*/  IMAD.MOV R7, RZ, RZ, -R2 ;  /* 0x000000ffff077224 */ /* 0x001fca00078e0a02 */
[----:B------:R-:W-:-:S05]  /*1b3c0*/  VIADDMNMX R7, R7, R0, 0xffffffff, !PT ;  /* 0xffffffff07077446 */ /* 0x000fca0007800100 */
[----:B------:R-:W-:-:S05]  /*1b3d0*/  IMAD.IADD R0, R2, 0x1, R7 ;  /* 0x0000000102007824 */ /* 0x000fca00078e0207 */
[----:B------:R-:W-:-:S04]  /*1b3e0*/  LOP3.LUT R0, R0, 0x1, RZ, 0xc0, !PT ;  /* 0x0000000100007812 */ /* 0x000fc800078ec0ff */
[----:B------:R-:W-:Y:S01]  /*1b3f0*/  ISETP.NE.U32.AND P0, PT, R0, 0x1, PT ;  /* 0x000000010000780c */ /* 0x000fe20003f05070 */
[----:B------:R-:W-:-:S12]  /*1b400*/  VIADD R0, R2, 0xfffffffe ;  /* 0xfffffffe02007836 */ /* 0x000fd80000000000 */
[----:B------:R-:W-:Y:S05]  /*1b410*/  @P0 BRA `(.L_x_620) ;  /* 0x0000000800d40947 */ /* 0x000fea0003800000 */
[----:B------:R-:W2:Y:S01]  /*1b420*/  LDL R2, [R1+0x50] ;  /* 0x0000500001027983 */ /* 0x000ea20000100800 */
[----:B------:R-:W-:Y:S01]  /*1b430*/  IADD3 R6, R23, 0x1, RZ ;  /* 0x0000000117067810 */ /* 0x000fe20007ffe0ff */
[----:B------:R-:W-:Y:S03]  /*1b440*/  BSSY B1, `(.L_x_621) ;  /* 0x00000ae000017945 */ /* 0x000fe60003800000 */
[----:B------:R-:W-:-:S04]  /*1b450*/  ISETP.NE.AND P0, PT, R6, 0x2, PT ;  /* 0x000000020600780c */ /* 0x000fc80003f05270 */
[----:B------:R-:W-:Y:S02]  /*1b460*/  SEL R9, RZ, 0x1, P0 ;  /* 0x00000001ff097807 */ /* 0x000fe40000000000 */
[----:B------:R-:W-:Y:S02]  /*1b470*/  SEL R6, R6, RZ, P0 ;  /* 0x000000ff06067207 */ /* 0x000fe40000000000 */
[----:B------:R-:W-:Y:S02]  /*1b480*/  LOP3.LUT R9, R26, R9, RZ, 0x3c, !PT ;  /* 0x000000091a097212 */ /* 0x000fe400078e3cff */
[----:B--2---:R-:W-:-:S13]  /*1b490*/  LOP3.LUT P1, RZ, R2, 0x1, RZ, 0xc0, !PT ;  /* 0x0000000102ff7812 */ /* 0x004fda000782c0ff */
[----:B------:R-:W-:Y:S05]  /*1b4a0*/  @!P1 BRA `(.L_x_622) ;  /* 0x00000008009c9947 */ /* 0x000fea0003800000 */
[----:B------:R-:W-:Y:S01]  /*1b4b0*/  ULDC.64 UR4, c[0x0][0x418] ;  /* 0x0001060000047ab9 */ /* 0x000fe20000000a00 */
[----:B------:R-:W-:Y:S01]  /*1b4c0*/  IMAD.MOV.U32 R5, RZ, RZ, R24 ;  /* 0x000000ffff057224 */ /* 0x000fe200078e0018 */
[----:B------:R-:W-:-:S04]  /*1b4d0*/  ISETP.NE.U32.AND P0, PT, RZ, UR4, PT ;  /* 0x00000004ff007c0c */ /* 0x000fc8000bf05070 */
[----:B------:R-:W-:-:S13]  /*1b4e0*/  ISETP.NE.AND.EX P0, PT, RZ, UR5, PT, P0 ;  /* 0x00000005ff007c0c */ /* 0x000fda000bf05300 */
[----:B------:R-:W-:Y:S05]  /*1b4f0*/  @!P0 BRA `(.L_x_623) ;  /* 0x0000000000488947 */ /* 0x000fea0003800000 */
[----:B------:R-:W2:Y:S01]  /*1b500*/  LDL R10, [R1+0x4] ;  /* 0x00000400010a7983 */ /* 0x000ea20000100800 */
        /* <DEDUP_REMOVED lines=9> */
[----:B------:R-:W-:-:S03]  /*1b5a0*/  SHF.R.S32.HI R3, RZ, 0x1f, R2 ;  /* 0x0000001fff037819 */ /* 0x000fc60000011402 */
[----:B------:R-:W-:-:S04]  /*1b5b0*/  IMAD.WIDE.U32 R2, R25, UR6, R2 ;  /* 0x0000000619027c25 */ /* 0x000fc8000f8e0002 */
[----:B--2---:R-:W-:-:S04]  /*1b5c0*/  IMAD R4, R10, UR6, RZ ;  /* 0x000000060a047c24 */ /* 0x004fc8000f8e02ff */
[----:B------:R-:W-:-:S04]  /*1b5d0*/  IMAD R4, R25, UR7, R4 ;  /* 0x0000000719047c24 */ /* 0x000fc8000f8e0204 */
[----:B------:R-:W-:Y:S01]  /*1b5e0*/  IMAD.IADD R3, R4, 0x1, R3 ;  /* 0x0000000104037824 */ /* 0x000fe200078e0203 */
[----:B------:R-:W-:-:S04]  /*1b5f0*/  LEA R4, P0, R2, UR4, 0x2 ;  /* 0x0000000402047c11 */ /* 0x000fc8000f8010ff */
[----:B------:R-:W-:-:S06]  /*1b600*/  LEA.HI.X R5, R2, UR5, R3, 0x2, P0 ;  /* 0x0000000502057c11 */ /* 0x000fcc00080f1403 */
[----:B------:R0:W5:Y:S03]  /*1b610*/  LDG.E R5, desc[UR60][R4.64] ;  /* 0x0000003c04057981 */ /* 0x000166000c1e1900 */
.L_x_623:
[----:B------:R-:W-:Y:S01]  /*1b620*/  IMAD R3, R6, 0x8, R22 ;  /* 0x0000000806037824 */ /* 0x000fe200078e0216 */
[----:B------:R-:W-:Y:S01]  /*1b630*/  SHF.L.U32 R2, R9, 0x1f, RZ ;  /* 0x0000001f09027819 */ /* 0x000fe200000006ff */
[----:B------:R-:W-:Y:S03]  /*1b640*/  BSSY B3, `(.L_x_624) ;  /* 0x0000003000037945 */ /* 0x000fe60003800000 */
[----:B------:R-:W1:Y:S02]  /*1b650*/  SYNCS.PHASECHK.TRANS64.TRYWAIT P0, [R3+URZ+0x31c40], R2 ;  /* 0x031c4002030075a7 */ /* 0x000e64000800017f */
[----:B-1----:R-:W-:Y:S05]  /*1b660*/  @!P0 BRA `(.L_x_625) ;  /* 0x0000004800948947 */ /* 0x002fea0003800000 */
.L_x_767:
[----:B------:R-:W-:Y:S05]  /*1b670*/  BSYNC B3 ;  /* 0x0000000000037941 */ /* 0x000fea0003800000 */
.L_x_624:
        /* <DEDUP_REMOVED lines=12> */
.L_x_627:
[----:B------:R-:W-:Y:S05]  /*1b740*/  BSYNC B3 ;  /* 0x0000000000037941 */ /* 0x000fea0003800000 */
.L_x_626:
        /* <DEDUP_REMOVED lines=11> */
.L_x_628:
        /* <DEDUP_REMOVED lines=16> */
.L_x_629:
        /* <DEDUP_REMOVED lines=16> */
.L_x_630:
        /* <DEDUP_REMOVED lines=15> */
.L_x_768:
[----:B------:R-:W-:Y:S05]  /*1baf0*/  BSYNC B3 ;  /* 0x0000000000037941 */ /* 0x000fea0003800000 */
.L_x_631:
[----:B------:R-:W-:Y:S01]  /*1bb00*/  BSSY B3, `(.L_x_633) ;  /* 0x000000c000037945 */ /* 0x000fe20003800000 */
[----:B------:R-:W-:Y:S02]  /*1bb10*/  IMAD.MOV.U32 R12, RZ, RZ, 0x0 ;  /* 0x00000000ff0c7424 */ /* 0x000fe400078e00ff */
[----:B------:R-:W-:Y:S01]  /*1bb20*/  IMAD.MOV.U32 R13, RZ, RZ, 0x14f00000 ;  /* 0x14f00000ff0d7424 */ /* 0x000fe200078e00ff */
[----:B------:R-:W-:Y:S06]  /*1bb30*/  @P1 BRA `(.L_x_634) ;  /* 0x0000000000201947 */ /* 0x000fec0003800000 */
[----:B------:R-:W1:Y:S01]  /*1bb40*/  S2R R4, SR_TID.X ;  /* 0x0000000000047919 */ /* 0x000e620000002100 */
[----:B0-----:R-:W-:Y:S01]  /*1bb50*/  IMAD R2, R23, 0x8, R22 ;  /* 0x0000000817027824 */ /* 0x001fe200078e0216 */
[----:B------:R-:W-:-:S04]  /*1bb60*/  MOV R3, 0x6c00 ;  /* 0x00006c0000037802 */ /* 0x000fc80000000f00 */
[----:B------:R2:W-:Y:S01]  /*1bb70*/  SYNCS.ARRIVE.TRANS64 RZ, [R2+URZ+0x31c50], R3 ;  /* 0x031c500302ff79a7 */ /* 0x0005e2000800003f */
[----:B-1----:R-:W-:-:S04]  /*1bb80*/  LOP3.LUT R4, R4, 0x1f, RZ, 0xc0, !PT ;  /* 0x0000001f04047812 */ /* 0x002fc800078ec0ff */
[----:B------:R-:W-:-:S13]  /*1bb90*/  ISETP.NE.AND P0, PT, R4, RZ, PT ;  /* 0x000000ff0400720c */ /* 0x000fda0003f05270 */
[----:B--2---:R-:W-:Y:S05]  /*1bba0*/  @!P0 BRA `(.L_x_634) ;  /* 0x0000000000048947 */ /* 0x004fea0003800000 */
[----:B------:R-:W-:Y:S01]  /*1bbb0*/  BPT.TRAP 0x1 ;  /* 0x000000040000795c */ /* 0x000fe20000300000 */
.L_x_634:
[----:B------:R-:W-:Y:S05]  /*1bbc0*/  BSYNC B3 ;  /* 0x0000000000037941 */ /* 0x000fea0003800000 */
.L_x_633:
        /* <DEDUP_REMOVED lines=11> */
.L_x_635:
        /* <DEDUP_REMOVED lines=15> */
.L_x_636:
        /* <DEDUP_REMOVED lines=15> */
.L_x_637:
        /* <DEDUP_REMOVED lines=12> */
.L_x_622:
[----:B------:R-:W-:Y:S05]  /*1bf20*/  BSYNC B1 ;  /* 0x0000000000017941 */ /* 0x000fea0003800000 */
.L_x_621:
[----:B------:R-:W2:Y:S01]  /*1bf30*/  LDL.LU R0, [R1+0x10] ;  /* 0x0000100001007983 */ /* 0x000ea20000300800 */
[----:B------:R-:W-:Y:S02]  /*1bf40*/  IMAD.MOV.U32 R23, RZ, RZ, R6 ;  /* 0x000000ffff177224 */ /* 0x000fe400078e0006 */
[----:B------:R-:W-:Y:S02]  /*1bf50*/  IMAD.MOV.U32 R26, RZ, RZ, R9 ;  /* 0x000000ffff1a7224 */ /* 0x000fe400078e0009 */
[----:B--2---:R-:W-:-:S07]  /*1bf60*/  VIADD R0, R0, 0xfffffffd ;  /* 0xfffffffd00007836 */ /* 0x004fce0000000000 */
.L_x_620:
[----:B------:R-:W-:Y:S05]  /*1bf70*/  BSYNC B2 ;  /* 0x0000000000027941 */ /* 0x000fea0003800000 */
.L_x_619:
[----:B------:R-:W2:Y:S01]  /*1bf80*/  LDL.LU R2, [R1+0x14] ;  /* 0x0000140001027983 */ /* 0x000ea20000300800 */
[----:B------:R-:W-:-:S05]  /*1bf90*/  IMAD.MOV R7, RZ, RZ, -R7 ;  /* 0x000000ffff077224 */ /* 0x000fca00078e0a07 */
[----:B--2---:R-:W-:-:S13]  /*1bfa0*/  ISETP.NE.AND P0, PT, R2, R7, PT ;  /* 0x000000070200720c */ /* 0x004fda0003f05270 */
[----:B------:R-:W-:Y:S05]  /*1bfb0*/  @!P0 BRA `(.L_x_618) ;  /* 0x0000001400908947 */ /* 0x000fea0003800000 */
[----:B------:R-:W-:-:S07]  /*1bfc0*/  IMAD.MOV.U32 R4, RZ, RZ, R24 ;  /* 0x000000ffff047224 */ /* 0x000fce00078e0018 */
.L_x_672:
[----:B------:R-:W2:Y:S01]  /*1bfd0*/  LDL R2, [R1+0x50] ;  /* 0x0000500001027983 */ /* 0x000ea20000100800 */
[----:B------:R-:W-:Y:S01]  /*1bfe0*/  VIADD R6, R23, 0x1 ;  /* 0x0000000117067836 */ /* 0x000fe20000000000 */
[----:B------:R-:W-:Y:S05]  /*1bff0*/  YIELD ;  /* 0x0000000000007946 */ /* 0x000fea0003800000 */
[----:B------:R-:W-:Y:S01]  /*1c000*/  ISETP.NE.AND P0, PT, R6, 0x2, PT ;  /* 0x000000020600780c */ /* 0x000fe20003f05270 */
[----:B------:R-:W-:Y:S03]  /*1c010*/  BSSY B1, `(.L_x_638) ;  /* 0x00000ab000017945 */ /* 0x000fe60003800000 */
[----:B------:R-:W-:-:S02]  /*1c020*/  SEL R7, RZ, 0x1, P0 ;  /* 0x00000001ff077807 */ /* 0x000fc40000000000 */
        /* <DEDUP_REMOVED lines=25> */
[----:B------:R-:W-:-:S05]  /*1c1c0*/  LEA.HI.X R5, R2, UR5, R3, 0x2, P0 ;  /* 0x0000000502057c11 */ /* 0x000fca00080f1403 */
[----:B------:R0:W5:Y:S04]  /*1c1d0*/  LDG.E R4, desc[UR60][R4.64] ;  /* 0x0000003c04047981 */ /* 0x000168000c1e1900 */
.L_x_640:
[----:B------:R-:W-:Y:S01]  /*1c1e0*/  LEA R3, R6, R22, 0x3 ;  /* 0x0000001606037211 */ /* 0x000fe200078e18ff */
[----:B------:R-:W-:Y:S01]  /*1c1f0*/  BSSY B2, `(.L_x_641) ;  /* 0x0000004000027945 */ /* 0x000fe20003800000 */
[----:B------:R-:W-:-:S04]  /*1c200*/  SHF.L.U32 R2, R7, 0x1f, RZ ;  /* 0x0000001f07027819 */ /* 0x000fc800000006ff */
[----:B------:R-:W1:Y:S02]  /*1c210*/  SYNCS.PHASECHK.TRANS64.TRYWAIT P0, [R3+URZ+0x31c40], R2 ;  /* 0x031c4002030075a7 */ /* 0x000e64000800017f */
[----:B-1----:R-:W-:Y:S05]  /*1c220*/  @!P0 BRA `(.L_x_642) ;  /* 0x0000003c00cc8947 */ /* 0x002fea0003800000 */
.L_x_769:
[----:B------:R-:W-:Y:S05]  /*1c230*/  BSYNC B2 ;  /* 0x0000000000027941 */ /* 0x000fea0003800000 */
.L_x_641:
        /* <DEDUP_REMOVED lines=12> */
.L_x_644:
[----:B------:R-:W-:Y:S05]  /*1c300*/  BSYNC B2 ;  /* 0x0000000000027941 */ /* 0x000fea0003800000 */
.L_x_643:
        /* <DEDUP_REMOVED lines=11> */
.L_x_645:
        /* <DEDUP_REMOVED lines=16> */
.L_x_646:
        /* <DEDUP_REMOVED lines=16> */
.L_x_647:
        /* <DEDUP_REMOVED lines=15> */
.L_x_770:
[----:B------:R-:W-:Y:S05]  /*1c6b0*/  BSYNC B2 ;  /* 0x0000000000027941 */ /* 0x000fea0003800000 */
.L_x_648:
        /* <DEDUP_REMOVED lines=11> */
.L_x_651:
[----:B------:R-:W-:Y:S05]  /*1c770*/  BSYNC B2 ;  /* 0x0000000000027941 */ /* 0x000fea0003800000 */
.L_x_650:
        /* <DEDUP_REMOVED lines=10> */
.L_x_652:
        /* <DEDUP_REMOVED lines=15> */
.L_x_653:
        /* <DEDUP_REMOVED lines=15> */
.L_x_654:
        /* <DEDUP_REMOVED lines=10> */
[----:B------:R-:W-:Y:S01]  /*1caa0*/  IMAD.MOV.U32 R27, RZ, RZ, R9 ;  /* 0x000000ffff1b7224 */ /* 0x000fe200078e0009 */
[----:B------:R-:W-:-:S07]  /*1cab0*/  MOV R24, R4 ;  /* 0x0000000400187202 */ /* 0x000fce0000000f00 */
.L_x_639:
[----:B------:R-:W-:Y:S05]  /*1cac0*/  BSYNC B1 ;  /* 0x0000000000017941 */ /* 0x000fea0003800000 */
.L_x_638:
[----:B------:R-:W2:Y:S01]  /*1cad0*/  LDL R2, [R1+0x50] ;  /* 0x0000500001027983 */ /* 0x000ea20000100800 */
[----:B------:R-:W-:Y:S01]  /*1cae0*/  VIADD R23, R6, 0x1 ;  /* 0x0000000106177836 */ /* 0x000fe20000000000 */
[----:B------:R-:W-:Y:S04]  /*1caf0*/  BSSY B1, `(.L_x_655) ;  /* 0x00000ad000017945 */ /* 0x000fe80003800000 */
[----:B------:R-:W-:-:S04]  /*1cb00*/  ISETP.NE.AND P0, PT, R23, 0x2, PT ;  /* 0x000000021700780c */ /* 0x000fc80003f05270 */
[----:B------:R-:W-:Y:S02]  /*1cb10*/  SEL R26, RZ, 0x1, P0 ;  /* 0x00000001ff1a7807 */ /* 0x000fe40000000000 */
[----:B------:R-:W-:Y:S02]  /*1cb20*/  SEL R23, R23, RZ, P0 ;  /* 0x000000ff17177207 */ /* 0x000fe40000000000 */
[----:B------:R-:W-:Y:S02]  /*1cb30*/  LOP3.LUT R26, R7, R26, RZ, 0x3c, !PT ;  /* 0x0000001a071a7212 */ /* 0x000fe400078e3cff */
[----:B--2---:R-:W-:-:S13]  /*1cb40*/  LOP3.LUT P1, RZ, R2, 0x1, RZ, 0xc0, !PT ;  /* 0x0000000102ff7812 */ /* 0x004fda000782c0ff */
[----:B------:R-:W-:Y:S05]  /*1cb50*/  @!P1 BRA `(.L_x_656) ;  /* 0x0000000800989947 */ /* 0x000fea0003800000 */
[----:B------:R-:W-:Y:S01]  /*1cb60*/  ULDC.64 UR4, c[0x0][0x418] ;  /* 0x0001060000047ab9 */ /* 0x000fe20000000a00 */
[----:B------:R-:W-:Y:S01]  /*1cb70*/  VIADD R9, R0, 0xffffffff ;  /* 0xffffffff00097836 */ /* 0x000fe20000000000 */
        /* <DEDUP_REMOVED lines=21> */
.L_x_657:
[----:B------:R-:W-:Y:S01]  /*1ccd0*/  IMAD R2, R23, 0x8, R22 ;  /* 0x0000000817027824 */ /* 0x000fe200078e0216 */
[----:B------:R-:W-:Y:S01]  /*1cce0*/  SHF.L.U32 R3, R26, 0x1f, RZ ;  /* 0x0000001f1a037819 */ /* 0x000fe200000006ff */
[----:B------:R-:W-:Y:S03]  /*1ccf0*/  BSSY B2, `(.L_x_658) ;  /* 0x0000003000027945 */ /* 0x000fe60003800000 */
[----:B------:R-:W1:Y:S02]  /*1cd00*/  SYNCS.PHASECHK.TRANS64.TRYWAIT P0, [R2+URZ+0x31c40], R3 ;  /* 0x031c4003020075a7 */ /* 0x000e64000800017f */
[----:B-1----:R-:W-:Y:S05]  /*1cd10*/  @!P0 BRA `(.L_x_659) ;  /* 0x0000003400388947 */ /* 0x002fea0003800000 */
.L_x_771:
[----:B------:R-:W-:Y:S05]  /*1cd20*/  BSYNC B2 ;  /* 0x0000000000027941 */ /* 0x000fea0003800000 */
.L_x_658:
        /* <DEDUP_REMOVED lines=12> */
.L_x_661:
[----:B------:R-:W-:Y:S05]  /*1cdf0*/  BSYNC B2 ;  /* 0x0000000000027941 */ /* 0x000fea0003800000 */
.L_x_660:
        /* <DEDUP_REMOVED lines=12> */
.L_x_662:
        /* <DEDUP_REMOVED lines=16> */
.L_x_663:
        /* <DEDUP_REMOVED lines=16> */
.L_x_664:
        /* <DEDUP_REMOVED lines=15> */
.L_x_772:
[----:B------:R-:W-:Y:S05]  /*1d1b0*/  BSYNC B2 ;  /* 0x0000000000027941 */ /* 0x000fea0003800000 */
.L_x_665:
[----:B------:R-:W-:Y:S01]  /*1d1c0*/  BSSY B2, `(.L_x_667) ;  /* 0x000000b000027945 */ /* 0x000fe20003800000 */
[----:B0-----:R-:W-:Y:S01]  /*1d1d0*/  IMAD.MOV.U32 R2, RZ, RZ, 0x0 ;  /* 0x00000000ff027424 */ /* 0x001fe200078e00ff */
[----:B------:R-:W-:Y:S02]  /*1d1e0*/  MOV R3, 0x14f00000 ;  /* 0x14f0000000037802 */ /* 0x000fe40000000f00 */
[----:B------:R-:W-:Y:S05]  /*1d1f0*/  @P1 BRA `(.L_x_668) ;  /* 0x00000000001c1947 */ /* 0x000fea0003800000 */
[----:B------:R-:W0:Y:S02]  /*1d200*/  S2R R12, SR_TID.X ;  /* 0x00000000000c7919 */ /* 0x000e240000002100 */
[----:B0-----:R-:W-:Y:S01]  /*1d210*/  LOP3.LUT R13, R12, 0x1f, RZ, 0xc0, !PT ;  /* 0x0000001f0c0d7812 */ /* 0x001fe200078ec0ff */
[----:B------:R-:W-:-:S03]  /*1d220*/  IMAD.MOV.U32 R12, RZ, RZ, 0x6c00 ;  /* 0x00006c00ff0c7424 */ /* 0x000fc600078e00ff */
[----:B------:R-:W-:Y:S01]  /*1d230*/  ISETP.NE.AND P0, PT, R13, RZ, PT ;  /* 0x000000ff0d00720c */ /* 0x000fe20003f05270 */
[----:B------:R0:W-:-:S12]  /*1d240*/  SYNCS.ARRIVE.TRANS64 RZ, [R7+URZ+0x50], R12 ;  /* 0x0000500c07ff79a7 */ /* 0x0001d8000800003f */
[----:B0-----:R-:W-:Y:S05]  /*1d250*/  @!P0 BRA `(.L_x_668) ;  /* 0x0000000000048947 */ /* 0x001fea0003800000 */
[----:B------:R-:W-:Y:S01]  /*1d260*/  BPT.TRAP 0x1 ;  /* 0x000000040000795c */ /* 0x000fe20000300000 */
.L_x_668:
[----:B------:R-:W-:Y:S05]  /*1d270*/  BSYNC B2 ;  /* 0x0000000000027941 */ /* 0x000fea0003800000 */
.L_x_667:
        /* <DEDUP_REMOVED lines=10> */
.L_x_669:
        /* <DEDUP_REMOVED lines=15> */
.L_x_670:
        /* <DEDUP_REMOVED lines=15> */
.L_x_671:
        /* <DEDUP_REMOVED lines=12> */
.L_x_656:
[----:B------:R-:W-:Y:S05]  /*1d5c0*/  BSYNC B1 ;  /* 0x0000000000017941 */ /* 0x000fea0003800000 */
.L_x_655:
[C---:B------:R-:W-:Y:S01]  /*1d5d0*/  ISETP.GT.AND P0, PT, R0.reuse, 0x1, PT ;  /* 0x000000010000780c */ /* 0x040fe20003f04270 */
[----:B------:R-:W-:-:S12]  /*1d5e0*/  VIADD R0, R0, 0xfffffffe ;  /* 0xfffffffe00007836 */ /* 0x000fd80000000000 */
[----:B------:R-:W-:Y:S05]  /*1d5f0*/  @P0 BRA `(.L_x_672) ;  /* 0xffffffe800740947 */ /* 0x000fea000383ffff */
.L_x_618:
[----:B------:R-:W-:Y:S05]  /*1d600*/  BSYNC B0 ;  /* 0x0000000000007941 */ /* 0x000fea0003800000 */
.L_x_617:
[----:B------:R-:W2:Y:S01]  /*1d610*/  S2R R2, SR_TID.X ;  /* 0x0000000000027919 */ /* 0x000ea20000002100 */
[----:B------:R-:W-:Y:S01]  /*1d620*/  BSSY B0, `(.L_x_673) ;  /* 0x0000010000007945 */ /* 0x000fe20003800000 */
        /* <DEDUP_REMOVED lines=12> */
[----:B0-----:R-:W0:Y:S01]  /*1d6f0*/  POPC R7, R4 ;  /* 0x0000000400077309 */ /* 0x001e220000000000 */
[----:B--2---:R-:W0:Y:S02]  /*1d700*/  SHFL.IDX PT, R0, R3, R0, 0x1f ;  /* 0x00001f0003007589 */ /* 0x004e2400000e0000 */
[----:B0-----:R-:W-:-:S07]  /*1d710*/  IADD3 R16, R0, UR38, R7 ;  /* 0x0000002600107c10 */ /* 0x001fce000fffe007 */
.L_x_674:
[----:B------:R-:W-:Y:S05]  /*1d720*/  BSYNC B0 ;  /* 0x0000000000007941 */ /* 0x000fea0003800000 */
.L_x_673:
[----:B-1----:R-:W2:Y:S01]  /*1d730*/  LDL R0, [R1+0x50] ;  /* 0x0000500001007983 */ /* 0x002ea20000100800 */
[----:B------:R-:W-:Y:S01]  /*1d740*/  BSSY B0, `(.L_x_675) ;  /* 0x0000046000007945 */ /* 0x000fe20003800000 */
[----:B--2---:R-:W-:-:S13]  /*1d750*/  LOP3.LUT P0, RZ, R0, 0x1, RZ, 0xc0, !PT ;  /* 0x0000000100ff7812 */ /* 0x004fda000780c0ff */
[----:B------:R-:W-:Y:S05]  /*1d760*/  @!P0 BRA `(.L_x_676) ;  /* 0x00000004000c8947 */ /* 0x000fea0003800000 */
[----:B------:R-:W-:Y:S01]  /*1d770*/  IMAD R3, R23, 0x8, R22 ;  /* 0x0000000817037824 */ /* 0x000fe200078e0216 */
[----:B------:R-:W-:Y:S01]  /*1d780*/  SHF.L.U32 R0, R26, 0x1f, RZ ;  /* 0x0000001f1a007819 */ /* 0x000fe200000006ff */
[----:B------:R-:W-:Y:S01]  /*1d790*/  BSSY B1, `(.L_x_677) ;  /* 0x0000004000017945 */ /* 0x000fe20003800000 */
[----:B------:R-:W-:Y:S02]  /*1d7a0*/  ISETP.NE.AND P1, PT, R6, RZ, PT ;  /* 0x000000ff0600720c */ /* 0x000fe40003f25270 */
[----:B------:R-:W1:Y:S02]  /*1d7b0*/  SYNCS.PHASECHK.TRANS64.TRYWAIT P0, [R3+URZ+0x31c60], R0 ;  /* 0x031c6000030075a7 */ /* 0x000e64000800017f */
[----:B-1----:R-:W-:Y:S09]  /*1d7c0*/  @!P0 BRA `(.L_x_678) ;  /* 0x0000002800b48947 */ /* 0x002ff20003800000 */
.L_x_773:
[----:B------:R-:W-:Y:S05]  /*1d7d0*/  BSYNC B1 ;  /* 0x0000000000017941 */ /* 0x000fea0003800000 */
.L_x_677:
        /* <DEDUP_REMOVED lines=9> */
.L_x_680:
[----:B------:R-:W-:Y:S05]  /*1d870*/  BSYNC B1 ;  /* 0x0000000000017941 */ /* 0x000fea0003800000 */
.L_x_679:
        /* <DEDUP_REMOVED lines=10> */
.L_x_681:
        /* <DEDUP_REMOVED lines=15> */
.L_x_682:
        /* <DEDUP_REMOVED lines=15> */
.L_x_683:
        /* <DEDUP_REMOVED lines=10> */
.L_x_676:
[----:B------:R-:W-:Y:S05]  /*1dba0*/  BSYNC B0 ;  /* 0x0000000000007941 */ /* 0x000fea0003800000 */
.L_x_675:
[----:B------:R-:W-:-:S05]  /*1dbb0*/  VIADD R23, R23, 0x1 ;  /* 0x0000000117177836 */ /* 0x000fca0000000000 */
[----:B------:R-:W-:-:S04]  /*1dbc0*/  ISETP.NE.AND P0, PT, R23, 0x2, PT ;  /* 0x000000021700780c */ /* 0x000fc80003f05270 */
[----:B------:R-:W-:Y:S02]  /*1dbd0*/  SEL R3, RZ, 0x1, P0 ;  /* 0x00000001ff037807 */ /* 0x000fe40000000000 */
[----:B------:R-:W-:Y:S02]  /*1dbe0*/  SEL R23, R23, RZ, P0 ;  /* 0x000000ff17177207 */ /* 0x000fe40000000000 */
[----:B------:R-:W-:-:S07]  /*1dbf0*/  LOP3.LUT R26, R26, R3, RZ, 0x3c, !PT ;  /* 0x000000031a1a7212 */ /* 0x000fce00078e3cff */
.L_x_599:
[----:B------:R-:W-:Y:S05]  /*1dc00*/  BSYNC B7 ;  /* 0x0000000000077941 */ /* 0x000fea0003800000 */
.L_x_597:
[----:B------:R-:W2:Y:S02]  /*1dc10*/  LDL R0, [R1+0x50] ;  /* 0x0000500001007983 */ /* 0x000ea40000100800 */
[----:B--2---:R-:W-:-:S13]  /*1dc20*/  LOP3.LUT P0, RZ, R0, 0x2, RZ, 0xc0, !PT ;  /* 0x0000000200ff7812 */ /* 0x004fda000780c0ff */
[----:B------:R-:W-:Y:S05]  /*1dc30*/  @!P0 BRA `(.L_x_684) ;  /* 0x0000000000248947 */ /* 0x000fea0003800000 */
[----:B------:R-:W-:Y:S05]  /*1dc40*/  WARPSYNC.ALL ;  /* 0x0000000000007948 */ /* 0x000fea0003800000 */
[----:B------:R-:W2:Y:S08]  /*1dc50*/  S2UR UR5, SR_CgaCtaId ;  /* 0x00000000000579c3 */ /* 0x000eb00000008800 */
[----:B------:R-:W-:Y:S06]  /*1dc60*/  BAR.SYNC.DEFER_BLOCKING 0x5, 0x200 ;  /* 0x0148000000007b1d */ /* 0x000fec0000010000 */
[----:B------:R-:W-:-:S02]  /*1dc70*/  UMOV UR4, 0x400 ;  /* 0x0000040000047882 */ /* 0x000fc40000000000 */
[----:B--2---:R-:W-:-:S06]  /*1dc80*/  ULEA UR4, UR5, UR4, 0x18 ;  /* 0x0000000405047291 */ /* 0x004fcc000f8ec03f */
[----:B------:R-:W-:-:S05]  /*1dc90*/  IMAD.U32 R22, RZ, RZ, UR4 ;  /* 0x00000004ff167e24 */ /* 0x000fca000f8e00ff */
[----:B------:R2:W3:Y:S01]  /*1dca0*/  LDS.128 R16, [R22+0x31cd0] ;  /* 0x031cd00016107984 */ /* 0x0004e20000000c00 */
[----:B------:R-:W-:Y:S06]  /*1dcb0*/  BAR.ARV 0x4, 0x200 ;  /* 0x0108000000007b1d */ /* 0x000fec0000002000 */
[----:B------:R-:W-:Y:S05]  /*1dcc0*/  BRA `(.L_x_685) ;  /* 0x0000000800407947 */ /* 0x000fea0003800000 */
.L_x_684:
[----:B------:R-:W2:Y:S01]  /*1dcd0*/  S2R R0, SR_TID.X ;  /* 0x0000000000007919 */ /* 0x000ea20000002100 */
[----:B------:R-:W-:Y:S01]  /*1dce0*/  UMOV UR4, 0xffffffff ;  /* 0xffffffff00047882 */ /* 0x000fe20000000000 */
[----:B--2---:R-:W-:-:S04]  /*1dcf0*/  LOP3.LUT R8, R0, 0x1f, RZ, 0xc0, !PT ;  /* 0x0000001f00087812 */ /* 0x004fc800078ec0ff */
[----:B------:R-:W-:Y:S01]  /*1dd00*/  ISETP.NE.AND P0, PT, R8, 0x1f, PT ;  /* 0x0000001f0800780c */ /* 0x000fe20003f05270 */
[----:B------:R-:W-:-:S12]  /*1dd10*/  BRA.DIV UR4, `(.L_x_686) ;  /* 0x0000002604747947 */ /* 0x000fd8000b800000 */
[----:B0-----:R-:W-:Y:S01]  /*1dd20*/  IMAD.IADD R5, R19, 0x1, R8 ;  /* 0x0000000113057824 */ /* 0x001fe200078e0208 */
[----:B------:R-:W-:-:S04]  /*1dd30*/  ULDC UR4, c[0x0][0xc3c] ;  /* 0x00030f0000047ab9 */ /* 0x000fc80000000800 */
[----:B------:R-:W-:-:S13]  /*1dd40*/  ISETP.GE.OR P1, PT, R5, UR4, !P0 ;  /* 0x0000000405007c0c */ /* 0x000fda000c726670 */
[----:B------:R-:W0:Y:S02]  /*1dd50*/  @!P1 LDC.64 R2, c[0x0][0xc80] ;  /* 0x00032000ff029b82 */ /* 0x000e240000000a00 */
[----:B0-----:R-:W-:-:S06]  /*1dd60*/  @!P1 IMAD.WIDE R2, R5, 0x4, R2 ;  /* 0x0000000405029825 */ /* 0x001fcc00078e0202 */
[----:B------:R0:W2:Y:S01]  /*1dd70*/  @!P1 LDG.E R3, desc[UR60][R2.64] ;  /* 0x0000003c02039981 */ /* 0x0000a2000c1e1900 */
[C---:B------:R-:W-:Y:S02]  /*1dd80*/  ISETP.GE.U32.AND P2, PT, R8.reuse, 0x2, PT ;  /* 0x000000020800780c */ /* 0x040fe40003f46070 */
[C---:B------:R-:W-:Y:S01]  /*1dd90*/  ISETP.GE.U32.AND P3, PT, R8.reuse, 0x4, PT ;  /* 0x000000040800780c */ /* 0x040fe20003f66070 */
[----:B------:R-:W-:Y:S01]  /*1dda0*/  SHFL.IDX PT, R0, R16, RZ, 0x1f ;  /* 0x00001fff10007589 */ /* 0x000fe200000e0000 */
[C---:B------:R-:W-:Y:S02]  /*1ddb0*/  ISETP.GE.U32.AND P4, PT, R8.reuse, 0x8, PT ;  /* 0x000000080800780c */ /* 0x040fe40003f86070 */
[C---:B------:R-:W-:Y:S01]  /*1ddc0*/  ISETP.GE.U32.AND P5, PT, R8.reuse, 0x10, PT ;  /* 0x000000100800780c */ /* 0x040fe20003fa6070 */
[----:B------:R-:W-:Y:S01]  /*1ddd0*/  SHFL.IDX PT, R4, R16, 0x1, 0x1f ;  /* 0x00201f0010047f89 */ /* 0x000fe200000e0000 */
[----:B0-----:R-:W-:Y:S01]  /*1dde0*/  MOV R2, RZ ;  /* 0x000000ff00027202 */ /* 0x001fe20000000f00 */
[----:B--2---:R-:W-:Y:S01]  /*1ddf0*/  @!P1 IMAD.MOV.U32 R2, RZ, RZ, R3 ;  /* 0x000000ffff029224 */ /* 0x004fe200078e0003 */
[----:B------:R-:W-:-:S04]  /*1de00*/  ISETP.NE.AND P1, PT, R8, RZ, PT ;  /* 0x000000ff0800720c */ /* 0x000fc80003f25270 */
[----:B------:R-:W0:Y:S02]  /*1de10*/  SHFL.UP PT, R14, R2, 0x1, RZ ;  /* 0x04200000020e7989 */ /* 0x000e2400000e00ff */
[----:B0-----:R-:W-:-:S05]  /*1de20*/  SEL R5, R14, RZ, P1 ;  /* 0x000000ff0e057207 */ /* 0x001fca0000800000 */
[----:B------:R-:W-:-:S05]  /*1de30*/  IMAD.IADD R5, R2, 0x1, R5 ;  /* 0x0000000102057824 */ /* 0x000fca00078e0205 */
[----:B------:R-:W0:Y:S02]  /*1de40*/  SHFL.UP PT, R14, R5, 0x2, RZ ;  /* 0x04400000050e7989 */ /* 0x000e2400000e00ff */
[----:B0-----:R-:W-:-:S05]  /*1de50*/  SEL R6, R14, RZ, P2 ;  /* 0x000000ff0e067207 */ /* 0x001fca0001000000 */
        /* <DEDUP_REMOVED lines=11> */
.L_x_783:
[----:B------:R-:W-:Y:S02]  /*1df10*/  ULDC UR4, c[0x0][0xc38] ;  /* 0x00030e0000047ab9 */ /* 0x000fe40000000800 */
[----:B------:R-:W-:-:S04]  /*1df20*/  IMAD.U32 R16, RZ, RZ, UR4 ;  /* 0x00000004ff107e24 */ /* 0x000fc8000f8e00ff */
[----:B-1----:R-:W-:-:S04]  /*1df30*/  IMAD R5, R14, R16, RZ ;  /* 0x000000100e057224 */ /* 0x002fc800078e02ff */
[----:B------:R-:W-:-:S05]  /*1df40*/  IMAD.IADD R4, R4, 0x1, R5 ;  /* 0x0000000104047824 */ /* 0x000fca00078e0205 */
[----:B------:R-:W-:-:S13]  /*1df50*/  ISETP.GT.AND P6, PT, R4, R0, PT ;  /* 0x000000000400720c */ /* 0x000fda0003fc4270 */
[----:B------:R-:W-:Y:S05]  /*1df60*/  @P6 BRA `(.L_x_687) ;  /* 0x00000000009c6947 */ /* 0x000fea0003800000 */
.L_x_692:
        /* <DEDUP_REMOVED lines=14> */
.L_x_690:
[----:B------:R-:W-:Y:S05]  /*1e050*/  BSYNC B0 ;  /* 0x0000000000007941 */ /* 0x000fea0003800000 */
.L_x_689:
        /* <DEDUP_REMOVED lines=18> */
.L_x_791:
[----:B------:R-:W-:Y:S02]  /*1e180*/  ULDC UR4, c[0x0][0xc38] ;  /* 0x00030e0000047ab9 */ /* 0x000fe40000000800 */
[----:B------:R-:W-:-:S04]  /*1e190*/  IMAD.U32 R16, RZ, RZ, UR4 ;  /* 0x00000004ff107e24 */ /* 0x000fc8000f8e00ff */
[----:B-1----:R-:W-:-:S05]  /*1e1a0*/  IMAD R5, R14, R16, RZ ;  /* 0x000000100e057224 */ /* 0x002fca00078e02ff */
[----:B------:R-:W-:-:S04]  /*1e1b0*/  IADD3 R4, R5, R4, RZ ;  /* 0x0000000405047210 */ /* 0x000fc80007ffe0ff */
[----:B------:R-:W-:-:S13]  /*1e1c0*/  ISETP.GT.AND P6, PT, R4, R0, PT ;  /* 0x000000000400720c */ /* 0x000fda0003fc4270 */
[----:B------:R-:W-:Y:S05]  /*1e1d0*/  @!P6 BRA `(.L_x_692) ;  /* 0xfffffffc0064e947 */ /* 0x000fea000383ffff */
.L_x_687:
        /* <DEDUP_REMOVED lines=8> */
.L_x_795:
[----:B------:R-:W-:Y:S01]  /*1e260*/  ISETP.NE.AND P0, PT, R6, RZ, PT ;  /* 0x000000ff0600720c */ /* 0x000fe20003f05270 */
[----:B------:R-:W-:-:S12]  /*1e270*/  IMAD.MOV.U32 R14, RZ, RZ, RZ ;  /* 0x000000ffff0e7224 */ /* 0x000fd800078e00ff */
[----:B------:R-:W-:Y:S05]  /*1e280*/  @!P0 BRA `(.L_x_694) ;  /* 0x0000000000108947 */ /* 0x000fea0003800000 */
[----:B------:R-:W-:Y:S01]  /*1e290*/  UMOV UR4, 0xffffffff ;  /* 0xffffffff00047882 */ /* 0x000fe20000000000 */
[----:B------:R-:W-:Y:S02]  /*1e2a0*/  VIADD R12, R4, 0xffffffff ;  /* 0xffffffff040c7836 */ /* 0x000fe40000000000 */
[----:B------:R-:W-:Y:S05]  /*1e2b0*/  BRA.DIV UR4, `(.L_x_695) ;  /* 0x0000002a04347947 */ /* 0x000fea000b800000 */
[----:B------:R3:W4:Y:S02]  /*1e2c0*/  SHFL.IDX PT, R14, R3, R12, 0x1f ;  /* 0x00001f0c030e7589 */ /* 0x00072400000e0000 */
.L_x_694:
[----:B--2---:R-:W-:Y:S01]  /*1e2d0*/  IABS R6, R17 ;  /* 0x0000001100067213 */ /* 0x004fe20000000000 */
[----:B----4-:R-:W-:Y:S02]  /*1e2e0*/  IMAD R16, R14, R16, R5 ;  /* 0x000000100e107224 */ /* 0x010fe400078e0205 */
[----:B-1----:R-:W-:Y:S01]  /*1e2f0*/  IMAD.MOV.U32 R2, RZ, RZ, RZ ;  /* 0x000000ffff027224 */ /* 0x002fe200078e00ff */
[----:B------:R-:W1:Y:S01]  /*1e300*/  I2F.RP R7, R6 ;  /* 0x0000000600077306 */ /* 0x000e620000209400 */
[----:B------:R-:W-:Y:S02]  /*1e310*/  IMAD.IADD R0, R0, 0x1, -R16 ;  /* 0x0000000100007824 */ /* 0x000fe400078e0a10 */
[----:B------:R-:W-:-:S05]  /*1e320*/  IMAD.IADD R19, R4, 0x1, R19 ;  /* 0x0000000104137824 */ /* 0x000fca00078e0213 */
[----:B-1----:R-:W0:Y:S02]  /*1e330*/  MUFU.RCP R7, R7 ;  /* 0x0000000700077308 */ /* 0x002e240000001000 */
[----:B0--3--:R-:W-:-:S06]  /*1e340*/  VIADD R3, R7, 0xffffffe ;  /* 0x0ffffffe07037836 */ /* 0x009fcc0000000000 */
[----:B------:R-:W0:Y:S02]  /*1e350*/  F2I.FTZ.U32.TRUNC.NTZ R3, R3 ;  /* 0x0000000300037305 */ /* 0x000e24000021f000 */
[----:B0-----:R-:W-:-:S04]  /*1e360*/  IMAD.MOV R5, RZ, RZ, -R3 ;  /* 0x000000ffff057224 */ /* 0x001fc800078e0a03 */
[----:B------:R-:W-:-:S04]  /*1e370*/  IMAD R5, R5, R6, RZ ;  /* 0x0000000605057224 */ /* 0x000fc800078e02ff */
[----:B------:R-:W-:Y:S01]  /*1e380*/  IMAD.HI.U32 R2, R3, R5, R2 ;  /* 0x0000000503027227 */ /* 0x000fe200078e0002 */
[----:B------:R-:W-:Y:S02]  /*1e390*/  IABS R5, R17 ;  /* 0x0000001100057213 */ /* 0x000fe40000000000 */
[----:B------:R-:W-:-:S03]  /*1e3a0*/  IABS R3, R0 ;  /* 0x0000000000037213 */ /* 0x000fc60000000000 */
[----:B------:R-:W-:Y:S02]  /*1e3b0*/  IMAD.MOV R5, RZ, RZ, -R5 ;  /* 0x000000ffff057224 */ /* 0x000fe400078e0a05 */
        /* <DEDUP_REMOVED lines=16> */
.L_x_688:
[----:B------:R-:W-:Y:S01]  /*1e4c0*/  UMOV UR4, URZ ;  /* 0x0000003f00047c82 */ /* 0x000fe20008000000 */
[----:B------:R-:W-:Y:S01]  /*1e4d0*/  UMOV UR5, URZ ;  /* 0x0000003f00057c82 */ /* 0x000fe20008000000 */
[----:B------:R-:W-:Y:S01]  /*1e4e0*/  ULDC UR6, c[0x0][0xc3c] ;  /* 0x00030f0000067ab9 */ /* 0x000fe20000000800 */
[----:B------:R-:W-:Y:S01]  /*1e4f0*/  IMAD.MOV.U32 R16, RZ, RZ, R0 ;  /* 0x000000ffff107224 */ /* 0x000fe200078e0000 */
[----:B------:R-:W-:Y:S01]  /*1e500*/  MOV R18, UR5 ;  /* 0x0000000500127c02 */ /* 0x000fe20008000f00 */
[----:B------:R-:W-:Y:S02]  /*1e510*/  IMAD.U32 R17, RZ, RZ, UR4 ;  /* 0x00000004ff117e24 */ /* 0x000fe4000f8e00ff */
[----:B------:R-:W-:-:S07]  /*1e520*/  IMAD.U32 R19, RZ, RZ, UR6 ;  /* 0x00000006ff137e24 */ /* 0x000fce000f8e00ff */
.L_x_696:
        /* <DEDUP_REMOVED lines=10> */
.L_x_685:
[----:B------:R-:W-:Y:S02]  /*1e5d0*/  ULDC UR4, c[0x0][0xc3c] ;  /* 0x00030f0000047ab9 */ /* 0x000fe40000000800 */
[----:B---3--:R-:W-:-:S13]  /*1e5e0*/  ISETP.GE.AND P0, PT, R19, UR4, PT ;  /* 0x0000000413007c0c */ /* 0x008fda000bf06270 */
[----:B------:R-:W-:Y:S05]  /*1e5f0*/  @!P0 BRA `(.L_x_697) ;  /* 0xffffff9800408947 */ /* 0x000fea000383ffff */
[----:B------:R-:W-:Y:S05]  /*1e600*/  BSYNC B8 ;  /* 0x0000000000087941 */ /* 0x000fea0003800000 */
.L_x_553:
[----:B--2---:R-:W2:Y:S01]  /*1e610*/  LDL.LU R0, [R1+0x28] ;  /* 0x0000280001007983 */ /* 0x004ea20000300800 */
[----:B------:R-:W-:Y:S01]  /*1e620*/  BSSY B0, `(.L_x_698) ;  /* 0x000000b000007945 */ /* 0x000fe20003800000 */
[----:B0-----:R-:W0:Y:S01]  /*1e630*/  S2R R5, SR_CgaCtaId ;  /* 0x0000000000057919 */ /* 0x001e220000008800 */
[----:B--2---:R-:W-:-:S05]  /*1e640*/  VIADD R0, R0, 0x1 ;  /* 0x0000000100007836 */ /* 0x004fca0000000000 */
[----:B------:R-:W-:-:S04]  /*1e650*/  LEA.HI R2, R0, R0, RZ, 0x1 ;  /* 0x0000000000027211 */ /* 0x000fc800078f08ff */
[----:B------:R-:W-:Y:S02]  /*1e660*/  LOP3.LUT R3, R2, 0xfffffffe, RZ, 0xc0, !PT ;  /* 0xfffffffe02037812 */ /* 0x000fe400078ec0ff */
[----:B------:R-:W-:-:S03]  /*1e670*/  MOV R2, 0x400 ;  /* 0x0000040000027802 */ /* 0x000fc60000000f00 */
[----:B------:R-:W-:Y:S01]  /*1e680*/  IMAD.IADD R0, R0, 0x1, -R3 ;  /* 0x0000000100007824 */ /* 0x000fe200078e0a03 */
[----:B0-----:R-:W-:-:S04]  /*1e690*/  LEA R9, R5, R2, 0x18 ;  /* 0x0000000205097211 */ /* 0x001fc800078ec0ff */
[----:B------:R-:W-:-:S04]  /*1e6a0*/  SHF.L.U32 R0, R0, 0x1f, RZ ;  /* 0x0000001f00007819 */ /* 0x000fc800000006ff */
[----:B------:R-:W0:Y:S02]  /*1e6b0*/  SYNCS.PHASECHK.TRANS64.TRYWAIT P0, [R9+URZ+0x31c20], R0 ;  /* 0x031c2000090075a7 */ /* 0x000e24000800017f */
[----:B0-----:R-:W-:Y:S05]  /*1e6c0*/  @!P0 BRA `(.L_x_699) ;  /* 0x0000002400548947 */ /* 0x001fea0003800000 */
.L_x_798:
[----:B------:R-:W-:Y:S05]  /*1e6d0*/  BSYNC B0 ;  /* 0x0000000000007941 */ /* 0x000fea0003800000 */
.L_x_698:
[----:B------:R-:W-:-:S03]  /*1e6e0*/  UMOV UR4, 0xffffffff ;  /* 0xffffffff00047882 */ /* 0x000fc60000000000 */
[----:B------:R-:W-:Y:S05]  /*1e6f0*/  BRA.DIV UR4, `(.L_x_700) ;  /* 0x00000026045c7947 */ /* 0x000fea000b800000 */
[----:B0-----:R-:W0:Y:S02]  /*1e700*/  S2R R0, SR_TID.X ;  /* 0x0000000000007919 */ /* 0x001e240000002100 */
[----:B0-----:R-:W-:-:S04]  /*1e710*/  SHF.R.U32.HI R0, RZ, 0x5, R0 ;  /* 0x00000005ff007819 */ /* 0x001fc80000011600 */
[----:B------:R-:W-:-:S05]  /*1e720*/  LOP3.LUT R0, R0, 0x3, RZ, 0xc0, !PT ;  /* 0x0000000300007812 */ /* 0x000fca00078ec0ff */
[----:B------:R0:W2:Y:S02]  /*1e730*/  SHFL.IDX PT, R14, R0, RZ, 0x1f ;  /* 0x00001fff000e7589 */ /* 0x0000a400000e0000 */
.L_x_801:
[----:B--2---:R-:W-:-:S13]  /*1e740*/  ISETP.NE.AND P0, PT, R14, RZ, PT ;  /* 0x000000ff0e00720c */ /* 0x004fda0003f05270 */
[----:B------:R-:W-:Y:S05]  /*1e750*/  @P0 BRA `(.L_x_408) ;  /* 0x0000000000880947 */ /* 0x000fea0003800000 */
[----:B------:R-:W-:-:S03]  /*1e760*/  UMOV UR4, 0xffffffff ;  /* 0xffffffff00047882 */ /* 0x000fc60000000000 */
[----:B------:R-:W-:Y:S05]  /*1e770*/  BRA.DIV UR4, `(.L_x_701) ;  /* 0x0000002604707947 */ /* 0x000fea000b800000 */
[----:B------:R-:W-:-:S13]  /*1e780*/  ELECT P6, URZ, PT ;  /* 0x00000000003f782f */ /* 0x000fda00038c0000 */
.L_x_804:
[----:B------:R-:W-:Y:S05]  /*1e790*/  @!P6 BRA `(.L_x_408) ;  /* 0x000000000078e947 */ /* 0x000fea0003800000 */
[----:B0-----:R-:W2:Y:S02]  /*1e7a0*/  LDL.LU R0, [R1+0x60] ;  /* 0x0000600001007983 */ /* 0x001ea40000300800 */
[----:B--2---:R-:W-:-:S04]  /*1e7b0*/  LOP3.LUT R0, R0, 0x2, RZ, 0xfc, !PT ;  /* 0x0000000200007812 */ /* 0x004fc800078efcff */
[----:B------:R-:W-:-:S13]  /*1e7c0*/  ISETP.NE.AND P2, PT, R0, 0x3, PT ;  /* 0x000000030000780c */ /* 0x000fda0003f45270 */
[----:B------:R-:W-:Y:S05]  /*1e7d0*/  @!P2 BRA `(.L_x_702) ;  /* 0x000000000004a947 */ /* 0x000fea0003800000 */
[----:B------:R-:W-:Y:S01]  /*1e7e0*/  BPT.TRAP 0x1 ;  /* 0x000000040000795c */ /* 0x000fe20000300000 */
.L_x_702:
[----:B------:R-:W-:Y:S01]  /*1e7f0*/  VIADD R0, R9, 0x31c40 ;  /* 0x00031c4009007836 */ /* 0x000fe20000000000 */
[----:B------:R-:W-:Y:S01]  /*1e800*/  SHF.L.U32 R4, R26, 0x1f, RZ ;  /* 0x0000001f1a047819 */ /* 0x000fe200000006ff */
[C---:B------:R-:W-:Y:S02]  /*1e810*/  VIADD R2, R23.reuse, 0x1 ;  /* 0x0000000117027836 */ /* 0x040fe40000000000 */
[----:B------:R-:W-:-:S03]  /*1e820*/  IMAD R5, R23, 0x8, R0 ;  /* 0x0000000817057824 */ /* 0x000fc600078e0200 */
[C---:B------:R-:W-:Y:S01]  /*1e830*/  ISETP.NE.AND P1, PT, R2.reuse, 0x2, PT ;  /* 0x000000020200780c */ /* 0x040fe20003f25270 */
[----:B------:R-:W0:Y:S03]  /*1e840*/  SYNCS.PHASECHK.TRANS64.TRYWAIT P0, [R5+URZ], R4 ;  /* 0x00000004050075a7 */ /* 0x000e26000800017f */
[----:B------:R-:W-:Y:S02]  /*1e850*/  SEL R3, RZ, 0x1, P1 ;  /* 0x00000001ff037807 */ /* 0x000fe40000800000 */
[----:B-1----:R-:W-:Y:S02]  /*1e860*/  SEL R7, R2, RZ, P1 ;  /* 0x000000ff02077207 */ /* 0x002fe40000800000 */
[----:B------:R-:W-:-:S03]  /*1e870*/  LOP3.LUT R2, R26, R3, RZ, 0x3c, !PT ;  /* 0x000000031a027212 */ /* 0x000fc600078e3cff */
[----:B------:R-:W-:Y:S01]  /*1e880*/  IMAD R3, R7, 0x8, R0 ;  /* 0x0000000807037824 */ /* 0x000fe200078e0200 */
[----:B------:R-:W-:Y:S01]  /*1e890*/  SHF.L.U32 R2, R2, 0x1f, RZ ;  /* 0x0000001f02027819 */ /* 0x000fe200000006ff */
[----:B0-----:R-:W-:Y:S06]  /*1e8a0*/  @!P0 BRA `(.L_x_703) ;  /* 0x0000002400448947 */ /* 0x001fec0003800000 */
.L_x_805:
[----:B------:R-:W1:Y:S02]  /*1e8b0*/  SYNCS.PHASECHK.TRANS64.TRYWAIT P0, [R3+URZ], R2 ;  /* 0x00000002030075a7 */ /* 0x000e64000800017f */
[----:B-1----:R-:W-:Y:S05]  /*1e8c0*/  @!P0 BRA `(.L_x_704) ;  /* 0x0000002400508947 */ /* 0x002fea0003800000 */
.L_x_806:
[----:B------:R-:W-:Y:S05]  /*1e8d0*/  @!P2 BRA `(.L_x_705) ;  /* 0x000000000004a947 */ /* 0x000fea0003800000 */
[----:B------:R-:W-:Y:S01]  /*1e8e0*/  BPT.TRAP 0x1 ;  /* 0x000000040000795c */ /* 0x000fe20000300000 */
.L_x_705:
[----:B------:R-:W-:-:S04]  /*1e8f0*/  VIADD R0, R9, 0x31c60 ;  /* 0x00031c6009007836 */ /* 0x000fc80000000000 */
[----:B------:R-:W-:-:S04]  /*1e900*/  IMAD R23, R23, 0x8, R0 ;  /* 0x0000000817177824 */ /* 0x000fc800078e0200 */
[----:B------:R-:W2:Y:S02]  /*1e910*/  SYNCS.PHASECHK.TRANS64.TRYWAIT P0, [R23+URZ], R4 ;  /* 0x00000004170075a7 */ /* 0x000ea4000800017f */
[----:B--2---:R-:W-:Y:S05]  /*1e920*/  @!P0 BRA `(.L_x_706) ;  /* 0x00000024004c8947 */ /* 0x004fea0003800000 */
.L_x_807:
[----:B------:R-:W-:-:S07]  /*1e930*/  IMAD R7, R7, 0x8, R0 ;  /* 0x0000000807077824 */ /* 0x000fce00078e0200 */
.L_x_707:
[----:B---3--:R3:W4:Y:S02]  /*1e940*/  SYNCS.PHASECHK.TRANS64.TRYWAIT P0, [R7+URZ], R2 ;  /* 0x00000002070075a7 */ /* 0x008724000800017f */
[----:B----4-:R-:W-:Y:S05]  /*1e950*/  @!P0 NANOSLEEP.SYNCS 0x989680 ;  /* 0x009896800000895d */ /* 0x010fea0003900000 */
[----:B------:R-:W4:Y:S02]  /*1e960*/  @!P0 SYNCS.PHASECHK.TRANS64 P0, [R7+URZ], R2 ;  /* 0x00000002070085a7 */ /* 0x000f24000800007f */
[----:B----4-:R-:W-:Y:S05]  /*1e970*/  @!P0 BRA `(.L_x_707) ;  /* 0xfffffffc00f08947 */ /* 0x010fea000383ffff */
.L_x_408:
[----:B------:R-:W-:Y:S05]  /*1e980*/  BSYNC B9 ;  /* 0x0000000000097941 */ /* 0x000fea0003800000 */
.L_x_405:
[----:B------:R-:W-:Y:S05]  /*1e990*/  EXIT ;  /* 0x000000000000794d */ /* 0x000fea0003800000 */
.L_x_424:
[----:B0-----:R0:W1:Y:S02]  /*1e9a0*/  SYNCS.PHASECHK.TRANS64.TRYWAIT P5, [R21+URZ+0x31c90], R91 ;  /* 0x031c905b150075a7 */ /* 0x00106400080a017f */
[----:B-1----:R-:W-:Y:S05]  /*1e9b0*/  @!P5 NANOSLEEP.SYNCS 0x989680 ;  /* 0x009896800000d95d */ /* 0x002fea0003900000 */
[----:B------:R-:W1:Y:S02]  /*1e9c0*/  @!P5 SYNCS.PHASECHK.TRANS64 P5, [R21+URZ+0x31c90], R91 ;  /* 0x031c905b1500d5a7 */ /* 0x000e6400080a007f */
[----:B-1----:R-:W-:Y:S05]  /*1e9d0*/  @!P5 BRA `(.L_x_424) ;  /* 0xfffffffc00f0d947 */ /* 0x002fea000383ffff */
[----:B------:R-:W-:Y:S05]  /*1e9e0*/  BRA `(.L_x_708) ;  /* 0xfffffe4400dc7947 */ /* 0x000fea000383ffff */
.L_x_452:
[----:B0-----:R0:W1:Y:S02]  /*1e9f0*/  SYNCS.PHASECHK.TRANS64.TRYWAIT P5, [R21+URZ+0x31c90], R91 ;  /* 0x031c905b150075a7 */ /* 0x00106400080a017f */
[----:B-1----:R-:W-:Y:S05]  /*1ea00*/  @!P5 NANOSLEEP.SYNCS 0x989680 ;  /* 0x009896800000d95d */ /* 0x002fea0003900000 */
[----:B------:R-:W1:Y:S02]  /*1ea10*/  @!P5 SYNCS.PHASECHK.TRANS64 P5, [R21+URZ+0x31c90], R91 ;  /* 0x031c905b1500d5a7 */ /* 0x000e6400080a007f */
[----:B-1----:R-:W-:Y:S05]  /*1ea20*/  @!P5 BRA `(.L_x_452) ;  /* 0xfffffffc00f0d947 */ /* 0x002fea000383ffff */
[----:B------:R-:W-:Y:S05]  /*1ea30*/  BRA `(.L_x_709) ;  /* 0xfffffe6000487947 */ /* 0x000fea000383ffff */
.L_x_465:
[----:B0-----:R0:W1:Y:S02]  /*1ea40*/  SYNCS.PHASECHK.TRANS64.TRYWAIT P4, [R21+URZ+0x31c90], R91 ;  /* 0x031c905b150075a7 */ /* 0x001064000808017f */
[----:B-1----:R-:W-:Y:S05]  /*1ea50*/  @!P4 NANOSLEEP.SYNCS 0x989680 ;  /* 0x009896800000c95d */ /* 0x002fea0003900000 */
[----:B------:R-:W1:Y:S02]  /*1ea60*/  @!P4 SYNCS.PHASECHK.TRANS64 P4, [R21+URZ+0x31c90], R91 ;  /* 0x031c905b1500c5a7 */ /* 0x000e64000808007f */
[----:B-1----:R-:W-:Y:S05]  /*1ea70*/  @!P4 BRA `(.L_x_465) ;  /* 0xfffffffc00f0c947 */ /* 0x002fea000383ffff */
[----:B------:R-:W-:Y:S05]  /*1ea80*/  BRA `(.L_x_710) ;  /* 0xfffffe7800b87947 */ /* 0x000fea000383ffff */
.L_x_469:
[----:B--2---:R2:W3:Y:S02]  /*1ea90*/  SYNCS.PHASECHK.TRANS64.TRYWAIT P3, [R21+URZ+0x31cb0], R91 ;  /* 0x031cb05b150075a7 */ /* 0x0044e4000806017f */
[----:B---3--:R-:W-:Y:S05]  /*1eaa0*/  @!P3 NANOSLEEP.SYNCS 0x989680 ;  /* 0x009896800000b95d */ /* 0x008fea0003900000 */
[----:B------:R-:W3:Y:S02]  /*1eab0*/  @!P3 SYNCS.PHASECHK.TRANS64 P3, [R21+URZ+0x31cb0], R91 ;  /* 0x031cb05b1500b5a7 */ /* 0x000ee4000806007f */
[----:B---3--:R-:W-:Y:S05]  /*1eac0*/  @!P3 BRA `(.L_x_469) ;  /* 0xfffffffc00f0b947 */ /* 0x008fea000383ffff */
[----:B------:R-:W-:Y:S05]  /*1ead0*/  BRA `(.L_x_711) ;  /* 0xfffffe7c00507947 */ /* 0x000fea000383ffff */
.L_x_475:
[----:B------:R-:W1:Y:S01]  /*1eae0*/  S2R R4, SR_TID.X ;  /* 0x0000000000047919 */ /* 0x000e620000002100 */
[----:B------:R-:W-:Y:S01]  /*1eaf0*/  BSSY B0, `(.L_x_712) ;  /* 0x000000c000007945 */ /* 0x000fe20003800000 */
[----:B------:R-:W-:Y:S02]  /*1eb00*/  IMAD.MOV.U32 R12, RZ, RZ, RZ ;  /* 0x000000ffff0c7224 */ /* 0x000fe400078e00ff */
[----:B------:R-:W-:Y:S02]  /*1eb10*/  IMAD.MOV.U32 R11, RZ, RZ, 0x1f ;  /* 0x0000001fff0b7424 */ /* 0x000fe400078e00ff */
[----:B------:R-:W-:Y:S02]  /*1eb20*/  IMAD.MOV.U32 R15, RZ, RZ, -0x1 ;  /* 0xffffffffff0f7424 */ /* 0x000fe400078e00ff */
[----:B-1----:R-:W-:-:S05]  /*1eb30*/  VIADD R5, R4, 0xffffff80 ;  /* 0xffffff8004057836 */ /* 0x002fca0000000000 */
[----:B------:R-:W-:-:S04]  /*1eb40*/  SHF.R.S32.HI R4, RZ, 0x1f, R5 ;  /* 0x0000001fff047819 */ /* 0x000fc80000011405 */
[----:B------:R-:W-:-:S04]  /*1eb50*/  LEA.HI R4, R4, R5, RZ, 0x7 ;  /* 0x0000000504047211 */ /* 0x000fc800078f38ff */
[----:B------:R-:W-:-:S05]  /*1eb60*/  SHF.R.S32.HI R4, RZ, 0x7, R4 ;  /* 0x00000007ff047819 */ /* 0x000fca0000011404 */
[----:B------:R-:W-:-:S07]  /*1eb70*/  IMAD.MOV.U32 R13, RZ, RZ, R4 ;  /* 0x000000ffff0d7224 */ /* 0x000fce00078e0004 */
[----:B0----5:R-:W-:Y:S05]  /*1eb80*/  WARPSYNC.COLLECTIVE R15, `(.L_x_713) ;  /* 0x000000000f087348 */ /* 0x021fea0003c00000 */
[----:B------:R1:W2:Y:S02]  /*1eb90*/  SHFL.IDX P6, R14, R13, R12, R11 ;  /* 0x0000000c0d0e7389 */ /* 0x0002a400000c000b */
[----:B012--5:R-:W-:Y:S01]  /*1eba0*/  ENDCOLLECTIVE ;  /* 0x000000000000791b */ /* 0x027fe20003800000 */
.L_x_713:
[----:B------:R-:W-:Y:S05]  /*1ebb0*/  BSYNC B0 ;  /* 0x0000000000007941 */ /* 0x000fea0003800000 */
.L_x_712:
[----:B------:R0:W-:Y:S01]  /*1ebc0*/  STL [R1+0x78], R14 ;  /* 0x0000780e01007387 */ /* 0x0001e20000100800 */
[----:B------:R-:W-:Y:S05]  /*1ebd0*/  BRA `(.L_x_714) ;  /* 0xfffffe8000a87947 */ /* 0x000fea000383ffff */
.L_x_486:
[----:B------:R-:W-:Y:S01]  /*1ebe0*/  BSSY B1, `(.L_x_715) ;  /* 0x0000008000017945 */ /* 0x000fe20003800000 */
[----:B------:R-:W-:Y:S01]  /*1ebf0*/  IMAD.MOV.U32 R13, RZ, RZ, R25 ;  /* 0x000000ffff0d7224 */ /* 0x000fe200078e0019 */
[----:B------:R-:W-:Y:S01]  /*1ec00*/  MOV R11, 0x1e1f ;  /* 0x00001e1f000b7802 */ /* 0x000fe20000000f00 */
[----:B------:R-:W-:Y:S02]  /*1ec10*/  IMAD.MOV.U32 R12, RZ, RZ, RZ ;  /* 0x000000ffff0c7224 */ /* 0x000fe400078e00ff */
[----:B------:R-:W-:-:S07]  /*1ec20*/  IMAD.MOV.U32 R15, RZ, RZ, -0x1 ;  /* 0xffffffffff0f7424 */ /* 0x000fce00078e00ff */
[----:B0-----:R-:W-:Y:S05]  /*1ec30*/  WARPSYNC.COLLECTIVE R15, `(.L_x_716) ;  /* 0x000000000f087348 */ /* 0x001fea0003c00000 */
[----:B0-----:R0:W1:Y:S02]  /*1ec40*/  SHFL.IDX P6, R14, R13, R12, R11 ;  /* 0x0000000c0d0e7389 */ /* 0x00106400000c000b */
[----:B01----:R-:W-:Y:S01]  /*1ec50*/  ENDCOLLECTIVE ;  /* 0x000000000000791b */ /* 0x003fe20003800000 */
.L_x_716:
[----:B------:R-:W-:Y:S05]  /*1ec60*/  BSYNC B1 ;  /* 0x0000000000017941 */ /* 0x000fea0003800000 */
.L_x_715:
[----:B------:R-:W-:Y:S02]  /*1ec70*/  IMAD.MOV.U32 R13, RZ, RZ, R24 ;  /* 0x000000ffff0d7224 */ /* 0x000fe400078e0018 */
[----:B------:R-:W-:Y:S02]  /*1ec80*/  IMAD.MOV.U32 R12, RZ, RZ, RZ ;  /* 0x000000ffff0c7224 */ /* 0x000fe400078e00ff */
[----:B------:R-:W-:Y:S02]  /*1ec90*/  IMAD.MOV.U32 R11, RZ, RZ, 0x1e1f ;  /* 0x00001e1fff0b7424 */ /* 0x000fe400078e00ff */
[----:B------:R-:W-:Y:S02]  /*1eca0*/  IMAD.MOV.U32 R15, RZ, RZ, -0x1 ;  /* 0xffffffffff0f7424 */ /* 0x000fe400078e00ff */
[----:B------:R-:W-:-:S07]  /*1ecb0*/  IMAD.MOV.U32 R3, RZ, RZ, R14 ;  /* 0x000000ffff037224 */ /* 0x000fce00078e000e */
[----:B------:R-:W-:Y:S05]  /*1ecc0*/  WARPSYNC.COLLECTIVE R15, `(.L_x_717) ;  /* 0x000000000f087348 */ /* 0x000fea0003c00000 */
[----:B------:R0:W1:Y:S02]  /*1ecd0*/  SHFL.IDX P6, R14, R13, R12, R11 ;  /* 0x0000000c0d0e7389 */ /* 0x00006400000c000b */
[----:B01----:R-:W-:Y:S01]  /*1ece0*/  ENDCOLLECTIVE ;  /* 0x000000000000791b */ /* 0x003fe20003800000 */
.L_x_717:
[----:B------:R-:W-:Y:S02]  /*1ecf0*/  IMAD.MOV.U32 R13, RZ, RZ, R27 ;  /* 0x000000ffff0d7224 */ /* 0x000fe400078e001b */
[----:B------:R-:W-:-:S07]  /*1ed00*/  IMAD.MOV.U32 R0, RZ, RZ, R14 ;  /* 0x000000ffff007224 */ /* 0x000fce00078e000e */
[----:B------:R-:W-:Y:S05]  /*1ed10*/  WARPSYNC.COLLECTIVE R15, `(.L_x_718) ;  /* 0x000000000f087348 */ /* 0x000fea0003c00000 */
[----:B------:R0:W1:Y:S02]  /*1ed20*/  SHFL.IDX P6, R14, R13, R12, R11 ;  /* 0x0000000c0d0e7389 */ /* 0x00006400000c000b */
[----:B01----:R-:W-:Y:S01]  /*1ed30*/  ENDCOLLECTIVE ;  /* 0x000000000000791b */ /* 0x003fe20003800000 */
.L_x_718:
[----:B------:R-:W-:Y:S02]  /*1ed40*/  IMAD.MOV.U32 R13, RZ, RZ, R26 ;  /* 0x000000ffff0d7224 */ /* 0x000fe400078e001a */
[----:B------:R-:W-:-:S07]  /*1ed50*/  IMAD.MOV.U32 R5, RZ, RZ, R14 ;  /* 0x000000ffff057224 */ /* 0x000fce00078e000e */
[----:B------:R-:W-:Y:S05]  /*1ed60*/  WARPSYNC.COLLECTIVE R15, `(.L_x_719) ;  /* 0x000000000f087348 */ /* 0x000fea0003c00000 */
[----:B------:R0:W1:Y:S02]  /*1ed70*/  SHFL.IDX P6, R14, R13, R12, R11 ;  /* 0x0000000c0d0e7389 */ /* 0x00006400000c000b */
[----:B01----:R-:W-:Y:S01]  /*1ed80*/  ENDCOLLECTIVE ;  /* 0x000000000000791b */ /* 0x003fe20003800000 */
.L_x_719:
[----:B------:R-:W-:Y:S05]  /*1ed90*/  BRA `(.L_x_720) ;  /* 0xfffffe8400b47947 */ /* 0x000fea000383ffff */
.L_x_490:
[----:B0-----:R0:W1:Y:S02]  /*1eda0*/  SYNCS.PHASECHK.TRANS64.TRYWAIT P1, [R16+URZ+0x31c00], R3 ;  /* 0x031c0003100075a7 */ /* 0x001064000802017f */
[----:B-1----:R-:W-:Y:S05]  /*1edb0*/  @!P1 NANOSLEEP.SYNCS 0x989680 ;  /* 0x009896800000995d */ /* 0x002fea0003900000 */
[----:B------:R-:W1:Y:S02]  /*1edc0*/  @!P1 SYNCS.PHASECHK.TRANS64 P1, [R16+URZ+0x31c00], R3 ;  /* 0x031c0003100095a7 */ /* 0x000e64000802007f */
[----:B-1----:R-:W-:Y:S05]  /*1edd0*/  @!P1 BRA `(.L_x_490) ;  /* 0xfffffffc00f09947 */ /* 0x002fea000383ffff */
[----:B------:R-:W-:Y:S05]  /*1ede0*/  BRA `(.L_x_721) ;  /* 0xfffffe8c00e87947 */ /* 0x000fea000383ffff */
.L_x_502:
[----:B------:R-:W-:Y:S01]  /*1edf0*/  BSSY B1, `(.L_x_722) ;  /* 0x0000008000017945 */ /* 0x000fe20003800000 */
[----:B------:R-:W-:Y:S02]  /*1ee00*/  IMAD.MOV.U32 R13, RZ, RZ, R25 ;  /* 0x000000ffff0d7224 */ /* 0x000fe400078e0019 */
[----:B------:R-:W-:Y:S02]  /*1ee10*/  IMAD.MOV.U32 R12, RZ, RZ, RZ ;  /* 0x000000ffff0c7224 */ /* 0x000fe400078e00ff */
[----:B------:R-:W-:Y:S02]  /*1ee20*/  IMAD.MOV.U32 R11, RZ, RZ, 0x1e1f ;  /* 0x00001e1fff0b7424 */ /* 0x000fe400078e00ff */
[----:B------:R-:W-:-:S07]  /*1ee30*/  IMAD.MOV.U32 R15, RZ, RZ, -0x1 ;  /* 0xffffffffff0f7424 */ /* 0x000fce00078e00ff */
[----:B0-----:R-:W-:Y:S05]  /*1ee40*/  WARPSYNC.COLLECTIVE R15, `(.L_x_723) ;  /* 0x000000000f087348 */ /* 0x001fea0003c00000 */
[----:B0-----:R0:W1:Y:S02]  /*1ee50*/  SHFL.IDX P6, R14, R13, R12, R11 ;  /* 0x0000000c0d0e7389 */ /* 0x00106400000c000b */
[----:B01----:R-:W-:Y:S01]  /*1ee60*/  ENDCOLLECTIVE ;  /* 0x000000000000791b */ /* 0x003fe20003800000 */
.L_x_723:
[----:B------:R-:W-:Y:S05]  /*1ee70*/  BSYNC B1 ;  /* 0x0000000000017941 */ /* 0x000fea0003800000 */
.L_x_722:
[----:B------:R-:W-:Y:S01]  /*1ee80*/  IMAD.MOV.U32 R13, RZ, RZ, R24 ;  /* 0x000000ffff0d7224 */ /* 0x000fe200078e0018 */
[----:B------:R-:W-:Y:S01]  /*1ee90*/  MOV R11, 0x1e1f ;  /* 0x00001e1f000b7802 */ /* 0x000fe20000000f00 */
[----:B------:R-:W-:Y:S02]  /*1eea0*/  IMAD.MOV.U32 R12, RZ, RZ, RZ ;  /* 0x000000ffff0c7224 */ /* 0x000fe400078e00ff */
[----:B------:R-:W-:Y:S02]  /*1eeb0*/  IMAD.MOV.U32 R15, RZ, RZ, -0x1 ;  /* 0xffffffffff0f7424 */ /* 0x000fe400078e00ff */
[----:B------:R-:W-:-:S07]  /*1eec0*/  IMAD.MOV.U32 R3, RZ, RZ, R14 ;  /* 0x000000ffff037224 */ /* 0x000fce00078e000e */
[----:B------:R-:W-:Y:S05]  /*1eed0*/  WARPSYNC.COLLECTIVE R15, `(.L_x_724) ;  /* 0x000000000f087348 */ /* 0x000fea0003c00000 */
[----:B------:R0:W1:Y:S02]  /*1eee0*/  SHFL.IDX P6, R14, R13, R12, R11 ;  /* 0x0000000c0d0e7389 */ /* 0x00006400000c000b */
[----:B01----:R-:W-:Y:S01]  /*1eef0*/  ENDCOLLECTIVE ;  /* 0x000000000000791b */ /* 0x003fe20003800000 */
.L_x_724:
[----:B------:R-:W-:Y:S02]  /*1ef00*/  IMAD.MOV.U32 R21, RZ, RZ, R3 ;  /* 0x000000ffff157224 */ /* 0x000fe400078e0003 */
[----:B------:R-:W-:Y:S02]  /*1ef10*/  IMAD.MOV.U32 R13, RZ, RZ, R27 ;  /* 0x000000ffff0d7224 */ /* 0x000fe400078e001b */
[----:B------:R-:W-:-:S07]  /*1ef20*/  IMAD.MOV.U32 R0, RZ, RZ, R14 ;  /* 0x000000ffff007224 */ /* 0x000fce00078e000e */
[----:B------:R-:W-:Y:S05]  /*1ef30*/  WARPSYNC.COLLECTIVE R15, `(.L_x_725) ;  /* 0x000000000f087348 */ /* 0x000fea0003c00000 */
[----:B------:R0:W1:Y:S02]  /*1ef40*/  SHFL.IDX P6, R14, R13, R12, R11 ;  /* 0x0000000c0d0e7389 */ /* 0x00006400000c000b */
[----:B01----:R-:W-:Y:S01]  /*1ef50*/  ENDCOLLECTIVE ;  /* 0x000000000000791b */ /* 0x003fe20003800000 */
.L_x_725:
[----:B------:R-:W-:Y:S02]  /*1ef60*/  IMAD.MOV.U32 R20, RZ, RZ, R0 ;  /* 0x000000ffff147224 */ /* 0x000fe400078e0000 */
[----:B------:R-:W-:Y:S02]  /*1ef70*/  IMAD.MOV.U32 R13, RZ, RZ, R26 ;  /* 0x000000ffff0d7224 */ /* 0x000fe400078e001a */
[----:B------:R-:W-:-:S07]  /*1ef80*/  IMAD.MOV.U32 R5, RZ, RZ, R14 ;  /* 0x000000ffff057224 */ /* 0x000fce00078e000e */
[----:B------:R-:W-:Y:S05]  /*1ef90*/  WARPSYNC.COLLECTIVE R15, `(.L_x_726) ;  /* 0x000000000f087348 */ /* 0x000fea0003c00000 */
[----:B------:R0:W1:Y:S02]  /*1efa0*/  SHFL.IDX P6, R14, R13, R12, R11 ;  /* 0x0000000c0d0e7389 */ /* 0x00006400000c000b */
[----:B01----:R-:W-:Y:S01]  /*1efb0*/  ENDCOLLECTIVE ;  /* 0x000000000000791b */ /* 0x003fe20003800000 */
.L_x_726:
[----:B------:R-:W-:Y:S05]  /*1efc0*/  BRA `(.L_x_727) ;  /* 0xfffffea0001c7947 */ /* 0x000fea000383ffff */
.L_x_506:
[----:B0-----:R0:W1:Y:S02]  /*1efd0*/  SYNCS.PHASECHK.TRANS64.TRYWAIT P1, [R16+URZ+0x31c00], R3 ;  /* 0x031c0003100075a7 */ /* 0x001064000802017f */
[----:B-1----:R-:W-:Y:S05]  /*1efe0*/  @!P1 NANOSLEEP.SYNCS 0x989680 ;  /* 0x009896800000995d */ /* 0x002fea0003900000 */
[----:B------:R-:W1:Y:S02]  /*1eff0*/  @!P1 SYNCS.PHASECHK.TRANS64 P1, [R16+URZ+0x31c00], R3 ;  /* 0x031c0003100095a7 */ /* 0x000e64000802007f */
[----:B-1----:R-:W-:Y:S05]  /*1f000*/  @!P1 BRA `(.L_x_506) ;  /* 0xfffffffc00f09947 */ /* 0x002fea000383ffff */
[----:B------:R-:W-:Y:S05]  /*1f010*/  BRA `(.L_x_728) ;  /* 0xfffffea400b87947 */ /* 0x000fea000383ffff */
.L_x_514:
[----:B-1----:R1:W3:Y:S02]  /*1f020*/  SYNCS.PHASECHK.TRANS64.TRYWAIT P1, [R0+URZ+0x31c30], R5 ;  /* 0x031c3005000075a7 */ /* 0x0022e4000802017f */
[----:B---3--:R-:W-:Y:S05]  /*1f030*/  @!P1 NANOSLEEP.SYNCS 0x989680 ;  /* 0x009896800000995d */ /* 0x008fea0003900000 */
[----:B------:R-:W3:Y:S02]  /*1f040*/  @!P1 SYNCS.PHASECHK.TRANS64 P1, [R0+URZ+0x31c30], R5 ;  /* 0x031c3005000095a7 */ /* 0x000ee4000802007f */
[----:B---3--:R-:W-:Y:S05]  /*1f050*/  @!P1 BRA `(.L_x_514) ;  /* 0xfffffffc00f09947 */ /* 0x008fea000383ffff */
[----:B------:R-:W-:Y:S05]  /*1f060*/  BRA `(.L_x_513) ;  /* 0xfffffeb800fc7947 */ /* 0x000fea000383ffff */
.L_x_520:
[----:B-1----:R1:W2:Y:S02]  /*1f070*/  SYNCS.PHASECHK.TRANS64.TRYWAIT P3, [R14+URZ+0x31c30], R15 ;  /* 0x031c300f0e0075a7 */ /* 0x0022a4000806017f */
[----:B--2---:R-:W-:Y:S05]  /*1f080*/  @!P3 NANOSLEEP.SYNCS 0x989680 ;  /* 0x009896800000b95d */ /* 0x004fea0003900000 */
[----:B------:R-:W2:Y:S02]  /*1f090*/  @!P3 SYNCS.PHASECHK.TRANS64 P3, [R14+URZ+0x31c30], R15 ;  /* 0x031c300f0e00b5a7 */ /* 0x000ea4000806007f */
[----:B--2---:R-:W-:Y:S05]  /*1f0a0*/  @!P3 BRA `(.L_x_520) ;  /* 0xfffffffc00f0b947 */ /* 0x004fea000383ffff */
[----:B------:R-:W-:Y:S05]  /*1f0b0*/  BRA `(.L_x_519) ;  /* 0xffffff0400dc7947 */ /* 0x000fea000383ffff */
.L_x_524:
[----:B-1----:R1:W2:Y:S02]  /*1f0c0*/  SYNCS.PHASECHK.TRANS64.TRYWAIT P2, [R15+URZ+0x31c50], R14 ;  /* 0x031c500e0f0075a7 */ /* 0x0022a4000804017f */
[----:B--2---:R-:W-:Y:S05]  /*1f0d0*/  @!P2 NANOSLEEP.SYNCS 0x989680 ;  /* 0x009896800000a95d */ /* 0x004fea0003900000 */
[----:B------:R-:W2:Y:S02]  /*1f0e0*/  @!P2 SYNCS.PHASECHK.TRANS64 P2, [R15+URZ+0x31c50], R14 ;  /* 0x031c500e0f00a5a7 */ /* 0x000ea4000804007f */
[----:B--2---:R-:W-:Y:S05]  /*1f0f0*/  @!P2 BRA `(.L_x_524) ;  /* 0xfffffffc00f0a947 */ /* 0x004fea000383ffff */
[----:B------:R-:W-:Y:S05]  /*1f100*/  BRA `(.L_x_521) ;  /* 0xffffff2c00407947 */ /* 0x000fea000383ffff */
.L_x_529:
[----:B--2---:R2:W3:Y:S02]  /*1f110*/  SYNCS.PHASECHK.TRANS64.TRYWAIT P0, [R9+URZ+0x31c50], R0 ;  /* 0x031c5000090075a7 */ /* 0x0044e4000800017f */
[----:B---3--:R-:W-:Y:S05]  /*1f120*/  @!P0 NANOSLEEP.SYNCS 0x989680 ;  /* 0x009896800000895d */ /* 0x008fea0003900000 */
[----:B------:R-:W3:Y:S02]  /*1f130*/  @!P0 SYNCS.PHASECHK.TRANS64 P0, [R9+URZ+0x31c50], R0 ;  /* 0x031c5000090085a7 */ /* 0x000ee4000800007f */
[----:B---3--:R-:W-:Y:S05]  /*1f140*/  @!P0 BRA `(.L_x_529) ;  /* 0xfffffffc00f08947 */ /* 0x008fea000383ffff */
[----:B------:R-:W-:Y:S05]  /*1f150*/  BRA `(.L_x_528) ;  /* 0xffffff5800707947 */ /* 0x000fea000383ffff */
.L_x_539:
[----:B------:R-:W-:Y:S02]  /*1f160*/  IMAD.MOV.U32 R13, RZ, RZ, R2 ;  /* 0x000000ffff0d7224 */ /* 0x000fe400078e0002 */
[----:B------:R-:W-:Y:S02]  /*1f170*/  IMAD.MOV.U32 R12, RZ, RZ, RZ ;  /* 0x000000ffff0c7224 */ /* 0x000fe400078e00ff */
[----:B------:R-:W-:Y:S02]  /*1f180*/  IMAD.MOV.U32 R11, RZ, RZ, 0x1c1f ;  /* 0x00001c1fff0b7424 */ /* 0x000fe400078e00ff */
[----:B------:R-:W-:-:S07]  /*1f190*/  IMAD.MOV.U32 R15, RZ, RZ, -0x1 ;  /* 0xffffffffff0f7424 */ /* 0x000fce00078e00ff */
[----:B0-----:R-:W-:Y:S05]  /*1f1a0*/  WARPSYNC.COLLECTIVE R15, `(.L_x_729) ;  /* 0x000000000f087348 */ /* 0x001fea0003c00000 */
[----:B------:R1:W2:Y:S02]  /*1f1b0*/  SHFL.IDX P6, R14, R13, R12, R11 ;  /* 0x0000000c0d0e7389 */ /* 0x0002a400000c000b */
[----:B012---:R-:W-:Y:S01]  /*1f1c0*/  ENDCOLLECTIVE ;  /* 0x000000000000791b */ /* 0x007fe20003800000 */
.L_x_729:
[----:B------:R-:W-:Y:S02]  /*1f1d0*/  IMAD.MOV.U32 R13, RZ, RZ, R0 ;  /* 0x000000ffff0d7224 */ /* 0x000fe400078e0000 */
[----:B------:R-:W-:-:S07]  /*1f1e0*/  IMAD.MOV.U32 R3, RZ, RZ, R14 ;  /* 0x000000ffff037224 */ /* 0x000fce00078e000e */
[----:B------:R-:W-:Y:S05]  /*1f1f0*/  WARPSYNC.COLLECTIVE R15, `(.L_x_730) ;  /* 0x000000000f087348 */ /* 0x000fea0003c00000 */
[----:B------:R0:W1:Y:S02]  /*1f200*/  SHFL.IDX P6, R14, R13, R12, R11 ;  /* 0x0000000c0d0e7389 */ /* 0x00006400000c000b */
[----:B01----:R-:W-:Y:S01]  /*1f210*/  ENDCOLLECTIVE ;  /* 0x000000000000791b */ /* 0x003fe20003800000 */
.L_x_730:
[----:B------:R-:W-:Y:S05]  /*1f220*/  BRA `(.L_x_731) ;  /* 0xffffff7c00ac7947 */ /* 0x000fea000383ffff */
.L_x_542:
[----:B------:R-:W-:Y:S01]  /*1f230*/  BSSY B1, `(.L_x_732) ;  /* 0x0000008000017945 */ /* 0x000fe20003800000 */
[----:B------:R-:W-:Y:S02]  /*1f240*/  IMAD.MOV.U32 R13, RZ, RZ, R2 ;  /* 0x000000ffff0d7224 */ /* 0x000fe400078e0002 */
[----:B------:R-:W-:Y:S02]  /*1f250*/  IMAD.MOV.U32 R12, RZ, RZ, 0x1 ;  /* 0x00000001ff0c7424 */ /* 0x000fe400078e00ff */
[----:B----4-:R-:W-:Y:S02]  /*1f260*/  IMAD.MOV.U32 R11, RZ, RZ, 0x1c1f ;  /* 0x00001c1fff0b7424 */ /* 0x010fe400078e00ff */
[----:B------:R-:W-:-:S07]  /*1f270*/  IMAD.MOV.U32 R15, RZ, RZ, -0x1 ;  /* 0xffffffffff0f7424 */ /* 0x000fce00078e00ff */
[----:B0123--:R-:W-:Y:S05]  /*1f280*/  WARPSYNC.COLLECTIVE R15, `(.L_x_733) ;  /* 0x000000000f087348 */ /* 0x00ffea0003c00000 */
[----:B---3--:R3:W4:Y:S02]  /*1f290*/  SHFL.IDX P6, R14, R13, R12, R11 ;  /* 0x0000000c0d0e7389 */ /* 0x00872400000c000b */
[----:B01234-:R-:W-:Y:S01]  /*1f2a0*/  ENDCOLLECTIVE ;  /* 0x000000000000791b */ /* 0x01ffe20003800000 */
.L_x_733:
[----:B------:R-:W-:Y:S05]  /*1f2b0*/  BSYNC B1 ;  /* 0x0000000000017941 */ /* 0x000fea0003800000 */
.L_x_732:
[----:B------:R-:W-:Y:S01]  /*1f2c0*/  IMAD.MOV.U32 R13, RZ, RZ, R0 ;  /* 0x000000ffff0d7224 */ /* 0x000fe200078e0000 */
[----:B------:R-:W-:Y:S01]  /*1f2d0*/  MOV R3, R14 ;  /* 0x0000000e00037202 */ /* 0x000fe20000000f00 */
[----:B------:R-:W-:Y:S02]  /*1f2e0*/  IMAD.MOV.U32 R12, RZ, RZ, 0x1 ;  /* 0x00000001ff0c7424 */ /* 0x000fe400078e00ff */
[----:B------:R-:W-:Y:S02]  /*1f2f0*/  IMAD.MOV.U32 R11, RZ, RZ, 0x1c1f ;  /* 0x00001c1fff0b7424 */ /* 0x000fe400078e00ff */
[----:B------:R-:W-:-:S07]  /*1f300*/  IMAD.MOV.U32 R15, RZ, RZ, -0x1 ;  /* 0xffffffffff0f7424 */ /* 0x000fce00078e00ff */
[----:B------:R-:W-:Y:S05]  /*1f310*/  WARPSYNC.COLLECTIVE R15, `(.L_x_734) ;  /* 0x000000000f087348 */ /* 0x000fea0003c00000 */
[----:B------:R0:W1:Y:S02]  /*1f320*/  SHFL.IDX P6, R14, R13, R12, R11 ;  /* 0x0000000c0d0e7389 */ /* 0x00006400000c000b */
[----:B01----:R-:W-:Y:S01]  /*1f330*/  ENDCOLLECTIVE ;  /* 0x000000000000791b */ /* 0x003fe20003800000 */
.L_x_734:
[----:B------:R-:W-:Y:S05]  /*1f340*/  BRA `(.L_x_735) ;  /* 0xffffff7c00c07947 */ /* 0x000fea000383ffff */
.L_x_559:
        /* <DEDUP_REMOVED lines=11> */
.L_x_737:
[----:B------:R-:W-:Y:S05]  /*1f400*/  BSYNC B1 ;  /* 0x0000000000017941 */ /* 0x000fea0003800000 */
.L_x_736:
[----:B------:R-:W-:Y:S05]  /*1f410*/  BRA `(.L_x_738) ;  /* 0xffffff9000747947 */ /* 0x000fea000383ffff */
.L_x_561:
[----:B------:R-:W-:Y:S01]  /*1f420*/  BSSY B1, `(.L_x_739) ;  /* 0x0000006000017945 */ /* 0x000fe20003800000 */
[----:B------:R-:W-:-:S07]  /*1f430*/  IMAD.MOV.U32 R15, RZ, RZ, -0x1 ;  /* 0xffffffffff0f7424 */ /* 0x000fce00078e00ff */
[----:B0-----:R-:W-:Y:S05]  /*1f440*/  WARPSYNC.COLLECTIVE R15, `(.L_x_740) ;  /* 0x000000000f0c7348 */ /* 0x001fea0003c00000 */
[----:B------:R-:W-:Y:S02]  /*1f450*/  ELECT P6, UR62, PT ;  /* 0x00000000003e782f */ /* 0x000fe400038c0000 */
[----:B------:R-:W-:Y:S01]  /*1f460*/  MOV R14, UR62 ;  /* 0x0000003e000e7c02 */ /* 0x000fe20008000f00 */
[----:B0-----:R-:W-:Y:S10]  /*1f470*/  ENDCOLLECTIVE ;  /* 0x000000000000791b */ /* 0x001ff40003800000 */
.L_x_740:
[----:B------:R-:W-:Y:S05]  /*1f480*/  BSYNC B1 ;  /* 0x0000000000017941 */ /* 0x000fea0003800000 */
.L_x_739:
[----:B------:R-:W-:Y:S05]  /*1f490*/  BRA `(.L_x_560) ;  /* 0xffffff90006c7947 */ /* 0x000fea000383ffff */
.L_x_563:
[----:B0-----:R0:W1:Y:S02]  /*1f4a0*/  SYNCS.PHASECHK.TRANS64.TRYWAIT P0, [R22+URZ+0x31c20], R5 ;  /* 0x031c2005160075a7 */ /* 0x001064000800017f */
[----:B-1----:R-:W-:Y:S05]  /*1f4b0*/  @!P0 NANOSLEEP.SYNCS 0x989680 ;  /* 0x009896800000895d */ /* 0x002fea0003900000 */
[----:B------:R-:W1:Y:S02]  /*1f4c0*/  @!P0 SYNCS.PHASECHK.TRANS64 P0, [R22+URZ+0x31c20], R5 ;  /* 0x031c2005160085a7 */ /* 0x000e64000800007f */
[----:B-1----:R-:W-:Y:S05]  /*1f4d0*/  @!P0 BRA `(.L_x_563) ;  /* 0xfffffffc00f08947 */ /* 0x002fea000383ffff */
[----:B------:R-:W-:Y:S05]  /*1f4e0*/  BRA `(.L_x_741) ;  /* 0xffffff90007c7947 */ /* 0x000fea000383ffff */
.L_x_567:
[----:B-1----:R1:W2:Y:S02]  /*1f4f0*/  SYNCS.PHASECHK.TRANS64.TRYWAIT P0, [R8+URZ+0x31ca0], R10 ;  /* 0x031ca00a080075a7 */ /* 0x0022a4000800017f */
[----:B--2---:R-:W-:Y:S05]  /*1f500*/  @!P0 NANOSLEEP.SYNCS 0x989680 ;  /* 0x009896800000895d */ /* 0x004fea0003900000 */
[----:B------:R-:W2:Y:S02]  /*1f510*/  @!P0 SYNCS.PHASECHK.TRANS64 P0, [R8+URZ+0x31ca0], R10 ;  /* 0x031ca00a080085a7 */ /* 0x000ea4000800007f */
[----:B--2---:R-:W-:Y:S05]  /*1f520*/  @!P0 BRA `(.L_x_567) ;  /* 0xfffffffc00f08947 */ /* 0x004fea000383ffff */
[----:B------:R-:W-:Y:S05]  /*1f530*/  BRA `(.L_x_742) ;  /* 0xffffff9000987947 */ /* 0x000fea000383ffff */
.L_x_574:
[----:B0-----:R0:W2:Y:S02]  /*1f540*/  SYNCS.PHASECHK.TRANS64.TRYWAIT P0, [R8+URZ+0x31cc0], R10 ;  /* 0x031cc00a080075a7 */ /* 0x0010a4000800017f */
[----:B--2---:R-:W-:Y:S05]  /*1f550*/  @!P0 NANOSLEEP.SYNCS 0x989680 ;  /* 0x009896800000895d */ /* 0x004fea0003900000 */
[----:B------:R-:W2:Y:S02]  /*1f560*/  @!P0 SYNCS.PHASECHK.TRANS64 P0, [R8+URZ+0x31cc0], R10 ;  /* 0x031cc00a080085a7 */ /* 0x000ea4000800007f */
[----:B--2---:R-:W-:Y:S05]  /*1f570*/  @!P0 BRA `(.L_x_574) ;  /* 0xfffffffc00f08947 */ /* 0x004fea000383ffff */
[----:B------:R-:W-:Y:S05]  /*1f580*/  BRA `(.L_x_743) ;  /* 0xffffff9400947947 */ /* 0x000fea000383ffff */
.L_x_583:
[----:B0-----:R0:W1:Y:S02]  /*1f590*/  SYNCS.PHASECHK.TRANS64.TRYWAIT P1, [R8+URZ+0x31ca0], R7 ;  /* 0x031ca007080075a7 */ /* 0x001064000802017f */
[----:B-1----:R-:W-:Y:S05]  /*1f5a0*/  @!P1 NANOSLEEP.SYNCS 0x989680 ;  /* 0x009896800000995d */ /* 0x002fea0003900000 */
[----:B------:R-:W1:Y:S02]  /*1f5b0*/  @!P1 SYNCS.PHASECHK.TRANS64 P1, [R8+URZ+0x31ca0], R7 ;  /* 0x031ca007080095a7 */ /* 0x000e64000802007f */
[----:B-1----:R-:W-:Y:S05]  /*1f5c0*/  @!P1 BRA `(.L_x_583) ;  /* 0xfffffffc00f09947 */ /* 0x002fea000383ffff */
[----:B------:R-:W-:Y:S05]  /*1f5d0*/  BRA `(.L_x_744) ;  /* 0xffffff9800d47947 */ /* 0x000fea000383ffff */
.L_x_590:
[----:B-1----:R1:W2:Y:S02]  /*1f5e0*/  SYNCS.PHASECHK.TRANS64.TRYWAIT P1, [R8+URZ+0x31cc0], R7 ;  /* 0x031cc007080075a7 */ /* 0x0022a4000802017f */
[----:B--2---:R-:W-:Y:S05]  /*1f5f0*/  @!P1 NANOSLEEP.SYNCS 0x989680 ;  /* 0x009896800000995d */ /* 0x004fea0003900000 */
[----:B------:R-:W2:Y:S02]  /*1f600*/  @!P1 SYNCS.PHASECHK.TRANS64 P1, [R8+URZ+0x31cc0], R7 ;  /* 0x031cc007080095a7 */ /* 0x000ea4000802007f */
[----:B--2---:R-:W-:Y:S05]  /*1f610*/  @!P1 BRA `(.L_x_590) ;  /* 0xfffffffc00f09947 */ /* 0x004fea000383ffff */
[----:B------:R-:W-:Y:S05]  /*1f620*/  BRA `(.L_x_745) ;  /* 0xffffff9c00cc7947 */ /* 0x000fea000383ffff */
.L_x_605:
        /* <DEDUP_REMOVED lines=8> */
[----:B0--3--:R-:W-:Y:S05]  /*1f6b0*/  WARPSYNC.COLLECTIVE R15, `(.L_x_747) ;  /* 0x000000000f087348 */ /* 0x009fea0003c00000 */
[----:B------:R1:W2:Y:S02]  /*1f6c0*/  SHFL.IDX P6, R14, R13, R12, R11 ;  /* 0x0000000c0d0e7389 */ /* 0x0002a400000c000b */
[----:B0123--:R-:W-:Y:S01]  /*1f6d0*/  ENDCOLLECTIVE ;  /* 0x000000000000791b */ /* 0x00ffe20003800000 */
.L_x_747:
[----:B------:R-:W-:Y:S05]  /*1f6e0*/  BSYNC B0 ;  /* 0x0000000000007941 */ /* 0x000fea0003800000 */
.L_x_746:
[----:B------:R-:W-:Y:S05]  /*1f6f0*/  BRA `(.L_x_748) ;  /* 0xffffffa8005c7947 */ /* 0x000fea000383ffff */
.L_x_607:
[----:B------:R-:W-:Y:S01]  /*1f700*/  BSSY B0, `(.L_x_749) ;  /* 0x0000006000007945 */ /* 0x000fe20003800000 */
[----:B------:R-:W-:-:S07]  /*1f710*/  IMAD.MOV.U32 R15, RZ, RZ, -0x1 ;  /* 0xffffffffff0f7424 */ /* 0x000fce00078e00ff */
[----:B01-3--:R-:W-:Y:S05]  /*1f720*/  WARPSYNC.COLLECTIVE R15, `(.L_x_750) ;  /* 0x000000000f0c7348 */ /* 0x00bfea0003c00000 */
[----:B------:R-:W-:Y:S02]  /*1f730*/  ELECT P6, UR62, PT ;  /* 0x00000000003e782f */ /* 0x000fe400038c0000 */
[----:B------:R-:W-:Y:S01]  /*1f740*/  MOV R14, UR62 ;  /* 0x0000003e000e7c02 */ /* 0x000fe20008000f00 */
[----:B01-3--:R-:W-:Y:S10]  /*1f750*/  ENDCOLLECTIVE ;  /* 0x000000000000791b */ /* 0x00bff40003800000 */
.L_x_750:
[----:B------:R-:W-:Y:S05]  /*1f760*/  BSYNC B0 ;  /* 0x0000000000007941 */ /* 0x000fea0003800000 */
.L_x_749:
[----:B------:R-:W-:Y:S05]  /*1f770*/  BRA `(.L_x_751) ;  /* 0xffffffa800647947 */ /* 0x000fea000383ffff */
.L_x_609:
[----:B-1----:R1:W2:Y:S02]  /*1f780*/  SYNCS.PHASECHK.TRANS64.TRYWAIT P0, [R0+URZ+0x31c40], R2 ;  /* 0x031c4002000075a7 */ /* 0x0022a4000800017f */
[----:B--2---:R-:W-:Y:S05]  /*1f790*/  @!P0 NANOSLEEP.SYNCS 0x989680 ;  /* 0x009896800000895d */ /* 0x004fea0003900000 */
[----:B------:R-:W2:Y:S02]  /*1f7a0*/  @!P0 SYNCS.PHASECHK.TRANS64 P0, [R0+URZ+0x31c40], R2 ;  /* 0x031c4002000085a7 */ /* 0x000ea4000800007f */
[----:B--2---:R-:W-:Y:S05]  /*1f7b0*/  @!P0 BRA `(.L_x_609) ;  /* 0xfffffffc00f08947 */ /* 0x004fea000383ffff */
[----:B------:R-:W-:Y:S05]  /*1f7c0*/  BRA `(.L_x_752) ;  /* 0xffffffa800bc7947 */ /* 0x000fea000383ffff */
.L_x_613:
[----:B------:R-:W2:Y:S01]  /*1f7d0*/  LDL.LU R11, [R1+0x34] ;  /* 0x00003400010b7983 */ /* 0x000ea20000300800 */
[----:B------:R-:W-:Y:S01]  /*1f7e0*/  IMAD.MOV.U32 R13, RZ, RZ, R0 ;  /* 0x000000ffff0d7224 */ /* 0x000fe200078e0000 */
[----:B------:R-:W-:Y:S01]  /*1f7f0*/  MOV R15, 0xffffffff ;  /* 0xffffffff000f7802 */ /* 0x000fe20000000f00 */
[----:B------:R-:W-:Y:S02]  /*1f800*/  IMAD.MOV.U32 R12, RZ, RZ, RZ ;  /* 0x000000ffff0c7224 */ /* 0x000fe400078e00ff */
        /* <DEDUP_REMOVED lines=8> */
.L_x_753:
[----:B------:R-:W-:Y:S02]  /*1f890*/  IMAD.MOV.U32 R13, RZ, RZ, R4 ;  /* 0x000000ffff0d7224 */ /* 0x000fe400078e0004 */
[----:B------:R-:W-:-:S07]  /*1f8a0*/  IMAD.MOV.U32 R2, RZ, RZ, R14 ;  /* 0x000000ffff027224 */ /* 0x000fce00078e000e */
[----:B------:R-:W-:Y:S05]  /*1f8b0*/  WARPSYNC.COLLECTIVE R15, `(.L_x_754) ;  /* 0x000000000f087348 */ /* 0x000fea0003c00000 */
[----:B------:R0:W1:Y:S02]  /*1f8c0*/  SHFL.IDX P6, R14, R13, R12, R11 ;  /* 0x0000000c0d0e7389 */ /* 0x00006400000c000b */
[----:B01----:R-:W-:Y:S01]  /*1f8d0*/  ENDCOLLECTIVE ;  /* 0x000000000000791b */ /* 0x003fe20003800000 */
.L_x_754:
[----:B------:R-:W-:Y:S02]  /*1f8e0*/  IMAD.MOV.U32 R13, RZ, RZ, R0 ;  /* 0x000000ffff0d7224 */ /* 0x000fe400078e0000 */
[----:B------:R-:W-:Y:S02]  /*1f8f0*/  IMAD.MOV.U32 R12, RZ, RZ, 0x1 ;  /* 0x00000001ff0c7424 */ /* 0x000fe400078e00ff */
[----:B------:R-:W-:-:S07]  /*1f900*/  IMAD.MOV.U32 R3, RZ, RZ, R14 ;  /* 0x000000ffff037224 */ /* 0x000fce00078e000e */
[----:B------:R-:W-:Y:S05]  /*1f910*/  WARPSYNC.COLLECTIVE R15, `(.L_x_755) ;  /* 0x000000000f087348 */ /* 0x000fea0003c00000 */
[----:B------:R0:W1:Y:S02]  /*1f920*/  SHFL.IDX P6, R14, R13, R12, R11 ;  /* 0x0000000c0d0e7389 */ /* 0x00006400000c000b */
[----:B01----:R-:W-:Y:S01]  /*1f930*/  ENDCOLLECTIVE ;  /* 0x000000000000791b */ /* 0x003fe20003800000 */
.L_x_755:
        /* <DEDUP_REMOVED lines=17> */
.L_x_756:
[----:B------:R-:W-:Y:S02]  /*1fa50*/  IMAD.MOV.U32 R13, RZ, RZ, R0 ;  /* 0x000000ffff0d7224 */ /* 0x000fe400078e0000 */
[----:B------:R-:W-:Y:S02]  /*1fa60*/  IMAD.MOV.U32 R12, RZ, RZ, 0x2 ;  /* 0x00000002ff0c7424 */ /* 0x000fe400078e00ff */
[----:B------:R-:W-:-:S07]  /*1fa70*/  IMAD.MOV.U32 R3, RZ, RZ, R14 ;  /* 0x000000ffff037224 */ /* 0x000fce00078e000e */
[----:B------:R-:W-:Y:S05]  /*1fa80*/  WARPSYNC.COLLECTIVE R15, `(.L_x_757) ;  /* 0x000000000f087348 */ /* 0x000fea0003c00000 */
[----:B------:R0:W1:Y:S02]  /*1fa90*/  SHFL.IDX P6, R14, R13, R12, R11 ;  /* 0x0000000c0d0e7389 */ /* 0x00006400000c000b */
[----:B01----:R-:W-:Y:S01]  /*1faa0*/  ENDCOLLECTIVE ;  /* 0x000000000000791b */ /* 0x003fe20003800000 */
.L_x_757:
        /* <DEDUP_REMOVED lines=18> */
.L_x_758:
[----:B------:R-:W-:Y:S02]  /*1fbd0*/  IMAD.MOV.U32 R13, RZ, RZ, R0 ;  /* 0x000000ffff0d7224 */ /* 0x000fe400078e0000 */
[----:B------:R-:W-:Y:S02]  /*1fbe0*/  IMAD.MOV.U32 R12, RZ, RZ, 0x3 ;  /* 0x00000003ff0c7424 */ /* 0x000fe400078e00ff */
[----:B------:R-:W-:-:S07]  /*1fbf0*/  IMAD.MOV.U32 R3, RZ, RZ, R14 ;  /* 0x000000ffff037224 */ /* 0x000fce00078e000e */
[----:B------:R-:W-:Y:S05]  /*1fc00*/  WARPSYNC.COLLECTIVE R15, `(.L_x_759) ;  /* 0x000000000f087348 */ /* 0x000fea0003c00000 */
[----:B------:R0:W1:Y:S02]  /*1fc10*/  SHFL.IDX P6, R14, R13, R12, R11 ;  /* 0x0000000c0d0e7389 */ /* 0x00006400000c000b */
[----:B01----:R-:W-:Y:S01]  /*1fc20*/  ENDCOLLECTIVE ;  /* 0x000000000000791b */ /* 0x003fe20003800000 */
.L_x_759:
[----:B------:R-:W-:-:S04]  /*1fc30*/  @!P3 LEA R3, P4, R20, R3, 0x1 ;  /* 0x000000031403b211 */ /* 0x000fc800078808ff */
[----:B------:R-:W-:-:S04]  /*1fc40*/  @!P3 IADD3.X R2, RZ, R2, RZ, P4, !PT ;  /* 0x00000002ff02b210 */ /* 0x000fc800027fe4ff */
[----:B------:R-:W-:Y:S01]  /*1fc50*/  @!P3 LOP3.LUT R3, R3, R2, RZ, 0x3c, !PT ;  /* 0x000000020303b212 */ /* 0x000fe200078e3cff */
[----:B------:R-:W-:-:S03]  /*1fc60*/  IMAD.MOV.U32 R13, RZ, RZ, R4 ;  /* 0x000000ffff0d7224 */ /* 0x000fc600078e0004 */
[----:B------:R-:W-:-:S04]  /*1fc70*/  @!P3 LOP3.LUT R2, R3, R2, RZ, 0x3c, !PT ;  /* 0x000000020302b212 */ /* 0x000fc800078e3cff */
[----:B------:R-:W-:Y:S01]  /*1fc80*/  @!P3 LOP3.LUT R3, R3, R2, RZ, 0x3c, !PT ;  /* 0x000000020303b212 */ /* 0x000fe200078e3cff */
[----:B------:R-:W-:-:S04]  /*1fc90*/  IMAD.MOV.U32 R0, RZ, RZ, R14 ;  /* 0x000000ffff007224 */ /* 0x000fc800078e000e */
[----:B------:R-:W-:Y:S01]  /*1fca0*/  @!PT LDS RZ, [RZ] ;  /* 0x00000000fffff984 */ /* 0x000fe20000000800 */
[----:B------:R-:W-:Y:S01]  /*1fcb0*/  @!PT LDS RZ, [RZ] ;  /* 0x00000000fffff984 */ /* 0x000fe20000000800 */
[----:B------:R-:W-:Y:S01]  /*1fcc0*/  @!PT LDS RZ, [RZ] ;  /* 0x00000000fffff984 */ /* 0x000fe20000000800 */
[----:B------:R0:W-:Y:S03]  /*1fcd0*/  @!P3 LDGSTS.E.BYPASS.LTC128B.128 [R9+0xea00], desc[UR60][R2.64], !P2 ;  /* 0x0ea000000209bfae */ /* 0x0001e6000d101d7c */
[----:B0-----:R-:W-:Y:S05]  /*1fce0*/  WARPSYNC.COLLECTIVE R15, `(.L_x_760) ;  /* 0x000000000f087348 */ /* 0x001fea0003c00000 */
[----:B------:R1:W2:Y:S02]  /*1fcf0*/  SHFL.IDX P6, R14, R13, R12, R11 ;  /* 0x0000000c0d0e7389 */ /* 0x0002a400000c000b */
[----:B012---:R-:W-:Y:S01]  /*1fd00*/  ENDCOLLECTIVE ;  /* 0x000000000000791b */ /* 0x007fe20003800000 */
.L_x_760:
[----:B------:R-:W-:Y:S01]  /*1fd10*/  @!PT LDS RZ, [RZ] ;  /* 0x00000000fffff984 */ /* 0x000fe20000000800 */
[----:B------:R-:W-:Y:S01]  /*1fd20*/  @!PT LDS RZ, [RZ] ;  /* 0x00000000fffff984 */ /* 0x000fe20000000800 */
[----:B------:R-:W-:Y:S01]  /*1fd30*/  @!PT LDS RZ, [RZ] ;  /* 0x00000000fffff984 */ /* 0x000fe20000000800 */
[----:B------:R-:W-:Y:S04]  /*1fd40*/  @!P3 LDGSTS.E.BYPASS.LTC128B.128 [R9+0x11a00], desc[UR60][R2.64+0x40], !P1 ;  /* 0x11a000400209bfae */ /* 0x000fe8000c901d7c */
[----:B------:R0:W-:Y:S01]  /*1fd50*/  @!P3 LDGSTS.E.BYPASS.LTC128B.128 [R9+0x14a00], desc[UR60][R2.64+0x80], !P0 ;  /* 0x14a000800209bfae */ /* 0x0001e2000c101d7c */
[----:B------:R-:W-:Y:S02]  /*1fd60*/  IMAD.MOV.U32 R13, RZ, RZ, R6 ;  /* 0x000000ffff0d7224 */ /* 0x000fe400078e0006 */
[----:B------:R-:W-:Y:S02]  /*1fd70*/  IMAD.MOV.U32 R12, RZ, RZ, RZ ;  /* 0x000000ffff0c7224 */ /* 0x000fe400078e00ff */
[----:B0-----:R-:W-:Y:S02]  /*1fd80*/  VIADD R3, R17, 0x60 ;  /* 0x0000006011037836 */ /* 0x001fe40000000000 */
[----:B------:R-:W-:-:S03]  /*1fd90*/  IMAD.MOV.U32 R2, RZ, RZ, R14 ;  /* 0x000000ffff027224 */ /* 0x000fc600078e000e */
[----:B------:R-:W-:-:S13]  /*1fda0*/  ISETP.GE.AND P3, PT, R3, R5, PT ;  /* 0x000000050300720c */ /* 0x000fda0003f66270 */
[----:B------:R-:W-:Y:S05]  /*1fdb0*/  WARPSYNC.COLLECTIVE R15, `(.L_x_761) ;  /* 0x000000000f087348 */ /* 0x000fea0003c00000 */
[----:B------:R0:W1:Y:S02]  /*1fdc0*/  SHFL.IDX P6, R14, R13, R12, R11 ;  /* 0x0000000c0d0e7389 */ /* 0x00006400000c000b */
[----:B01----:R-:W-:Y:S01]  /*1fdd0*/  ENDCOLLECTIVE ;  /* 0x000000000000791b */ /* 0x003fe20003800000 */
.L_x_761:
[----:B------:R-:W-:Y:S01]  /*1fde0*/  @!P3 LEA R2, P5, R20, R2, 0x1 ;  /* 0x000000021402b211 */ /* 0x000fe200078a08ff */
[----:B------:R-:W-:-:S04]  /*1fdf0*/  IMAD.MOV.U32 R13, RZ, RZ, R7 ;  /* 0x000000ffff0d7224 */ /* 0x000fc800078e0007 */
[----:B------:R-:W-:-:S05]  /*1fe00*/  @!P3 IMAD.X R3, RZ, RZ, R0, P5 ;  /* 0x000000ffff03b224 */ /* 0x000fca00028e0600 */
[----:B------:R-:W-:Y:S01]  /*1fe10*/  @!PT LDS RZ, [RZ] ;  /* 0x00000000fffff984 */ /* 0x000fe20000000800 */
[----:B------:R-:W-:Y:S01]  /*1fe20*/  @!PT LDS RZ, [RZ] ;  /* 0x00000000fffff984 */ /* 0x000fe20000000800 */
[----:B------:R-:W-:Y:S01]  /*1fe30*/  @!PT LDS RZ, [RZ] ;  /* 0x00000000fffff984 */ /* 0x000fe20000000800 */
[----:B------:R0:W-:Y:S01]  /*1fe40*/  @!P3 LDGSTS.E.BYPASS.LTC128B.128 [R9+0xf200], desc[UR60][R2.64], !P2 ;  /* 0x0f2000000209bfae */ /* 0x0001e2000d101d7c */
[----:B------:R-:W-:-:S07]  /*1fe50*/  IMAD.MOV.U32 R0, RZ, RZ, R14 ;  /* 0x000000ffff007224 */ /* 0x000fce00078e000e */
[----:B0-----:R-:W-:Y:S05]  /*1fe60*/  WARPSYNC.COLLECTIVE R15, `(.L_x_762) ;  /* 0x000000000f087348 */ /* 0x001fea0003c00000 */
[----:B------:R1:W2:Y:S02]  /*1fe70*/  SHFL.IDX P6, R14, R13, R12, R11 ;  /* 0x0000000c0d0e7389 */ /* 0x0002a400000c000b */
[----:B012---:R-:W-:Y:S01]  /*1fe80*/  ENDCOLLECTIVE ;  /* 0x000000000000791b */ /* 0x007fe20003800000 */
.L_x_762:
[----:B------:R-:W-:Y:S01]  /*1fe90*/  @!PT LDS RZ, [RZ] ;  /* 0x00000000fffff984 */ /* 0x000fe20000000800 */
[----:B------:R-:W-:Y:S01]  /*1fea0*/  @!PT LDS RZ, [RZ] ;  /* 0x00000000fffff984 */ /* 0x000fe20000000800 */
[----:B------:R-:W-:Y:S01]  /*1feb0*/  @!PT LDS RZ, [RZ] ;  /* 0x00000000fffff984 */ /* 0x000fe20000000800 */
[----:B------:R-:W-:Y:S04]  /*1fec0*/  @!P3 LDGSTS.E.BYPASS.LTC128B.128 [R9+0x12200], desc[UR60][R2.64+0x40], !P1 ;  /* 0x122000400209bfae */ /* 0x000fe8000c901d7c */
[----:B------:R0:W-:Y:S01]  /*1fed0*/  @!P3 LDGSTS.E.BYPASS.LTC128B.128 [R9+0x15200], desc[UR60][R2.64+0x80], !P0 ;  /* 0x152000800209bfae */ /* 0x0001e2000c101d7c */
[----:B------:R-:W-:Y:S01]  /*1fee0*/  IMAD.MOV.U32 R13, RZ, RZ, R6 ;  /* 0x000000ffff0d7224 */ /* 0x000fe200078e0006 */
[----:B------:R-:W-:Y:S01]  /*1fef0*/  MOV R12, 0x1 ;  /* 0x00000001000c7802 */ /* 0x000fe20000000f00 */
[----:B0-----:R-:W-:Y:S02]  /*1ff00*/  VIADD R2, R17, 0x80 ;  /* 0x0000008011027836 */ /* 0x001fe40000000000 */
[----:B------:R-:W-:-:S03]  /*1ff10*/  IMAD.MOV.U32 R4, RZ, RZ, R14 ;  /* 0x000000ffff047224 */ /* 0x000fc600078e000e */
[----:B------:R-:W-:-:S13]  /*1ff20*/  ISETP.GE.AND P3, PT, R2, R5, PT ;  /* 0x000000050200720c */ /* 0x000fda0003f66270 */
[----:B------:R-:W-:Y:S05]  /*1ff30*/  WARPSYNC.COLLECTIVE R15, `(.L_x_763) ;  /* 0x000000000f087348 */ /* 0x000fea0003c00000 */
[----:B------:R0:W1:Y:S02]  /*1ff40*/  SHFL.IDX P6, R14, R13, R12, R11 ;  /* 0x0000000c0d0e7389 */ /* 0x00006400000c000b */
[----:B01----:R-:W-:Y:S01]  /*1ff50*/  ENDCOLLECTIVE ;  /* 0x000000000000791b */ /* 0x003fe20003800000 */
.L_x_763:
[----:B------:R-:W-:Y:S01]  /*1ff60*/  @!P3 LEA R4, P5, R20, R4, 0x1 ;  /* 0x000000041404b211 */ /* 0x000fe200078a08ff */
[----:B------:R-:W-:-:S04]  /*1ff70*/  IMAD.MOV.U32 R13, RZ, RZ, R7 ;  /* 0x000000ffff0d7224 */ /* 0x000fc800078e0007 */
[----:B------:R-:W-:Y:S02]  /*1ff80*/  @!P3 IMAD.X R0, RZ, RZ, R0, P5 ;  /* 0x000000ffff00b224 */ /* 0x000fe400028e0600 */
[----:B------:R-:W-:Y:S02]  /*1ff90*/  @!P3 IMAD.MOV.U32 R2, RZ, RZ, R4 ;  /* 0x000000ffff02b224 */ /* 0x000fe400078e0004 */
[----:B------:R-:W-:Y:S02]  /*1ffa0*/  @!P3 IMAD.MOV.U32 R3, RZ, RZ, R0 ;  /* 0x000000ffff03b224 */ /* 0x000fe400078e0000 */
[----:B------:R-:W-:-:S07]  /*1ffb0*/  IMAD.MOV.U32 R6, RZ, RZ, R14 ;  /* 0x000000ffff067224 */ /* 0x000fce00078e000e */
[----:B------:R-:W-:Y:S05]  /*1ffc0*/  WARPSYNC.COLLECTIVE R15, `(.L_x_764) ;  /* 0x000000000f087348 */ /* 0x000fea0003c00000 */
[----:B------:R0:W1:Y:S02]  /*1ffd0*/  SHFL.IDX P6, R14, R13, R12, R11 ;  /* 0x0000000c0d0e7389 */ /* 0x00006400000c000b */
[----:B01----:R-:W-:Y:S01]  /*1ffe0*/  ENDCOLLECTIVE ;  /* 0x000000000000791b */ /* 0x003fe20003800000 */
.L_x_764:
[----:B------:R-:W-:Y:S01]  /*1fff0*/  @!PT LDS RZ, [RZ] ;  /* 0x00000000fffff984 */ /* 0x000fe20000000800 */
[----:B------:R-:W-:Y:S01]  /*20000*/  @!PT LDS RZ, [RZ] ;  /* 0x00000000fffff984 */ /* 0x000fe20000000800 */
[----:B------:R-:W-:Y:S01]  /*20010*/  @!PT LDS RZ, [RZ] ;  /* 0x00000000fffff984 */ /* 0x000fe20000000800 */
[----:B------:R-:W-:Y:S04]  /*20020*/  @!P3 LDGSTS.E.BYPASS.LTC128B.128 [R9+0xfa00], desc[UR60][R2.64], !P2 ;  /* 0x0fa000000209bfae */ /* 0x000fe8000d101d7c */
[----:B------:R-:W-:Y:S04]  /*20030*/  @!P3 LDGSTS.E.BYPASS.LTC128B.128 [R9+0x12a00], desc[UR60][R2.64+0x40], !P1 ;  /* 0x12a000400209bfae */ /* 0x000fe8000c901d7c */
[----:B------:R0:W-:Y:S02]  /*20040*/  @!P3 LDGSTS.E.BYPASS.LTC128B.128 [R9+0x15a00], desc[UR60][R2.64+0x80], !P0 ;  /* 0x15a000800209bfae */ /* 0x0001e4000c101d7c */
[----:B0-----:R-:W-:Y:S01]  /*20050*/  IMAD.MOV.U32 R2, RZ, RZ, R14 ;  /* 0x000000ffff027224 */ /* 0x001fe200078e000e */
[----:B------:R-:W-:Y:S06]  /*20060*/  BRA `(.L_x_765) ;  /* 0xffffffb000347947 */ /* 0x000fec000383ffff */
.L_x_616:
[----:B-1----:R1:W2:Y:S02]  /*20070*/  SYNCS.PHASECHK.TRANS64.TRYWAIT P0, [R22+URZ+0x31c20], R0 ;  /* 0x031c2000160075a7 */ /* 0x0022a4000800017f */
[----:B--2---:R-:W-:Y:S05]  /*20080*/  @!P0 NANOSLEEP.SYNCS 0x989680 ;  /* 0x009896800000895d */ /* 0x004fea0003900000 */
[----:B------:R-:W2:Y:S02]  /*20090*/  @!P0 SYNCS.PHASECHK.TRANS64 P0, [R22+URZ+0x31c20], R0 ;  /* 0x031c2000160085a7 */ /* 0x000ea4000800007f */
[----:B--2---:R-:W-:Y:S05]  /*200a0*/  @!P0 BRA `(.L_x_616) ;  /* 0xfffffffc00f08947 */ /* 0x004fea000383ffff */
[----:B------:R-:W-:Y:S05]  /*200b0*/  BRA `(.L_x_766) ;  /* 0xffffffb0009c7947 */ /* 0x000fea000383ffff */
.L_x_625:
[----:B-1----:R1:W2:Y:S02]  /*200c0*/  SYNCS.PHASECHK.TRANS64.TRYWAIT P0, [R3+URZ+0x31c40], R2 ;  /* 0x031c4002030075a7 */ /* 0x0022a4000800017f */
[----:B--2---:R-:W-:Y:S05]  /*200d0*/  @!P0 NANOSLEEP.SYNCS 0x989680 ;  /* 0x009896800000895d */ /* 0x004fea0003900000 */
[----:B------:R-:W2:Y:S02]  /*200e0*/  @!P0 SYNCS.PHASECHK.TRANS64 P0, [R3+URZ+0x31c40], R2 ;  /* 0x031c4002030085a7 */ /* 0x000ea4000800007f */
[----:B--2---:R-:W-:Y:S05]  /*200f0*/  @!P0 BRA `(.L_x_625) ;  /* 0xfffffffc00f08947 */ /* 0x004fea000383ffff */
[----:B------:R-:W-:Y:S05]  /*20100*/  BRA `(.L_x_767) ;  /* 0xffffffb400587947 */ /* 0x000fea000383ffff */
.L_x_632:
[----:B0-----:R0:W1:Y:S02]  /*20110*/  SYNCS.PHASECHK.TRANS64.TRYWAIT P0, [R3+URZ+0x60], R2 ;  /* 0x00006002030075a7 */ /* 0x001064000800017f */
[----:B-1----:R-:W-:Y:S05]  /*20120*/  @!P0 NANOSLEEP.SYNCS 0x989680 ;  /* 0x009896800000895d */ /* 0x002fea0003900000 */
[----:B------:R-:W1:Y:S02]  /*20130*/  @!P0 SYNCS.PHASECHK.TRANS64 P0, [R3+URZ+0x60], R2 ;  /* 0x00006002030085a7 */ /* 0x000e64000800007f */
[----:B-1----:R-:W-:Y:S05]  /*20140*/  @!P0 BRA `(.L_x_632) ;  /* 0xfffffffc00f08947 */ /* 0x002fea000383ffff */
[----:B------:R-:W-:Y:S05]  /*20150*/  BRA `(.L_x_768) ;  /* 0xffffffb800647947 */ /* 0x000fea000383ffff */
.L_x_642:
[----:B-1----:R1:W2:Y:S02]  /*20160*/  SYNCS.PHASECHK.TRANS64.TRYWAIT P0, [R3+URZ+0x31c40], R2 ;  /* 0x031c4002030075a7 */ /* 0x0022a4000800017f */
[----:B--2---:R-:W-:Y:S05]  /*20170*/  @!P0 NANOSLEEP.SYNCS 0x989680 ;  /* 0x009896800000895d */ /* 0x004fea0003900000 */
[----:B------:R-:W2:Y:S02]  /*20180*/  @!P0 SYNCS.PHASECHK.TRANS64 P0, [R3+URZ+0x31c40], R2 ;  /* 0x031c4002030085a7 */ /* 0x000ea4000800007f */
[----:B--2---:R-:W-:Y:S05]  /*20190*/  @!P0 BRA `(.L_x_642) ;  /* 0xfffffffc00f08947 */ /* 0x004fea000383ffff */
[----:B------:R-:W-:Y:S05]  /*201a0*/  BRA `(.L_x_769) ;  /* 0xffffffc000207947 */ /* 0x000fea000383ffff */
.L_x_649:
[----:B0-----:R0:W1:Y:S02]  /*201b0*/  SYNCS.PHASECHK.TRANS64.TRYWAIT P0, [R12+URZ+0x60], R26 ;  /* 0x0000601a0c0075a7 */ /* 0x001064000800017f */
[----:B-1----:R-:W-:Y:S05]  /*201c0*/  @!P0 NANOSLEEP.SYNCS 0x989680 ;  /* 0x009896800000895d */ /* 0x002fea0003900000 */
[----:B------:R-:W1:Y:S02]  /*201d0*/  @!P0 SYNCS.PHASECHK.TRANS64 P0, [R12+URZ+0x60], R26 ;  /* 0x0000601a0c0085a7 */ /* 0x000e64000800007f */
[----:B-1----:R-:W-:Y:S05]  /*201e0*/  @!P0 BRA `(.L_x_649) ;  /* 0xfffffffc00f08947 */ /* 0x002fea000383ffff */
[----:B------:R-:W-:Y:S05]  /*201f0*/  BRA `(.L_x_770) ;  /* 0xffffffc4002c7947 */ /* 0x000fea000383ffff */
.L_x_659:
[----:B-1----:R1:W2:Y:S02]  /*20200*/  SYNCS.PHASECHK.TRANS64.TRYWAIT P0, [R2+URZ+0x31c40], R3 ;  /* 0x031c4003020075a7 */ /* 0x0022a4000800017f */
[----:B--2---:R-:W-:Y:S05]  /*20210*/  @!P0 NANOSLEEP.SYNCS 0x989680 ;  /* 0x009896800000895d */ /* 0x004fea0003900000 */
[----:B------:R-:W2:Y:S02]  /*20220*/  @!P0 SYNCS.PHASECHK.TRANS64 P0, [R2+URZ+0x31c40], R3 ;  /* 0x031c4003020085a7 */ /* 0x000ea4000800007f */
[----:B--2---:R-:W-:Y:S05]  /*20230*/  @!P0 BRA `(.L_x_659) ;  /* 0xfffffffc00f08947 */ /* 0x004fea000383ffff */
[----:B------:R-:W-:Y:S05]  /*20240*/  BRA `(.L_x_771) ;  /* 0xffffffc800b47947 */ /* 0x000fea000383ffff */
.L_x_666:
[----:B0-----:R0:W1:Y:S02]  /*20250*/  SYNCS.PHASECHK.TRANS64.TRYWAIT P0, [R7+URZ+0x60], R2 ;  /* 0x00006002070075a7 */ /* 0x001064000800017f */
[----:B-1----:R-:W-:Y:S05]  /*20260*/  @!P0 NANOSLEEP.SYNCS 0x989680 ;  /* 0x009896800000895d */ /* 0x002fea0003900000 */
[----:B------:R-:W1:Y:S02]  /*20270*/  @!P0 SYNCS.PHASECHK.TRANS64 P0, [R7+URZ+0x60], R2 ;  /* 0x00006002070085a7 */ /* 0x000e64000800007f */
[----:B-1----:R-:W-:Y:S05]  /*20280*/  @!P0 BRA `(.L_x_666) ;  /* 0xfffffffc00f08947 */ /* 0x002fea000383ffff */
[----:B------:R-:W-:Y:S05]  /*20290*/  BRA `(.L_x_772) ;  /* 0xffffffcc00c47947 */ /* 0x000fea000383ffff */
.L_x_678:
[----:B-1----:R1:W2:Y:S02]  /*202a0*/  SYNCS.PHASECHK.TRANS64.TRYWAIT P0, [R3+URZ+0x31c60], R0 ;  /* 0x031c6000030075a7 */ /* 0x0022a4000800017f */
[----:B--2---:R-:W-:Y:S05]  /*202b0*/  @!P0 NANOSLEEP.SYNCS 0x989680 ;  /* 0x009896800000895d */ /* 0x004fea0003900000 */
[----:B------:R-:W2:Y:S02]  /*202c0*/  @!P0 SYNCS.PHASECHK.TRANS64 P0, [R3+URZ+0x31c60], R0 ;  /* 0x031c6000030085a7 */ /* 0x000ea4000800007f */
[----:B--2---:R-:W-:Y:S05]  /*202d0*/  @!P0 BRA `(.L_x_678) ;  /* 0xfffffffc00f08947 */ /* 0x004fea000383ffff */
[----:B------:R-:W-:Y:S05]  /*202e0*/  BRA `(.L_x_773) ;  /* 0xffffffd400387947 */ /* 0x000fea000383ffff */
.L_x_686:
[----:B------:R-:W-:Y:S01]  /*202f0*/  BSSY B0, `(.L_x_774) ;  /* 0x0000008000007945 */ /* 0x000fe20003800000 */
[----:B------:R-:W-:Y:S02]  /*20300*/  IMAD.MOV.U32 R13, RZ, RZ, R16 ;  /* 0x000000ffff0d7224 */ /* 0x000fe400078e0010 */
[----:B------:R-:W-:Y:S02]  /*20310*/  IMAD.MOV.U32 R12, RZ, RZ, RZ ;  /* 0x000000ffff0c7224 */ /* 0x000fe400078e00ff */
[----:B------:R-:W-:Y:S02]  /*20320*/  IMAD.MOV.U32 R11, RZ, RZ, 0x1f ;  /* 0x0000001fff0b7424 */ /* 0x000fe400078e00ff */
[----:B------:R-:W-:-:S07]  /*20330*/  IMAD.MOV.U32 R15, RZ, RZ, -0x1 ;  /* 0xffffffffff0f7424 */ /* 0x000fce00078e00ff */
[----:B01----:R-:W-:Y:S05]  /*20340*/  WARPSYNC.COLLECTIVE R15, `(.L_x_775) ;  /* 0x000000000f087348 */ /* 0x003fea0003c00000 */
[----:B------:R2:W3:Y:S02]  /*20350*/  SHFL.IDX P6, R14, R13, R12, R11 ;  /* 0x0000000c0d0e7389 */ /* 0x0004e400000c000b */
[----:B0123--:R-:W-:Y:S01]  /*20360*/  ENDCOLLECTIVE ;  /* 0x000000000000791b */ /* 0x00ffe20003800000 */
.L_x_775:
[----:B------:R-:W-:Y:S05]  /*20370*/  BSYNC B0 ;  /* 0x0000000000007941 */ /* 0x000fea0003800000 */
.L_x_774:
[----:B------:R-:W-:Y:S02]  /*20380*/  IMAD.MOV.U32 R13, RZ, RZ, R16 ;  /* 0x000000ffff0d7224 */ /* 0x000fe400078e0010 */
[----:B------:R-:W-:Y:S02]  /*20390*/  IMAD.MOV.U32 R12, RZ, RZ, 0x1 ;  /* 0x00000001ff0c7424 */ /* 0x000fe400078e00ff */
[----:B------:R-:W-:Y:S02]  /*203a0*/  IMAD.MOV.U32 R11, RZ, RZ, 0x1f ;  /* 0x0000001fff0b7424 */ /* 0x000fe400078e00ff */
[----:B------:R-:W-:Y:S02]  /*203b0*/  IMAD.MOV.U32 R15, RZ, RZ, -0x1 ;  /* 0xffffffffff0f7424 */ /* 0x000fe400078e00ff */
[----:B------:R-:W-:Y:S02]  /*203c0*/  IMAD.IADD R5, R19, 0x1, R8 ;  /* 0x0000000113057824 */ /* 0x000fe400078e0208 */
[----:B------:R-:W-:-:S07]  /*203d0*/  IMAD.MOV.U32 R0, RZ, RZ, R14 ;  /* 0x000000ffff007224 */ /* 0x000fce00078e000e */
[----:B------:R-:W-:Y:S05]  /*203e0*/  WARPSYNC.COLLECTIVE R15, `(.L_x_776) ;  /* 0x000000000f087348 */ /* 0x000fea0003c00000 */
[----:B------:R0:W1:Y:S02]  /*203f0*/  SHFL.IDX P6, R14, R13, R12, R11 ;  /* 0x0000000c0d0e7389 */ /* 0x00006400000c000b */
[----:B01----:R-:W-:Y:S01]  /*20400*/  ENDCOLLECTIVE ;  /* 0x000000000000791b */ /* 0x003fe20003800000 */
.L_x_776:
[----:B------:R-:W-:Y:S02]  /*20410*/  ULDC UR4, c[0x0][0xc3c] ;  /* 0x00030f0000047ab9 */ /* 0x000fe40000000800 */
[----:B------:R-:W-:-:S13]  /*20420*/  ISETP.GE.OR P1, PT, R5, UR4, !P0 ;  /* 0x0000000405007c0c */ /* 0x000fda000c726670 */
[----:B------:R-:W0:Y:S01]  /*20430*/  @!P1 LDC.64 R2, c[0x0][0xc80] ;  /* 0x00032000ff029b82 */ /* 0x000e220000000a00 */
[----:B------:R-:W-:Y:S01]  /*20440*/  MOV R11, RZ ;  /* 0x000000ff000b7202 */ /* 0x000fe20000000f00 */
        /* <DEDUP_REMOVED lines=14> */
.L_x_777:
[----:B------:R-:W-:Y:S01]  /*20530*/  IMAD.MOV.U32 R12, RZ, RZ, 0x2 ;  /* 0x00000002ff0c7424 */ /* 0x000fe200078e00ff */
[----:B------:R-:W-:-:S05]  /*20540*/  SEL R5, R14, RZ, P1 ;  /* 0x000000ff0e057207 */ /* 0x000fca0000800000 */
[----:B------:R-:W-:-:S04]  /*20550*/  IMAD.IADD R5, R2, 0x1, R5 ;  /* 0x0000000102057824 */ /* 0x000fc800078e0205 */
[----:B------:R-:W-:-:S07]  /*20560*/  IMAD.MOV.U32 R13, RZ, RZ, R5 ;  /* 0x000000ffff0d7224 */ /* 0x000fce00078e0005 */
[----:B------:R-:W-:Y:S05]  /*20570*/  WARPSYNC.COLLECTIVE R15, `(.L_x_778) ;  /* 0x000000000f087348 */ /* 0x000fea0003c00000 */
[----:B------:R0:W1:Y:S02]  /*20580*/  SHFL.UP P6, R14, R13, R12, R11 ;  /* 0x0400000c0d0e7389 */ /* 0x00006400000c000b */
[----:B01----:R-:W-:Y:S01]  /*20590*/  ENDCOLLECTIVE ;  /* 0x000000000000791b */ /* 0x003fe20003800000 */
.L_x_778:
[----:B------:R-:W-:Y:S01]  /*205a0*/  IMAD.MOV.U32 R12, RZ, RZ, 0x4 ;  /* 0x00000004ff0c7424 */ /* 0x000fe200078e00ff */
[----:B------:R-:W-:-:S05]  /*205b0*/  SEL R6, R14, RZ, P2 ;  /* 0x000000ff0e067207 */ /* 0x000fca0001000000 */
[----:B------:R-:W-:-:S04]  /*205c0*/  IMAD.IADD R6, R5, 0x1, R6 ;  /* 0x0000000105067824 */ /* 0x000fc800078e0206 */
[----:B------:R-:W-:-:S07]  /*205d0*/  IMAD.MOV.U32 R13, RZ, RZ, R6 ;  /* 0x000000ffff0d7224 */ /* 0x000fce00078e0006 */
[----:B------:R-:W-:Y:S05]  /*205e0*/  WARPSYNC.COLLECTIVE R15, `(.L_x_779) ;  /* 0x000000000f087348 */ /* 0x000fea0003c00000 */
[----:B------:R0:W1:Y:S02]  /*205f0*/  SHFL.UP P6, R14, R13, R12, R11 ;  /* 0x0400000c0d0e7389 */ /* 0x00006400000c000b */
[----:B01----:R-:W-:Y:S01]  /*20600*/  ENDCOLLECTIVE ;  /* 0x000000000000791b */ /* 0x003fe20003800000 */
.L_x_779:
[----:B------:R-:W-:Y:S01]  /*20610*/  IMAD.MOV.U32 R12, RZ, RZ, 0x8 ;  /* 0x00000008ff0c7424 */ /* 0x000fe200078e00ff */
[----:B------:R-:W-:-:S05]  /*20620*/  SEL R7, R14, RZ, P3 ;  /* 0x000000ff0e077207 */ /* 0x000fca0001800000 */
[----:B------:R-:W-:-:S04]  /*20630*/  IMAD.IADD R7, R6, 0x1, R7 ;  /* 0x0000000106077824 */ /* 0x000fc800078e0207 */
[----:B------:R-:W-:-:S07]  /*20640*/  IMAD.MOV.U32 R13, RZ, RZ, R7 ;  /* 0x000000ffff0d7224 */ /* 0x000fce00078e0007 */
[----:B------:R-:W-:Y:S05]  /*20650*/  WARPSYNC.COLLECTIVE R15, `(.L_x_780) ;  /* 0x000000000f087348 */ /* 0x000fea0003c00000 */
[----:B------:R0:W1:Y:S02]  /*20660*/  SHFL.UP P6, R14, R13, R12, R11 ;  /* 0x0400000c0d0e7389 */ /* 0x00006400000c000b */
[----:B01----:R-:W-:Y:S01]  /*20670*/  ENDCOLLECTIVE ;  /* 0x000000000000791b */ /* 0x003fe20003800000 */
.L_x_780:
[----:B------:R-:W-:Y:S01]  /*20680*/  IMAD.MOV.U32 R12, RZ, RZ, 0x10 ;  /* 0x00000010ff0c7424 */ /* 0x000fe200078e00ff */
[----:B------:R-:W-:-:S05]  /*20690*/  SEL R14, R14, RZ, P4 ;  /* 0x000000ff0e0e7207 */ /* 0x000fca0002000000 */
[----:B------:R-:W-:-:S04]  /*206a0*/  IMAD.IADD R5, R7, 0x1, R14 ;  /* 0x0000000107057824 */ /* 0x000fc800078e020e */
[----:B------:R-:W-:-:S07]  /*206b0*/  IMAD.MOV.U32 R13, RZ, RZ, R5 ;  /* 0x000000ffff0d7224 */ /* 0x000fce00078e0005 */
[----:B------:R-:W-:Y:S05]  /*206c0*/  WARPSYNC.COLLECTIVE R15, `(.L_x_781) ;  /* 0x000000000f087348 */ /* 0x000fea0003c00000 */
[----:B------:R0:W1:Y:S02]  /*206d0*/  SHFL.UP P6, R14, R13, R12, R11 ;  /* 0x0400000c0d0e7389 */ /* 0x00006400000c000b */
[----:B01----:R-:W-:Y:S01]  /*206e0*/  ENDCOLLECTIVE ;  /* 0x000000000000791b */ /* 0x003fe20003800000 */
.L_x_781:
[----:B------:R-:W-:Y:S02]  /*206f0*/  IMAD.MOV.U32 R12, RZ, RZ, 0x1f ;  /* 0x0000001fff0c7424 */ /* 0x000fe400078e00ff */
[----:B------:R-:W-:Y:S01]  /*20700*/  IMAD.MOV.U32 R11, RZ, RZ, 0x1f ;  /* 0x0000001fff0b7424 */ /* 0x000fe200078e00ff */
[----:B------:R-:W-:-:S05]  /*20710*/  SEL R14, R14, RZ, P5 ;  /* 0x000000ff0e0e7207 */ /* 0x000fca0002800000 */
[----:B------:R-:W-:-:S04]  /*20720*/  IMAD.IADD R3, R5, 0x1, R14 ;  /* 0x0000000105037824 */ /* 0x000fc800078e020e */
[----:B------:R-:W-:-:S07]  /*20730*/  IMAD.MOV.U32 R13, RZ, RZ, R3 ;  /* 0x000000ffff0d7224 */ /* 0x000fce00078e0003 */
[----:B------:R-:W-:Y:S05]  /*20740*/  WARPSYNC.COLLECTIVE R15, `(.L_x_782) ;  /* 0x000000000f087348 */ /* 0x000fea0003c00000 */
[----:B------:R0:W1:Y:S02]  /*20750*/  SHFL.IDX P6, R14, R13, R12, R11 ;  /* 0x0000000c0d0e7389 */ /* 0x00006400000c000b */
[----:B01----:R-:W-:Y:S01]  /*20760*/  ENDCOLLECTIVE ;  /* 0x000000000000791b */ /* 0x003fe20003800000 */
.L_x_782:
[----:B------:R-:W-:Y:S05]  /*20770*/  BRA `(.L_x_783) ;  /* 0xffffffd400e47947 */ /* 0x000fea000383ffff */
.L_x_691:
[----:B------:R-:W-:Y:S01]  /*20780*/  BSSY B0, `(.L_x_784) ;  /* 0x0000008000007945 */ /* 0x000fe20003800000 */
[----:B-----5:R-:W-:Y:S01]  /*20790*/  IMAD.MOV.U32 R13, RZ, RZ, R2 ;  /* 0x000000ffff0d7224 */ /* 0x020fe200078e0002 */
[----:B------:R-:W-:Y:S01]  /*207a0*/  MOV R12, 0x1 ;  /* 0x00000001000c7802 */ /* 0x000fe20000000f00 */
[----:B------:R-:W-:Y:S02]  /*207b0*/  IMAD.MOV.U32 R11, RZ, RZ, RZ ;  /* 0x000000ffff0b7224 */ /* 0x000fe400078e00ff */
[----:B------:R-:W-:-:S07]  /*207c0*/  IMAD.MOV.U32 R15, RZ, RZ, -0x1 ;  /* 0xffffffffff0f7424 */ /* 0x000fce00078e00ff */
[----:B01----:R-:W-:Y:S05]  /*207d0*/  WARPSYNC.COLLECTIVE R15, `(.L_x_785) ;  /* 0x000000000f087348 */ /* 0x003fea0003c00000 */
[----:B------:R2:W3:Y:S02]  /*207e0*/  SHFL.UP P6, R14, R13, R12, R11 ;  /* 0x0400000c0d0e7389 */ /* 0x0004e400000c000b */
[----:B0123--:R-:W-:Y:S01]  /*207f0*/  ENDCOLLECTIVE ;  /* 0x000000000000791b */ /* 0x00ffe20003800000 */
.L_x_785:
[----:B------:R-:W-:Y:S05]  /*20800*/  BSYNC B0 ;  /* 0x0000000000007941 */ /* 0x000fea0003800000 */
.L_x_784:
        /* <DEDUP_REMOVED lines=8> */
.L_x_786:
[----:B------:R-:W-:Y:S01]  /*20890*/  IMAD.MOV.U32 R12, RZ, RZ, 0x4 ;  /* 0x00000004ff0c7424 */ /* 0x000fe200078e00ff */
[----:B------:R-:W-:-:S05]  /*208a0*/  SEL R14, R14, RZ, P2 ;  /* 0x000000ff0e0e7207 */ /* 0x000fca0001000000 */
[----:B------:R-:W-:-:S04]  /*208b0*/  IMAD.IADD R3, R13, 0x1, R14 ;  /* 0x000000010d037824 */ /* 0x000fc800078e020e */
[----:B------:R-:W-:-:S07]  /*208c0*/  IMAD.MOV.U32 R13, RZ, RZ, R3 ;  /* 0x000000ffff0d7224 */ /* 0x000fce00078e0003 */
[----:B------:R-:W-:Y:S05]  /*208d0*/  WARPSYNC.COLLECTIVE R15, `(.L_x_787) ;  /* 0x000000000f087348 */ /* 0x000fea0003c00000 */
[----:B------:R0:W1:Y:S02]  /*208e0*/  SHFL.UP P6, R14, R13, R12, R11 ;  /* 0x0400000c0d0e7389 */ /* 0x00006400000c000b */
[----:B01----:R-:W-:Y:S01]  /*208f0*/  ENDCOLLECTIVE ;  /* 0x000000000000791b */ /* 0x003fe20003800000 */
.L_x_787:
[----:B------:R-:W-:Y:S01]  /*20900*/  IMAD.MOV.U32 R12, RZ, RZ, 0x8 ;  /* 0x00000008ff0c7424 */ /* 0x000fe200078e00ff */
[----:B------:R-:W-:-:S05]  /*20910*/  SEL R14, R14, RZ, P3 ;  /* 0x000000ff0e0e7207 */ /* 0x000fca0001800000 */
[----:B------:R-:W-:-:S04]  /*20920*/  IMAD.IADD R5, R3, 0x1, R14 ;  /* 0x0000000103057824 */ /* 0x000fc800078e020e */
[----:B------:R-:W-:-:S07]  /*20930*/  IMAD.MOV.U32 R13, RZ, RZ, R5 ;  /* 0x000000ffff0d7224 */ /* 0x000fce00078e0005 */
[----:B------:R-:W-:Y:S05]  /*20940*/  WARPSYNC.COLLECTIVE R15, `(.L_x_788) ;  /* 0x000000000f087348 */ /* 0x000fea0003c00000 */
[----:B------:R0:W1:Y:S02]  /*20950*/  SHFL.UP P6, R14, R13, R12, R11 ;  /* 0x0400000c0d0e7389 */ /* 0x00006400000c000b */
[----:B01----:R-:W-:Y:S01]  /*20960*/  ENDCOLLECTIVE ;  /* 0x000000000000791b */ /* 0x003fe20003800000 */
.L_x_788:
[----:B------:R-:W-:Y:S01]  /*20970*/  IMAD.MOV.U32 R12, RZ, RZ, 0x10 ;  /* 0x00000010ff0c7424 */ /* 0x000fe200078e00ff */
[----:B------:R-:W-:-:S05]  /*20980*/  SEL R6, R14, RZ, P4 ;  /* 0x000000ff0e067207 */ /* 0x000fca0002000000 */
[----:B------:R-:W-:-:S04]  /*20990*/  IMAD.IADD R6, R5, 0x1, R6 ;  /* 0x0000000105067824 */ /* 0x000fc800078e0206 */
[----:B------:R-:W-:-:S07]  /*209a0*/  IMAD.MOV.U32 R13, RZ, RZ, R6 ;  /* 0x000000ffff0d7224 */ /* 0x000fce00078e0006 */
[----:B------:R-:W-:Y:S05]  /*209b0*/  WARPSYNC.COLLECTIVE R15, `(.L_x_789) ;  /* 0x000000000f087348 */ /* 0x000fea0003c00000 */
[----:B------:R0:W1:Y:S02]  /*209c0*/  SHFL.UP P6, R14, R13, R12, R11 ;  /* 0x0400000c0d0e7389 */ /* 0x00006400000c000b */
[----:B01----:R-:W-:Y:S01]  /*209d0*/  ENDCOLLECTIVE ;  /* 0x000000000000791b */ /* 0x003fe20003800000 */
.L_x_789:
[----:B------:R-:W-:Y:S01]  /*209e0*/  MOV R12, 0x1f ;  /* 0x0000001f000c7802 */ /* 0x000fe20000000f00 */
[----:B------:R-:W-:Y:S01]  /*209f0*/  IMAD.MOV.U32 R11, RZ, RZ, 0x1f ;  /* 0x0000001fff0b7424 */ /* 0x000fe200078e00ff */
[----:B------:R-:W-:-:S05]  /*20a00*/  SEL R3, R14, RZ, P5 ;  /* 0x000000ff0e037207 */ /* 0x000fca0002800000 */
[----:B------:R-:W-:-:S04]  /*20a10*/  IMAD.IADD R3, R6, 0x1, R3 ;  /* 0x0000000106037824 */ /* 0x000fc800078e0203 */
[----:B------:R-:W-:-:S07]  /*20a20*/  IMAD.MOV.U32 R13, RZ, RZ, R3 ;  /* 0x000000ffff0d7224 */ /* 0x000fce00078e0003 */
[----:B------:R-:W-:Y:S05]  /*20a30*/  WARPSYNC.COLLECTIVE R15, `(.L_x_790) ;  /* 0x000000000f087348 */ /* 0x000fea0003c00000 */
[----:B------:R0:W1:Y:S02]  /*20a40*/  SHFL.IDX P6, R14, R13, R12, R11 ;  /* 0x0000000c0d0e7389 */ /* 0x00006400000c000b */
[----:B01----:R-:W-:Y:S01]  /*20a50*/  ENDCOLLECTIVE ;  /* 0x000000000000791b */ /* 0x003fe20003800000 */
.L_x_790:
[----:B------:R-:W-:Y:S05]  /*20a60*/  BRA `(.L_x_791) ;  /* 0xffffffd400c47947 */ /* 0x000fea000383ffff */
.L_x_693:
[----:B------:R-:W-:Y:S01]  /*20a70*/  BSSY B0, `(.L_x_792) ;  /* 0x0000006000007945 */ /* 0x000fe20003800000 */
[----:B------:R-:W-:Y:S01]  /*20a80*/  PLOP3.LUT P6, PT, P6, PT, PT, 0x8, 0x0 ;  /* 0x000000000000781c */ /* 0x000fe200037ce170 */
[----:B------:R-:W-:-:S12]  /*20a90*/  IMAD.MOV.U32 R15, RZ, RZ, -0x1 ;  /* 0xffffffffff0f7424 */ /* 0x000fd800078e00ff */
[----:B0-----:R-:W-:Y:S05]  /*20aa0*/  WARPSYNC.COLLECTIVE R15, `(.L_x_793) ;  /* 0x000000000f087348 */ /* 0x001fea0003c00000 */
[----:B------:R-:W-:Y:S01]  /*20ab0*/  VOTE.ANY R14, PT, P6 ;  /* 0x00000000000e7806 */ /* 0x000fe200030e0100 */
[----:B0-----:R-:W-:Y:S06]  /*20ac0*/  ENDCOLLECTIVE ;  /* 0x000000000000791b */ /* 0x001fec0003800000 */
.L_x_793:
[----:B------:R-:W-:Y:S05]  /*20ad0*/  BSYNC B0 ;  /* 0x0000000000007941 */ /* 0x000fea0003800000 */
.L_x_792:
        /* <DEDUP_REMOVED lines=9> */
.L_x_794:
[----:B------:R-:W-:Y:S01]  /*20b70*/  IMAD.MOV.U32 R17, RZ, RZ, R14 ;  /* 0x000000ffff117224 */ /* 0x000fe200078e000e */
[----:B------:R-:W-:Y:S06]  /*20b80*/  BRA `(.L_x_795) ;  /* 0xffffffd400b47947 */ /* 0x000fec000383ffff */
.L_x_695:
[----:B------:R-:W-:Y:S01]  /*20b90*/  BSSY B0, `(.L_x_796) ;  /* 0x0000007000007945 */ /* 0x000fe20003800000 */
[----:B------:R-:W-:Y:S02]  /*20ba0*/  IMAD.MOV.U32 R13, RZ, RZ, R3 ;  /* 0x000000ffff0d7224 */ /* 0x000fe400078e0003 */
[----:B------:R-:W-:Y:S02]  /*20bb0*/  IMAD.MOV.U32 R11, RZ, RZ, 0x1f ;  /* 0x0000001fff0b7424 */ /* 0x000fe400078e00ff */
[----:B------:R-:W-:-:S07]  /*20bc0*/  IMAD.MOV.U32 R15, RZ, RZ, -0x1 ;  /* 0xffffffffff0f7424 */ /* 0x000fce00078e00ff */
[----:B012---:R-:W-:Y:S05]  /*20bd0*/  WARPSYNC.COLLECTIVE R15, `(.L_x_797) ;  /* 0x000000000f087348 */ /* 0x007fea0003c00000 */
[----:B------:R3:W4:Y:S02]  /*20be0*/  SHFL.IDX P6, R14, R13, R12, R11 ;  /* 0x0000000c0d0e7389 */ /* 0x00072400000c000b */
[----:B01234-:R-:W-:Y:S01]  /*20bf0*/  ENDCOLLECTIVE ;  /* 0x000000000000791b */ /* 0x01ffe20003800000 */
.L_x_797:
[----:B------:R-:W-:Y:S05]  /*20c00*/  BSYNC B0 ;  /* 0x0000000000007941 */ /* 0x000fea0003800000 */
.L_x_796:
[----:B------:R-:W-:Y:S05]  /*20c10*/  BRA `(.L_x_694) ;  /* 0xffffffd400ac7947 */ /* 0x000fea000383ffff */
.L_x_699:
[----:B0-----:R0:W2:Y:S02]  /*20c20*/  SYNCS.PHASECHK.TRANS64.TRYWAIT P0, [R9+URZ+0x31c20], R0 ;  /* 0x031c2000090075a7 */ /* 0x0010a4000800017f */
[----:B--2---:R-:W-:Y:S05]  /*20c30*/  @!P0 NANOSLEEP.SYNCS 0x989680 ;  /* 0x009896800000895d */ /* 0x004fea0003900000 */
[----:B------:R-:W2:Y:S02]  /*20c40*/  @!P0 SYNCS.PHASECHK.TRANS64 P0, [R9+URZ+0x31c20], R0 ;  /* 0x031c2000090085a7 */ /* 0x000ea4000800007f */
[----:B--2---:R-:W-:Y:S05]  /*20c50*/  @!P0 BRA `(.L_x_699) ;  /* 0xfffffffc00f08947 */ /* 0x004fea000383ffff */
[----:B------:R-:W-:Y:S05]  /*20c60*/  BRA `(.L_x_798) ;  /* 0xffffffd800987947 */ /* 0x000fea000383ffff */
.L_x_700:
        /* <DEDUP_REMOVED lines=8> */
[----:B01----:R-:W-:Y:S05]  /*20cf0*/  WARPSYNC.COLLECTIVE R15, `(.L_x_800) ;  /* 0x000000000f087348 */ /* 0x003fea0003c00000 */
[----:B------:R2:W3:Y:S02]  /*20d00*/  SHFL.IDX P6, R14, R13, R12, R11 ;  /* 0x0000000c0d0e7389 */ /* 0x0004e400000c000b */
[----:B0123--:R-:W-:Y:S01]  /*20d10*/  ENDCOLLECTIVE ;  /* 0x000000000000791b */ /* 0x00ffe20003800000 */
.L_x_800:
[----:B------:R-:W-:Y:S05]  /*20d20*/  BSYNC B0 ;  /* 0x0000000000007941 */ /* 0x000fea0003800000 */
.L_x_799:
[----:B------:R-:W-:Y:S05]  /*20d30*/  BRA `(.L_x_801) ;  /* 0xffffffd800807947 */ /* 0x000fea000383ffff */
.L_x_701:
[----:B------:R-:W-:Y:S01]  /*20d40*/  BSSY B0, `(.L_x_802) ;  /* 0x0000006000007945 */ /* 0x000fe20003800000 */
[----:B------:R-:W-:-:S07]  /*20d50*/  IMAD.MOV.U32 R15, RZ, RZ, -0x1 ;  /* 0xffffffffff0f7424 */ /* 0x000fce00078e00ff */
[----:B01----:R-:W-:Y:S05]  /*20d60*/  WARPSYNC.COLLECTIVE R15, `(.L_x_803) ;  /* 0x000000000f0c7348 */ /* 0x003fea0003c00000 */
[----:B------:R-:W-:Y:S02]  /*20d70*/  ELECT P6, UR62, PT ;  /* 0x00000000003e782f */ /* 0x000fe400038c0000 */
[----:B------:R-:W-:Y:S01]  /*20d80*/  MOV R14, UR62 ;  /* 0x0000003e000e7c02 */ /* 0x000fe20008000f00 */
[----:B01----:R-:W-:Y:S10]  /*20d90*/  ENDCOLLECTIVE ;  /* 0x000000000000791b */ /* 0x003ff40003800000 */
.L_x_803:
[----:B------:R-:W-:Y:S05]  /*20da0*/  BSYNC B0 ;  /* 0x0000000000007941 */ /* 0x000fea0003800000 */
.L_x_802:
[----:B------:R-:W-:Y:S05]  /*20db0*/  BRA `(.L_x_804) ;  /* 0xffffffd800747947 */ /* 0x000fea000383ffff */
.L_x_703:
[----:B0-----:R0:W1:Y:S02]  /*20dc0*/  SYNCS.PHASECHK.TRANS64.TRYWAIT P0, [R5+URZ], R4 ;  /* 0x00000004050075a7 */ /* 0x001064000800017f */
[----:B-1----:R-:W-:Y:S05]  /*20dd0*/  @!P0 NANOSLEEP.SYNCS 0x989680 ;  /* 0x009896800000895d */ /* 0x002fea0003900000 */
[----:B------:R-:W1:Y:S02]  /*20de0*/  @!P0 SYNCS.PHASECHK.TRANS64 P0, [R5+URZ], R4 ;  /* 0x00000004050085a7 */ /* 0x000e64000800007f */
[----:B-1----:R-:W-:Y:S05]  /*20df0*/  @!P0 BRA `(.L_x_703) ;  /* 0xfffffffc00f08947 */ /* 0x002fea000383ffff */
[----:B------:R-:W-:Y:S05]  /*20e00*/  BRA `(.L_x_805) ;  /* 0xffffffd800a87947 */ /* 0x000fea000383ffff */
.L_x_704:
[----:B-1----:R1:W2:Y:S02]  /*20e10*/  SYNCS.PHASECHK.TRANS64.TRYWAIT P0, [R3+URZ], R2 ;  /* 0x00000002030075a7 */ /* 0x0022a4000800017f */
[----:B--2---:R-:W-:Y:S05]  /*20e20*/  @!P0 NANOSLEEP.SYNCS 0x989680 ;  /* 0x009896800000895d */ /* 0x004fea0003900000 */
[----:B------:R-:W2:Y:S02]  /*20e30*/  @!P0 SYNCS.PHASECHK.TRANS64 P0, [R3+URZ], R2 ;  /* 0x00000002030085a7 */ /* 0x000ea4000800007f */
[----:B--2---:R-:W-:Y:S05]  /*20e40*/  @!P0 BRA `(.L_x_704) ;  /* 0xfffffffc00f08947 */ /* 0x004fea000383ffff */
[----:B------:R-:W-:Y:S05]  /*20e50*/  BRA `(.L_x_806) ;  /* 0xffffffd8009c7947 */ /* 0x000fea000383ffff */
.L_x_706:
[----:B--2---:R2:W3:Y:S02]  /*20e60*/  SYNCS.PHASECHK.TRANS64.TRYWAIT P0, [R23+URZ], R4 ;  /* 0x00000004170075a7 */ /* 0x0044e4000800017f */
[----:B---3--:R-:W-:Y:S05]  /*20e70*/  @!P0 NANOSLEEP.SYNCS 0x989680 ;  /* 0x009896800000895d */ /* 0x008fea0003900000 */
[----:B------:R-:W3:Y:S02]  /*20e80*/  @!P0 SYNCS.PHASECHK.TRANS64 P0, [R23+URZ], R4 ;  /* 0x00000004170085a7 */ /* 0x000ee4000800007f */
[----:B---3--:R-:W-:Y:S05]  /*20e90*/  @!P0 BRA `(.L_x_706) ;  /* 0xfffffffc00f08947 */ /* 0x008fea000383ffff */
[----:B------:R-:W-:Y:S05]  /*20ea0*/  BRA `(.L_x_807) ;  /* 0xffffffd800a07947 */ /* 0x000fea000383ffff */
.L_x_808:
        /* <DEDUP_REMOVED lines=13> */
.L_x_2726:


//--------------------- .text._ZN7cutlass13device_kernelIN5flash11enable_sm90INS1_16FlashAttnFwdSm90INS1_25CollectiveMainloopFwdSm90ILi2EN4cute5tupleIJNS5_1CILi1EEES8_S8_EEENS6_IJNS7_ILi192EEENS7_ILi128EEENS7_ILi96EEEEEELi96ENS_6half_tEfNS_4arch4Sm90ELb0ELb1ELb1ELb0ELb0ELb0ELb0ELb0ELb1ELb1ELb0ELb0EEENS1_21CollectiveEpilogueFwdINS6_IJSA_SC_SB_EEES9_SE_SG_Li384ELb0ELb1ELb0ELb0EEENS1_30DynamicPersistentTileSchedulerILi384ELi128ELb0ELb1ELb1EEEEEEEEEvNT_6ParamsE --------------------------
	.section	.text._ZN7cutlass13device_kernelIN5flash11enable_sm90INS1_16FlashAttnFwdSm90INS1_25CollectiveMainloopFwdSm90ILi2EN4cute5tupleIJNS5_1CILi1EEES8_S8_EEENS6_IJNS7_ILi192EEENS7_ILi128EEENS7_ILi96EEEEEELi96ENS_6half_tEfNS_4arch4Sm90ELb0ELb1ELb1ELb0ELb0ELb0ELb0ELb0ELb1ELb1ELb0ELb0EEENS1_21CollectiveEpilogueFwdINS6_IJSA_SC_SB_EEES9_SE_SG_Li384ELb0ELb1ELb0ELb0EEENS1_30DynamicPersistentTileSchedulerILi384ELi128ELb0ELb1ELb1EEEEEEEEEvNT_6ParamsE,"ax",@progbits
	.align	128
.text._ZN7cutlass13device_kernelIN5flash11enable_sm90INS1_16FlashAttnFwdSm90INS1_25CollectiveMainloopFwdSm90ILi2EN4cute5tupleIJNS5_1CILi1EEES8_S8_EEENS6_IJNS7_ILi192EEENS7_ILi128EEENS7_ILi96EEEEEELi96ENS_6half_tEfNS_4arch4Sm90ELb0ELb1ELb1ELb0ELb0ELb0ELb0ELb0ELb1ELb1ELb0ELb0EEENS1_21CollectiveEpilogueFwdINS6_IJSA_SC_SB_EEES9_SE_SG_Li384ELb0ELb1ELb0ELb0EEENS1_30DynamicPersistentTileSchedulerILi384ELi128ELb0ELb1ELb1EEEEEEEEEvNT_6ParamsE:
        .type           _ZN7cutlass13device_kernelIN5flash11enable_sm90INS1_16FlashAttnFwdSm90INS1_25CollectiveMainloopFwdSm90ILi2EN4cute5tupleIJNS5_1CILi1EEES8_S8_EEENS6_IJNS7_ILi192EEENS7_ILi128EEENS7_ILi96EEEEEELi96ENS_6half_tEfNS_4arch4Sm90ELb0ELb1ELb1ELb0ELb0ELb0ELb0ELb0ELb1ELb1ELb0ELb0EEENS1_21CollectiveEpilogueFwdINS6_IJSA_SC_SB_EEES9_SE_SG_Li384ELb0ELb1ELb0ELb0EEENS1_30DynamicPersistentTileSchedulerILi384ELi128ELb0ELb1ELb1EEEEEEEEEvNT_6ParamsE,@function
        .size           _ZN7cutlass13device_kernelIN5flash11enable_sm90INS1_16FlashAttnFwdSm90INS1_25CollectiveMainloopFwdSm90ILi2EN4cute5tupleIJNS5_1CILi1EEES8_S8_EEENS6_IJNS7_ILi192EEENS7_ILi128EEENS7_ILi96EEEEEELi96ENS_6half_tEfNS_4arch4Sm90ELb0ELb1ELb1ELb0ELb0ELb0ELb0ELb0ELb1ELb1ELb0ELb0EEENS1_21CollectiveEpilogueFwdINS6_IJSA_SC_SB_EEES9_SE_SG_Li384ELb0ELb1ELb0ELb0EEENS1_30DynamicPersistentTileSchedulerILi384ELi128ELb0ELb1ELb1EEEEEEEEEvNT_6ParamsE,(.L_x_2727 - _ZN7cutlass13device_kernelIN5flash11enable_sm90INS1_16FlashAttnFwdSm90INS1_25CollectiveMainloopFwdSm90ILi2EN4cute5tupleIJNS5_1CILi1EEES8_S8_EEENS6_IJNS7_ILi192EEENS7_ILi128EEENS7_ILi96EEEEEELi96ENS_6half_tEfNS_4arch4Sm90ELb0ELb1ELb1ELb0ELb0ELb0ELb0ELb0ELb1ELb1ELb0ELb0EEENS1_21CollectiveEpilogueFwdINS6_IJSA_SC_SB_EEES9_SE_SG_Li384ELb0ELb1ELb0ELb0EEENS1_30DynamicPersistentTileSchedulerILi384ELi128ELb0ELb1ELb1EEEEEEEEEvNT_6ParamsE)
        .other          _ZN7cutlass13device_kernelIN5flash11enable_sm90INS1_16FlashAttnFwdSm90INS1_25CollectiveMainloopFwdSm90ILi2EN4cute5tupleIJNS5_1CILi1EEES8_S8_EEENS6_IJNS7_ILi192EEENS7_ILi128EEENS7_ILi96EEEEEELi96ENS_6half_tEfNS_4arch4Sm90ELb0ELb1ELb1ELb0ELb0ELb0ELb0ELb0ELb1ELb1ELb0ELb0EEENS1_21CollectiveEpilogueFwdINS6_IJSA_SC_SB_EEES9_SE_SG_Li384ELb0ELb1ELb0ELb0EEENS1_30DynamicPersistentTileSchedulerILi384ELi128ELb0ELb1ELb1EEEEEEEEEvNT_6ParamsE,@"STO_CUDA_ENTRY STV_DEFAULT"
_ZN7cutlass13device_kernelIN5flash11enable_sm90INS1_16FlashAttnFwdSm90INS1_25CollectiveMainloopFwdSm90ILi2EN4cute5tupleIJNS5_1CILi1EEES8_S8_EEENS6_IJNS7_ILi192EEENS7_ILi128EEENS7_ILi96EEEEEELi96ENS_6half_tEfNS_4arch4Sm90ELb0ELb1ELb1ELb0ELb0ELb0ELb0ELb0ELb1ELb1ELb0ELb0EEENS1_21CollectiveEpilogueFwdINS6_IJSA_SC_SB_EEES9_SE_SG_Li384ELb0ELb1ELb0ELb0EEENS1_30DynamicPersistentTileSchedulerILi384ELi128ELb0ELb1ELb1EEEEEEEEEvNT_6ParamsE:
[----:B------:R-:W0:Y:S01]  /*0000*/  LDC R1, c[0x0][0x28] ;  /* 0x00000a00ff017b82 */ /* 0x000e220000000800 */
[----:B------:R-:W1:Y:S01]  /*0010*/  S2R R3, SR_TID.X ;  /* 0x0000000000037919 */ /* 0x000e620000002100 */
[----:B------:R-:W-:Y:S01]  /*0020*/  ELECT P0, URZ, PT ;  /* 0x00000000003f782f */ /* 0x000fe20003800000 */
[----:B------:R-:W-:Y:S01]  /*0030*/  BSSY B0, `(.L_x_809) ;  /* 0x000000e000007945 */ /* 0x000fe20003800000 */
[--C-:B-1----:R-:W-:Y:S02]  /*0040*/  SHF.R.U32.HI R0, RZ, 0x5, R3.reuse ;  /* 0x00000005ff007819 */ /* 0x102fe40000011603 */
[----:B------:R-:W-:-:S03]  /*0050*/  SHF.R.U32.HI R3, RZ, 0x7, R3 ;  /* 0x00000007ff037819 */ /* 0x000fc60000011603 */
[----:B------:R-:W1:Y:S02]  /*0060*/  SHFL.IDX PT, R2, R0, RZ, 0x1f ;  /* 0x00001fff00027589 */ /* 0x000e6400000e0000 */
[----:B-1----:R-:W-:-:S13]  /*0070*/  ISETP.EQ.AND P0, PT, R2, RZ, P0 ;  /* 0x000000ff0200720c */ /* 0x002fda0000702270 */
[----:B0-----:R-:W-:Y:S05]  /*0080*/  @!P0 BRA `(.L_x_810) ;  /* 0x0000000000208947 */ /* 0x001fea0003800000 */
        /* <DEDUP_REMOVED lines=8> */
.L_x_810:
[----:B------:R-:W-:Y:S05]  /*0110*/  BSYNC B0 ;  /* 0x0000000000007941 */ /* 0x000fea0003800000 */
.L_x_809:
[----:B------:R-:W-:Y:S01]  /*0120*/  VOTEU.ANY UP0, P0 ;  /* 0x00000000003f7886 */ /* 0x000fe20000000100 */
[----:B------:R-:W0:Y:S01]  /*0130*/  SHFL.IDX PT, R3, R3, RZ, 0x1f ;  /* 0x00001fff03037589 */ /* 0x000e2200000e0000 */
[----:B------:R-:W-:Y:S01]  /*0140*/  UMOV UR4, 0x80 ;  /* 0x0000008000047882 */ /* 0x000fe20000000000 */
[----:B------:R-:W-:Y:S01]  /*0150*/  UMOV UR7, 0x180 ;  /* 0x0000018000077882 */ /* 0x000fe20000000000 */
[----:B------:R-:W-:Y:S01]  /*0160*/  VOTEU.ANY UP1, P0 ;  /* 0x00000000003f7886 */ /* 0x000fe20000020100 */
[----:B------:R-:W1:Y:S01]  /*0170*/  @UP0 S2UR UR8, SR_CgaCtaId ;  /* 0x00000000000809c3 */ /* 0x000e620000008800 */
[----:B------:R-:W2:Y:S01]  /*0180*/  SHFL.IDX PT, R2, R0, RZ, 0x1f ;  /* 0x00001fff00027589 */ /* 0x000ea200000e0000 */
[----:B------:R-:W-:Y:S01]  /*0190*/  @UP0 UMOV UR6, 0x400 ;  /* 0x0000040000060882 */ /* 0x000fe20000000000 */
[----:B------:R-:W-:-:S04]  /*01a0*/  @UP0 UIADD3 UR4, -UR4, 0x100000, URZ ;  /* 0x0010000004040890 */ /* 0x000fc8000fffe13f */
[----:B------:R-:W-:Y:S02]  /*01b0*/  @UP0 USHF.L.U32 UR5, UR4, 0xb, URZ ;  /* 0x0000000b04050899 */ /* 0x000fe4000800063f */
[----:B------:R-:W-:Y:S01]  /*01c0*/  @UP0 USHF.L.U32 UR4, UR4, 0x1, URZ ;  /* 0x0000000104040899 */ /* 0x000fe2000800063f */
[----:B------:R-:W-:Y:S01]  /*01d0*/  VOTEU.ANY UP2, P0 ;  /* 0x00000000003f7886 */ /* 0x000fe20000040100 */
[----:B0-----:R-:W-:Y:S01]  /*01e0*/  R2UR UR9, R3 ;  /* 0x00000000030972ca */ /* 0x001fe200000e0000 */
[----:B-1----:R-:W-:Y:S01]  /*01f0*/  @UP0 ULEA UR8, UR8, UR6, 0x18 ;  /* 0x0000000608080291 */ /* 0x002fe2000f8ec03f */
[----:B--2---:R-:W-:Y:S01]  /*0200*/  ISETP.NE.AND P1, PT, R2, RZ, PT ;  /* 0x000000ff0200720c */ /* 0x004fe20003f25270 */
[----:B------:R-:W-:-:S04]  /*0210*/  @UP0 UIADD3 UR6, -UR7, 0x100000, URZ ;  /* 0x0010000007060890 */ /* 0x000fc8000fffe13f */
[----:B------:R-:W-:Y:S02]  /*0220*/  @UP0 USHF.L.U32 UR7, UR6, 0xb, URZ ;  /* 0x0000000b06070899 */ /* 0x000fe4000800063f */
[----:B------:R-:W-:-:S04]  /*0230*/  @UP0 USHF.L.U32 UR6, UR6, 0x1, URZ ;  /* 0x0000000106060899 */ /* 0x000fc8000800063f */
[----:B------:R-:W-:Y:S01]  /*0240*/  UISETP.NE.AND UP0, UPT, UR9, URZ, UPT ;  /* 0x0000003f0900728c */ /* 0x000fe2000bf05270 */
[----:B------:R-:W0:Y:S02]  /*0250*/  FENCE.VIEW.ASYNC.S ;  /* 0x00000000000073c6 */ /* 0x000e240000000000 */
[----:B0-----:R0:W1:Y:S05]  /*0260*/  @UP1 SYNCS.EXCH.64 URZ, [UR8+0x2d800], UR4 ;  /* 0x02d80004083f15b2 */ /* 0x00106a0008000100 */
[----:B------:R0:W2:Y:S01]  /*0270*/  @UP2 SYNCS.EXCH.64 URZ, [UR8+0x2d820], UR6 ;  /* 0x02d82006083f25b2 */ /* 0x0000a20008000100 */
        /* <DEDUP_REMOVED lines=17> */
[----:B------:R3:W0:Y:S02]  /*0390*/  SYNCS.EXCH.64 URZ, [UR8+0x2d848], UR6 ;  /* 0x02d84806083f75b2 */ /* 0x0006240008000100 */
[----:B---3--:R-:W-:Y:S01]  /*03a0*/  NOP ;  /* 0x0000000000007918 */ /* 0x008fe20000000000 */
.L_x_811:
[----:B------:R-:W3:Y:S01]  /*03b0*/  SHFL.IDX PT, R2, R0, RZ, 0x1f ;  /* 0x00001fff00027589 */ /* 0x000ee200000e0000 */
[----:B------:R-:W-:Y:S01]  /*03c0*/  NOP ;  /* 0x0000000000007918 */ /* 0x000fe20000000000 */
[----:B---3--:R-:W-:-:S13]  /*03d0*/  ISETP.NE.AND P0, PT, R2, RZ, PT ;  /* 0x000000ff0200720c */ /* 0x008fda0003f05270 */
        /* <DEDUP_REMOVED lines=17> */
[----:B------:R3:W0:Y:S02]  /*04f0*/  SYNCS.EXCH.64 URZ, [UR8+0x2d868], UR6 ;  /* 0x02d86806083f75b2 */ /* 0x0006240008000100 */
[----:B---3--:R-:W-:Y:S01]  /*0500*/  NOP ;  /* 0x0000000000007918 */ /* 0x008fe20000000000 */
.L_x_812:
[----:B------:R-:W3:Y:S01]  /*0510*/  SHFL.IDX PT, R2, R0, RZ, 0x1f ;  /* 0x00001fff00027589 */ /* 0x000ee200000e0000 */
[----:B------:R-:W-:Y:S01]  /*0520*/  NOP ;  /* 0x0000000000007918 */ /* 0x000fe20000000000 */
[----:B---3--:R-:W-:-:S13]  /*0530*/  ISETP.NE.AND P0, PT, R2, RZ, PT ;  /* 0x000000ff0200720c */ /* 0x008fda0003f05270 */
        /* <DEDUP_REMOVED lines=13> */
[----:B------:R3:W0:Y:S02]  /*0610*/  SYNCS.EXCH.64 URZ, [UR6+0x2d888], UR4 ;  /* 0x02d88804063f75b2 */ /* 0x0006240008000100 */
[----:B---3--:R-:W-:Y:S01]  /*0620*/  NOP ;  /* 0x0000000000007918 */ /* 0x008fe20000000000 */
.L_x_813:
        /* <DEDUP_REMOVED lines=22> */
.L_x_814:
        /* <DEDUP_REMOVED lines=22> */
.L_x_815:
[----:B------:R-:W-:Y:S01]  /*08f0*/  PLOP3.LUT P0, PT, PT, PT, UP0, 0x80, 0x0 ;  /* 0x000000000000781c */ /* 0x000fe20003f0f008 */
[----:B------:R-:W-:Y:S01]  /*0900*/  UMOV UR38, 0x1 ;  /* 0x0000000100267882 */ /* 0x000fe20000000000 */
[----:B------:R-:W-:Y:S01]  /*0910*/  NOP ;  /* 0x0000000000007918 */ /* 0x000fe20000000000 */
[----:B------:R-:W-:Y:S01]  /*0920*/  USEL UR38, UR38, 0x2, !UP0 ;  /* 0x0000000226267887 */ /* 0x000fe2000c000000 */
[----:B------:R-:W-:Y:S01]  /*0930*/  ULDC.64 UR48, c[0x0][0x208] ;  /* 0x0000820000307ab9 */ /* 0x000fe20000000a00 */
[----:B012-4-:R-:W-:Y:S08]  /*0940*/  BAR.SYNC.DEFER_BLOCKING 0x0 ;  /* 0x0000000000007b1d */ /* 0x017ff00000010000 */
[----:B------:R-:W-:Y:S05]  /*0950*/  @!P0 BRA `(.L_x_816) ;  /* 0x0000010c00508947 */ /* 0x000fea0003800000 */
.L_x_817:
[----:B------:R-:W-:-:S08]  /*0960*/  NOP ;  /* 0x0000000000007918 */ /* 0x000fd00000000000 */
[----:B------:R-:W0:Y:S02]  /*0970*/  USETMAXREG.TRY_ALLOC.CTAPOOL UP0, 0xa0 ;  /* 0x000000a0000079c8 */ /* 0x000e240008000600 */
[----:B0-----:R-:W-:-:S13]  /*0980*/  PLOP3.LUT P0, PT, PT, PT, UP0, 0x80, 0x0 ;  /* 0x000000000000781c */ /* 0x001fda0003f0f008 */
[----:B------:R-:W-:Y:S05]  /*0990*/  @!P0 BRA `(.L_x_817) ;  /* 0xfffffffc00f08947 */ /* 0x000fea000383ffff */
[----:B------:R-:W0:Y:S01]  /*09a0*/  S2R R2, SR_TID.X ;  /* 0x0000000000027919 */ /* 0x000e220000002100 */
[----:B------:R-:W1:Y:S08]  /*09b0*/  S2UR UR4, SR_CTAID.X ;  /* 0x00000000000479c3 */ /* 0x000e700000002500 */
[----:B------:R-:W-:Y:S08]  /*09c0*/  BAR.ARV 0x4, 0x200 ;  /* 0x0108000000007b1d */ /* 0x000ff00000002000 */
[----:B------:R-:W-:Y:S06]  /*09d0*/  BAR.ARV 0x8, 0x200 ;  /* 0x0208000000007b1d */ /* 0x000fec0000002000 */
[----:B0-----:R-:W-:-:S04]  /*09e0*/  LOP3.LUT R0, R2, 0xffffff80, RZ, 0xc0, !PT ;  /* 0xffffff8002007812 */ /* 0x001fc800078ec0ff */
[----:B------:R-:W-:Y:S02]  /*09f0*/  ISETP.NE.AND P0, PT, R0, 0x80, PT ;  /* 0x000000800000780c */ /* 0x000fe40003f05270 */
[----:B------:R-:W1:Y:S11]  /*0a00*/  LDC R0, c[0x0][0xc38] ;  /* 0x00030e00ff007b82 */ /* 0x000e760000000800 */
[----:B------:R-:W-:Y:S06]  /*0a10*/  @!P0 BAR.ARV 0x9, 0x100 ;  /* 0x0244000000008b1d */ /* 0x000fec0000002000 */
[----:B-1----:R-:W-:-:S13]  /*0a20*/  ISETP.LE.AND P0, PT, R0, UR4, PT ;  /* 0x0000000400007c0c */ /* 0x002fda000bf03270 */
[----:B------:R-:W-:Y:S05]  /*0a30*/  @P0 EXIT ;  /* 0x000000000000094d */ /* 0x000fea0003800000 */
[----:B------:R-:W-:Y:S01]  /*0a40*/  VIADD R150, R2, 0xffffff80 ;  /* 0xffffff8002967836 */ /* 0x000fe20000000000 */
[----:B------:R-:W0:Y:S01]  /*0a50*/  S2UR UR5, SR_CgaCtaId ;  /* 0x00000000000579c3 */ /* 0x000e220000008800 */
[----:B------:R-:W-:Y:S01]  /*0a60*/  UMOV UR42, 0x400 ;  /* 0x00000400002a7882 */ /* 0x000fe20000000000 */
[----:B------:R-:W-:Y:S01]  /*0a70*/  IMAD.MOV.U32 R18, RZ, RZ, 0x40 ;  /* 0x00000040ff127424 */ /* 0x000fe200078e00ff */
[----:B------:R-:W-:Y:S01]  /*0a80*/  ULOP3.LUT UR47, UR38, 0x1, URZ, 0xfc, !UPT ;  /* 0x00000001262f7892 */ /* 0x000fe2000f8efc3f */
[----:B------:R-:W-:Y:S01]  /*0a90*/  SHF.R.S32.HI R3, RZ, 0x1f, R150 ;  /* 0x0000001fff037819 */ /* 0x000fe20000011496 */
[----:B------:R-:W-:Y:S01]  /*0aa0*/  UMOV UR46, URZ ;  /* 0x0000003f002e7c82 */ /* 0x000fe20008000000 */
[----:B------:R-:W-:Y:S01]  /*0ab0*/  UMOV UR50, URZ ;  /* 0x0000003f00327c82 */ /* 0x000fe20008000000 */
[----:B------:R-:W-:Y:S01]  /*0ac0*/  UMOV UR45, URZ ;  /* 0x0000003f002d7c82 */ /* 0x000fe20008000000 */
[CC--:B------:R-:W-:Y:S02]  /*0ad0*/  LEA.HI R0, R3.reuse, R150.reuse, RZ, 0x4 ;  /* 0x0000009603007211 */ /* 0x0c0fe400078f20ff */
[----:B------:R-:W-:-:S02]  /*0ae0*/  LEA.HI R145, R3, R150, RZ, 0x7 ;  /* 0x0000009603917211 */ /* 0x000fc400078f38ff */
[----:B------:R-:W-:Y:S02]  /*0af0*/  LOP3.LUT R5, R0, 0xfffffff0, RZ, 0xc0, !PT ;  /* 0xfffffff000057812 */ /* 0x000fe400078ec0ff */
[----:B------:R-:W-:Y:S02]  /*0b00*/  SHF.R.S32.HI R7, RZ, 0x4, R0 ;  /* 0x00000004ff077819 */ /* 0x000fe40000011400 */
[----:B------:R-:W-:Y:S01]  /*0b10*/  LOP3.LUT R9, R145, 0xffffff80, RZ, 0xc0, !PT ;  /* 0xffffff8091097812 */ /* 0x000fe200078ec0ff */
[----:B------:R-:W-:Y:S01]  /*0b20*/  IMAD.IADD R5, R150, 0x1, -R5 ;  /* 0x0000000196057824 */ /* 0x000fe200078e0a05 */
[----:B------:R-:W-:Y:S02]  /*0b30*/  LEA.HI R2, R0, R7, RZ, 0x1 ;  /* 0x0000000700027211 */ /* 0x000fe400078f08ff */
[----:B------:R-:W-:Y:S01]  /*0b40*/  LEA.HI R4, R3, R150, RZ, 0x5 ;  /* 0x0000009603047211 */ /* 0x000fe200078f28ff */
[----:B------:R-:W-:Y:S01]  /*0b50*/  IMAD.IADD R144, R150, 0x1, -R9 ;  /* 0x0000000196907824 */ /* 0x000fe200078e0a09 */
[----:B------:R-:W-:-:S02]  /*0b60*/  SHF.R.S32.HI R0, RZ, 0x1f, R5 ;  /* 0x0000001fff007819 */ /* 0x000fc40000011405 */
[----:B------:R-:W-:Y:S01]  /*0b70*/  LOP3.LUT R2, R2, 0x1ffffffe, RZ, 0xc0, !PT ;  /* 0x1ffffffe02027812 */ /* 0x000fe200078ec0ff */
[----:B0-----:R-:W-:Y:S01]  /*0b80*/  ULEA UR42, UR5, UR42, 0x18 ;  /* 0x0000002a052a7291 */ /* 0x001fe2000f8ec03f */
[----:B------:R-:W-:Y:S02]  /*0b90*/  LEA.HI R0, R0, R5, RZ, 0x3 ;  /* 0x0000000500007211 */ /* 0x000fe400078f18ff */
[----:B------:R-:W-:Y:S01]  /*0ba0*/  SHF.R.S32.HI R4, RZ, 0x5, R4 ;  /* 0x00000005ff047819 */ /* 0x000fe20000011404 */
[----:B------:R-:W-:Y:S01]  /*0bb0*/  IMAD.IADD R7, R7, 0x1, -R2 ;  /* 0x0000000107077824 */ /* 0x000fe200078e0a02 */
[C---:B------:R-:W-:Y:S01]  /*0bc0*/  LOP3.LUT R2, R0.reuse, 0xfffffff8, RZ, 0xc0, !PT ;  /* 0xfffffff800027812 */ /* 0x040fe200078ec0ff */
[----:B------:R-:W-:Y:S01]  /*0bd0*/  IMAD.SHL.U32 R0, R0, 0x40, RZ ;  /* 0x0000004000007824 */ /* 0x000fe200078e00ff */
[----:B------:R-:W-:Y:S01]  /*0be0*/  SHF.R.S32.HI R9, RZ, 0x1f, R144 ;  /* 0x0000001fff097819 */ /* 0x000fe20000011490 */
[----:B------:R-:W-:Y:S01]  /*0bf0*/  IMAD R10, R4, 0x10, R5 ;  /* 0x00000010040a7824 */ /* 0x000fe200078e0205 */
[----:B------:R-:W-:Y:S01]  /*0c00*/  LEA.HI R3, R3, R150, RZ, 0x2 ;  /* 0x0000009603037211 */ /* 0x000fe200078f10ff */
[----:B------:R-:W-:Y:S01]  /*0c10*/  IMAD.IADD R2, R5, 0x1, -R2 ;  /* 0x0000000105027824 */ /* 0x000fe200078e0a02 */
[----:B------:R-:W-:Y:S01]  /*0c20*/  LEA.HI R6, R9, R144, RZ, 0x2 ;  /* 0x0000009009067211 */ /* 0x000fe200078f10ff */
[----:B------:R-:W-:Y:S01]  /*0c30*/  IMAD.SHL.U32 R7, R7, 0x8, RZ ;  /* 0x0000000807077824 */ /* 0x000fe200078e00ff */
[----:B------:R-:W-:-:S02]  /*0c40*/  LOP3.LUT R0, R0, 0x7ffffe00, RZ, 0xc0, !PT ;  /* 0x7ffffe0000007812 */ /* 0x000fc400078ec0ff */
[C---:B------:R-:W-:Y:S01]  /*0c50*/  R2P PR, R2.reuse, 0x6 ;  /* 0x0000000602007804 */ /* 0x040fe20000000000 */
[----:B------:R-:W-:Y:S01]  /*0c60*/  IMAD.SHL.U32 R2, R2, 0x40, RZ ;  /* 0x0000004002027824 */ /* 0x000fe200078e00ff */
[--C-:B------:R-:W-:Y:S01]  /*0c70*/  SHF.R.S32.HI R8, RZ, 0x2, R6.reuse ;  /* 0x00000002ff087819 */ /* 0x100fe20000011406 */
[----:B------:R-:W-:Y:S01]  /*0c80*/  IMAD.U32 R147, R10, 0x20, R7 ;  /* 0x000000200a937824 */ /* 0x000fe200078e0007 */
[----:B------:R-:W-:Y:S01]  /*0c90*/  SHF.R.S32.HI R11, RZ, 0x1f, R6 ;  /* 0x0000001fff0b7819 */ /* 0x000fe20000011406 */
[----:B------:R-:W-:Y:S01]  /*0ca0*/  IMAD R0, R4, 0x400, R0 ;  /* 0x0000040004007824 */ /* 0x000fe200078e0200 */
[----:B------:R-:W-:Y:S02]  /*0cb0*/  LOP3.LUT R2, R2, 0x1c0, RZ, 0xc0, !PT ;  /* 0x000001c002027812 */ /* 0x000fe400078ec0ff */
[----:B------:R-:W-:Y:S02]  /*0cc0*/  SHF.R.S32.HI R145, RZ, 0x7, R145 ;  /* 0x00000007ff917819 */ /* 0x000fe40000011491 */
[----:B------:R-:W-:-:S02]  /*0cd0*/  LOP3.LUT R7, R2, 0x8, R7, 0xf8, !PT ;  /* 0x0000000802077812 */ /* 0x000fc400078ef807 */
[----:B------:R-:W-:Y:S01]  /*0ce0*/  SHF.R.U32.HI R2, RZ, 0x3, R2 ;  /* 0x00000003ff027819 */ /* 0x000fe20000011602 */
[----:B------:R-:W-:Y:S01]  /*0cf0*/  IMAD.HI R4, R145, 0x55555556, RZ ;  /* 0x5555555691047827 */ /* 0x000fe200078e02ff */
[----:B------:R-:W-:Y:S02]  /*0d00*/  LOP3.LUT R141, R3, 0xfffffffc, RZ, 0xc0, !PT ;  /* 0xfffffffc038d7812 */ /* 0x000fe400078ec0ff */
[----:B------:R-:W-:Y:S02]  /*0d10*/  LOP3.LUT R7, R7, R2, RZ, 0x3c, !PT ;  /* 0x0000000207077212 */ /* 0x000fe400078e3cff */
[----:B------:R-:W-:Y:S01]  /*0d20*/  LEA.HI R11, R11, R8, RZ, 0x3 ;  /* 0x000000080b0b7211 */ /* 0x000fe200078f18ff */
[----:B------:R-:W-:Y:S01]  /*0d30*/  IMAD.IADD R141, R150, 0x1, -R141 ;  /* 0x00000001968d7824 */ /* 0x000fe200078e0a8d */
[----:B------:R-:W-:Y:S01]  /*0d40*/  LEA.HI R9, R9, R144, RZ, 0x5 ;  /* 0x0000009009097211 */ /* 0x000fe200078f28ff */
[----:B------:R-:W-:Y:S01]  /*0d50*/  IMAD.IADD R0, R0, 0x1, R7 ;  /* 0x0000000100007824 */ /* 0x000fe200078e0207 */
[----:B------:R-:W-:Y:S01]  /*0d60*/  LOP3.LUT R11, R11, 0xfffffff8, RZ, 0xc0, !PT ;  /* 0xfffffff80b0b7812 */ /* 0x000fe200078ec0ff */
[----:B------:R-:W-:Y:S01]  /*0d70*/  IMAD.SHL.U32 R138, R141, 0x8, RZ ;  /* 0x000000088d8a7824 */ /* 0x000fe200078e00ff */
[----:B------:R-:W-:-:S02]  /*0d80*/  LEA.HI R4, R4, R4, RZ, 0x1 ;  /* 0x0000000404047211 */ /* 0x000fc400078f08ff */
[----:B------:R-:W-:Y:S01]  /*0d90*/  SHF.R.S32.HI R9, RZ, 0x5, R9 ;  /* 0x00000005ff097819 */ /* 0x000fe20000011409 */
[----:B------:R-:W-:Y:S01]  /*0da0*/  IMAD.IADD R8, R8, 0x1, -R11 ;  /* 0x0000000108087824 */ /* 0x000fe200078e0a0b */
[----:B------:R-:W-:Y:S01]  /*0db0*/  LEA.HI R2, R141, R141, RZ, 0x1 ;  /* 0x0000008d8d027211 */ /* 0x000fe200078f08ff */
[----:B------:R-:W-:Y:S01]  /*0dc0*/  IMAD R4, R4, -0x3, R145 ;  /* 0xfffffffd04047824 */ /* 0x000fe200078e0291 */
[----:B------:R-:W-:Y:S01]  /*0dd0*/  LEA R17, R0, UR42, 0x1 ;  /* 0x0000002a00117c11 */ /* 0x000fe2000f8e08ff */
[----:B------:R-:W-:Y:S01]  /*0de0*/  IMAD R9, R9, 0x10, R8 ;  /* 0x0000001009097824 */ /* 0x000fe200078e0208 */
[----:B------:R-:W-:Y:S01]  /*0df0*/  LOP3.LUT R2, R2, 0x1ffffffe, RZ, 0xc0, !PT ;  /* 0x1ffffffe02027812 */ /* 0x000fe200078ec0ff */
[----:B------:R-:W-:Y:S01]  /*0e00*/  VIADD R139, R138, 0x20 ;  /* 0x000000208a8b7836 */ /* 0x000fe20000000000 */
[----:B------:R-:W-:Y:S01]  /*0e10*/  SHF.R.S32.HI R142, RZ, 0x2, R3 ;  /* 0x00000002ff8e7819 */ /* 0x000fe20000011403 */
[C---:B------:R-:W-:Y:S01]  /*0e20*/  VIADD R22, R17.reuse, 0x21800 ;  /* 0x0002180011167836 */ /* 0x040fe20000000000 */
[----:B------:R-:W-:Y:S01]  /*0e30*/  SEL R18, R18, 0xffffffc0, !P2 ;  /* 0xffffffc012127807 */ /* 0x000fe20005000000 */
[----:B------:R-:W-:Y:S01]  /*0e40*/  VIADD R140, R138, 0x40 ;  /* 0x000000408a8c7836 */ /* 0x000fe20000000000 */
[----:B------:R-:W-:Y:S01]  /*0e50*/  LOP3.LUT R3, R6, 0x7ffffffc, RZ, 0xc0, !PT ;  /* 0x7ffffffc06037812 */ /* 0x000fe200078ec0ff */
[----:B------:R-:W-:Y:S01]  /*0e60*/  VIADD R23, R17, 0x21820 ;  /* 0x0002182011177836 */ /* 0x000fe20000000000 */
[----:B------:R-:W-:Y:S01]  /*0e70*/  SHF.R.S32.HI R149, RZ, 0x1f, R139 ;  /* 0x0000001fff957819 */ /* 0x000fe2000001148b */
[----:B------:R-:W-:Y:S01]  /*0e80*/  IMAD R146, R4, 0x40, R9 ;  /* 0x0000004004927824 */ /* 0x000fe200078e0209 */
[----:B------:R-:W-:Y:S01]  /*0e90*/  SHF.R.S32.HI R148, RZ, 0x1f, R140 ;  /* 0x0000001fff947819 */ /* 0x000fe2000001148c */
[----:B------:R-:W-:-:S02]  /*0ea0*/  IMAD.IADD R137, R141, 0x1, -R2 ;  /* 0x000000018d897824 */ /* 0x000fc400078e0a02 */
[C---:B------:R-:W-:Y:S02]  /*0eb0*/  @P1 VIADD R23, R22.reuse, 0xffffffe0 ;  /* 0xffffffe016171836 */ /* 0x040fe40000000000 */
[----:B------:R-:W-:Y:S02]  /*0ec0*/  IMAD.IADD R22, R22, 0x1, R18 ;  /* 0x0000000116167824 */ /* 0x000fe400078e0212 */
[----:B------:R-:W-:Y:S02]  /*0ed0*/  IMAD.IADD R16, R144, 0x1, -R3 ;  /* 0x0000000190107824 */ /* 0x000fe400078e0a03 */
[----:B------:R-:W-:Y:S02]  /*0ee0*/  IMAD R137, R137, 0x8, R146 ;  /* 0x0000000889897824 */ /* 0x000fe400078e0292 */
[----:B------:R-:W-:Y:S02]  /*0ef0*/  IMAD.IADD R18, R18, 0x1, R23 ;  /* 0x0000000112127824 */ /* 0x000fe400078e0217 */
[----:B------:R-:W-:-:S07]  /*0f00*/  VIADD R136, R23, 0x6000 ;  /* 0x0000600017887836 */ /* 0x000fce0000000000 */
.L_x_906:
[----:B------:R-:W-:Y:S01]  /*0f10*/  ULDC UR5, c[0x0][0xc60] ;  /* 0x0003180000057ab9 */ /* 0x000fe20000000800 */
[----:B------:R-:W-:Y:S01]  /*0f20*/  UMOV UR8, UR4 ;  /* 0x0000000400087c82 */ /* 0x000fe20008000000 */
[----:B------:R-:W-:-:S11]  /*0f30*/  UISETP.NE.AND UP0, UPT, UR5, 0x1, UPT ;  /* 0x000000010500788c */ /* 0x000fd6000bf05270 */
[----:B------:R-:W-:Y:S01]  /*0f40*/  @UP0 ULDC UR6, c[0x0][0xc64] ;  /* 0x0003190000060ab9 */ /* 0x000fe20000000800 */
[----:B------:R-:W-:Y:S01]  /*0f50*/  @UP0 ULDC UR9, c[0x0][0xc68] ;  /* 0x00031a0000090ab9 */ /* 0x000fe20000000800 */
[----:B------:R-:W-:-:S04]  /*0f60*/  UIMAD.WIDE.U32 UR6, UR4, UR6, URZ ;  /* 0x00000006040672a5 */ /* 0x000fc8000f8e003f */
[----:B------:R-:W-:-:S03]  /*0f70*/  @UP0 USHF.R.U32.HI UR8, URZ, UR9, UR7 ;  /* 0x000000093f080299 */ /* 0x000fc60008011607 */
[----:B------:R-:W-:Y:S02]  /*0f80*/  ULDC UR6, c[0x0][0xc78] ;  /* 0x00031e0000067ab9 */ /* 0x000fe40000000800 */
[----:B------:R-:W-:Y:S02]  /*0f90*/  UISETP.GE.AND UP0, UPT, UR8, UR6, UPT ;  /* 0x000000060800728c */ /* 0x000fe4000bf06270 */
[----:B------:R-:W-:-:S04]  /*0fa0*/  UIADD3 UR6, -UR8, URZ, URZ ;  /* 0x0000003f08067290 */ /* 0x000fc8000fffe13f */
[----:B------:R-:W-:Y:S01]  /*0fb0*/  PLOP3.LUT P0, PT, PT, PT, UP0, 0x80, 0x0 ;  /* 0x000000000000781c */ /* 0x000fe20003f0f008 */
[----:B------:R-:W-:-:S12]  /*0fc0*/  UIMAD UR9, UR5, UR6, UR4 ;  /* 0x00000006050972a4 */ /* 0x000fd8000f8e0204 */
[----:B012345:R-:W-:Y:S05]  /*0fd0*/  @!P0 BRA `(.L_x_818) ;  /* 0x0000000000208947 */ /* 0x03ffea0003800000 */
[----:B------:R-:W-:Y:S01]  /*0fe0*/  ULDC UR7, c[0x0][0xc6c] ;  /* 0x00031b0000077ab9 */ /* 0x000fe20000000800 */
[----:B------:R-:W-:Y:S01]  /*0ff0*/  UMOV UR6, UR9 ;  /* 0x0000000900067c82 */ /* 0x000fe20008000000 */
[----:B------:R-:W-:-:S11]  /*1000*/  UISETP.NE.AND UP0, UPT, UR7, 0x1, UPT ;  /* 0x000000010700788c */ /* 0x000fd6000bf05270 */
[----:B------:R-:W-:Y:S02]  /*1010*/  @UP0 ULDC.64 UR10, c[0x0][0xc70] ;  /* 0x00031c00000a0ab9 */ /* 0x000fe40000000a00 */
[----:B------:R-:W-:-:S04]  /*1020*/  UIMAD.WIDE.U32 UR4, UR9, UR10, URZ ;  /* 0x0000000a090472a5 */ /* 0x000fc8000f8e003f */
[----:B------:R-:W-:-:S04]  /*1030*/  @UP0 USHF.R.U32.HI UR6, URZ, UR11, UR5 ;  /* 0x0000000b3f060299 */ /* 0x000fc80008011605 */
[----:B------:R-:W-:Y:S01]  /*1040*/  UIMAD UR4, UR6, UR7, URZ ;  /* 0x00000007060472a4 */ /* 0x000fe2000f8e023f */
[----:B------:R-:W-:Y:S11]  /*1050*/  BRA `(.L_x_819) ;  /* 0x00000000001c7947 */ /* 0x000ff60003800000 */
.L_x_818:
[----:B------:R-:W-:Y:S01]  /*1060*/  ULDC UR7, c[0x0][0xc54] ;  /* 0x0003150000077ab9 */ /* 0x000fe20000000800 */
[----:B------:R-:W-:Y:S01]  /*1070*/  UMOV UR6, UR9 ;  /* 0x0000000900067c82 */ /* 0x000fe20008000000 */
[----:B------:R-:W-:-:S11]  /*1080*/  UISETP.NE.AND UP0, UPT, UR7, 0x1, UPT ;  /* 0x000000010700788c */ /* 0x000fd6000bf05270 */
[----:B------:R-:W-:Y:S02]  /*1090*/  @UP0 ULDC.64 UR10, c[0x0][0xc58] ;  /* 0x00031600000a0ab9 */ /* 0x000fe40000000a00 */
[----:B------:R-:W-:-:S04]  /*10a0*/  UIMAD.WIDE.U32 UR4, UR9, UR10, URZ ;  /* 0x0000000a090472a5 */ /* 0x000fc8000f8e003f */
[----:B------:R-:W-:-:S04]  /*10b0*/  @UP0 USHF.R.U32.HI UR6, URZ, UR11, UR5 ;  /* 0x0000000b3f060299 */ /* 0x000fc80008011605 */
[----:B------:R-:W-:-:S12]  /*10c0*/  UIMAD UR4, UR6, UR7, URZ ;  /* 0x00000007060472a4 */ /* 0x000fd8000f8e023f */
.L_x_819:
[----:B------:R-:W-:Y:S01]  /*10d0*/  ULOP3.LUT UR6, URZ, UR6, URZ, 0x33, !UPT ;  /* 0x000000063f067292 */ /* 0x000fe2000f8e333f */
[----:B------:R-:W-:Y:S01]  /*10e0*/  ULDC UR7, c[0x0][0x448] ;  /* 0x0001120000077ab9 */ /* 0x000fe20000000800 */
[----:B------:R-:W-:Y:S01]  /*10f0*/  ULDC UR5, c[0x0][0xc3c] ;  /* 0x00030f0000057ab9 */ /* 0x000fe20000000800 */
[----:B------:R-:W-:Y:S02]  /*1100*/  UISETP.NE.AND UP1, UPT, UR7, 0x1, UPT ;  /* 0x000000010700788c */ /* 0x000fe4000bf25270 */
[----:B------:R-:W-:Y:S01]  /*1110*/  UIADD3 UR6, UR6, UR5, URZ ;  /* 0x0000000506067290 */ /* 0x000fe2000fffe03f */
[----:B------:R-:W-:Y:S01]  /*1120*/  ULDC.64 UR10, c[0x0][0x418] ;  /* 0x00010600000a7ab9 */ /* 0x000fe20000000a00 */
[----:B------:R-:W-:Y:S01]  /*1130*/  UIADD3 UR4, UR9, -UR4, URZ ;  /* 0x8000000409047290 */ /* 0x000fe2000fffe03f */
[----:B------:R-:W-:Y:S01]  /*1140*/  ULDC UR40, c[0x0][0xc48] ;  /* 0x0003120000287ab9 */ /* 0x000fe20000000800 */
[----:B------:R-:W-:Y:S02]  /*1150*/  UISETP.NE.U32.AND UP0, UPT, UR10, URZ, UPT ;  /* 0x0000003f0a00728c */ /* 0x000fe4000bf05070 */
[----:B------:R-:W-:-:S02]  /*1160*/  UIMAD UR41, UR6, 0xc0, URZ ;  /* 0x000000c0062978a4 */ /* 0x000fc4000f8e023f */
[----:B------:R-:W-:Y:S01]  /*1170*/  UISETP.NE.AND UP2, UPT, UR40, 0x1, UPT ;  /* 0x000000012800788c */ /* 0x000fe2000bf45270 */
[----:B------:R-:W-:Y:S01]  /*1180*/  ULDC UR13, c[0x0][0xc54] ;  /* 0x00031500000d7ab9 */ /* 0x000fe20000000800 */
[----:B------:R-:W-:Y:S02]  /*1190*/  UISETP.NE.AND.EX UP0, UPT, UR11, URZ, UPT, UP0 ;  /* 0x0000003f0b00728c */ /* 0x000fe4000bf05300 */
[----:B------:R-:W-:Y:S02]  /*11a0*/  UIADD3 UR10, UR41, 0xbf, URZ ;  /* 0x000000bf290a7890 */ /* 0x000fe4000fffe03f */
[----:B------:R-:W-:Y:S01]  /*11b0*/  UIMAD UR13, UR8, UR13, UR4 ;  /* 0x0000000d080d72a4 */ /* 0x000fe2000f8e0204 */
[----:B------:R-:W-:Y:S01]  /*11c0*/  ULDC UR43, c[0x0][0x424] ;  /* 0x00010900002b7ab9 */ /* 0x000fe20000000800 */
[----:B------:R-:W-:Y:S01]  /*11d0*/  ULDC UR52, c[0x0][0x288] ;  /* 0x0000a20000347ab9 */ /* 0x000fe20000000800 */
[----:B------:R-:W-:Y:S01]  /*11e0*/  ULDC.64 UR4, c[0x0][0x9e0] ;  /* 0x0002780000047ab9 */ /* 0x000fe20000000a00 */
[----:B------:R-:W-:Y:S01]  /*11f0*/  @UP1 ULDC UR8, c[0x0][0x44c] ;  /* 0x0001130000081ab9 */ /* 0x000fe20000000800 */
[----:B------:R-:W-:-:S02]  /*1200*/  UIADD3 UR11, -UR52, 0x1, URZ ;  /* 0x00000001340b7890 */ /* 0x000fc4000fffe13f */
[----:B------:R-:W-:Y:S02]  /*1210*/  UISETP.GE.AND UP3, UPT, UR5, 0x1, UPT ;  /* 0x000000010500788c */ /* 0x000fe4000bf66270 */
[----:B------:R-:W-:Y:S02]  /*1220*/  USEL UR43, UR43, 0x1, UP0 ;  /* 0x000000012b2b7887 */ /* 0x000fe40008000000 */
[----:B------:R-:W-:Y:S01]  /*1230*/  UIMAD.WIDE.U32 UR8, UR10, UR8, URZ ;  /* 0x000000080a0872a5 */ /* 0x000fe2000f8e003f */
[----:B------:R-:W-:Y:S01]  /*1240*/  ULDC UR12, c[0x0][0x2f0] ;  /* 0x0000bc00000c7ab9 */ /* 0x000fe20000000800 */
[----:B------:R-:W-:Y:S01]  /*1250*/  @UP1 ULDC UR15, c[0x0][0x450] ;  /* 0x00011400000f1ab9 */ /* 0x000fe20000000800 */
[----:B------:R-:W-:Y:S01]  /*1260*/  @UP2 ULDC UR6, c[0x0][0xc4c] ;  /* 0x0003130000062ab9 */ /* 0x000fe20000000800 */
[----:B------:R-:W-:Y:S01]  /*1270*/  UIMAD UR11, UR43, UR12, UR11 ;  /* 0x0000000c2b0b72a4 */ /* 0x000fe2000f8e020b */
[----:B------:R-:W-:Y:S01]  /*1280*/  PLOP3.LUT P1, PT, PT, PT, UP3, 0x80, 0x0 ;  /* 0x000000000000781c */ /* 0x000fe20003f2f038 */
[----:B------:R-:W-:-:S02]  /*1290*/  @UP1 USHF.R.U32.HI UR10, URZ, UR15, UR9 ;  /* 0x0000000f3f0a1299 */ /* 0x000fc40008011609 */
[----:B------:R-:W-:Y:S01]  /*12a0*/  UIMAD.WIDE.U32 UR6, UR13, UR6, URZ ;  /* 0x000000060d0672a5 */ /* 0x000fe2000f8e003f */
[----:B------:R-:W-:Y:S01]  /*12b0*/  @UP2 ULDC UR14, c[0x0][0xc50] ;  /* 0x00031400000e2ab9 */ /* 0x000fe20000000800 */
[----:B------:R-:W-:Y:S01]  /*12c0*/  UIADD3 UR10, UR11, UR10, URZ ;  /* 0x0000000a0b0a7290 */ /* 0x000fe2000fffe03f */
[----:B------:R-:W-:Y:S01]  /*12d0*/  UMOV UR44, UR13 ;  /* 0x0000000d002c7c82 */ /* 0x000fe20008000000 */
[----:B------:R-:W-:Y:S02]  /*12e0*/  @UP2 USHF.R.U32.HI UR44, URZ, UR14, UR7 ;  /* 0x0000000e3f2c2299 */ /* 0x000fe40008011607 */
[----:B------:R-:W-:Y:S02]  /*12f0*/  UIADD3 UR4, UR10, UR4, URZ ;  /* 0x000000040a047290 */ /* 0x000fe4000fffe03f */
[----:B------:R-:W-:-:S04]  /*1300*/  UIADD3 UR6, -UR44, URZ, URZ ;  /* 0x0000003f2c067290 */ /* 0x000fc8000fffe13f */
[----:B------:R-:W-:Y:S01]  /*1310*/  UIMAD UR40, UR40, UR6, UR13 ;  /* 0x00000006282872a4 */ /* 0x000fe2000f8e020d */
[----:B------:R-:W-:Y:S01]  /*1320*/  IMAD.U32 R0, RZ, RZ, UR4 ;  /* 0x00000004ff007e24 */ /* 0x000fe2000f8e00ff */
[----:B------:R-:W-:Y:S10]  /*1330*/  @!P1 BRA `(.L_x_820) ;  /* 0x0000000000409947 */ /* 0x000ff40003800000 */
[----:B------:R-:W-:Y:S01]  /*1340*/  ISETP.LT.AND P0, PT, RZ, UR10, PT ;  /* 0x0000000aff007c0c */ /* 0x000fe2000bf01270 */
[----:B------:R-:W-:-:S12]  /*1350*/  UIADD3 UR4, UR10, -0x1, URZ ;  /* 0xffffffff0a047890 */ /* 0x000fd8000fffe03f */
[----:B------:R-:W-:Y:S05]  /*1360*/  @P0 BRA `(.L_x_821) ;  /* 0x00000000001c0947 */ /* 0x000fea0003800000 */
[----:B------:R-:W-:Y:S02]  /*1370*/  UISETP.NE.AND UP0, UPT, UR5, 0x1, UPT ;  /* 0x000000010500788c */ /* 0x000fe4000bf05270 */
[----:B------:R-:W-:-:S09]  /*1380*/  UIADD3 UR4, -UR10, URZ, URZ ;  /* 0x0000003f0a047290 */ /* 0x000fd2000fffe13f */
[----:B------:R-:W-:Y:S02]  /*1390*/  @UP0 ULDC.64 UR8, c[0x0][0x9e8] ;  /* 0x00027a0000080ab9 */ /* 0x000fe40000000a00 */
[----:B------:R-:W-:-:S04]  /*13a0*/  UIMAD.WIDE.U32 UR6, UR4, UR8, URZ ;  /* 0x00000008040672a5 */ /* 0x000fc8000f8e003f */
[----:B------:R-:W-:-:S04]  /*13b0*/  @UP0 USHF.R.U32.HI UR4, URZ, UR9, UR7 ;  /* 0x000000093f040299 */ /* 0x000fc80008011607 */
[----:B------:R-:W-:Y:S01]  /*13c0*/  ULOP3.LUT UR4, URZ, UR4, URZ, 0x33, !UPT ;  /* 0x000000043f047292 */ /* 0x000fe2000f8e333f */
[----:B------:R-:W-:Y:S11]  /*13d0*/  BRA `(.L_x_822) ;  /* 0x0000000000107947 */ /* 0x000ff60003800000 */
.L_x_821:
[----:B------:R-:W-:-:S11]  /*13e0*/  UISETP.NE.AND UP0, UPT, UR5, 0x1, UPT ;  /* 0x000000010500788c */ /* 0x000fd6000bf05270 */
[----:B------:R-:W-:Y:S02]  /*13f0*/  @UP0 ULDC.64 UR8, c[0x0][0x9e8] ;  /* 0x00027a0000080ab9 */ /* 0x000fe40000000a00 */
[----:B------:R-:W-:-:S04]  /*1400*/  UIMAD.WIDE.U32 UR6, UR4, UR8, URZ ;  /* 0x00000008040672a5 */ /* 0x000fc8000f8e003f */
[----:B------:R-:W-:-:S12]  /*1410*/  @UP0 USHF.R.U32.HI UR4, URZ, UR9, UR7 ;  /* 0x000000093f040299 */ /* 0x000fd80008011607 */
.L_x_822:
[----:B------:R-:W-:-:S06]  /*1420*/  UIMAD UR4, UR4, UR5, UR5 ;  /* 0x00000005040472a4 */ /* 0x000fcc000f8e0205 */
[----:B------:R-:W-:-:S07]  /*1430*/  VIMNMX R0, R0, UR4, PT ;  /* 0x0000000400007c48 */ /* 0x000fce000bfe0100 */
.L_x_820:
[----:B------:R-:W-:Y:S01]  /*1440*/  UIMAD UR4, UR43, UR12, 0x7f ;  /* 0x0000007f2b0474a4 */ /* 0x000fe2000f8e020c */
[----:B------:R-:W-:Y:S01]  /*1450*/  VIADD R0, R0, 0x7f ;  /* 0x0000007f00007836 */ /* 0x000fe20000000000 */
[----:B------:R-:W-:Y:S01]  /*1460*/  @UP1 ULDC UR6, c[0x0][0x44c] ;  /* 0x0001130000061ab9 */ /* 0x000fe20000000800 */
[----:B------:R-:W-:Y:S01]  /*1470*/  @UP1 ULDC UR10, c[0x0][0x450] ;  /* 0x00011400000a1ab9 */ /* 0x000fe20000000800 */
[----:B------:R-:W-:Y:S02]  /*1480*/  USHF.R.S32.HI UR8, URZ, 0x1f, UR4 ;  /* 0x0000001f3f087899 */ /* 0x000fe40008011404 */
[----:B------:R-:W-:Y:S01]  /*1490*/  UIMAD.WIDE.U32 UR6, UR41, UR6, URZ ;  /* 0x00000006290672a5 */ /* 0x000fe2000f8e003f */
[----:B------:R-:W-:Y:S01]  /*14a0*/  SHF.R.S32.HI R3, RZ, 0x1f, R0 ;  /* 0x0000001fff037819 */ /* 0x000fe20000011400 */
[----:B------:R-:W-:Y:S01]  /*14b0*/  UMOV UR9, UR41 ;  /* 0x0000002900097c82 */ /* 0x000fe20008000000 */
[----:B------:R-:W-:Y:S02]  /*14c0*/  ULEA.HI UR8, UR8, UR4, URZ, 0x7 ;  /* 0x0000000408087291 */ /* 0x000fe4000f8f383f */
[----:B------:R-:W-:Y:S01]  /*14d0*/  @UP1 USHF.R.U32.HI UR9, URZ, UR10, UR7 ;  /* 0x0000000a3f091299 */ /* 0x000fe20008011607 */
[----:B------:R-:W-:Y:S01]  /*14e0*/  LEA.HI R3, R3, R0, RZ, 0x7 ;  /* 0x0000000003037211 */ /* 0x000fe200078f38ff */
[----:B------:R-:W-:-:S02]  /*14f0*/  UIMAD UR52, UR43, UR12, -UR52 ;  /* 0x0000000c2b3472a4 */ /* 0x000fc4000f8e0a34 */
[----:B------:R-:W-:Y:S01]  /*1500*/  USHF.R.S32.HI UR8, URZ, 0x7, UR8 ;  /* 0x000000073f087899 */ /* 0x000fe20008011408 */
[----:B------:R-:W-:Y:S01]  /*1510*/  SHF.R.S32.HI R3, RZ, 0x7, R3 ;  /* 0x00000007ff037819 */ /* 0x000fe20000011403 */
[----:B------:R-:W-:-:S03]  /*1520*/  UIADD3 UR4, UR52, UR9, URZ ;  /* 0x0000000934047290 */ /* 0x000fc6000fffe03f */
[----:B------:R-:W-:Y:S01]  /*1530*/  ULDC UR9, c[0x0][0x9dc] ;  /* 0x0002770000097ab9 */ /* 0x000fe20000000800 */
[----:B------:R-:W-:Y:S01]  /*1540*/  VIMNMX R88, R3, UR8, PT ;  /* 0x0000000803587c48 */ /* 0x000fe2000bfe0100 */
[----:B------:R-:W-:Y:S01]  /*1550*/  UIADD3 UR9, UR4, -UR9, URZ ;  /* 0x8000000904097290 */ /* 0x000fe2000fffe03f */
[----:B------:R-:W-:Y:S11]  /*1560*/  @!P1 BRA `(.L_x_823) ;  /* 0x0000000000449947 */ /* 0x000ff60003800000 */
[----:B------:R-:W-:-:S06]  /*1570*/  UISETP.GT.AND UP0, UPT, UR4, -0x1, UPT ;  /* 0xffffffff0400788c */ /* 0x000fcc000bf04270 */
[----:B------:R-:W-:-:S13]  /*1580*/  PLOP3.LUT P0, PT, PT, PT, UP0, 0x80, 0x0 ;  /* 0x000000000000781c */ /* 0x000fda0003f0f008 */
[----:B------:R-:W-:Y:S05]  /*1590*/  @P0 BRA `(.L_x_824) ;  /* 0x00000000001c0947 */ /* 0x000fea0003800000 */
[----:B------:R-:W-:Y:S02]  /*15a0*/  UISETP.NE.AND UP0, UPT, UR5, 0x1, UPT ;  /* 0x000000010500788c */ /* 0x000fe4000bf05270 */
[----:B------:R-:W-:-:S09]  /*15b0*/  ULOP3.LUT UR4, URZ, UR4, URZ, 0x33, !UPT ;  /* 0x000000043f047292 */ /* 0x000fd2000f8e333f */
[----:B------:R-:W-:Y:S02]  /*15c0*/  @UP0 ULDC.64 UR10, c[0x0][0x9e8] ;  /* 0x00027a00000a0ab9 */ /* 0x000fe40000000a00 */
[----:B------:R-:W-:-:S04]  /*15d0*/  UIMAD.WIDE.U32 UR6, UR4, UR10, URZ ;  /* 0x0000000a040672a5 */ /* 0x000fc8000f8e003f */
[----:B------:R-:W-:-:S04]  /*15e0*/  @UP0 USHF.R.U32.HI UR4, URZ, UR11, UR7 ;  /* 0x0000000b3f040299 */ /* 0x000fc80008011607 */
[----:B------:R-:W-:Y:S01]  /*15f0*/  ULOP3.LUT UR4, URZ, UR4, URZ, 0x33, !UPT ;  /* 0x000000043f047292 */ /* 0x000fe2000f8e333f */
[----:B------:R-:W-:Y:S11]  /*1600*/  BRA `(.L_x_825) ;  /* 0x0000000000107947 */ /* 0x000ff60003800000 */
.L_x_824:
[----:B------:R-:W-:-:S11]  /*1610*/  UISETP.NE.AND UP0, UPT, UR5, 0x1, UPT ;  /* 0x000000010500788c */ /* 0x000fd6000bf05270 */
[----:B------:R-:W-:Y:S02]  /*1620*/  @UP0 ULDC.64 UR10, c[0x0][0x9e8] ;  /* 0x00027a00000a0ab9 */ /* 0x000fe40000000a00 */
[----:B------:R-:W-:-:S04]  /*1630*/  UIMAD.WIDE.U32 UR6, UR4, UR10, URZ ;  /* 0x0000000a040672a5 */ /* 0x000fc8000f8e003f */
[----:B------:R-:W-:-:S12]  /*1640*/  @UP0 USHF.R.U32.HI UR4, URZ, UR11, UR7 ;  /* 0x0000000b3f040299 */ /* 0x000fd80008011607 */
.L_x_825:
[----:B------:R-:W-:-:S04]  /*1650*/  UIMAD UR4, UR4, UR5, URZ ;  /* 0x00000005040472a4 */ /* 0x000fc8000f8e023f */
[----:B------:R-:W-:-:S04]  /*1660*/  UISETP.LT.AND UP0, UPT, UR9, UR4, UPT ;  /* 0x000000040900728c */ /* 0x000fc8000bf01270 */
[----:B------:R-:W-:-:S12]  /*1670*/  USEL UR9, UR9, UR4, !UP0 ;  /* 0x0000000409097287 */ /* 0x000fd8000c000000 */
.L_x_823:
[----:B------:R-:W-:Y:S01]  /*1680*/  USHF.R.S32.HI UR4, URZ, 0x1f, UR9 ;  /* 0x0000001f3f047899 */ /* 0x000fe20008011409 */
[----:B------:R-:W-:Y:S01]  /*1690*/  PLOP3.LUT P0, PT, PT, PT, PT, 0x80, 0x0 ;  /* 0x000000000000781c */ /* 0x000fe20003f0f070 */
[----:B------:R-:W-:Y:S01]  /*16a0*/  IMAD.MOV.U32 R36, RZ, RZ, RZ ;  /* 0x000000ffff247224 */ /* 0x000fe200078e00ff */
[----:B------:R-:W-:Y:S01]  /*16b0*/  CS2R R30, SRZ ;  /* 0x00000000001e7805 */ /* 0x000fe2000001ff00 */
[----:B------:R-:W-:Y:S01]  /*16c0*/  ULEA.HI UR4, UR4, UR9, URZ, 0x7 ;  /* 0x0000000904047291 */ /* 0x000fe2000f8f383f */
[----:B------:R-:W-:Y:S01]  /*16d0*/  IMAD.MOV.U32 R0, RZ, RZ, RZ ;  /* 0x000000ffff007224 */ /* 0x000fe200078e00ff */
[----:B------:R-:W-:Y:S01]  /*16e0*/  CS2R R28, SRZ ;  /* 0x00000000001c7805 */ /* 0x000fe2000001ff00 */
[----:B------:R-:W-:Y:S01]  /*16f0*/  IMAD.MOV.U32 R48, RZ, RZ, RZ ;  /* 0x000000ffff307224 */ /* 0x000fe200078e00ff */
[----:B------:R-:W-:Y:S01]  /*1700*/  USHF.R.S32.HI UR4, URZ, 0x7, UR4 ;  /* 0x000000073f047899 */ /* 0x000fe20008011404 */
[----:B------:R-:W-:Y:S01]  /*1710*/  IMAD.MOV.U32 R133, RZ, RZ, RZ ;  /* 0x000000ffff857224 */ /* 0x000fe200078e00ff */
[----:B------:R-:W-:Y:S01]  /*1720*/  CS2R R26, SRZ ;  /* 0x00000000001a7805 */ /* 0x000fe2000001ff00 */
[----:B------:R-:W-:Y:S01]  /*1730*/  IMAD.MOV.U32 R44, RZ, RZ, RZ ;  /* 0x000000ffff2c7224 */ /* 0x000fe200078e00ff */
[----:B------:R-:W-:Y:S01]  /*1740*/  UISETP.LT.AND UP0, UPT, URZ, UR4, UPT ;  /* 0x000000043f00728c */ /* 0x000fe2000bf01270 */
[----:B------:R-:W-:Y:S01]  /*1750*/  IMAD.MOV.U32 R129, RZ, RZ, RZ ;  /* 0x000000ffff817224 */ /* 0x000fe200078e00ff */
[----:B------:R-:W-:Y:S01]  /*1760*/  CS2R R122, SRZ ;  /* 0x00000000007a7805 */ /* 0x000fe2000001ff00 */
[----:B------:R-:W-:Y:S01]  /*1770*/  IMAD.MOV.U32 R46, RZ, RZ, RZ ;  /* 0x000000ffff2e7224 */ /* 0x000fe200078e00ff */
[----:B------:R-:W-:Y:S01]  /*1780*/  USEL UR39, URZ, UR4, !UP0 ;  /* 0x000000043f277287 */ /* 0x000fe2000c000000 */
[----:B------:R-:W-:Y:S01]  /*1790*/  IMAD.MOV.U32 R125, RZ, RZ, RZ ;  /* 0x000000ffff7d7224 */ /* 0x000fe200078e00ff */
[----:B------:R-:W-:-:S02]  /*17a0*/  CS2R R120, SRZ ;  /* 0x0000000000787805 */ /* 0x000fc4000001ff00 */
[----:B------:R-:W-:Y:S02]  /*17b0*/  CS2R R118, SRZ ;  /* 0x0000000000767805 */ /* 0x000fe4000001ff00 */
[----:B------:R-:W-:Y:S02]  /*17c0*/  CS2R R116, SRZ ;  /* 0x0000000000747805 */ /* 0x000fe4000001ff00 */
[----:B------:R-:W-:Y:S02]  /*17d0*/  CS2R R114, SRZ ;  /* 0x0000000000727805 */ /* 0x000fe4000001ff00 */
[----:B------:R-:W-:Y:S02]  /*17e0*/  ISETP.GT.AND P1, PT, R88, UR39, PT ;  /* 0x0000002758007c0c */ /* 0x000fe4000bf24270 */
        /* <DEDUP_REMOVED lines=14> */
[----:B------:R-:W-:Y:S06]  /*18d0*/  @!P1 BRA `(.L_x_826) ;  /* 0x000000e4008c9947 */ /* 0x000fec0003800000 */
[----:B------:R-:W0:Y:S02]  /*18e0*/  SHFL.IDX PT, R0, R145, RZ, 0x1f ;  /* 0x00001fff91007589 */ /* 0x000e2400000e0000 */
[----:B0-----:R-:W-:-:S13]  /*18f0*/  R2UR UR37, R0 ;  /* 0x00000000002572ca */ /* 0x001fda00000e0000 */
[----:B------:R-:W-:-:S04]  /*1900*/  UIMAD.WIDE UR4, UR37, 0x55555556, URZ ;  /* 0x55555556250478a5 */ /* 0x000fc8000f8e023f */
[----:B------:R-:W-:Y:S02]  /*1910*/  ULEA.HI UR51, UR5, UR5, URZ, 0x1 ;  /* 0x0000000505337291 */ /* 0x000fe4000f8f083f */
[----:B------:R-:W-:Y:S02]  /*1920*/  UIADD3 UR5, UR42, 0x21800, URZ ;  /* 0x000218002a057890 */ /* 0x000fe4000fffe03f */
[----:B------:R-:W-:Y:S02]  /*1930*/  UIMAD UR51, UR51, -0x3, UR37 ;  /* 0xfffffffd333378a4 */ /* 0x000fe4000f8e0225 */
[----:B------:R-:W-:Y:S02]  /*1940*/  ULOP3.LUT UP0, URZ, UR5, 0x3ff, URZ, 0xc0, !UPT ;  /* 0x000003ff053f7892 */ /* 0x000fe4000f80c03f */
[----:B------:R-:W-:Y:S02]  /*1950*/  ULEA UR4, UR51, UR42, 0xc ;  /* 0x0000002a33047291 */ /* 0x000fe4000f8e603f */
[----:B------:R-:W-:-:S02]  /*1960*/  ULEA UR5, UR51, UR5, 0xd ;  /* 0x0000000533057291 */ /* 0x000fc4000f8e683f */
[----:B------:R-:W-:Y:S01]  /*1970*/  PLOP3.LUT P0, PT, PT, PT, UP0, 0x80, 0x0 ;  /* 0x000000000000781c */ /* 0x000fe20003f0f008 */
[----:B------:R-:W-:Y:S02]  /*1980*/  UIADD3 UR4, UR4, 0xc400, URZ ;  /* 0x0000c40004047890 */ /* 0x000fe4000fffe03f */
[----:B------:R-:W-:Y:S02]  /*1990*/  USHF.R.U32.HI UR5, URZ, 0x4, UR5 ;  /* 0x000000043f057899 */ /* 0x000fe40008011605 */
[----:B------:R-:W-:Y:S02]  /*19a0*/  USHF.R.U32.HI UR4, URZ, 0x4, UR4 ;  /* 0x000000043f047899 */ /* 0x000fe40008011604 */
[----:B------:R-:W-:Y:S02]  /*19b0*/  ULOP3.LUT UR36, UR5, 0x3fff, URZ, 0xc0, !UPT ;  /* 0x00003fff05247892 */ /* 0x000fe4000f8ec03f */
[----:B------:R-:W-:-:S04]  /*19c0*/  ULOP3.LUT UR53, UR4, 0x3fff, URZ, 0xc0, !UPT ;  /* 0x00003fff04357892 */ /* 0x000fc8000f8ec03f */
[----:B------:R-:W-:Y:S08]  /*19d0*/  @!P0 BRA `(.L_x_827) ;  /* 0x0000000000408947 */ /* 0x000ff00003800000 */
        /* <DEDUP_REMOVED lines=16> */
.L_x_827:
[----:B------:R-:W-:Y:S01]  /*1ae0*/  ULEA.HI UR4, UR46, UR46, URZ, 0x1 ;  /* 0x0000002e2e047291 */ /* 0x000fe2000f8f083f */
[----:B------:R-:W-:-:S03]  /*1af0*/  IMAD.U32 R2, RZ, RZ, UR47 ;  /* 0x0000002fff027e24 */ /* 0x000fc6000f8e00ff */
[----:B------:R-:W-:Y:S02]  /*1b00*/  ULOP3.LUT UR4, UR4, 0xfffffffe, URZ, 0xc0, !UPT ;  /* 0xfffffffe04047892 */ /* 0x000fe4000f8ec03f */
[----:B------:R-:W-:Y:S02]  /*1b10*/  ISETP.NE.AND P0, PT, R2, 0x3, PT ;  /* 0x000000030200780c */ /* 0x000fe40003f05270 */
[----:B------:R-:W-:-:S06]  /*1b20*/  UIADD3 UR4, UR46, -UR4, URZ ;  /* 0x800000042e047290 */ /* 0x000fcc000fffe03f */
[----:B------:R-:W-:-:S05]  /*1b30*/  IMAD.U32 R0, RZ, RZ, UR4 ;  /* 0x00000004ff007e24 */ /* 0x000fca000f8e00ff */
[----:B------:R-:W-:-:S04]  /*1b40*/  SHF.L.U32 R0, R0, 0x1f, RZ ;  /* 0x0000001f00007819 */ /* 0x000fc800000006ff */
[----:B------:R-:W0:Y:S02]  /*1b50*/  SYNCS.PHASECHK.TRANS64.TRYWAIT P1, [UR42+0x2d800], R0 ;  /* 0x02d80000ff0075a7 */ /* 0x000e24000802016a */
[----:B0-----:R-:W-:Y:S05]  /*1b60*/  @!P1 BRA `(.L_x_828) ;  /* 0x0000014800509947 */ /* 0x001fea0003800000 */
.L_x_1018:
[----:B------:R-:W-:Y:S05]  /*1b70*/  @!P0 BRA `(.L_x_829) ;  /* 0x0000000000048947 */ /* 0x000fea0003800000 */
[----:B------:R-:W-:Y:S01]  /*1b80*/  BPT.TRAP 0x1 ;  /* 0x000000040000795c */ /* 0x000fe20000300000 */
.L_x_829:
[----:B------:R-:W-:Y:S02]  /*1b90*/  IMAD.U32 R90, RZ, RZ, UR45 ;  /* 0x0000002dff5a7e24 */ /* 0x000fe4000f8e00ff */
[----:B0-----:R-:W-:-:S03]  /*1ba0*/  IMAD.U32 R3, RZ, RZ, UR50 ;  /* 0x00000032ff037e24 */ /* 0x001fc6000f8e00ff */
[----:B------:R-:W-:Y:S02]  /*1bb0*/  LEA R90, R90, UR42, 0x3 ;  /* 0x0000002a5a5a7c11 */ /* 0x000fe4000f8e18ff */
[----:B------:R-:W-:-:S04]  /*1bc0*/  SHF.L.U32 R3, R3, 0x1f, RZ ;  /* 0x0000001f03037819 */ /* 0x000fc800000006ff */
[----:B------:R0:W1:Y:S01]  /*1bd0*/  SYNCS.PHASECHK.TRANS64.TRYWAIT P2, [R90+URZ+0x2d830], R3 ;  /* 0x02d830035a0075a7 */ /* 0x000062000804017f */
[----:B------:R-:W-:Y:S05]  /*1be0*/  @!P0 BRA `(.L_x_830) ;  /* 0x0000000000048947 */ /* 0x000fea0003800000 */
[----:B------:R-:W-:Y:S01]  /*1bf0*/  BPT.TRAP 0x1 ;  /* 0x000000040000795c */ /* 0x000fe20000300000 */
.L_x_830:
[----:B------:R-:W2:Y:S02]  /*1c00*/  S2R R0, SR_TID.X ;  /* 0x0000000000007919 */ /* 0x000ea40000002100 */
[----:B--2---:R-:W-:Y:S01]  /*1c10*/  LOP3.LUT P1, RZ, R0, 0x7f, RZ, 0xc0, !PT ;  /* 0x0000007f00ff7812 */ /* 0x004fe2000782c0ff */
[----:B-1----:R-:W-:-:S12]  /*1c20*/  @P2 BRA `(.L_x_831) ;  /* 0x0000000000082947 */ /* 0x002fd80003800000 */
[----:B------:R-:W1:Y:S02]  /*1c30*/  SYNCS.PHASECHK.TRANS64.TRYWAIT P2, [R90+URZ+0x2d830], R3 ;  /* 0x02d830035a0075a7 */ /* 0x000e64000804017f */
[----:B-1----:R-:W-:Y:S05]  /*1c40*/  @!P2 BRA `(.L_x_832) ;  /* 0x000001480030a947 */ /* 0x002fea0003800000 */
.L_x_831:
[----:B------:R-:W-:Y:S05]  /*1c50*/  WARPSYNC.ALL ;  /* 0x0000000000007948 */ /* 0x000fea0003800000 */
[----:B------:R-:W-:Y:S01]  /*1c60*/  UIADD3 UR4, UR42, 0x15400, URZ ;  /* 0x000154002a047890 */ /* 0x000fe2000fffe03f */
[----:B------:R-:W-:Y:S01]  /*1c70*/  WARPGROUP.ARRIVE ;  /* 0x00000000000079c5 */ /* 0x000fe20000000000 */
[----:B------:R-:W-:Y:S01]  /*1c80*/  UMOV UR5, 0x80000020 ;  /* 0x8000002000057882 */ /* 0x000fe20000000000 */
[----:B------:R-:W-:Y:S01]  /*1c90*/  UMOV UR7, 0x80000020 ;  /* 0x8000002000077882 */ /* 0x000fe20000000000 */
[----:B------:R-:W-:Y:S01]  /*1ca0*/  USHF.R.U32.HI UR4, URZ, 0x4, UR4 ;  /* 0x000000043f047899 */ /* 0x000fe20008011604 */
[----:B------:R-:W2:Y:S01]  /*1cb0*/  LDC R143, c[0x0][0x288] ;  /* 0x0000a200ff8f7b82 */ /* 0x000ea20000000800 */
[----:B------:R-:W-:Y:S01]  /*1cc0*/  UMOV UR9, 0x80000020 ;  /* 0x8000002000097882 */ /* 0x000fe20000000000 */
[----:B------:R-:W-:Y:S01]  /*1cd0*/  UMOV UR11, 0x80000020 ;  /* 0x80000020000b7882 */ /* 0x000fe20000000000 */
[----:B------:R-:W-:Y:S01]  /*1ce0*/  ULOP3.LUT UR4, UR4, 0x3fff, URZ, 0xc0, !UPT ;  /* 0x00003fff04047892 */ /* 0x000fe2000f8ec03f */
[----:B01----:R-:W-:Y:S01]  /*1cf0*/  @!P1 VIADD R90, R90, 0x2d840 ;  /* 0x0002d8405a5a9836 */ /* 0x003fe20000000000 */
[----:B------:R-:W-:Y:S01]  /*1d00*/  UMOV UR13, 0x80000020 ;  /* 0x80000020000d7882 */ /* 0x000fe20000000000 */
[----:B------:R-:W-:Y:S01]  /*1d10*/  UMOV UR15, 0x80000020 ;  /* 0x80000020000f7882 */ /* 0x000fe20000000000 */
[----:B------:R-:W-:-:S02]  /*1d20*/  ULOP3.LUT UR32, UR4, 0x10000, URZ, 0xfc, !UPT ;  /* 0x0001000004207892 */ /* 0x000fc4000f8efc3f */
[----:B------:R-:W-:Y:S01]  /*1d30*/  ULOP3.LUT UR4, UR53, 0x10000, URZ, 0xfc, !UPT ;  /* 0x0001000035047892 */ /* 0x000fe2000f8efc3f */
[----:B------:R-:W-:Y:S01]  /*1d40*/  @!P1 PRMT R90, RZ, 0x654, R90 ;  /* 0x00000654ff5a9816 */ /* 0x000fe2000000005a */
[----:B------:R-:W-:Y:S02]  /*1d50*/  UIMAD UR6, UR45, 0x600, UR32 ;  /* 0x000006002d0678a4 */ /* 0x000fe4000f8e0220 */
[----:B------:R-:W-:Y:S02]  /*1d60*/  UIADD3 UR8, UR4, 0x2, URZ ;  /* 0x0000000204087890 */ /* 0x000fe4000fffe03f */
[----:B------:R-:W-:Y:S02]  /*1d70*/  UIADD3 UR10, UR6, 0x2, URZ ;  /* 0x00000002060a7890 */ /* 0x000fe4000fffe03f */
[----:B------:R-:W-:Y:S02]  /*1d80*/  UIADD3 UR12, UR4, 0x300, URZ ;  /* 0x00000300040c7890 */ /* 0x000fe4000fffe03f */
[----:B------:R-:W-:-:S02]  /*1d90*/  UIADD3 UR14, UR6, 0x200, URZ ;  /* 0x00000200060e7890 */ /* 0x000fc4000fffe03f */
[----:B------:R-:W-:Y:S01]  /*1da0*/  HGMMA.64x128x16.F32 R24, gdesc[UR4], RZ, !UPT, gsb0 ;  /* 0x01e00000041879f0 */ /* 0x000fe2000c0008ff */
        /* <DEDUP_REMOVED lines=12> */
[----:B------:R-:W-:Y:S01]  /*1e70*/  ULDC UR6, c[0x0][0x448] ;  /* 0x0001120000067ab9 */ /* 0x000fe20000000800 */
[----:B------:R-:W-:Y:S01]  /*1e80*/  ULDC UR33, c[0x0][0x9dc] ;  /* 0x0002770000217ab9 */ /* 0x000fe20000000800 */
[----:B------:R-:W-:Y:S02]  /*1e90*/  UISETP.NE.AND UP0, UPT, UR6, 0x1, UPT ;  /* 0x000000010600788c */ /* 0x000fe4000bf05270 */
[----:B------:R-:W-:-:S04]  /*1ea0*/  ULOP3.LUT UR33, URZ, UR33, URZ, 0x33, !UPT ;  /* 0x000000213f217292 */ /* 0x000fc8000f8e333f */
[----:B------:R-:W-:Y:S02]  /*1eb0*/  PLOP3.LUT P2, PT, PT, PT, UP0, 0x80, 0x0 ;  /* 0x000000000000781c */ /* 0x000fe40003f4f008 */
[----:B------:R-:W-:-:S03]  /*1ec0*/  PLOP3.LUT P3, PT, PT, PT, UP0, 0x80, 0x0 ;  /* 0x000000000000781c */ /* 0x000fc60003f6f008 */
[----:B------:R-:W-:Y:S01]  /*1ed0*/  @UP0 ULDC UR6, c[0x0][0x44c] ;  /* 0x0001130000060ab9 */ /* 0x000fe20000000800 */
[----:B------:R-:W-:Y:S02]  /*1ee0*/  WARPGROUP.DEPBAR.LE gsb0, 0x0 ;  /* 0x00008000000079c5 */ /* 0x000fe40000010000 */
[----:B------:R-:W-:-:S06]  /*1ef0*/  WARPGROUP.ARRIVE ;  /* 0x00000000000079c5 */ /* 0x000fcc0000000000 */
[----:B------:R-:W-:Y:S01]  /*1f00*/  HGMMA.64x128x16.F32 R24, gdesc[UR8], R24, gsb0 ;  /* 0x01e00000081879f0 */ /* 0x000fe20008000818 */
[----:B------:R-:W-:Y:S02]  /*1f10*/  ULDC UR10, c[0x0][0x9d8] ;  /* 0x00027600000a7ab9 */ /* 0x000fe40000000800 */
[----:B------:R-:W-:Y:S02]  /*1f20*/  WARPGROUP.DEPBAR.LE gsb0, 0x0 ;  /* 0x00008000000079c5 */ /* 0x000fe40000010000 */
[----:B------:R-:W-:-:S07]  /*1f30*/  WARPGROUP.ARRIVE ;  /* 0x00000000000079c5 */ /* 0x000fce0000000000 */
[----:B------:R-:W-:Y:S03]  /*1f40*/  HGMMA.64x128x16.F32 R24, gdesc[UR12], R24, gsb0 ;  /* 0x01e000000c1879f0 */ /* 0x000fe60008000818 */
        /* <DEDUP_REMOVED lines=10> */
[----:B------:R-:W-:Y:S01]  /*1ff0*/  FMUL.FTZ R92, R29, UR10 ;  /* 0x0000000a1d5c7c20 */ /* 0x000fe20008410000 */
[----:B------:R-:W-:Y:S01]  /*2000*/  FMUL.FTZ R7, R35, UR10 ;  /* 0x0000000a23077c20 */ /* 0x000fe20008410000 */
[----:B------:R-:W-:Y:S01]  /*2010*/  FMUL.FTZ R35, R71, UR10 ;  /* 0x0000000a47237c20 */ /* 0x000fe20008410000 */
[----:B------:R-:W-:Y:S01]  /*2020*/  VIADD R29, R137, UR41 ;  /* 0x00000029891d7c36 */ /* 0x000fe20008000000 */
[----:B------:R-:W0:Y:S01]  /*2030*/  LDC R71, c[0x0][0x2f0] ;  /* 0x0000bc00ff477b82 */ /* 0x000e220000000800 */
[----:B------:R-:W-:Y:S01]  /*2040*/  FMUL.FTZ R5, R30, UR10 ;  /* 0x0000000a1e057c20 */ /* 0x000fe20008410000 */
[----:B------:R-:W-:Y:S01]  /*2050*/  FMUL.FTZ R9, R39, UR10 ;  /* 0x0000000a27097c20 */ /* 0x000fe20008410000 */
[----:B------:R-:W-:Y:S01]  /*2060*/  FMUL.FTZ R39, R40, UR10 ;  /* 0x0000000a28277c20 */ /* 0x000fe20008410000 */
[----:B------:R-:W-:-:S04]  /*2070*/  @P2 IMAD.HI.U32 R30, R29, UR6, RZ ;  /* 0x000000061d1e2c27 */ /* 0x000fc8000f8e00ff */
[----:B------:R-:W-:Y:S01]  /*2080*/  FMUL.FTZ R40, R41, UR10 ;  /* 0x0000000a29287c20 */ /* 0x000fe20008410000 */
[----:B------:R-:W-:Y:S01]  /*2090*/  FMUL.FTZ R95, R36, UR10 ;  /* 0x0000000a245f7c20 */ /* 0x000fe20008410000 */
[----:B------:R-:W-:Y:S01]  /*20a0*/  FMUL.FTZ R41, R44, UR10 ;  /* 0x0000000a2c297c20 */ /* 0x000fe20008410000 */
[----:B------:R-:W-:Y:S01]  /*20b0*/  FMUL.FTZ R44, R49, UR10 ;  /* 0x0000000a312c7c20 */ /* 0x000fe20008410000 */
[----:B------:R-:W-:Y:S01]  /*20c0*/  FMUL.FTZ R36, R70, UR10 ;  /* 0x0000000a46247c20 */ /* 0x000fe20008410000 */
[----:B------:R-:W-:Y:S01]  /*20d0*/  @UP0 ULDC UR6, c[0x0][0x450] ;  /* 0x0001140000060ab9 */ /* 0x000fe20000000800 */
[----:B------:R-:W-:Y:S01]  /*20e0*/  FMUL.FTZ R49, R57, UR10 ;  /* 0x0000000a39317c20 */ /* 0x000fe20008410000 */
[----:B------:R-:W-:Y:S01]  /*20f0*/  IMAD.MOV.U32 R70, RZ, RZ, R29 ;  /* 0x000000ffff467224 */ /* 0x000fe200078e001d */
[----:B------:R-:W-:Y:S01]  /*2100*/  @P3 SHF.R.U32.HI R70, RZ, UR6, R30 ;  /* 0x00000006ff463c19 */ /* 0x000fe2000801161e */
[----:B------:R-:W-:Y:S02]  /*2110*/  IMAD.MOV.U32 R57, RZ, RZ, -0x80 ;  /* 0xffffff80ff397424 */ /* 0x000fe400078e00ff */
[----:B------:R-:W-:Y:S01]  /*2120*/  FMUL.FTZ R12, R47, UR10 ;  /* 0x0000000a2f0c7c20 */ /* 0x000fe20008410000 */
[----:B------:R-:W-:Y:S01]  /*2130*/  FMUL.FTZ R47, R56, UR10 ;  /* 0x0000000a382f7c20 */ /* 0x000fe20008410000 */
[----:B------:R-:W-:Y:S01]  /*2140*/  FMUL.FTZ R2, R24, UR10 ;  /* 0x0000000a18027c20 */ /* 0x000fe20008410000 */
[----:B------:R-:W-:Y:S01]  /*2150*/  FMUL.FTZ R56, R72, UR10 ;  /* 0x0000000a48387c20 */ /* 0x000fe20008410000 */
[----:B------:R-:W-:Y:S01]  /*2160*/  FMUL.FTZ R24, R59, UR10 ;  /* 0x0000000a3b187c20 */ /* 0x000fe20008410000 */
[----:B------:R-:W-:Y:S01]  /*2170*/  IMAD R72, R88, R57, 0x80 ;  /* 0x0000008058487424 */ /* 0x000fe200078e0239 */
[----:B------:R-:W1:Y:S01]  /*2180*/  SHFL.IDX PT, R59, R70, RZ, 0x1c1f ;  /* 0x001c1fff463b7589 */ /* 0x000e6200000e0000 */
[----:B------:R-:W-:Y:S01]  /*2190*/  ULDC.64 UR6, c[0x0][0x9e0] ;  /* 0x0002780000067ab9 */ /* 0x000fe20000000a00 */
[----:B------:R-:W-:Y:S01]  /*21a0*/  FMUL.FTZ R10, R42, UR10 ;  /* 0x0000000a2a0a7c20 */ /* 0x000fe20008410000 */
[----:B------:R-:W-:Y:S01]  /*21b0*/  FMUL.FTZ R13, R46, UR10 ;  /* 0x0000000a2e0d7c20 */ /* 0x000fe20008410000 */
[----:B------:R-:W-:Y:S01]  /*21c0*/  VIADD R57, R72, 0x1 ;  /* 0x0000000148397836 */ /* 0x000fe20000000000 */
[----:B------:R-:W-:Y:S01]  /*21d0*/  UISETP.GE.AND UP1, UPT, UR7, 0x1, UPT ;  /* 0x000000010700788c */ /* 0x000fe2000bf26270 */
        /* <DEDUP_REMOVED lines=45> */
[----:B------:R-:W-:Y:S01]  /*24b0*/  IMAD R58, R16, -0x2, R57 ;  /* 0xfffffffe103a7824 */ /* 0x000fe200078e0239 */
[----:B------:R-:W-:Y:S01]  /*24c0*/  PLOP3.LUT P2, PT, PT, PT, UP1, 0x40, 0x0 ;  /* 0x000000000000781c */ /* 0x000fe20003f4e818 */
[----:B------:R-:W3:Y:S01]  /*24d0*/  MUFU.TANH R2, R2 ;  /* 0x0000000200027308 */ /* 0x000ee20000002400 */
[C---:B0-----:R-:W-:Y:S01]  /*24e0*/  IMAD R57, R71.reuse, UR43, R72 ;  /* 0x0000002b47397c24 */ /* 0x041fe2000f8e0248 */
[----:B------:R0:W-:Y:S01]  /*24f0*/  @!P1 SYNCS.ARRIVE.TRANS64.RED.A1T0 RZ, [R90+URZ], RZ ;  /* 0x000000ff5aff99a7 */ /* 0x0001e2000810043f */
[----:B------:R-:W-:Y:S01]  /*2500*/  IMAD R58, R71, UR43, R58 ;  /* 0x0000002b473a7c24 */ /* 0x000fe2000f8e023a */
[----:B------:R-:W-:Y:S01]  /*2510*/  LEA R75, R88, 0xffffff80, 0x7 ;  /* 0xffffff80584b7811 */ /* 0x000fe200078e38ff */
[----:B------:R-:W-:-:S02]  /*2520*/  IMAD R74, R16, -0x2, R57 ;  /* 0xfffffffe104a7824 */ /* 0x000fc400078e0239 */
[----:B--2---:R-:W-:Y:S01]  /*2530*/  IMAD.IADD R58, R58, 0x1, -R143 ;  /* 0x000000013a3a7824 */ /* 0x004fe200078e0a8f */
[----:B------:R-:W2:Y:S03]  /*2540*/  MUFU.TANH R89, R89 ;  /* 0x0000005900597308 */ /* 0x000ea60000002400 */
[C---:B------:R-:W-:Y:S02]  /*2550*/  VIADD R77, R58.reuse, UR6 ;  /* 0x000000063a4d7c36 */ /* 0x040fe40008000000 */
[----:B------:R-:W-:-:S03]  /*2560*/  VIADD R76, R58, UR33 ;  /* 0x000000213a4c7c36 */ /* 0x000fc60008000000 */
[----:B------:R-:W4:Y:S01]  /*2570*/  MUFU.TANH R0, R0 ;  /* 0x0000000000007308 */ /* 0x000f220000002400 */
[----:B-1----:R-:W-:Y:S01]  /*2580*/  VIADDMNMX R68, R59, R77, R74, PT ;  /* 0x0000004d3b447246 */ /* 0x002fe2000380014a */
[----:B------:R-:W-:-:S06]  /*2590*/  IMAD.IADD R69, R76, 0x1, R59 ;  /* 0x000000014c457824 */ /* 0x000fcc00078e023b */
[----:B------:R-:W1:Y:S08]  /*25a0*/  MUFU.TANH R3, R3 ;  /* 0x0000000300037308 */ /* 0x000e700000002400 */
[----:B------:R-:W0:Y:S08]  /*25b0*/  MUFU.TANH R91, R91 ;  /* 0x0000005b005b7308 */ /* 0x000e300000002400 */
        /* <DEDUP_REMOVED lines=58> */
[----:B------:R-:W0:Y:S01]  /*2960*/  MUFU.TANH R30, R30 ;  /* 0x0000001e001e7308 */ /* 0x000e220000002400 */
[----:B-1234-:R-:W-:Y:S05]  /*2970*/  @P2 BRA `(.L_x_833) ;  /* 0x00000000005c2947 */ /* 0x01efea0003800000 */
[----:B------:R-:W-:Y:S01]  /*2980*/  IMAD R58, R71, UR43, R59 ;  /* 0x0000002b473a7c24 */ /* 0x000fe2000f8e023b */
[----:B------:R-:W-:Y:S03]  /*2990*/  BSSY B0, `(.L_x_834) ;  /* 0x0000011000007945 */ /* 0x000fe60003800000 */
[----:B------:R-:W-:-:S05]  /*29a0*/  IMAD.IADD R58, R58, 0x1, -R143 ;  /* 0x000000013a3a7824 */ /* 0x000fca00078e0a8f */
[----:B------:R-:W-:-:S13]  /*29b0*/  ISETP.GT.AND P2, PT, R58, -0x1, PT ;  /* 0xffffffff3a00780c */ /* 0x000fda0003f44270 */
[----:B------:R-:W-:Y:S05]  /*29c0*/  @P2 BRA `(.L_x_835) ;  /* 0x0000000000202947 */ /* 0x000fea0003800000 */
[----:B------:R-:W-:Y:S01]  /*29d0*/  UISETP.NE.AND UP2, UPT, UR7, 0x1, UPT ;  /* 0x000000010700788c */ /* 0x000fe2000bf45270 */
[----:B------:R-:W-:-:S05]  /*29e0*/  LOP3.LUT R58, RZ, R58, RZ, 0x33, !PT ;  /* 0x0000003aff3a7212 */ /* 0x000fca00078e33ff */
[----:B------:R-:W-:-:S05]  /*29f0*/  PLOP3.LUT P2, PT, PT, PT, UP2, 0x80, 0x0 ;  /* 0x000000000000781c */ /* 0x000fca0003f4f028 */
[----:B------:R-:W-:-:S08]  /*2a00*/  @UP2 ULDC.64 UR10, c[0x0][0x9e8] ;  /* 0x00027a00000a2ab9 */ /* 0x000fd00000000a00 */
[----:B------:R-:W-:-:S05]  /*2a10*/  @P2 IMAD.HI.U32 R57, R58, UR10, RZ ;  /* 0x0000000a3a392c27 */ /* 0x000fca000f8e00ff */
[----:B------:R-:W-:-:S04]  /*2a20*/  @P2 SHF.R.U32.HI R58, RZ, UR11, R57 ;  /* 0x0000000bff3a2c19 */ /* 0x000fc80008011639 */
[----:B------:R-:W-:Y:S01]  /*2a30*/  LOP3.LUT R58, RZ, R58, RZ, 0x33, !PT ;  /* 0x0000003aff3a7212 */ /* 0x000fe200078e33ff */
[----:B------:R-:W-:Y:S06]  /*2a40*/  BRA `(.L_x_836) ;  /* 0x0000000000147947 */ /* 0x000fec0003800000 */
.L_x_835:
[----:B------:R-:W-:-:S06]  /*2a50*/  UISETP.NE.AND UP2, UPT, UR7, 0x1, UPT ;  /* 0x000000010700788c */ /* 0x000fcc000bf45270 */
[----:B------:R-:W-:-:S05]  /*2a60*/  PLOP3.LUT P2, PT, PT, PT, UP2, 0x80, 0x0 ;  /* 0x000000000000781c */ /* 0x000fca0003f4f028 */
[----:B------:R-:W-:-:S08]  /*2a70*/  @UP2 ULDC.64 UR10, c[0x0][0x9e8] ;  /* 0x00027a00000a2ab9 */ /* 0x000fd00000000a00 */
[----:B------:R-:W-:-:S05]  /*2a80*/  @P2 IMAD.HI.U32 R57, R58, UR10, RZ ;  /* 0x0000000a3a392c27 */ /* 0x000fca000f8e00ff */
[----:B------:R-:W-:-:S07]  /*2a90*/  @P2 SHF.R.U32.HI R58, RZ, UR11, R57 ;  /* 0x0000000bff3a2c19 */ /* 0x000fce0008011639 */
.L_x_836:
[----:B------:R-:W-:Y:S05]  /*2aa0*/  BSYNC B0 ;  /* 0x0000000000007941 */ /* 0x000fea0003800000 */
.L_x_834:
[----:B------:R-:W-:-:S04]  /*2ab0*/  IMAD R57, R58, UR7, -R75 ;  /* 0x000000073a397c24 */ /* 0x000fc8000f8e0a4b */
[----:B------:R-:W-:-:S05]  /*2ac0*/  IMAD R57, R16, -0x2, R57 ;  /* 0xfffffffe10397824 */ /* 0x000fca00078e0239 */
[----:B------:R-:W-:Y:S02]  /*2ad0*/  VIMNMX R69, R69, R57, !PT ;  /* 0x0000003945457248 */ /* 0x000fe40007fe0100 */
[----:B------:R-:W-:-:S07]  /*2ae0*/  VIADDMNMX R68, R57, UR7, R68, PT ;  /* 0x0000000739447c46 */ /* 0x000fce000b800144 */
.L_x_833:
[C---:B------:R-:W-:Y:S02]  /*2af0*/  ISETP.GE.AND P4, PT, R72.reuse, 0x9, PT ;  /* 0x000000094800780c */ /* 0x040fe40003f86270 */
[C---:B------:R-:W-:Y:S02]  /*2b00*/  ISETP.GE.AND P2, PT, R72.reuse, 0x2, PT ;  /* 0x000000024800780c */ /* 0x040fe40003f46270 */
[----:B------:R-:W-:Y:S02]  /*2b10*/  ISETP.GE.AND P5, PT, R72, 0xa, PT ;  /* 0x0000000a4800780c */ /* 0x000fe40003fa6270 */
[----:B------:R-:W-:Y:S02]  /*2b20*/  LOP3.LUT R19, R19, 0xfffffffd, RZ, 0xc0, !PT ;  /* 0xfffffffd13137812 */ /* 0x000fe400078ec0ff */
[----:B------:R-:W-:-:S04]  /*2b30*/  ISETP.GT.AND P3, PT, R69, 0x1, !P2 ;  /* 0x000000014500780c */ /* 0x000fc80005764270 */
[----:B------:R-:W-:Y:S02]  /*2b40*/  ISETP.LT.OR P3, PT, R68, 0x2, P3 ;  /* 0x000000024400780c */ /* 0x000fe40001f61670 */
[----:B------:R-:W-:Y:S02]  /*2b50*/  @P4 LOP3.LUT R19, R19, 0x2, RZ, 0xfc, !PT ;  /* 0x0000000213134812 */ /* 0x000fe400078efcff */
[----:B------:R-:W-:Y:S02]  /*2b60*/  FSEL R89, R89, -INF , !P3 ;  /* 0xff80000059597808 */ /* 0x000fe40005800000 */
[----:B------:R-:W-:Y:S02]  /*2b70*/  LOP3.LUT R19, R19, 0xfffffffb, RZ, 0xc0, !PT ;  /* 0xfffffffb13137812 */ /* 0x000fe400078ec0ff */
[----:B------:R-:W-:Y:S02]  /*2b80*/  ISETP.GT.AND P4, PT, R69, 0x8, !P4 ;  /* 0x000000084500780c */ /* 0x000fe40006784270 */
[----:B------:R-:W-:-:S02]  /*2b90*/  @P5 LOP3.LUT R19, R19, 0x4, RZ, 0xfc, !PT ;  /* 0x0000000413135812 */ /* 0x000fc400078efcff */
[----:B------:R-:W-:Y:S02]  /*2ba0*/  ISETP.GT.AND P3, PT, R69, 0x9, !P5 ;  /* 0x000000094500780c */ /* 0x000fe40006f64270 */
[----:B------:R-:W-:Y:S02]  /*2bb0*/  ISETP.GE.AND P5, PT, R72, 0x11, PT ;  /* 0x000000114800780c */ /* 0x000fe40003fa6270 */
[C---:B------:R-:W-:Y:S02]  /*2bc0*/  ISETP.LT.OR P4, PT, R68.reuse, 0x9, P4 ;  /* 0x000000094400780c */ /* 0x040fe40002781670 */
[----:B------:R-:W-:Y:S02]  /*2bd0*/  ISETP.LT.OR P3, PT, R68, 0xa, P3 ;  /* 0x0000000a4400780c */ /* 0x000fe40001f61670 */
[----:B0-----:R-:W-:Y:S02]  /*2be0*/  FSEL R91, R91, -INF , !P4 ;  /* 0xff8000005b5b7808 */ /* 0x001fe40006000000 */
[----:B------:R-:W-:-:S02]  /*2bf0*/  ISETP.GE.AND P4, PT, R72, 0x12, PT ;  /* 0x000000124800780c */ /* 0x000fc40003f86270 */
[----:B------:R-:W-:Y:S02]  /*2c00*/  LOP3.LUT R19, R19, 0xfffffff7, RZ, 0xc0, !PT ;  /* 0xfffffff713137812 */ /* 0x000fe400078ec0ff */
[----:B------:R-:W-:Y:S02]  /*2c10*/  FSEL R92, R92, -INF , !P3 ;  /* 0xff8000005c5c7808 */ /* 0x000fe40005800000 */
[----:B------:R-:W-:Y:S02]  /*2c20*/  ISETP.GT.AND P3, PT, R69, 0x10, !P5 ;  /* 0x000000104500780c */ /* 0x000fe40006f64270 */
[----:B------:R-:W-:Y:S02]  /*2c30*/  @P5 LOP3.LUT R19, R19, 0x8, RZ, 0xfc, !PT ;  /* 0x0000000813135812 */ /* 0x000fe400078efcff */
[----:B------:R-:W-:Y:S02]  /*2c40*/  ISETP.LT.OR P3, PT, R68, 0x11, P3 ;  /* 0x000000114400780c */ /* 0x000fe40001f61670 */
[----:B------:R-:W-:-:S02]  /*2c50*/  LOP3.LUT R19, R19, 0xfdffffff, RZ, 0xc0, !PT ;  /* 0xfdffffff13137812 */ /* 0x000fc400078ec0ff */
[----:B------:R-:W-:Y:S02]  /*2c60*/  FSEL R93, R93, -INF , !P3 ;  /* 0xff8000005d5d7808 */ /* 0x000fe40005800000 */
[----:B------:R-:W-:Y:S02]  /*2c70*/  @P4 LOP3.LUT R19, R19, 0x2000000, RZ, 0xfc, !PT ;  /* 0x0200000013134812 */ /* 0x000fe400078efcff */
[----:B------:R-:W-:Y:S02]  /*2c80*/  ISETP.GT.AND P3, PT, R69, 0x11, !P4 ;  /* 0x000000114500780c */ /* 0x000fe40006764270 */
[----:B------:R-:W-:Y:S02]  /*2c90*/  ISETP.GE.AND P4, PT, R72, 0x19, PT ;  /* 0x000000194800780c */ /* 0x000fe40003f86270 */
[----:B------:R-:W-:Y:S02]  /*2ca0*/  ISETP.LT.OR P3, PT, R68, 0x12, P3 ;  /* 0x000000124400780c */ /* 0x000fe40001f61670 */
[----:B------:R-:W-:-:S02]  /*2cb0*/  LOP3.LUT R19, R19, 0xfeffffff, RZ, 0xc0, !PT ;  /* 0xfeffffff13137812 */ /* 0x000fc400078ec0ff */
[----:B------:R-:W-:Y:S02]  /*2cc0*/  FSEL R94, R94, -INF , !P3 ;  /* 0xff8000005e5e7808 */ /* 0x000fe40005800000 */
[----:B------:R-:W-:-:S04]  /*2cd0*/  ISETP.GT.AND P3, PT, R69, 0x18, !P4 ;  /* 0x000000184500780c */ /* 0x000fc80006764270 */
[----:B------:R-:W-:Y:S02]  /*2ce0*/  ISETP.LT.OR P3, PT, R68, 0x19, P3 ;  /* 0x000000194400780c */ /* 0x000fe40001f61670 */
[----:B------:R-:W-:Y:S02]  /*2cf0*/  @P4 LOP3.LUT R19, R19, 0x1000000, RZ, 0xfc, !PT ;  /* 0x0100000013134812 */ /* 0x000fe400078efcff */
[----:B------:R-:W-:Y:S02]  /*2d00*/  ISETP.GE.AND P4, PT, R72, 0x1a, PT ;  /* 0x0000001a4800780c */ /* 0x000fe40003f86270 */
[----:B------:R-:W-:Y:S02]  /*2d10*/  LOP3.LUT R19, R19, 0xff7fffff, RZ, 0xc0, !PT ;  /* 0xff7fffff13137812 */ /* 0x000fe400078ec0ff */
[----:B------:R-:W-:Y:S02]  /*2d20*/  FSEL R95, R95, -INF , !P3 ;  /* 0xff8000005f5f7808 */ /* 0x000fe40005800000 */
[----:B------:R-:W-:-:S04]  /*2d30*/  ISETP.GT.AND P3, PT, R69, 0x19, !P4 ;  /* 0x000000194500780c */ /* 0x000fc80006764270 */
[----:B------:R-:W-:-:S03]  /*2d40*/  ISETP.LT.OR P3, PT, R68, 0x1a, P3 ;  /* 0x0000001a4400780c */ /* 0x000fc60001f61670 */
        /* <DEDUP_REMOVED lines=110> */
[----:B------:R-:W-:Y:S02]  /*3430*/  FSEL R45, R65, -INF , !P3 ;  /* 0xff800000412d7808 */ /* 0x000fe40005800000 */
[----:B------:R-:W-:Y:S02]  /*3440*/  LOP3.LUT R19, R19, 0xffffffef, RZ, 0xc0, !PT ;  /* 0xffffffef13137812 */ /* 0x000fe400078ec0ff */
[----:B------:R-:W-:-:S04]  /*3450*/  ISETP.GT.AND P3, PT, R69, 0x68, !P4 ;  /* 0x000000684500780c */ /* 0x000fc80006764270 */
[----:B------:R-:W-:-:S03]  /*3460*/  ISETP.LT.OR P3, PT, R68, 0x69, P3 ;  /* 0x000000694400780c */ /* 0x000fc60001f61670 */
[----:B------:R-:W-:Y:S02]  /*3470*/  @P4 LOP3.LUT R19, R19, 0x10, RZ, 0xfc, !PT ;  /* 0x0000001013134812 */ /* 0x000fe400078efcff */
[----:B------:R-:W-:Y:S02]  /*3480*/  ISETP.GE.AND P4, PT, R72, 0x6a, PT ;  /* 0x0000006a4800780c */ /* 0x000fe40003f86270 */
[----:B------:R-:W-:Y:S02]  /*3490*/  FSEL R44, R66, -INF , !P3 ;  /* 0xff800000422c7808 */ /* 0x000fe40005800000 */
[----:B------:R-:W-:Y:S02]  /*34a0*/  ISETP.GT.AND P3, PT, R69, 0x69, !P4 ;  /* 0x000000694500780c */ /* 0x000fe40006764270 */
[----:B------:R-:W-:Y:S02]  /*34b0*/  LOP3.LUT R19, R19, 0xfbffffff, RZ, 0xc0, !PT ;  /* 0xfbffffff13137812 */ /* 0x000fe400078ec0ff */
[----:B------:R-:W-:-:S04]  /*34c0*/  ISETP.LT.OR P3, PT, R68, 0x6a, P3 ;  /* 0x0000006a4400780c */ /* 0x000fc80001f61670 */
[----:B------:R-:W-:Y:S02]  /*34d0*/  FSEL R43, R67, -INF , !P3 ;  /* 0xff800000432b7808 */ /* 0x000fe40005800000 */
[----:B------:R-:W-:Y:S02]  /*34e0*/  ISETP.GE.AND P3, PT, R72, 0x71, PT ;  /* 0x000000714800780c */ /* 0x000fe40003f66270 */
[----:B------:R-:W-:Y:S02]  /*34f0*/  @P4 LOP3.LUT R19, R19, 0x4000000, RZ, 0xfc, !PT ;  /* 0x0400000013134812 */ /* 0x000fe400078efcff */
[----:B------:R-:W-:Y:S02]  /*3500*/  ISETP.GT.AND P4, PT, R69, 0x70, !P3 ;  /* 0x000000704500780c */ /* 0x000fe40005f84270 */
[----:B------:R-:W-:Y:S02]  /*3510*/  LOP3.LUT R19, R19, 0xfffffffe, RZ, 0xc0, !PT ;  /* 0xfffffffe13137812 */ /* 0x000fe400078ec0ff */
[----:B------:R-:W-:-:S04]  /*3520*/  ISETP.LT.OR P4, PT, R68, 0x71, P4 ;  /* 0x000000714400780c */ /* 0x000fc80002781670 */
[----:B------:R-:W-:Y:S02]  /*3530*/  FSEL R42, R80, -INF , !P4 ;  /* 0xff800000502a7808 */ /* 0x000fe40006000000 */
[----:B------:R-:W-:-:S04]  /*3540*/  ISETP.GE.AND P4, PT, R72, 0x72, PT ;  /* 0x000000724800780c */ /* 0x000fc80003f86270 */
[----:B------:R-:W-:-:S04]  /*3550*/  ISETP.GT.AND P5, PT, R69, 0x71, !P4 ;  /* 0x000000714500780c */ /* 0x000fc800067a4270 */
[----:B------:R-:W-:-:S04]  /*3560*/  ISETP.LT.OR P5, PT, R68, 0x72, P5 ;  /* 0x000000724400780c */ /* 0x000fc80002fa1670 */
[----:B------:R-:W-:Y:S02]  /*3570*/  FSEL R41, R81, -INF , !P5 ;  /* 0xff80000051297808 */ /* 0x000fe40006800000 */
[----:B------:R-:W-:-:S04]  /*3580*/  ISETP.GE.AND P5, PT, R72, 0x79, PT ;  /* 0x000000794800780c */ /* 0x000fc80003fa6270 */
[----:B------:R-:W-:-:S04]  /*3590*/  ISETP.GT.AND P6, PT, R69, 0x78, !P5 ;  /* 0x000000784500780c */ /* 0x000fc80006fc4270 */
[----:B------:R-:W-:-:S04]  /*35a0*/  ISETP.LT.OR P6, PT, R68, 0x79, P6 ;  /* 0x000000794400780c */ /* 0x000fc800037c1670 */
[----:B------:R-:W-:Y:S02]  /*35b0*/  FSEL R39, R84, -INF , !P6 ;  /* 0xff80000054277808 */ /* 0x000fe40007000000 */
[----:B------:R-:W-:-:S13]  /*35c0*/  ISETP.GE.AND P6, PT, R72, 0x1, PT ;  /* 0x000000014800780c */ /* 0x000fda0003fc6270 */
[----:B------:R-:W-:Y:S02]  /*35d0*/  @P6 LOP3.LUT R19, R19, 0x1, RZ, 0xfc, !PT ;  /* 0x0000000113136812 */ /* 0x000fe400078efcff */
[----:B------:R-:W-:Y:S02]  /*35e0*/  ISETP.GT.AND P6, PT, R69, RZ, !P6 ;  /* 0x000000ff4500720c */ /* 0x000fe400077c4270 */
[----:B------:R-:W-:Y:S02]  /*35f0*/  LOP3.LUT R19, R19, 0xf7ffffff, RZ, 0xc0, !PT ;  /* 0xf7ffffff13137812 */ /* 0x000fe400078ec0ff */
[----:B------:R-:W-:-:S04]  /*3600*/  ISETP.LT.OR P6, PT, R68, 0x1, P6 ;  /* 0x000000014400780c */ /* 0x000fc800037c1670 */
[----:B------:R-:W-:Y:S02]  /*3610*/  FSEL R73, R2, -INF , !P6 ;  /* 0xff80000002497808 */ /* 0x000fe40007000000 */
[----:B------:R-:W-:Y:S01]  /*3620*/  ISETP.GE.AND P6, PT, R72, 0x7a, PT ;  /* 0x0000007a4800780c */ /* 0x000fe20003fc6270 */
[----:B------:R-:W0:-:S12]  /*3630*/  SHFL.IDX PT, R2, R70, 0x1, 0x1c1f ;  /* 0x003c1f0046027f89 */ /* 0x000e1800000e0000 */
[----:B------:R-:W-:Y:S02]  /*3640*/  @P6 LOP3.LUT R19, R19, 0x8000000, RZ, 0xfc, !PT ;  /* 0x0800000013136812 */ /* 0x000fe400078efcff */
[----:B------:R-:W-:-:S04]  /*3650*/  ISETP.GT.AND P6, PT, R69, 0x79, !P6 ;  /* 0x000000794500780c */ /* 0x000fc800077c4270 */
[----:B------:R-:W-:-:S04]  /*3660*/  ISETP.LT.OR P6, PT, R68, 0x7a, P6 ;  /* 0x0000007a4400780c */ /* 0x000fc800037c1670 */
[----:B------:R-:W-:Y:S02]  /*3670*/  FSEL R40, R85, -INF , !P6 ;  /* 0xff80000055287808 */ /* 0x000fe40007000000 */
[----:B------:R-:W-:Y:S01]  /*3680*/  PLOP3.LUT P6, PT, PT, PT, UP1, 0x40, 0x0 ;  /* 0x000000000000781c */ /* 0x000fe20003fce818 */
[----:B0-----:R-:W-:Y:S01]  /*3690*/  IMAD.IADD R69, R76, 0x1, R2 ;  /* 0x000000014c457824 */ /* 0x001fe200078e0202 */
[----:B------:R-:W-:-:S11]  /*36a0*/  VIADDMNMX R68, R2, R77, R74, PT ;  /* 0x0000004d02447246 */ /* 0x000fd6000380014a */
[----:B------:R-:W-:Y:S05]  /*36b0*/  @P6 BRA `(.L_x_837) ;  /* 0x0000000000646947 */ /* 0x000fea0003800000 */
        /* <DEDUP_REMOVED lines=9> */
[----:B------:R-:W-:Y:S01]  /*3750*/  @P6 IMAD.HI.U32 R56, R2, UR10, RZ ;  /* 0x0000000a02386c27 */ /* 0x000fe2000f8e00ff */
[----:B------:R-:W-:-:S13]  /*3760*/  PLOP3.LUT P6, PT, PT, PT, UP2, 0x80, 0x0 ;  /* 0x000000000000781c */ /* 0x000fda0003fcf028 */
[----:B------:R-:W-:-:S04]  /*3770*/  @P6 SHF.R.U32.HI R2, RZ, UR11, R56 ;  /* 0x0000000bff026c19 */ /* 0x000fc80008011638 */
[----:B------:R-:W-:Y:S01]  /*3780*/  LOP3.LUT R2, RZ, R2, RZ, 0x33, !PT ;  /* 0x00000002ff027212 */ /* 0x000fe200078e33ff */
[----:B------:R-:W-:Y:S06]  /*3790*/  BRA `(.L_x_840) ;  /* 0x0000000000187947 */ /* 0x000fec0003800000 */
.L_x_839:
[----:B------:R-:W-:-:S06]  /*37a0*/  UISETP.NE.AND UP2, UPT, UR7, 0x1, UPT ;  /* 0x000000010700788c */ /* 0x000fcc000bf45270 */
[----:B------:R-:W-:-:S05]  /*37b0*/  PLOP3.LUT P6, PT, PT, PT, UP2, 0x80, 0x0 ;  /* 0x000000000000781c */ /* 0x000fca0003fcf028 */
[----:B------:R-:W-:-:S08]  /*37c0*/  @UP2 ULDC.64 UR10, c[0x0][0x9e8] ;  /* 0x00027a00000a2ab9 */ /* 0x000fd00000000a00 */
[----:B------:R-:W-:Y:S01]  /*37d0*/  @P6 IMAD.HI.U32 R56, R2, UR10, RZ ;  /* 0x0000000a02386c27 */ /* 0x000fe2000f8e00ff */
[----:B------:R-:W-:-:S13]  /*37e0*/  PLOP3.LUT P6, PT, PT, PT, UP2, 0x80, 0x0 ;  /* 0x000000000000781c */ /* 0x000fda0003fcf028 */
[----:B------:R-:W-:-:S07]  /*37f0*/  @P6 SHF.R.U32.HI R2, RZ, UR11, R56 ;  /* 0x0000000bff026c19 */ /* 0x000fce0008011638 */
.L_x_840:
[----:B------:R-:W-:Y:S05]  /*3800*/  BSYNC B0 ;  /* 0x0000000000007941 */ /* 0x000fea0003800000 */
.L_x_838:
[----:B------:R-:W-:-:S04]  /*3810*/  IMAD R65, R2, UR7, -R75 ;  /* 0x0000000702417c24 */ /* 0x000fc8000f8e0a4b */
[----:B------:R-:W-:-:S05]  /*3820*/  IMAD R65, R16, -0x2, R65 ;  /* 0xfffffffe10417824 */ /* 0x000fca00078e0241 */
[----:B------:R-:W-:Y:S02]  /*3830*/  VIMNMX R69, R69, R65, !PT ;  /* 0x0000004145457248 */ /* 0x000fe40007fe0100 */
[----:B------:R-:W-:-:S07]  /*3840*/  VIADDMNMX R68, R65, UR7, R68, PT ;  /* 0x0000000741447c46 */ /* 0x000fce000b800144 */
.L_x_837:
[----:B------:R-:W-:Y:S01]  /*3850*/  ISETP.GT.AND P2, PT, R69, 0x1, !P2 ;  /* 0x000000014500780c */ /* 0x000fe20005744270 */
[----:B------:R-:W-:Y:S01]  /*3860*/  ULDC UR34, c[0x0][0x988] ;  /* 0x0002620000227ab9 */ /* 0x000fe20000000800 */
[----:B------:R-:W-:Y:S01]  /*3870*/  LOP3.LUT P6, RZ, R19, 0x8, RZ, 0xc0, !PT ;  /* 0x0000000813ff7812 */ /* 0x000fe200078cc0ff */
[----:B------:R-:W-:Y:S01]  /*3880*/  @UP0 ULDC UR10, c[0x0][0x44c] ;  /* 0x00011300000a0ab9 */ /* 0x000fe20000000800 */
[----:B------:R-:W-:Y:S01]  /*3890*/  ISETP.LT.OR P2, PT, R68, 0x2, P2 ;  /* 0x000000024400780c */ /* 0x000fe20001741670 */
[----:B------:R-:W-:Y:S01]  /*38a0*/  UIMAD.WIDE.U32 UR10, UR41, UR10, URZ ;  /* 0x0000000a290a72a5 */ /* 0x000fe2000f8e003f */
[----:B------:R-:W-:Y:S01]  /*38b0*/  ISETP.GT.AND P3, PT, R69, 0x70, !P3 ;  /* 0x000000704500780c */ /* 0x000fe20005f64270 */
[----:B------:R-:W-:Y:S01]  /*38c0*/  @UP0 ULDC UR15, c[0x0][0x450] ;  /* 0x00011400000f0ab9 */ /* 0x000fe20000000800 */
[----:B------:R-:W-:Y:S01]  /*38d0*/  FSEL R3, R3, -INF , !P2 ;  /* 0xff80000003037808 */ /* 0x000fe20005000000 */
[----:B------:R-:W-:Y:S01]  /*38e0*/  UMOV UR14, UR41 ;  /* 0x00000029000e7c82 */ /* 0x000fe20008000000 */
[----:B------:R-:W-:Y:S01]  /*38f0*/  LOP3.LUT P2, RZ, R19, 0x2, RZ, 0xc0, !PT ;  /* 0x0000000213ff7812 */ /* 0x000fe2000784c0ff */
[----:B------:R-:W-:Y:S01]  /*3900*/  @UP0 USHF.R.U32.HI UR14, URZ, UR15, UR11 ;  /* 0x0000000f3f0e0299 */ /* 0x000fe2000801160b */
[----:B------:R-:W-:-:S02]  /*3910*/  ISETP.GT.AND P4, PT, R69, 0x71, !P4 ;  /* 0x000000714500780c */ /* 0x000fc40006784270 */
[C---:B------:R-:W-:Y:S01]  /*3920*/  ISETP.GT.AND P2, PT, R69.reuse, 0x8, !P2 ;  /* 0x000000084500780c */ /* 0x040fe20005744270 */
[----:B------:R-:W-:Y:S01]  /*3930*/  UIADD3 UR52, UR52, UR14, URZ ;  /* 0x0000000e34347290 */ /* 0x000fe2000fffe03f */
[C---:B------:R-:W-:Y:S02]  /*3940*/  ISETP.LT.OR P3, PT, R68.reuse, 0x71, P3 ;  /* 0x000000714400780c */ /* 0x040fe40001f61670 */
[----:B------:R-:W-:Y:S01]  /*3950*/  ISETP.LT.OR P2, PT, R68, 0x9, P2 ;  /* 0x000000094400780c */ /* 0x000fe20001741670 */
[----:B------:R-:W-:Y:S01]  /*3960*/  UIADD3 UR6, UR52, UR6, URZ ;  /* 0x0000000634067290 */ /* 0x000fe2000fffe03f */
[----:B------:R-:W-:Y:S02]  /*3970*/  ISETP.GT.AND P5, PT, R69, 0x78, !P5 ;  /* 0x000000784500780c */ /* 0x000fe40006fa4270 */
[----:B------:R-:W-:Y:S02]  /*3980*/  FSEL R56, R5, -INF , !P2 ;  /* 0xff80000005387808 */ /* 0x000fe40005000000 */
[----:B------:R-:W-:-:S02]  /*3990*/  LOP3.LUT P2, RZ, R19, 0x4, RZ, 0xc0, !PT ;  /* 0x0000000413ff7812 */ /* 0x000fc4000784c0ff */
[C---:B------:R-:W-:Y:S02]  /*39a0*/  ISETP.LT.OR P4, PT, R68.reuse, 0x72, P4 ;  /* 0x000000724400780c */ /* 0x040fe40002781670 */
[----:B------:R-:W-:Y:S02]  /*39b0*/  ISETP.GT.AND P2, PT, R69, 0x9, !P2 ;  /* 0x000000094500780c */ /* 0x000fe40005744270 */
[----:B------:R-:W-:Y:S02]  /*39c0*/  FSEL R27, R27, -INF , !P3 ;  /* 0xff8000001b1b7808 */ /* 0x000fe40005800000 */
[C---:B------:R-:W-:Y:S02]  /*39d0*/  ISETP.LT.OR P2, PT, R68.reuse, 0xa, P2 ;  /* 0x0000000a4400780c */ /* 0x040fe40001741670 */
[----:B------:R-:W-:Y:S02]  /*39e0*/  ISETP.LT.OR P5, PT, R68, 0x79, P5 ;  /* 0x000000794400780c */ /* 0x000fe40002fa1670 */
[----:B------:R-:W-:-:S02]  /*39f0*/  FSEL R65, R4, -INF , !P2 ;  /* 0xff80000004417808 */ /* 0x000fc40005000000 */
[----:B------:R-:W-:Y:S02]  /*3a00*/  ISETP.GT.AND P2, PT, R69, 0x10, !P6 ;  /* 0x000000104500780c */ /* 0x000fe40007744270 */
[----:B------:R-:W-:Y:S02]  /*3a10*/  LOP3.LUT P6, RZ, R19, 0x8000, RZ, 0xc0, !PT ;  /* 0x0000800013ff7812 */ /* 0x000fe400078cc0ff */
[----:B------:R-:W-:Y:S02]  /*3a20*/  ISETP.LT.OR P2, PT, R68, 0x11, P2 ;  /* 0x000000114400780c */ /* 0x000fe40001741670 */
[----:B------:R-:W-:Y:S02]  /*3a30*/  FMNMX.FTZ R4, R73, R89, !PT ;  /* 0x0000005949047209 */ /* 0x000fe40007810000 */
[----:B------:R-:W-:Y:S02]  /*3a40*/  FSEL R66, R6, -INF , !P2 ;  /* 0xff80000006427808 */ /* 0x000fe40005000000 */
[----:B------:R-:W-:-:S02]  /*3a50*/  LOP3.LUT P2, RZ, R19, 0x2000000, RZ, 0xc0, !PT ;  /* 0x0200000013ff7812 */ /* 0x000fc4000784c0ff */
[----:B------:R-:W-:Y:S02]  /*3a60*/  FSEL R28, R28, -INF , !P4 ;  /* 0xff8000001c1c7808 */ /* 0x000fe40006000000 */
[----:B------:R-:W-:Y:S02]  /*3a70*/  ISETP.GT.AND P2, PT, R69, 0x11, !P2 ;  /* 0x000000114500780c */ /* 0x000fe40005744270 */
[----:B------:R-:W-:Y:S02]  /*3a80*/  FSEL R29, R29, -INF , !P5 ;  /* 0xff8000001d1d7808 */ /* 0x000fe40006800000 */
[----:B------:R-:W-:-:S04]  /*3a90*/  ISETP.LT.OR P2, PT, R68, 0x12, P2 ;  /* 0x000000124400780c */ /* 0x000fc80001741670 */
[----:B------:R-:W-:Y:S02]  /*3aa0*/  FSEL R67, R7, -INF , !P2 ;  /* 0xff80000007437808 */ /* 0x000fe40005000000 */
[----:B------:R-:W-:-:S04]  /*3ab0*/  LOP3.LUT P2, RZ, R19, 0x1000000, RZ, 0xc0, !PT ;  /* 0x0100000013ff7812 */ /* 0x000fc8000784c0ff */
[----:B------:R-:W-:-:S04]  /*3ac0*/  ISETP.GT.AND P2, PT, R69, 0x18, !P2 ;  /* 0x000000184500780c */ /* 0x000fc80005744270 */
        /* <DEDUP_REMOVED lines=34> */
[----:B------:R-:W-:Y:S02]  /*3cf0*/  ISETP.GT.AND P2, PT, R69, 0x39, !P6 ;  /* 0x000000394500780c */ /* 0x000fe40007744270 */
[----:B------:R-:W-:Y:S02]  /*3d00*/  LOP3.LUT P6, RZ, R19, 0x10, RZ, 0xc0, !PT ;  /* 0x0000001013ff7812 */ /* 0x000fe400078cc0ff */
        /* <DEDUP_REMOVED lines=26> */
[----:B------:R-:W-:Y:S02]  /*3eb0*/  FMNMX.FTZ R33, R91, R4, !PT ;  /* 0x000000045b217209 */ /* 0x000fe40007810000 */
[----:B------:R-:W-:Y:S02]  /*3ec0*/  LOP3.LUT P2, RZ, R19, 0x100, RZ, 0xc0, !PT ;  /* 0x0000010013ff7812 */ /* 0x000fe4000784c0ff */
[----:B------:R-:W-:Y:S02]  /*3ed0*/  FMNMX.FTZ R4, R92, R33, !PT ;  /* 0x000000215c047209 */ /* 0x000fe40007810000 */
[----:B------:R-:W-:Y:S02]  /*3ee0*/  ISETP.GT.AND P2, PT, R69, 0x58, !P2 ;  /* 0x000000584500780c */ /* 0x000fe40005744270 */
[----:B------:R-:W-:-:S02]  /*3ef0*/  FMNMX.FTZ R33, R93, R4, !PT ;  /* 0x000000045d217209 */ /* 0x000fc40007810000 */
[----:B------:R-:W-:Y:S02]  /*3f00*/  ISETP.LT.OR P2, PT, R68, 0x59, P2 ;  /* 0x000000594400780c */ /* 0x000fe40001741670 */
[----:B------:R-:W-:Y:S02]  /*3f10*/  FMNMX.FTZ R4, R94, R33, !PT ;  /* 0x000000215e047209 */ /* 0x000fe40007810000 */
[----:B------:R-:W-:Y:S02]  /*3f20*/  FSEL R2, R36, -INF , !P2 ;  /* 0xff80000024027808 */ /* 0x000fe40005000000 */
[----:B------:R-:W-:Y:S02]  /*3f30*/  FMNMX.FTZ R33, R95, R4, !PT ;  /* 0x000000045f217209 */ /* 0x000fe40007810000 */
[----:B------:R-:W-:Y:S02]  /*3f40*/  LOP3.LUT P2, RZ, R19, 0x80, RZ, 0xc0, !PT ;  /* 0x0000008013ff7812 */ /* 0x000fe4000784c0ff */
[----:B------:R-:W-:-:S02]  /*3f50*/  FMNMX.FTZ R33, R96, R33, !PT ;  /* 0x0000002160217209 */ /* 0x000fc40007810000 */
[----:B------:R-:W-:Y:S02]  /*3f60*/  ISETP.GT.AND P2, PT, R69, 0x59, !P2 ;  /* 0x000000594500780c */ /* 0x000fe40005744270 */
[----:B------:R-:W-:Y:S02]  /*3f70*/  FMNMX.FTZ R4, R64, R33, !PT ;  /* 0x0000002140047209 */ /* 0x000fe40007810000 */
[----:B------:R-:W-:Y:S02]  /*3f80*/  ISETP.LT.OR P2, PT, R68, 0x5a, P2 ;  /* 0x0000005a4400780c */ /* 0x000fe40001741670 */
[----:B------:R-:W-:Y:S02]  /*3f90*/  FMNMX.FTZ R4, R61, R4, !PT ;  /* 0x000000043d047209 */ /* 0x000fe40007810000 */
[----:B------:R-:W-:Y:S02]  /*3fa0*/  FSEL R6, R35, -INF , !P2 ;  /* 0xff80000023067808 */ /* 0x000fe40005000000 */
[----:B------:R-:W-:-:S02]  /*3fb0*/  FMNMX.FTZ R33, R63, R4, !PT ;  /* 0x000000043f217209 */ /* 0x000fc40007810000 */
[----:B------:R-:W-:Y:S02]  /*3fc0*/  LOP3.LUT P2, RZ, R19, 0x40, RZ, 0xc0, !PT ;  /* 0x0000004013ff7812 */ /* 0x000fe4000784c0ff */
[----:B------:R-:W-:Y:S02]  /*3fd0*/  FMNMX.FTZ R33, R62, R33, !PT ;  /* 0x000000213e217209 */ /* 0x000fe40007810000 */
[----:B------:R-:W-:Y:S02]  /*3fe0*/  ISETP.GT.AND P2, PT, R69, 0x60, !P2 ;  /* 0x000000604500780c */ /* 0x000fe40005744270 */
[----:B------:R-:W-:Y:S02]  /*3ff0*/  FMNMX.FTZ R4, R60, R33, !PT ;  /* 0x000000213c047209 */ /* 0x000fe40007810000 */
[----:B------:R-:W-:Y:S02]  /*4000*/  ISETP.LT.OR P2, PT, R68, 0x61, P2 ;  /* 0x000000614400780c */ /* 0x000fe40001741670 */
[----:B------:R-:W-:-:S02]  /*4010*/  FMNMX.FTZ R4, R57, R4, !PT ;  /* 0x0000000439047209 */ /* 0x000fc40007810000 */
        /* <DEDUP_REMOVED lines=17> */
[----:B------:R-:W-:-:S04]  /*4130*/  FMNMX.FTZ R4, R54, R33, !PT ;  /* 0x0000002136047209 */ /* 0x000fc80007810000 */
        /* <DEDUP_REMOVED lines=8> */
[----:B------:R-:W-:-:S05]  /*41c0*/  FMNMX.FTZ R33, R40, R33, !PT ;  /* 0x0000002128217209 */ /* 0x000fca0007810000 */
[----:B------:R-:W0:Y:S02]  /*41d0*/  SHFL.BFLY PT, R4, R33, 0x2, 0x1f ;  /* 0x0c401f0021047f89 */ /* 0x000e2400000e0000 */
[----:B0-----:R-:W-:-:S05]  /*41e0*/  FMNMX.FTZ R8, R33, R4, !PT ;  /* 0x0000000421087209 */ /* 0x001fca0007810000 */
[----:B------:R-:W0:Y:S02]  /*41f0*/  SHFL.BFLY PT, R35, R8, 0x1, 0x1f ;  /* 0x0c201f0008237f89 */ /* 0x000e2400000e0000 */
[----:B0-----:R-:W-:-:S04]  /*4200*/  FMNMX.FTZ R4, R8, R35, !PT ;  /* 0x0000002308047209 */ /* 0x001fc80007810000 */
[C---:B------:R-:W-:Y:S01]  /*4210*/  FSETP.NEU.FTZ.AND P2, PT, R4.reuse, -INF , PT ;  /* 0xff8000000400780b */ /* 0x040fe20003f5d000 */
[----:B------:R-:W-:-:S05]  /*4220*/  FMUL.FTZ R76, R4, UR34 ;  /* 0x00000022044c7c20 */ /* 0x000fca0008410000 */
[----:B------:R-:W-:Y:S02]  /*4230*/  FSEL R76, R76, RZ, P2 ;  /* 0x000000ff4c4c7208 */ /* 0x000fe40001000000 */
[----:B------:R-:W-:Y:S02]  /*4240*/  ISETP.GT.AND P2, PT, R69, RZ, !P6 ;  /* 0x000000ff4500720c */ /* 0x000fe40007744270 */
[----:B------:R-:W-:Y:S01]  /*4250*/  LOP3.LUT P6, RZ, R19, 0x8000000, RZ, 0xc0, !PT ;  /* 0x0800000013ff7812 */ /* 0x000fe200078cc0ff */
[--C-:B------:R-:W-:Y:S01]  /*4260*/  FFMA.FTZ R33, R73, UR34, -R76.reuse ;  /* 0x0000002249217c23 */ /* 0x100fe2000801084c */
[----:B------:R-:W-:Y:S01]  /*4270*/  ISETP.LT.OR P2, PT, R68, 0x1, P2 ;  /* 0x000000014400780c */ /* 0x000fe20001741670 */
[--C-:B------:R-:W-:Y:S01]  /*4280*/  FFMA.FTZ R36, R89, UR34, -R76.reuse ;  /* 0x0000002259247c23 */ /* 0x100fe2000801084c */
[----:B------:R-:W-:Y:S01]  /*4290*/  ISETP.GT.AND P6, PT, R69, 0x79, !P6 ;  /* 0x000000794500780c */ /* 0x000fe200077c4270 */
[--C-:B------:R-:W-:Y:S01]  /*42a0*/  FFMA.FTZ R35, R91, UR34, -R76.reuse ;  /* 0x000000225b237c23 */ /* 0x100fe2000801084c */
[----:B------:R-:W-:Y:S01]  /*42b0*/  FSEL R74, R0, -INF , !P2 ;  /* 0xff800000004a7808 */ /* 0x000fe20005000000 */
[----:B------:R-:W-:Y:S01]  /*42c0*/  MUFU.EX2 R33, R33 ;  /* 0x0000002100217308 */ /* 0x000fe20000000800 */
[----:B------:R-:W-:Y:S01]  /*42d0*/  LOP3.LUT P2, RZ, R19, 0x4000000, RZ, 0xc0, !PT ;  /* 0x0400000013ff7812 */ /* 0x000fe2000784c0ff */
[--C-:B------:R-:W-:Y:S01]  /*42e0*/  FFMA.FTZ R70, R92, UR34, -R76.reuse ;  /* 0x000000225c467c23 */ /* 0x100fe2000801084c */
[----:B------:R-:W-:Y:S01]  /*42f0*/  FMNMX.FTZ R73, R74, R3, !PT ;  /* 0x000000034a497209 */ /* 0x000fe20007810000 */
[--C-:B------:R-:W-:Y:S01]  /*4300*/  FFMA.FTZ R0, R93, UR34, -R76.reuse ;  /* 0x000000225d007c23 */ /* 0x100fe2000801084c */
[----:B------:R-:W-:Y:S01]  /*4310*/  ISETP.GT.AND P2, PT, R69, 0x69, !P2 ;  /* 0x000000694500780c */ /* 0x000fe20005744270 */
[--C-:B------:R-:W-:Y:S01]  /*4320*/  FFMA.FTZ R94, R94, UR34, -R76.reuse ;  /* 0x000000225e5e7c23 */ /* 0x100fe2000801084c */
[----:B------:R-:W-:Y:S01]  /*4330*/  FMNMX.FTZ R8, R56, R73, !PT ;  /* 0x0000004938087209 */ /* 0x000fe20007810000 */
[----:B------:R-:W-:Y:S01]  /*4340*/  MUFU.EX2 R36, R36 ;  /* 0x0000002400247308 */ /* 0x000fe20000000800 */
[----:B------:R-:W-:Y:S01]  /*4350*/  ISETP.LT.OR P2, PT, R68, 0x6a, P2 ;  /* 0x0000006a4400780c */ /* 0x000fe20001741670 */
[--C-:B------:R-:W-:Y:S01]  /*4360*/  FFMA.FTZ R72, R95, UR34, -R76.reuse ;  /* 0x000000225f487c23 */ /* 0x100fe2000801084c */
[----:B------:R-:W-:Y:S01]  /*4370*/  FMNMX.FTZ R73, R65, R8, !PT ;  /* 0x0000000841497209 */ /* 0x000fe20007810000 */
[--C-:B------:R-:W-:Y:S01]  /*4380*/  FFMA.FTZ R96, R96, UR34, -R76.reuse ;  /* 0x0000002260607c23 */ /* 0x100fe2000801084c */
[----:B------:R-:W-:Y:S01]  /*4390*/  FSEL R26, R26, -INF , !P2 ;  /* 0xff8000001a1a7808 */ /* 0x000fe20005000000 */
        /* <DEDUP_REMOVED lines=10> */
[----:B------:R-:W0:Y:S01]  /*4440*/  MUFU.EX2 R70, R70 ;  /* 0x0000004600467308 */ /* 0x000e220000000800 */
[--C-:B------:R-:W-:Y:S01]  /*4450*/  FFMA.FTZ R60, R60, UR34, -R76.reuse ;  /* 0x000000223c3c7c23 */ /* 0x100fe2000801084c */
[--C-:B------:R-:W-:Y:S01]  /*4460*/  FFMA.FTZ R57, R57, UR34, -R76.reuse ;  /* 0x0000002239397c23 */ /* 0x100fe2000801084c */
[----:B------:R-:W-:Y:S01]  /*4470*/  FMNMX.FTZ R75, R9, R8, !PT ;  /* 0x00000008094b7209 */ /* 0x000fe20007810000 */
[--C-:B------:R-:W-:Y:S01]  /*4480*/  FFMA.FTZ R59, R59, UR34, -R76.reuse ;  /* 0x000000223b3b7c23 */ /* 0x100fe2000801084c */
        /* <DEDUP_REMOVED lines=12> */
[----:B------:R-:W-:Y:S01]  /*4550*/  FFMA.FTZ R40, R40, UR34, -R76 ;  /* 0x0000002228287c23 */ /* 0x000fe2000801084c */
        /* <DEDUP_REMOVED lines=25> */
[----:B------:R-:W-:Y:S01]  /*46f0*/  FMNMX.FTZ R8, R26, R77, !PT ;  /* 0x0000004d1a087209 */ /* 0x000fe20007810000 */
[----:B------:R-:W-:-:S03]  /*4700*/  FFMA.FTZ R77, R49, UR34, -R76 ;  /* 0x00000022314d7c23 */ /* 0x000fc6000801084c */
[----:B------:R-:W-:-:S03]  /*4710*/  FMNMX.FTZ R49, R27, R8, !PT ;  /* 0x000000081b317209 */ /* 0x000fc60007810000 */
[----:B------:R-:W-:Y:S01]  /*4720*/  MUFU.EX2 R68, R77 ;  /* 0x0000004d00447308 */ /* 0x000fe20000000800 */
[----:B------:R-:W-:Y:S01]  /*4730*/  FMNMX.FTZ R8, R28, R49, !PT ;  /* 0x000000311c087209 */ /* 0x000fe20007810000 */
[--C-:B------:R-:W-:Y:S01]  /*4740*/  FFMA.FTZ R49, R50, UR34, -R76.reuse ;  /* 0x0000002232317c23 */ /* 0x100fe2000801084c */
[--C-:B------:R-:W-:Y:S01]  /*4750*/  FFMA.FTZ R50, R51, UR34, -R76.reuse ;  /* 0x0000002233327c23 */ /* 0x100fe2000801084c */
[--C-:B------:R-:W-:Y:S01]  /*4760*/  FFMA.FTZ R51, R52, UR34, -R76.reuse ;  /* 0x0000002234337c23 */ /* 0x100fe2000801084c */
[----:B------:R-:W-:Y:S01]  /*4770*/  FMNMX.FTZ R69, R29, R8, !PT ;  /* 0x000000081d457209 */ /* 0x000fe20007810000 */
[--C-:B------:R-:W-:Y:S01]  /*4780*/  FFMA.FTZ R52, R53, UR34, -R76.reuse ;  /* 0x0000002235347c23 */ /* 0x100fe2000801084c */
[--C-:B------:R-:W-:Y:S01]  /*4790*/  FFMA.FTZ R53, R54, UR34, -R76.reuse ;  /* 0x0000002236357c23 */ /* 0x100fe2000801084c */
[----:B------:R-:W-:Y:S01]  /*47a0*/  FFMA.FTZ R54, R55, UR34, -R76 ;  /* 0x0000002237367c23 */ /* 0x000fe2000801084c */
[----:B------:R-:W-:Y:S01]  /*47b0*/  FMNMX.FTZ R69, R30, R69, !PT ;  /* 0x000000451e457209 */ /* 0x000fe20007810000 */
[----:B------:R-:W-:Y:S04]  /*47c0*/  MUFU.EX2 R57, R57 ;  /* 0x0000003900397308 */ /* 0x000fe80000000800 */
[----:B------:R-:W1:Y:S04]  /*47d0*/  SHFL.BFLY PT, R8, R69, 0x2, 0x1f ;  /* 0x0c401f0045087f89 */ /* 0x000e6800000e0000 */
[----:B------:R-:W-:Y:S08]  /*47e0*/  MUFU.EX2 R59, R59 ;  /* 0x0000003b003b7308 */ /* 0x000ff00000000800 */
[----:B------:R-:W-:Y:S08]  /*47f0*/  MUFU.EX2 R58, R58 ;  /* 0x0000003a003a7308 */ /* 0x000ff00000000800 */
[----:B------:R-:W-:Y:S01]  /*4800*/  MUFU.EX2 R47, R47 ;  /* 0x0000002f002f7308 */ /* 0x000fe20000000800 */
[----:B-1----:R-:W-:-:S07]  /*4810*/  FMNMX.FTZ R55, R69, R8, !PT ;  /* 0x0000000845377209 */ /* 0x002fce0007810000 */
[----:B------:R-:W-:Y:S01]  /*4820*/  MUFU.EX2 R49, R49 ;  /* 0x0000003100317308 */ /* 0x000fe20000000800 */
[----:B------:R-:W1:Y:S07]  /*4830*/  SHFL.BFLY PT, R8, R55, 0x1, 0x1f ;  /* 0x0c201f0037087f89 */ /* 0x000e6e00000e0000 */
[----:B------:R-:W-:Y:S08]  /*4840*/  MUFU.EX2 R50, R50 ;  /* 0x0000003200327308 */ /* 0x000ff00000000800 */
[----:B------:R-:W-:Y:S08]  /*4850*/  MUFU.EX2 R51, R51 ;  /* 0x0000003300337308 */ /* 0x000ff00000000800 */
[----:B------:R-:W-:Y:S01]  /*4860*/  MUFU.EX2 R52, R52 ;  /* 0x0000003400347308 */ /* 0x000fe20000000800 */
[----:B-1----:R-:W-:-:S04]  /*4870*/  FMNMX.FTZ R8, R55, R8, !PT ;  /* 0x0000000837087209 */ /* 0x002fc80007810000 */
[C---:B------:R-:W-:Y:S01]  /*4880*/  FSETP.NEU.FTZ.AND P2, PT, R8.reuse, -INF , PT ;  /* 0xff8000000800780b */ /* 0x040fe20003f5d000 */
[----:B------:R-:W-:Y:S02]  /*4890*/  FMUL.FTZ R55, R8, UR34 ;  /* 0x0000002208377c20 */ /* 0x000fe40008410000 */
[----:B------:R-:W-:Y:S03]  /*48a0*/  MUFU.EX2 R53, R53 ;  /* 0x0000003500357308 */ /* 0x000fe60000000800 */
[----:B------:R-:W-:Y:S02]  /*48b0*/  FSEL R55, R55, RZ, P2 ;  /* 0x000000ff37377208 */ /* 0x000fe40001000000 */
[----:B------:R-:W-:-:S03]  /*48c0*/  PLOP3.LUT P2, PT, PT, PT, UP1, 0x40, 0x0 ;  /* 0x000000000000781c */ /* 0x000fc60003f4e818 */
[--C-:B------:R-:W-:Y:S01]  /*48d0*/  FFMA.FTZ R74, R74, UR34, -R55.reuse ;  /* 0x000000224a4a7c23 */ /* 0x100fe20008010837 */
[--C-:B------:R-:W-:Y:S01]  /*48e0*/  FFMA.FTZ R69, R3, UR34, -R55.reuse ;  /* 0x0000002203457c23 */ /* 0x100fe20008010837 */
[--C-:B------:R-:W-:Y:S01]  /*48f0*/  FFMA.FTZ R76, R56, UR34, -R55.reuse ;  /* 0x00000022384c7c23 */ /* 0x100fe20008010837 */
[--C-:B------:R-:W-:Y:S01]  /*4900*/  FFMA.FTZ R78, R65, UR34, -R55.reuse ;  /* 0x00000022414e7c23 */ /* 0x100fe20008010837 */
[----:B------:R1:W-:Y:S01]  /*4910*/  MUFU.EX2 R77, R74 ;  /* 0x0000004a004d7308 */ /* 0x0003e20000000800 */
[--C-:B------:R-:W-:Y:S01]  /*4920*/  FFMA.FTZ R3, R66, UR34, -R55.reuse ;  /* 0x0000002242037c23 */ /* 0x100fe20008010837 */
[--C-:B------:R-:W-:Y:S01]  /*4930*/  FFMA.FTZ R56, R67, UR34, -R55.reuse ;  /* 0x0000002243387c23 */ /* 0x100fe20008010837 */
[--C-:B------:R-:W-:Y:S01]  /*4940*/  FFMA.FTZ R65, R7, UR34, -R55.reuse ;  /* 0x0000002207417c23 */ /* 0x100fe20008010837 */
[--C-:B------:R-:W-:Y:S01]  /*4950*/  FFMA.FTZ R66, R9, UR34, -R55.reuse ;  /* 0x0000002209427c23 */ /* 0x100fe20008010837 */
[--C-:B------:R-:W-:Y:S01]  /*4960*/  FFMA.FTZ R9, R21, UR34, -R55.reuse ;  /* 0x0000002215097c23 */ /* 0x100fe20008010837 */
[--C-:B------:R-:W-:Y:S01]  /*4970*/  FFMA.FTZ R21, R32, UR34, -R55.reuse ;  /* 0x0000002220157c23 */ /* 0x100fe20008010837 */
[--C-:B------:R-:W-:Y:S01]  /*4980*/  FFMA.FTZ R7, R15, UR34, -R55.reuse ;  /* 0x000000220f077c23 */ /* 0x100fe20008010837 */
[----:B------:R2:W3:Y:S01]  /*4990*/  MUFU.EX2 R82, R69 ;  /* 0x0000004500527308 */ /* 0x0004e20000000800 */
[--C-:B------:R-:W-:Y:S01]  /*49a0*/  FFMA.FTZ R67, R10, UR34, -R55.reuse ;  /* 0x000000220a437c23 */ /* 0x100fe20008010837 */
[--C-:B-1----:R-:W-:Y:S01]  /*49b0*/  FFMA.FTZ R74, R11, UR34, -R55.reuse ;  /* 0x000000220b4a7c23 */ /* 0x102fe20008010837 */
[--C-:B------:R-:W-:Y:S01]  /*49c0*/  FFMA.FTZ R11, R25, UR34, -R55.reuse ;  /* 0x00000022190b7c23 */ /* 0x100fe20008010837 */
[--C-:B------:R-:W-:Y:S01]  /*49d0*/  FFMA.FTZ R80, R31, UR34, -R55.reuse ;  /* 0x000000221f507c23 */ /* 0x100fe20008010837 */
[--C-:B------:R-:W-:Y:S01]  /*49e0*/  FFMA.FTZ R10, R14, UR34, -R55.reuse ;  /* 0x000000220e0a7c23 */ /* 0x100fe20008010837 */
[--C-:B------:R-:W-:Y:S01]  /*49f0*/  FFMA.FTZ R20, R20, UR34, -R55.reuse ;  /* 0x0000002214147c23 */ /* 0x100fe20008010837 */
[--C-:B------:R-:W-:Y:S01]  /*4a00*/  FFMA.FTZ R6, R6, UR34, -R55.reuse ;  /* 0x0000002206067c23 */ /* 0x100fe20008010837 */
[----:B------:R1:W4:Y:S01]  /*4a10*/  MUFU.EX2 R79, R76 ;  /* 0x0000004c004f7308 */ /* 0x0003220000000800 */
[--C-:B--2---:R-:W-:Y:S01]  /*4a20*/  FFMA.FTZ R69, R13, UR34, -R55.reuse ;  /* 0x000000220d457c23 */ /* 0x104fe20008010837 */
[----:B0-----:R-:W-:Y:S01]  /*4a30*/  F2FP.F16.F32.PACK_AB R14, R70, R35 ;  /* 0x00000023460e723e */ /* 0x001fe200000000ff */
[--C-:B------:R-:W-:Y:S01]  /*4a40*/  FFMA.FTZ R5, R5, UR34, -R55.reuse ;  /* 0x0000002205057c23 */ /* 0x100fe20008010837 */
[--C-:B------:R-:W-:Y:S01]  /*4a50*/  FFMA.FTZ R2, R2, UR34, -R55.reuse ;  /* 0x0000002202027c23 */ /* 0x100fe20008010837 */
[----:B------:R-:W-:-:S03]  /*4a60*/  FFMA.FTZ R48, R48, UR34, -R55 ;  /* 0x0000002230307c23 */ /* 0x000fc60008010837 */
[----:B------:R0:W2:Y:S01]  /*4a70*/  MUFU.EX2 R84, R78 ;  /* 0x0000004e00547308 */ /* 0x0000a20000000800 */
[----:B-1----:R-:W-:Y:S01]  /*4a80*/  FFMA.FTZ R76, R24, UR34, -R55 ;  /* 0x00000022184c7c23 */ /* 0x002fe20008010837 */
[----:B---3--:R-:W-:-:S06]  /*4a90*/  FADD.FTZ R24, R77, R82 ;  /* 0x000000524d187221 */ /* 0x008fcc0000010000 */
[----:B------:R-:W1:Y:S01]  /*4aa0*/  MUFU.EX2 R3, R3 ;  /* 0x0000000300037308 */ /* 0x000e620000000800 */
[----:B0-----:R-:W-:Y:S01]  /*4ab0*/  FFMA.FTZ R78, R12, UR34, -R55 ;  /* 0x000000220c4e7c23 */ /* 0x001fe20008010837 */
[----:B------:R-:W-:Y:S01]  /*4ac0*/  FADD.FTZ R12, R33, R36 ;  /* 0x00000024210c7221 */ /* 0x000fe20000010000 */
[----:B----4-:R-:W-:-:S03]  /*4ad0*/  FADD.FTZ R15, R79, R24 ;  /* 0x000000184f0f7221 */ /* 0x010fc60000010000 */
[----:B------:R-:W-:Y:S01]  /*4ae0*/  FADD.FTZ R13, R35, R12 ;  /* 0x0000000c230d7221 */ /* 0x000fe20000010000 */
[----:B------:R-:W-:Y:S01]  /*4af0*/  F2FP.F16.F32.PACK_AB R12, R36, R33 ;  /* 0x00000021240c723e */ /* 0x000fe200000000ff */
[----:B------:R-:W0:Y:S01]  /*4b00*/  MUFU.EX2 R56, R56 ;  /* 0x0000003800387308 */ /* 0x000e220000000800 */
[----:B--2---:R-:W-:Y:S01]  /*4b10*/  FADD.FTZ R24, R84, R15 ;  /* 0x0000000f54187221 */ /* 0x004fe20000010000 */
[----:B------:R-:W-:Y:S01]  /*4b20*/  FADD.FTZ R13, R70, R13 ;  /* 0x0000000d460d7221 */ /* 0x000fe20000010000 */
[--C-:B------:R-:W-:Y:S01]  /*4b30*/  FFMA.FTZ R36, R34, UR34, -R55.reuse ;  /* 0x0000002222247c23 */ /* 0x100fe20008010837 */
[----:B------:R-:W-:Y:S01]  /*4b40*/  F2FP.F16.F32.PACK_AB R15, R84, R79 ;  /* 0x0000004f540f723e */ /* 0x000fe200000000ff */
[----:B------:R-:W-:Y:S01]  /*4b50*/  FFMA.FTZ R70, R29, UR34, -R55 ;  /* 0x000000221d467c23 */ /* 0x000fe20008010837 */
[----:B------:R-:W-:Y:S01]  /*4b60*/  FADD.FTZ R32, R0, R13 ;  /* 0x0000000d00207221 */ /* 0x000fe20000010000 */
[----:B------:R-:W-:Y:S01]  /*4b70*/  F2FP.F16.F32.PACK_AB R13, R82, R77 ;  /* 0x0000004d520d723e */ /* 0x000fe200000000ff */
[----:B------:R-:W2:Y:S01]  /*4b80*/  MUFU.EX2 R65, R65 ;  /* 0x0000004100417308 */ /* 0x000ea20000000800 */
[----:B-1----:R-:W-:Y:S01]  /*4b90*/  FADD.FTZ R31, R3, R24 ;  /* 0x00000018031f7221 */ /* 0x002fe20000010000 */
[----:B------:R-:W-:Y:S01]  /*4ba0*/  FADD.FTZ R25, R73, R32 ;  /* 0x0000002049197221 */ /* 0x000fe20000010000 */
[----:B------:R-:W-:Y:S01]  /*4bb0*/  FFMA.FTZ R35, R28, UR34, -R55 ;  /* 0x000000221c237c23 */ /* 0x000fe20008010837 */
[----:B------:R1:W-:Y:S01]  /*4bc0*/  STSM.16.M88.4 [R17+0x21800], R12 ;  /* 0x0218000c11007844 */ /* 0x0003e20000000200 */
[----:B------:R-:W-:Y:S01]  /*4bd0*/  F2FP.F16.F32.PACK_AB R28, R61, R64 ;  /* 0x000000403d1c723e */ /* 0x000fe200000000ff */
[----:B------:R-:W-:Y:S01]  /*4be0*/  FADD.FTZ R32, R72, R25 ;  /* 0x0000001948207221 */ /* 0x000fe20000010000 */
[----:B------:R-:W-:Y:S01]  /*4bf0*/  FFMA.FTZ R25, R37, UR34, -R55 ;  /* 0x0000002225197c23 */ /* 0x000fe20008010837 */
[----:B------:R-:W3:Y:S01]  /*4c00*/  MUFU.EX2 R66, R66 ;  /* 0x0000004200427308 */ /* 0x000ee20000000800 */
[----:B0-----:R-:W-:Y:S01]  /*4c10*/  FADD.FTZ R24, R56, R31 ;  /* 0x0000001f38187221 */ /* 0x001fe20000010000 */
[----:B------:R-:W-:Y:S01]  /*4c20*/  FADD.FTZ R33, R75, R32 ;  /* 0x000000204b217221 */ /* 0x000fe20000010000 */
[----:B------:R-:W-:-:S03]  /*4c30*/  FFMA.FTZ R31, R38, UR34, -R55 ;  /* 0x00000022261f7c23 */ /* 0x000fc60008010837 */
[----:B------:R-:W-:Y:S02]  /*4c40*/  FADD.FTZ R32, R64, R33 ;  /* 0x0000002140207221 */ /* 0x000fe40000010000 */
[----:B------:R-:W0:Y:S01]  /*4c50*/  MUFU.EX2 R67, R67 ;  /* 0x0000004300437308 */ /* 0x000e220000000800 */
[----:B--2---:R-:W-:Y:S01]  /*4c60*/  FADD.FTZ R33, R65, R24 ;  /* 0x0000001841217221 */ /* 0x004fe20000010000 */
[----:B------:R-:W-:Y:S01]  /*4c70*/  FADD.FTZ R34, R61, R32 ;  /* 0x000000203d227221 */ /* 0x000fe20000010000 */
[----:B------:R-:W-:Y:S01]  /*4c80*/  FFMA.FTZ R32, R26, UR34, -R55 ;  /* 0x000000221a207c23 */ /* 0x000fe20008010837 */
[----:B-1----:R-:W-:Y:S02]  /*4c90*/  F2FP.F16.F32.PACK_AB R12, R57, R60 ;  /* 0x0000003c390c723e */ /* 0x002fe400000000ff */
[----:B------:R-:W-:Y:S01]  /*4ca0*/  FADD.FTZ R77, R63, R34 ;  /* 0x000000223f4d7221 */ /* 0x000fe20000010000 */
[----:B------:R-:W-:Y:S01]  /*4cb0*/  F2FP.F16.F32.PACK_AB R14, R58, R59 ;  /* 0x0000003b3a0e723e */ /* 0x000fe200000000ff */
[----:B------:R-:W1:Y:S01]  /*4cc0*/  MUFU.EX2 R74, R74 ;  /* 0x0000004a004a7308 */ /* 0x000e620000000800 */
[----:B---3--:R-:W-:Y:S01]  /*4cd0*/  FADD.FTZ R24, R66, R33 ;  /* 0x0000002142187221 */ /* 0x008fe20000010000 */
[----:B------:R-:W-:Y:S01]  /*4ce0*/  FFMA.FTZ R33, R27, UR34, -R55 ;  /* 0x000000221b217c23 */ /* 0x000fe20008010837 */
[----:B------:R-:W-:Y:S01]  /*4cf0*/  FADD.FTZ R79, R62, R77 ;  /* 0x0000004d3e4f7221 */ /* 0x000fe20000010000 */
[----:B------:R-:W-:Y:S01]  /*4d00*/  FFMA.FTZ R77, R30, UR34, -R55 ;  /* 0x000000221e4d7c23 */ /* 0x000fe20008010837 */
[----:B------:R-:W-:-:S02]  /*4d10*/  F2FP.F16.F32.PACK_AB R30, R62, R63 ;  /* 0x0000003f3e1e723e */ /* 0x000fc400000000ff */
[----:B------:R-:W-:Y:S01]  /*4d20*/  FADD.FTZ R26, R60, R79 ;  /* 0x0000004f3c1a7221 */ /* 0x000fe20000010000 */
[----:B------:R-:W2:Y:S01]  /*4d30*/  MUFU.EX2 R69, R69 ;  /* 0x0000004500457308 */ /* 0x000ea20000000800 */
[----:B0-----:R-:W-:Y:S01]  /*4d40*/  FADD.FTZ R27, R67, R24 ;  /* 0x00000018431b7221 */ /* 0x001fe20000010000 */
[----:B------:R-:W-:-:S06]  /*4d50*/  F2FP.F16.F32.PACK_AB R34, R50, R49 ;  /* 0x000000313222723e */ /* 0x000fcc00000000ff */
[----:B------:R-:W0:Y:S01]  /*4d60*/  MUFU.EX2 R78, R78 ;  /* 0x0000004e004e7308 */ /* 0x000e220000000800 */
[----:B-1----:R-:W-:-:S07]  /*4d70*/  FADD.FTZ R24, R74, R27 ;  /* 0x0000001b4a187221 */ /* 0x002fce0000010000 */
[----:B------:R-:W1:Y:S01]  /*4d80*/  MUFU.EX2 R7, R7 ;  /* 0x0000000700077308 */ /* 0x000e620000000800 */
[----:B--2---:R-:W-:Y:S01]  /*4d90*/  FADD.FTZ R27, R69, R24 ;  /* 0x00000018451b7221 */ /* 0x004fe20000010000 */
[----:B------:R-:W-:-:S06]  /*4da0*/  F2FP.F16.F32.PACK_AB R24, R73, R0 ;  /* 0x000000004918723e */ /* 0x000fcc00000000ff */
[----:B------:R-:W2:Y:S01]  /*4db0*/  MUFU.EX2 R10, R10 ;  /* 0x0000000a000a7308 */ /* 0x000ea20000000800 */
[----:B0-----:R-:W-:-:S07]  /*4dc0*/  FADD.FTZ R0, R78, R27 ;  /* 0x0000001b4e007221 */ /* 0x001fce0000010000 */
[----:B------:R-:W0:Y:S01]  /*4dd0*/  MUFU.EX2 R9, R9 ;  /* 0x0000000900097308 */ /* 0x000e220000000800 */
[----:B-1----:R-:W-:-:S07]  /*4de0*/  FADD.FTZ R27, R7, R0 ;  /* 0x00000000071b7221 */ /* 0x002fce0000010000 */
[----:B------:R1:W-:Y:S01]  /*4df0*/  MUFU.EX2 R37, R6 ;  /* 0x0000000600257308 */ /* 0x0003e20000000800 */
[----:B--2---:R-:W-:Y:S01]  /*4e00*/  FADD.FTZ R0, R10, R27 ;  /* 0x0000001b0a007221 */ /* 0x004fe20000010000 */
[----:B------:R-:W-:-:S06]  /*4e10*/  F2FP.F16.F32.PACK_AB R27, R66, R65 ;  /* 0x00000041421b723e */ /* 0x000fcc00000000ff */
[----:B------:R-:W2:Y:S01]  /*4e20*/  MUFU.EX2 R20, R20 ;  /* 0x0000001400147308 */ /* 0x000ea20000000800 */
[----:B-1----:R-:W-:Y:S01]  /*4e30*/  FADD.FTZ R6, R57, R26 ;  /* 0x0000001a39067221 */ /* 0x002fe20000010000 */
[----:B------:R-:W-:-:S03]  /*4e40*/  F2FP.F16.F32.PACK_AB R26, R75, R72 ;  /* 0x000000484b1a723e */ /* 0x000fc600000000ff */
[----:B------:R-:W-:-:S03]  /*4e50*/  FADD.FTZ R29, R59, R6 ;  /* 0x000000063b1d7221 */ /* 0x000fc60000010000 */
[----:B------:R-:W1:Y:S01]  /*4e60*/  MUFU.EX2 R11, R11 ;  /* 0x0000000b000b7308 */ /* 0x000e620000000800 */
[----:B------:R-:W-:Y:S01]  /*4e70*/  FADD.FTZ R6, R58, R29 ;  /* 0x0000001d3a067221 */ /* 0x000fe20000010000 */
[----:B------:R-:W-:-:S03]  /*4e80*/  F2FP.F16.F32.PACK_AB R29, R74, R67 ;  /* 0x000000434a1d723e */ /* 0x000fc600000000ff */
[----:B------:R-:W-:-:S03]  /*4e90*/  FADD.FTZ R13, R47, R6 ;  /* 0x000000062f0d7221 */ /* 0x000fc60000010000 */
[----:B------:R-:W3:Y:S01]  /*4ea0*/  MUFU.EX2 R76, R76 ;  /* 0x0000004c004c7308 */ /* 0x000ee20000000800 */
[----:B------:R-:W-:-:S04]  /*4eb0*/  FADD.FTZ R6, R68, R13 ;  /* 0x0000000d44067221 */ /* 0x000fc80000010000 */
[----:B------:R-:W-:-:S03]  /*4ec0*/  FADD.FTZ R15, R49, R6 ;  /* 0x00000006310f7221 */ /* 0x000fc60000010000 */
[----:B------:R4:W-:Y:S08]  /*4ed0*/  MUFU.EX2 R38, R25 ;  /* 0x0000001900267308 */ /* 0x0009f00000000800 */
[----:B------:R-:W5:Y:S01]  /*4ee0*/  MUFU.EX2 R21, R21 ;  /* 0x0000001500157308 */ /* 0x000f620000000800 */
[----:B----4-:R-:W-:Y:S01]  /*4ef0*/  F2FP.F16.F32.PACK_AB R25, R56, R3 ;  /* 0x000000033819723e */ /* 0x010fe200000000ff */
[----:B0-----:R-:W-:-:S04]  /*4f00*/  FADD.FTZ R3, R9, R0 ;  /* 0x0000000009037221 */ /* 0x001fc80000010000 */
[----:B--2---:R-:W-:Y:S01]  /*4f10*/  FADD.FTZ R0, R20, R3 ;  /* 0x0000000314007221 */ /* 0x004fe20000010000 */
[----:B------:R0:W-:Y:S01]  /*4f20*/  STSM.16.M88.4 [R23], R24 ;  /* 0x0000001817007844 */ /* 0x0001e20000000200 */
[----:B------:R-:W2:Y:S02]  /*4f30*/  MUFU.EX2 R80, R80 ;  /* 0x0000005000507308 */ /* 0x000ea40000000800 */
[----:B-1----:R-:W-:Y:S01]  /*4f40*/  FADD.FTZ R13, R11, R0 ;  /* 0x000000000b0d7221 */ /* 0x002fe20000010000 */
[----:B------:R-:W-:-:S03]  /*4f50*/  FADD.FTZ R0, R50, R15 ;  /* 0x0000000f32007221 */ /* 0x000fc60000010000 */
[----:B---3--:R-:W-:Y:S01]  /*4f60*/  FADD.FTZ R6, R76, R13 ;  /* 0x0000000d4c067221 */ /* 0x008fe20000010000 */
[----:B------:R-:W-:Y:S01]  /*4f70*/  FADD.FTZ R15, R51, R0 ;  /* 0x00000000330f7221 */ /* 0x000fe20000010000 */
[----:B------:R-:W1:Y:S02]  /*4f80*/  MUFU.EX2 R36, R36 ;  /* 0x0000002400247308 */ /* 0x000e640000000800 */
[----:B-----5:R-:W-:Y:S01]  /*4f90*/  FADD.FTZ R13, R21, R6 ;  /* 0x00000006150d7221 */ /* 0x020fe20000010000 */
[----:B------:R-:W-:-:S04]  /*4fa0*/  FADD.FTZ R6, R52, R15 ;  /* 0x0000000f34067221 */ /* 0x000fc80000010000 */
[----:B------:R-:W-:Y:S01]  /*4fb0*/  FADD.FTZ R15, R53, R6 ;  /* 0x00000006350f7221 */ /* 0x000fe20000010000 */
[----:B------:R-:W3:Y:S01]  /*4fc0*/  MUFU.EX2 R5, R5 ;  /* 0x0000000500057308 */ /* 0x000ee20000000800 */
[----:B--2---:R-:W-:Y:S01]  /*4fd0*/  FADD.FTZ R13, R80, R13 ;  /* 0x0000000d500d7221 */ /* 0x004fe20000010000 */
[----:B0-----:R-:W-:-:S06]  /*4fe0*/  F2FP.F16.F32.PACK_AB R24, R52, R51 ;  /* 0x000000333418723e */ /* 0x001fcc00000000ff */
[----:B------:R-:W0:Y:S01]  /*4ff0*/  MUFU.EX2 R2, R2 ;  /* 0x0000000200027308 */ /* 0x000e220000000800 */
[----:B-1----:R-:W-:Y:S01]  /*5000*/  FADD.FTZ R6, R36, R13 ;  /* 0x0000000d24067221 */ /* 0x002fe20000010000 */
[----:B------:R-:W-:-:S06]  /*5010*/  F2FP.F16.F32.PACK_AB R13, R10, R7 ;  /* 0x000000070a0d723e */ /* 0x000fcc00000000ff */
[----:B------:R-:W1:Y:S01]  /*5020*/  MUFU.EX2 R54, R54 ;  /* 0x0000003600367308 */ /* 0x000e620000000800 */
[----:B---3--:R-:W-:-:S07]  /*5030*/  FADD.FTZ R25, R5, R6 ;  /* 0x0000000605197221 */ /* 0x008fce0000010000 */
[----:B------:R-:W2:Y:S01]  /*5040*/  MUFU.EX2 R46, R46 ;  /* 0x0000002e002e7308 */ /* 0x000ea20000000800 */
[----:B0-----:R-:W-:Y:S01]  /*5050*/  FADD.FTZ R6, R2, R25 ;  /* 0x0000001902067221 */ /* 0x001fe20000010000 */
[----:B------:R-:W-:-:S03]  /*5060*/  F2FP.F16.F32.PACK_AB R25, R5, R36 ;  /* 0x000000240519723e */ /* 0x000fc600000000ff */
[----:B------:R-:W-:-:S03]  /*5070*/  FADD.FTZ R5, R37, R6 ;  /* 0x0000000625057221 */ /* 0x000fc60000010000 */
[----:B------:R0:W-:Y:S01]  /*5080*/  MUFU.EX2 R3, R32 ;  /* 0x0000002000037308 */ /* 0x0001e20000000800 */
[----:B-1----:R-:W-:Y:S01]  /*5090*/  FADD.FTZ R27, R54, R15 ;  /* 0x0000000f361b7221 */ /* 0x002fe20000010000 */
[----:B------:R-:W-:Y:S02]  /*50a0*/  F2FP.F16.F32.PACK_AB R15, R20, R9 ;  /* 0x00000009140f723e */ /* 0x000fe400000000ff */
[----:B------:R-:W-:-:S04]  /*50b0*/  F2FP.F16.F32.PACK_AB R26, R54, R53 ;  /* 0x00000035361a723e */ /* 0x000fc800000000ff */
[----:B------:R-:W1:Y:S01]  /*50c0*/  MUFU.EX2 R45, R45 ;  /* 0x0000002d002d7308 */ /* 0x000e620000000800 */
[----:B0-----:R-:W-:Y:S01]  /*50d0*/  F2FP.F16.F32.PACK_AB R32, R68, R47 ;  /* 0x0000002f4420723e */ /* 0x001fe200000000ff */
[----:B--2---:R-:W-:Y:S01]  /*50e0*/  FADD.FTZ R6, R46, R27 ;  /* 0x0000001b2e067221 */ /* 0x004fe20000010000 */
[----:B------:R-:W-:Y:S01]  /*50f0*/  F2FP.F16.F32.PACK_AB R27, R37, R2 ;  /* 0x00000002251b723e */ /* 0x000fe200000000ff */
[----:B------:R-:W-:-:S04]  /*5100*/  FADD.FTZ R2, R38, R5 ;  /* 0x0000000526027221 */ /* 0x000fc80000010000 */
[----:B------:R-:W-:Y:S08]  /*5110*/  MUFU.EX2 R44, R44 ;  /* 0x0000002c002c7308 */ /* 0x000ff00000000800 */
[----:B------:R-:W-:Y:S01]  /*5120*/  MUFU.EX2 R43, R43 ;  /* 0x0000002b002b7308 */ /* 0x000fe20000000800 */
[----:B-1----:R-:W-:-:S07]  /*5130*/  FADD.FTZ R5, R45, R6 ;  /* 0x000000062d057221 */ /* 0x002fce0000010000 */
[----:B------:R0:W1:Y:S08]  /*5140*/  MUFU.EX2 R55, R31 ;  /* 0x0000001f00377308 */ /* 0x0000700000000800 */
[----:B------:R-:W2:Y:S01]  /*5150*/  MUFU.EX2 R48, R48 ;  /* 0x0000003000307308 */ /* 0x000ea20000000800 */
[----:B0-----:R-:W-:-:S05]  /*5160*/  F2FP.F16.F32.PACK_AB R31, R78, R69 ;  /* 0x000000454e1f723e */ /* 0x001fca00000000ff */
[----:B------:R0:W-:Y:S02]  /*5170*/  STSM.16.M88.4 [R22], R28 ;  /* 0x0000001c16007844 */ /* 0x0001e40000000200 */
[----:B------:R-:W-:Y:S01]  /*5180*/  MUFU.EX2 R42, R42 ;  /* 0x0000002a002a7308 */ /* 0x000fe20000000800 */
[----:B-1----:R-:W-:Y:S01]  /*5190*/  FADD.FTZ R7, R55, R2 ;  /* 0x0000000237077221 */ /* 0x002fe20000010000 */
[----:B------:R1:W-:Y:S01]  /*51a0*/  STSM.16.M88.4 [R18], R12 ;  /* 0x0000000c12007844 */ /* 0x0003e20000000200 */
[----:B------:R-:W-:-:S04]  /*51b0*/  FADD.FTZ R2, R44, R5 ;  /* 0x000000052c027221 */ /* 0x000fc80000010000 */
[----:B------:R-:W-:Y:S01]  /*51c0*/  FADD.FTZ R5, R43, R2 ;  /* 0x000000022b057221 */ /* 0x000fe20000010000 */
[----:B------:R-:W1:Y:S01]  /*51d0*/  MUFU.EX2 R41, R41 ;  /* 0x0000002900297308 */ /* 0x000e620000000800 */
[----:B--2---:R-:W-:-:S04]  /*51e0*/  FADD.FTZ R6, R48, R7 ;  /* 0x0000000730067221 */ /* 0x004fc80000010000 */
[----:B------:R-:W-:Y:S01]  /*51f0*/  FADD.FTZ R7, R3, R6 ;  /* 0x0000000603077221 */ /* 0x000fe20000010000 */
[----:B0-----:R-:W-:Y:S02]  /*5200*/  F2FP.F16.F32.PACK_AB R28, R45, R46 ;  /* 0x0000002e2d1c723e */ /* 0x001fe400000000ff */
[----:B------:R-:W0:Y:S01]  /*5210*/  MUFU.EX2 R39, R39 ;  /* 0x0000002700277308 */ /* 0x000e220000000800 */
[----:B------:R-:W-:Y:S02]  /*5220*/  F2FP.F16.F32.PACK_AB R30, R43, R44 ;  /* 0x0000002c2b1e723e */ /* 0x000fe400000000ff */
[----:B------:R-:W-:Y:S02]  /*5230*/  F2FP.F16.F32.PACK_AB R29, R55, R38 ;  /* 0x00000026371d723e */ /* 0x000fe400000000ff */
[----:B------:R-:W-:-:S03]  /*5240*/  F2FP.F16.F32.PACK_AB R31, R3, R48 ;  /* 0x00000030031f723e */ /* 0x000fc600000000ff */
[----:B------:R-:W2:Y:S01]  /*5250*/  MUFU.EX2 R40, R40 ;  /* 0x0000002800287308 */ /* 0x000ea20000000800 */
[----:B-1----:R-:W-:Y:S01]  /*5260*/  F2FP.F16.F32.PACK_AB R12, R41, R42 ;  /* 0x0000002a290c723e */ /* 0x002fe200000000ff */
[----:B------:R-:W-:-:S04]  /*5270*/  FADD.FTZ R42, R42, R5 ;  /* 0x000000052a2a7221 */ /* 0x000fc80000010000 */
[----:B------:R-:W-:Y:S02]  /*5280*/  FADD.FTZ R42, R41, R42 ;  /* 0x0000002a292a7221 */ /* 0x000fe40000010000 */
[----:B------:R1:W-:Y:S02]  /*5290*/  MUFU.EX2 R0, R33 ;  /* 0x0000002100007308 */ /* 0x0003e40000000800 */
[----:B0-----:R-:W-:-:S06]  /*52a0*/  FADD.FTZ R3, R39, R42 ;  /* 0x0000002a27037221 */ /* 0x001fcc0000010000 */
[----:B------:R0:W3:Y:S01]  /*52b0*/  MUFU.EX2 R47, R35 ;  /* 0x00000023002f7308 */ /* 0x0000e20000000800 */
[----:B-1----:R-:W-:Y:S01]  /*52c0*/  F2FP.F16.F32.PACK_AB R33, R76, R11 ;  /* 0x0000000b4c21723e */ /* 0x002fe200000000ff */
[C---:B--2---:R-:W-:Y:S01]  /*52d0*/  FADD.FTZ R3, R40.reuse, R3 ;  /* 0x0000000328037221 */ /* 0x044fe20000010000 */
[----:B------:R-:W-:-:S05]  /*52e0*/  F2FP.F16.F32.PACK_AB R14, R40, R39 ;  /* 0x00000027280e723e */ /* 0x000fca00000000ff */
[----:B------:R-:W1:Y:S01]  /*52f0*/  MUFU.EX2 R70, R70 ;  /* 0x0000004600467308 */ /* 0x000e620000000800 */
[----:B0-----:R-:W-:-:S05]  /*5300*/  F2FP.F16.F32.PACK_AB R35, R80, R21 ;  /* 0x000000155023723e */ /* 0x001fca00000000ff */
[----:B------:R0:W-:Y:S02]  /*5310*/  STSM.16.M88.4 [R17+0x27800], R32 ;  /* 0x0278002011007844 */ /* 0x0001e40000000200 */
[----:B------:R-:W2:Y:S01]  /*5320*/  MUFU.EX2 R77, R77 ;  /* 0x0000004d004d7308 */ /* 0x000ea20000000800 */
[----:B---3--:R-:W-:Y:S01]  /*5330*/  F2FP.F16.F32.PACK_AB R13, R47, R0 ;  /* 0x000000002f0d723e */ /* 0x008fe200000000ff */
[----:B------:R0:W-:Y:S01]  /*5340*/  STSM.16.M88.4 [R136], R24 ;  /* 0x0000001888007844 */ /* 0x0001e20000000200 */
[----:B------:R-:W-:-:S03]  /*5350*/  FADD.FTZ R0, R0, R7 ;  /* 0x0000000700007221 */ /* 0x000fc60000010000 */
[----:B------:R0:W-:Y:S01]  /*5360*/  STSM.16.M88.4 [R22+0x6000], R28 ;  /* 0x0060001c16007844 */ /* 0x0001e20000000200 */
[----:B------:R-:W-:Y:S01]  /*5370*/  FADD.FTZ R47, R47, R0 ;  /* 0x000000002f2f7221 */ /* 0x000fe20000010000 */
[----:B------:R-:W-:-:S03]  /*5380*/  VIADD R0, R88, 0xfffffffe ;  /* 0xfffffffe58007836 */ /* 0x000fc60000000000 */
[----:B-1----:R-:W-:Y:S01]  /*5390*/  FADD.FTZ R2, R70, R47 ;  /* 0x0000002f46027221 */ /* 0x002fe20000010000 */
[----:B--2---:R-:W-:-:S03]  /*53a0*/  F2FP.F16.F32.PACK_AB R15, R77, R70 ;  /* 0x000000464d0f723e */ /* 0x004fc600000000ff */
[----:B------:R-:W-:Y:S02]  /*53b0*/  FADD.FTZ R2, R77, R2 ;  /* 0x000000024d027221 */ /* 0x000fe40000010000 */
[----:B------:R0:W-:Y:S01]  /*53c0*/  STSM.16.M88.4 [R18+0x6000], R12 ;  /* 0x0060000c12007844 */ /* 0x0001e20000000200 */
[----:B------:R1:W-:Y:S06]  /*53d0*/  MEMBAR.ALL.CTA ;  /* 0x0000000000007992 */ /* 0x0003ec0000008000 */
[----:B-1----:R-:W1:Y:S02]  /*53e0*/  FENCE.VIEW.ASYNC.S ;  /* 0x00000000000073c6 */ /* 0x002e640000000000 */
[----:B-1----:R-:W-:Y:S01]  /*53f0*/  NOP ;  /* 0x0000000000007918 */ /* 0x002fe20000000000 */
[----:B------:R-:W-:Y:S05]  /*5400*/  @P2 BRA `(.L_x_841) ;  /* 0x0000000000442947 */ /* 0x000fea0003800000 */
        /* <DEDUP_REMOVED lines=10> */
.L_x_842:
[----:B------:R-:W-:-:S11]  /*54b0*/  UISETP.NE.AND UP2, UPT, UR7, 0x1, UPT ;  /* 0x000000010700788c */ /* 0x000fd6000bf45270 */
[----:B------:R-:W-:Y:S02]  /*54c0*/  @UP2 ULDC.64 UR10, c[0x0][0x9e8] ;  /* 0x00027a00000a2ab9 */ /* 0x000fe40000000a00 */
[----:B------:R-:W-:-:S04]  /*54d0*/  UIMAD.WIDE.U32 UR14, UR18, UR10, URZ ;  /* 0x0000000a120e72a5 */ /* 0x000fc8000f8e003f */
[----:B------:R-:W-:-:S12]  /*54e0*/  @UP2 USHF.R.U32.HI UR18, URZ, UR11, UR15 ;  /* 0x0000000b3f122299 */ /* 0x000fd8000801160f */
.L_x_843:
[----:B------:R-:W-:-:S04]  /*54f0*/  UIMAD UR7, UR18, UR7, UR7 ;  /* 0x00000007120772a4 */ /* 0x000fc8000f8e0207 */
[----:B------:R-:W-:-:S04]  /*5500*/  UISETP.LT.AND UP2, UPT, UR6, UR7, UPT ;  /* 0x000000070600728c */ /* 0x000fc8000bf41270 */
[----:B------:R-:W-:-:S12]  /*5510*/  USEL UR6, UR6, UR7, UP2 ;  /* 0x0000000706067287 */ /* 0x000fd80009000000 */
.L_x_841:
[----:B------:R-:W-:Y:S01]  /*5520*/  USHF.R.S32.HI UR7, URZ, 0x1f, UR6 ;  /* 0x0000001f3f077899 */ /* 0x000fe20008011406 */
[----:B------:R-:W-:Y:S02]  /*5530*/  CS2R R134, SRZ ;  /* 0x0000000000867805 */ /* 0x000fe4000001ff00 */
[----:B------:R-:W-:Y:S02]  /*5540*/  CS2R R132, SRZ ;  /* 0x0000000000847805 */ /* 0x000fe4000001ff00 */
[----:B------:R-:W-:Y:S01]  /*5550*/  CS2R R130, SRZ ;  /* 0x0000000000827805 */ /* 0x000fe2000001ff00 */
[----:B------:R-:W-:Y:S01]  /*5560*/  ULEA.HI UR7, UR7, UR6, URZ, 0x7 ;  /* 0x0000000607077291 */ /* 0x000fe2000f8f383f */
[----:B------:R-:W-:Y:S02]  /*5570*/  CS2R R128, SRZ ;  /* 0x0000000000807805 */ /* 0x000fe4000001ff00 */
[----:B------:R-:W-:Y:S02]  /*5580*/  CS2R R126, SRZ ;  /* 0x00000000007e7805 */ /* 0x000fe4000001ff00 */
[----:B------:R-:W-:Y:S01]  /*5590*/  CS2R R124, SRZ ;  /* 0x00000000007c7805 */ /* 0x000fe2000001ff00 */
[----:B------:R-:W-:Y:S01]  /*55a0*/  USHF.R.S32.HI UR7, URZ, 0x7, UR7 ;  /* 0x000000073f077899 */ /* 0x000fe20008011407 */
[----:B------:R-:W-:-:S02]  /*55b0*/  CS2R R122, SRZ ;  /* 0x00000000007a7805 */ /* 0x000fc4000001ff00 */
[----:B------:R-:W-:Y:S02]  /*55c0*/  CS2R R120, SRZ ;  /* 0x0000000000787805 */ /* 0x000fe4000001ff00 */
[----:B------:R-:W-:Y:S01]  /*55d0*/  CS2R R118, SRZ ;  /* 0x0000000000767805 */ /* 0x000fe2000001ff00 */
[----:B------:R-:W-:Y:S01]  /*55e0*/  UISETP.LT.AND UP2, UPT, UR39, UR7, UPT ;  /* 0x000000072700728c */ /* 0x000fe2000bf41270 */
[----:B------:R-:W-:Y:S02]  /*55f0*/  CS2R R116, SRZ ;  /* 0x0000000000747805 */ /* 0x000fe4000001ff00 */
[----:B------:R-:W-:Y:S02]  /*5600*/  CS2R R114, SRZ ;  /* 0x0000000000727805 */ /* 0x000fe4000001ff00 */
[----:B------:R-:W-:Y:S01]  /*5610*/  CS2R R112, SRZ ;  /* 0x0000000000707805 */ /* 0x000fe2000001ff00 */
[----:B------:R-:W-:Y:S01]  /*5620*/  USEL UR56, UR39, UR7, !UP2 ;  /* 0x0000000727387287 */ /* 0x000fe2000d000000 */
[----:B------:R-:W-:-:S02]  /*5630*/  CS2R R110, SRZ ;  /* 0x00000000006e7805 */ /* 0x000fc4000001ff00 */
[----:B------:R-:W-:Y:S02]  /*5640*/  CS2R R108, SRZ ;  /* 0x00000000006c7805 */ /* 0x000fe4000001ff00 */
[----:B------:R-:W-:Y:S02]  /*5650*/  CS2R R106, SRZ ;  /* 0x00000000006a7805 */ /* 0x000fe4000001ff00 */
[----:B------:R-:W-:Y:S02]  /*5660*/  CS2R R104, SRZ ;  /* 0x0000000000687805 */ /* 0x000fe4000001ff00 */
[----:B------:R-:W-:Y:S02]  /*5670*/  CS2R R102, SRZ ;  /* 0x0000000000667805 */ /* 0x000fe4000001ff00 */
[----:B------:R-:W-:Y:S02]  /*5680*/  ISETP.GE.AND P2, PT, R0, UR56, PT ;  /* 0x0000003800007c0c */ /* 0x000fe4000bf46270 */
[----:B------:R-:W-:-:S02]  /*5690*/  CS2R R100, SRZ ;  /* 0x0000000000647805 */ /* 0x000fc4000001ff00 */
[----:B------:R-:W-:Y:S02]  /*56a0*/  CS2R R98, SRZ ;  /* 0x0000000000627805 */ /* 0x000fe4000001ff00 */
[----:B------:R-:W-:Y:S02]  /*56b0*/  CS2R R96, SRZ ;  /* 0x0000000000607805 */ /* 0x000fe4000001ff00 */
[----:B------:R-:W-:Y:S02]  /*56c0*/  CS2R R94, SRZ ;  /* 0x00000000005e7805 */ /* 0x000fe4000001ff00 */
[----:B------:R-:W-:Y:S02]  /*56d0*/  CS2R R92, SRZ ;  /* 0x00000000005c7805 */ /* 0x000fe4000001ff00 */
[----:B------:R-:W-:Y:S02]  /*56e0*/  CS2R R90, SRZ ;  /* 0x00000000005a7805 */ /* 0x000fe4000001ff00 */
[----:B------:R-:W-:Y:S01]  /*56f0*/  CS2R R88, SRZ ;  /* 0x0000000000587805 */ /* 0x000fe2000001ff00 */
[----:B------:R-:W-:Y:S06]  /*5700*/  @!P2 BRA `(.L_x_844) ;  /* 0x000000380070a947 */ /* 0x000fec0003800000 */
[----:B------:R-:W-:Y:S01]  /*5710*/  IMAD.MOV.U32 R135, RZ, RZ, RZ ;  /* 0x000000ffff877224 */ /* 0x000fe200078e00ff */
[----:B------:R-:W-:Y:S01]  /*5720*/  ULDC UR35, c[0x0][0x9e4] ;  /* 0x0002790000237ab9 */ /* 0x000fe20000000800 */
[----:B------:R-:W-:Y:S01]  /*5730*/  ULDC UR53, c[0x0][0x9d8] ;  /* 0x0002760000357ab9 */ /* 0x000fe20000000800 */
[----:B------:R-:W-:Y:S01]  /*5740*/  ULDC UR34, c[0x0][0x988] ;  /* 0x0002620000227ab9 */ /* 0x000fe20000000800 */
[----:B------:R-:W-:-:S05]  /*5750*/  ULDC UR52, c[0x0][0x9e0] ;  /* 0x0002780000347ab9 */ /* 0x000fca0000000800 */
.L_x_861:
[----:B------:R-:W-:Y:S01]  /*5760*/  UIADD3 UR55, UR45, 0x1, URZ ;  /* 0x000000012d377890 */ /* 0x000fe2000fffe03f */
[----:B------:R-:W-:-:S03]  /*5770*/  ISETP.NE.AND P3, PT, RZ, UR37, PT ;  /* 0x00000025ff007c0c */ /* 0x000fc6000bf65270 */
[----:B------:R-:W-:-:S04]  /*5780*/  UISETP.NE.AND UP2, UPT, UR55, 0x2, UPT ;  /* 0x000000023700788c */ /* 0x000fc8000bf45270 */
[----:B------:R-:W-:Y:S02]  /*5790*/  USEL UR54, URZ, 0x1, UP2 ;  /* 0x000000013f367887 */ /* 0x000fe40009000000 */
[----:B------:R-:W-:Y:S02]  /*57a0*/  USEL UR55, UR55, URZ, UP2 ;  /* 0x0000003f37377287 */ /* 0x000fe40009000000 */
[----:B------:R-:W-:Y:S02]  /*57b0*/  ULOP3.LUT UR54, UR50, UR54, URZ, 0x3c, !UPT ;  /* 0x0000003632367292 */ /* 0x000fe4000f8e3c3f */
[----:B------:R-:W-:Y:S10]  /*57c0*/  @P3 BRA `(.L_x_845) ;  /* 0x00000000002c3947 */ /* 0x000ff40003800000 */
[----:B------:R-:W-:Y:S05]  /*57d0*/  @!P0 BRA `(.L_x_846) ;  /* 0x0000000000048947 */ /* 0x000fea0003800000 */
[----:B------:R-:W-:Y:S01]  /*57e0*/  BPT.TRAP 0x1 ;  /* 0x000000040000795c */ /* 0x000fe20000300000 */
.L_x_846:
[----:B------:R-:W-:Y:S01]  /*57f0*/  ULEA UR6, UR55, UR42, 0x3 ;  /* 0x0000002a37067291 */ /* 0x000fe2000f8e183f */
[----:B------:R-:W-:-:S05]  /*5800*/  IMAD.U32 R5, RZ, RZ, UR54 ;  /* 0x00000036ff057e24 */ /* 0x000fca000f8e00ff */
[----:B------:R-:W-:-:S04]  /*5810*/  SHF.L.U32 R5, R5, 0x1f, RZ ;  /* 0x0000001f05057819 */ /* 0x000fc800000006ff */
[----:B------:R1:W2:Y:S01]  /*5820*/  SYNCS.PHASECHK.TRANS64.TRYWAIT P2, [UR6+0x2d830], R5 ;  /* 0x02d83005ff0075a7 */ /* 0x0002a20008040146 */
[----:B------:R-:W-:Y:S05]  /*5830*/  @!P0 BRA `(.L_x_847) ;  /* 0x0000000000048947 */ /* 0x000fea0003800000 */
[----:B------:R-:W-:Y:S01]  /*5840*/  BPT.TRAP 0x1 ;  /* 0x000000040000795c */ /* 0x000fe20000300000 */
.L_x_847:
[----:B--2---:R-:W-:Y:S05]  /*5850*/  @P2 BRA `(.L_x_845) ;  /* 0x0000000000082947 */ /* 0x004fea0003800000 */
[----:B------:R-:W2:Y:S02]  /*5860*/  SYNCS.PHASECHK.TRANS64.TRYWAIT P2, [UR6+0x2d830], R5 ;  /* 0x02d83005ff0075a7 */ /* 0x000ea40008040146 */
[----:B--2---:R-:W-:Y:S05]  /*5870*/  @!P2 BRA `(.L_x_848) ;  /* 0x0000010c0038a947 */ /* 0x004fea0003800000 */
.L_x_845:
[----:B--2---:R-:W2:Y:S01]  /*5880*/  S2R R6, SR_TID.X ;  /* 0x0000000000067919 */ /* 0x004ea20000002100 */
[----:B------:R-:W-:Y:S01]  /*5890*/  UIMAD UR6, UR55, 0x600, UR32 ;  /* 0x00000600370678a4 */ /* 0x000fe2000f8e0220 */
[----:B------:R-:W-:Y:S01]  /*58a0*/  UMOV UR7, 0x80000020 ;  /* 0x8000002000077882 */ /* 0x000fe20000000000 */
[----:B------:R-:W-:Y:S02]  /*58b0*/  UMOV UR11, 0x80000020 ;  /* 0x80000020000b7882 */ /* 0x000fe40000000000 */
[----:B------:R-:W-:Y:S02]  /*58c0*/  UIADD3 UR10, UR6, 0x2, URZ ;  /* 0x00000002060a7890 */ /* 0x000fe4000fffe03f */
[----:B------:R-:W-:Y:S01]  /*58d0*/  UIADD3 UR14, UR6, 0x200, URZ ;  /* 0x00000200060e7890 */ /* 0x000fe2000fffe03f */
[----:B------:R-:W-:Y:S01]  /*58e0*/  UMOV UR15, 0x80000020 ;  /* 0x80000020000f7882 */ /* 0x000fe20000000000 */
[----:B------:R-:W-:Y:S01]  /*58f0*/  UIADD3 UR18, UR6, 0x202, URZ ;  /* 0x0000020206127890 */ /* 0x000fe2000fffe03f */
[----:B------:R-:W-:Y:S01]  /*5900*/  UMOV UR19, 0x80000020 ;  /* 0x8000002000137882 */ /* 0x000fe20000000000 */
[----:B------:R-:W-:Y:S01]  /*5910*/  UIADD3 UR22, UR6, 0x400, URZ ;  /* 0x0000040006167890 */ /* 0x000fe2000fffe03f */
[----:B------:R-:W-:Y:S01]  /*5920*/  UMOV UR23, 0x80000020 ;  /* 0x8000002000177882 */ /* 0x000fe20000000000 */
[----:B------:R-:W-:Y:S01]  /*5930*/  UIADD3 UR26, UR6, 0x402, URZ ;  /* 0x00000402061a7890 */ /* 0x000fe2000fffe03f */
[----:B------:R-:W-:Y:S01]  /*5940*/  UMOV UR27, 0x80000020 ;  /* 0x80000020001b7882 */ /* 0x000fe20000000000 */
[----:B--2---:R-:W-:-:S05]  /*5950*/  SHF.R.U32.HI R6, RZ, 0x7, R6 ;  /* 0x00000007ff067819 */ /* 0x004fca0000011606 */
[----:B-1----:R-:W-:-:S05]  /*5960*/  VIADD R5, R6, 0x8 ;  /* 0x0000000806057836 */ /* 0x002fca0000000000 */
[----:B------:R1:W-:Y:S06]  /*5970*/  BAR.SYNC.DEFER_BLOCKING R5, 0x100 ;  /* 0x000400050000751d */ /* 0x0003ec0000010000 */
[----:B0-----:R-:W-:-:S06]  /*5980*/  WARPGROUP.ARRIVE ;  /* 0x00000000000079c5 */ /* 0x001fcc0000000000 */
[----:B------:R-:W-:Y:S03]  /*5990*/  HGMMA.64x128x16.F32 R24, gdesc[UR4], RZ, !UPT, gsb0 ;  /* 0x01e00000041879f0 */ /* 0x000fe6000c0008ff */
        /* <DEDUP_REMOVED lines=16> */
[----:B-1----:R-:W-:Y:S05]  /*5aa0*/  @P3 BRA `(.L_x_849) ;  /* 0x00000000002c3947 */ /* 0x002fea0003800000 */
[----:B------:R-:W-:Y:S05]  /*5ab0*/  @!P0 BRA `(.L_x_850) ;  /* 0x0000000000048947 */ /* 0x000fea0003800000 */
[----:B------:R-:W-:Y:S01]  /*5ac0*/  BPT.TRAP 0x1 ;  /* 0x000000040000795c */ /* 0x000fe20000300000 */
.L_x_850:
[----:B------:R-:W-:Y:S01]  /*5ad0*/  ULEA UR6, UR45, UR42, 0x3 ;  /* 0x0000002a2d067291 */ /* 0x000fe2000f8e183f */
[----:B------:R-:W-:-:S05]  /*5ae0*/  IMAD.U32 R5, RZ, RZ, UR50 ;  /* 0x00000032ff057e24 */ /* 0x000fca000f8e00ff */
[----:B------:R-:W-:-:S04]  /*5af0*/  SHF.L.U32 R5, R5, 0x1f, RZ ;  /* 0x0000001f05057819 */ /* 0x000fc800000006ff */
[----:B------:R0:W1:Y:S01]  /*5b00*/  SYNCS.PHASECHK.TRANS64.TRYWAIT P2, [UR6+0x2d850], R5 ;  /* 0x02d85005ff0075a7 */ /* 0x0000620008040146 */
[----:B------:R-:W-:Y:S05]  /*5b10*/  @!P0 BRA `(.L_x_851) ;  /* 0x0000000000048947 */ /* 0x000fea0003800000 */
[----:B------:R-:W-:Y:S01]  /*5b20*/  BPT.TRAP 0x1 ;  /* 0x000000040000795c */ /* 0x000fe20000300000 */
.L_x_851:
[----:B-1----:R-:W-:Y:S05]  /*5b30*/  @P2 BRA `(.L_x_849) ;  /* 0x0000000000082947 */ /* 0x002fea0003800000 */
[----:B------:R-:W1:Y:S02]  /*5b40*/  SYNCS.PHASECHK.TRANS64.TRYWAIT P2, [UR6+0x2d850], R5 ;  /* 0x02d85005ff0075a7 */ /* 0x000e640008040146 */
[----:B-1----:R-:W-:Y:S05]  /*5b50*/  @!P2 BRA `(.L_x_852) ;  /* 0x000001080098a947 */ /* 0x002fea0003800000 */
.L_x_849:
[----:B------:R-:W-:Y:S01]  /*5b60*/  UIADD3 UR6, UR42, 0x400, URZ ;  /* 0x000004002a067890 */ /* 0x000fe2000fffe03f */
[----:B------:R-:W-:Y:S01]  /*5b70*/  WARPGROUP.ARRIVE ;  /* 0x00000000000079c5 */ /* 0x000fe20000000000 */
[----:B------:R-:W-:-:S05]  /*5b80*/  ULEA UR7, UR51, UR42, 0xd ;  /* 0x0000002a33077291 */ /* 0x000fca000f8e683f */
[----:B------:R-:W2:Y:S01]  /*5b90*/  S2R R152, SR_TID.X ;  /* 0x0000000000987919 */ /* 0x000ea20000002100 */
[----:B------:R-:W-:Y:S01]  /*5ba0*/  USHF.R.U32.HI UR6, URZ, 0x4, UR6 ;  /* 0x000000043f067899 */ /* 0x000fe20008011606 */
[----:B------:R-:W-:Y:S01]  /*5bb0*/  PLOP3.LUT P2, PT, PT, PT, UP0, 0x80, 0x0 ;  /* 0x000000000000781c */ /* 0x000fe20003f4f008 */
[----:B------:R-:W-:Y:S01]  /*5bc0*/  UIADD3 UR7, UR7, 0x21800, URZ ;  /* 0x0002180007077890 */ /* 0x000fe2000fffe03f */
[----:B------:R-:W-:Y:S01]  /*5bd0*/  PLOP3.LUT P3, PT, PT, PT, UP0, 0x80, 0x0 ;  /* 0x000000000000781c */ /* 0x000fe20003f6f008 */
[----:B------:R-:W-:Y:S01]  /*5be0*/  ULOP3.LUT UR6, UR6, 0x3fff, URZ, 0xc0, !UPT ;  /* 0x00003fff06067892 */ /* 0x000fe2000f8ec03f */
[----:B------:R-:W-:Y:S01]  /*5bf0*/  VIADD R151, R137, UR41 ;  /* 0x0000002989977c36 */ /* 0x000fe20008000000 */
[----:B------:R-:W-:Y:S01]  /*5c00*/  USHF.R.U32.HI UR7, URZ, 0x4, UR7 ;  /* 0x000000043f077899 */ /* 0x000fe20008011607 */
[----:B------:R-:W-:Y:S01]  /*5c10*/  FMUL.FTZ R9, R27, UR53 ;  /* 0x000000351b097c20 */ /* 0x000fe20008410000 */
[----:B------:R-:W-:Y:S01]  /*5c20*/  ULOP3.LUT UR10, UR6, 0x2000000, URZ, 0xfc, !UPT ;  /* 0x02000000060a7892 */ /* 0x000fe2000f8efc3f */
[----:B------:R-:W-:Y:S01]  /*5c30*/  FMUL.FTZ R20, R34, UR53 ;  /* 0x0000003522147c20 */ /* 0x000fe20008410000 */
[----:B------:R-:W-:Y:S01]  /*5c40*/  ULOP3.LUT UR6, UR7, 0x3fff, URZ, 0xc0, !UPT ;  /* 0x00003fff07067892 */ /* 0x000fe2000f8ec03f */
[----:B------:R-:W-:Y:S01]  /*5c50*/  FMUL.FTZ R27, R39, UR53 ;  /* 0x00000035271b7c20 */ /* 0x000fe20008410000 */
[----:B------:R-:W-:Y:S01]  /*5c60*/  UIMAD UR7, UR45, 0x600, UR10 ;  /* 0x000006002d0778a4 */ /* 0x000fe2000f8e020a */
[----:B------:R-:W-:Y:S01]  /*5c70*/  FMUL.FTZ R34, R46, UR53 ;  /* 0x000000352e227c20 */ /* 0x000fe20008410000 */
[----:B------:R-:W-:Y:S01]  /*5c80*/  ULOP3.LUT UR6, UR6, 0x10000, URZ, 0xfc, !UPT ;  /* 0x0001000006067892 */ /* 0x000fe2000f8efc3f */
[----:B------:R-:W-:Y:S01]  /*5c90*/  FMUL.FTZ R39, R51, UR53 ;  /* 0x0000003533277c20 */ /* 0x000fe20008410000 */
[----:B------:R-:W-:Y:S01]  /*5ca0*/  UMOV UR31, 0x80000020 ;  /* 0x80000020001f7882 */ /* 0x000fe20000000000 */
[----:B------:R-:W-:Y:S01]  /*5cb0*/  UMOV UR29, 0x40000040 ;  /* 0x40000040001d7882 */ /* 0x000fe20000000000 */
[----:B------:R-:W-:Y:S01]  /*5cc0*/  FMUL.FTZ R51, R61, UR53 ;  /* 0x000000353d337c20 */ /* 0x000fe20008410000 */
[----:B------:R-:W-:Y:S01]  /*5cd0*/  UMOV UR30, UR7 ;  /* 0x00000007001e7c82 */ /* 0x000fe20008000000 */
[----:B------:R-:W-:Y:S01]  /*5ce0*/  FMUL.FTZ R61, R71, UR53 ;  /* 0x00000035473d7c20 */ /* 0x000fe20008410000 */
[----:B------:R-:W-:Y:S01]  /*5cf0*/  UMOV UR28, UR6 ;  /* 0x00000006001c7c82 */ /* 0x000fe20008000000 */
[----:B------:R-:W3:Y:S01]  /*5d00*/  LDC R71, c[0x0][0x2f0] ;  /* 0x0000bc00ff477b82 */ /* 0x000ee20000000800 */
[----:B------:R-:W-:Y:S01]  /*5d10*/  HGMMA.64x96x16.F32 R88, gdesc[UR28].tnspB, R88, gsb0 ;  /* 0x416000001c5879f0 */ /* 0x000fe20008000858 */
[----:B------:R-:W-:Y:S01]  /*5d20*/  UIADD3 UR30, UR7, 0x40, URZ ;  /* 0x00000040071e7890 */ /* 0x000fe2000fffe03f */
[----:B------:R-:W-:Y:S01]  /*5d30*/  FMUL.FTZ R13, R31, UR53 ;  /* 0x000000351f0d7c20 */ /* 0x000fe20008410000 */
[----:B------:R-:W-:Y:S01]  /*5d40*/  UIADD3 UR28, UR6, 0x2, URZ ;  /* 0x00000002061c7890 */ /* 0x000fe2000fffe03f */
[----:B------:R-:W-:Y:S01]  /*5d50*/  FMUL.FTZ R31, R43, UR53 ;  /* 0x000000352b1f7c20 */ /* 0x000fe20008410000 */
[----:B------:R-:W-:Y:S01]  /*5d60*/  UMOV UR31, 0x80000020 ;  /* 0x80000020001f7882 */ /* 0x000fe20000000000 */
[----:B------:R-:W-:Y:S01]  /*5d70*/  UMOV UR29, 0x40000040 ;  /* 0x40000040001d7882 */ /* 0x000fe20000000000 */
[----:B------:R-:W-:Y:S01]  /*5d80*/  FMUL.FTZ R43, R55, UR53 ;  /* 0x00000035372b7c20 */ /* 0x000fe20008410000 */
[----:B--2---:R-:W-:Y:S01]  /*5d90*/  SHF.R.U32.HI R143, RZ, 0x7, R152 ;  /* 0x00000007ff8f7819 */ /* 0x004fe20000011698 */
[----:B------:R-:W-:Y:S01]  /*5da0*/  FMUL.FTZ R55, R65, UR53 ;  /* 0x0000003541377c20 */ /* 0x000fe20008410000 */
[----:B-1----:R-:W-:Y:S01]  /*5db0*/  FMUL.FTZ R6, R25, UR53 ;  /* 0x0000003519067c20 */ /* 0x002fe20008410000 */
[----:B------:R-:W-:Y:S01]  /*5dc0*/  FMUL.FTZ R15, R33, UR53 ;  /* 0x00000035210f7c20 */ /* 0x000fe20008410000 */
[----:B------:R-:W-:Y:S01]  /*5dd0*/  FMUL.FTZ R65, R75, UR53 ;  /* 0x000000354b417c20 */ /* 0x000fe20008410000 */
[----:B------:R-:W-:Y:S01]  /*5de0*/  FMUL.FTZ R25, R37, UR53 ;  /* 0x0000003525197c20 */ /* 0x000fe20008410000 */
[----:B------:R-:W-:Y:S01]  /*5df0*/  FMUL.FTZ R33, R45, UR53 ;  /* 0x000000352d217c20 */ /* 0x000fe20008410000 */
[----:B------:R-:W-:-:S02]  /*5e00*/  IMAD.SHL.U32 R75, R0, 0x80, RZ ;  /* 0x00000080004b7824 */ /* 0x000fc400078e00ff */
        /* <DEDUP_REMOVED lines=9> */
[----:B0-----:R-:W-:Y:S01]  /*5ea0*/  FMUL.FTZ R5, R24, UR53 ;  /* 0x0000003518057c20 */ /* 0x001fe20008410000 */
[----:B------:R-:W-:Y:S01]  /*5eb0*/  FMUL.FTZ R21, R35, UR53 ;  /* 0x0000003523157c20 */ /* 0x000fe20008410000 */
[----:B------:R-:W-:Y:S01]  /*5ec0*/  FMUL.FTZ R26, R38, UR53 ;  /* 0x00000035261a7c20 */ /* 0x000fe20008410000 */
[----:B------:R-:W-:Y:S01]  /*5ed0*/  IADD3 R79, -R75, 0x1, RZ ;  /* 0x000000014b4f7810 */ /* 0x000fe20007ffe1ff */
        /* <DEDUP_REMOVED lines=13> */
[----:B------:R-:W-:-:S02]  /*5fb0*/  IMAD.U32 R47, RZ, RZ, UR55 ;  /* 0x00000037ff2f7e24 */ /* 0x000fc4000f8e00ff */
        /* <DEDUP_REMOVED lines=17> */
[----:B------:R-:W-:-:S02]  /*60d0*/  IMAD R80, R16, -0x2, R79 ;  /* 0xfffffffe10507824 */ /* 0x000fc400078e024f */
[----:B------:R-:W-:Y:S01]  /*60e0*/  FMUL.FTZ R72, R81, UR53 ;  /* 0x0000003551487c20 */ /* 0x000fe20008410000 */
[----:B------:R-:W-:Y:S01]  /*60f0*/  FMUL.FTZ R73, R82, UR53 ;  /* 0x0000003552497c20 */ /* 0x000fe20008410000 */
[----:B------:R-:W-:Y:S01]  /*6100*/  FMUL.FTZ R74, R83, UR53 ;  /* 0x00000035534a7c20 */ /* 0x000fe20008410000 */
[----:B------:R-:W-:Y:S01]  /*6110*/  FMUL.FTZ R76, R85, UR53 ;  /* 0x00000035554c7c20 */ /* 0x000fe20008410000 */
[----:B------:R-:W-:Y:S01]  /*6120*/  FMUL.FTZ R78, R86, UR53 ;  /* 0x00000035564e7c20 */ /* 0x000fe20008410000 */
[----:B------:R-:W-:Y:S01]  /*6130*/  FMUL.FTZ R79, R87, UR53 ;  /* 0x00000035574f7c20 */ /* 0x000fe20008410000 */
[----:B------:R-:W-:Y:S01]  /*6140*/  @!P1 LEA R47, R47, UR42, 0x3 ;  /* 0x0000002a2f2f9c11 */ /* 0x000fe2000f8e18ff */
[----:B------:R-:W0:Y:S01]  /*6150*/  MUFU.TANH R5, R5 ;  /* 0x0000000500057308 */ /* 0x000e220000002400 */
[----:B---3--:R-:W-:-:S03]  /*6160*/  IMAD R80, R71, UR43, R80 ;  /* 0x0000002b47507c24 */ /* 0x008fc6000f8e0250 */
[----:B------:R-:W-:-:S04]  /*6170*/  @!P1 VIADD R47, R47, 0x2d840 ;  /* 0x0002d8402f2f9836 */ /* 0x000fc80000000000 */
[----:B------:R-:W1:Y:S01]  /*6180*/  MUFU.TANH R6, R6 ;  /* 0x0000000600067308 */ /* 0x000e620000002400 */
[----:B------:R-:W-:-:S07]  /*6190*/  @!P1 PRMT R47, RZ, 0x654, R47 ;  /* 0x00000654ff2f9816 */ /* 0x000fce000000002f */
[----:B------:R-:W2:Y:S08]  /*61a0*/  MUFU.TANH R7, R7 ;  /* 0x0000000700077308 */ /* 0x000eb00000002400 */
[----:B------:R-:W3:Y:S08]  /*61b0*/  MUFU.TANH R9, R9 ;  /* 0x0000000900097308 */ /* 0x000ef00000002400 */
[----:B------:R-:W4:Y:S01]  /*61c0*/  MUFU.TANH R10, R10 ;  /* 0x0000000a000a7308 */ /* 0x000f220000002400 */
[----:B------:R-:W-:-:S02]  /*61d0*/  WARPGROUP.DEPBAR.LE gsb0, 0x0 ;  /* 0x00008000000079c5 */ /* 0x000fc40000010000 */
[----:B------:R-:W-:-:S05]  /*61e0*/  WARPGROUP.ARRIVE ;  /* 0x00000000000079c5 */ /* 0x000fca0000000000 */
[----:B------:R-:W0:Y:S01]  /*61f0*/  MUFU.TANH R11, R11 ;  /* 0x0000000b000b7308 */ /* 0x000e220000002400 */
[----:B------:R-:W-:Y:S01]  /*6200*/  HGMMA.64x96x16.F32 R88, gdesc[UR28].tnspB, R88, gsb0 ;  /* 0x416000001c5879f0 */ /* 0x000fe20008000858 */
[----:B------:R-:W-:Y:S02]  /*6210*/  UIADD3 UR30, UR7, 0x80, URZ ;  /* 0x00000080071e7890 */ /* 0x000fe4000fffe03f */
[----:B------:R-:W-:Y:S01]  /*6220*/  UIADD3 UR28, UR6, 0x4, URZ ;  /* 0x00000004061c7890 */ /* 0x000fe2000fffe03f */
[----:B------:R-:W-:Y:S01]  /*6230*/  UMOV UR31, 0x80000020 ;  /* 0x80000020001f7882 */ /* 0x000fe20000000000 */
[----:B------:R-:W-:Y:S02]  /*6240*/  UMOV UR29, 0x40000040 ;  /* 0x40000040001d7882 */ /* 0x000fe40000000000 */
        /* <DEDUP_REMOVED lines=12> */
[----:B------:R-:W-:-:S02]  /*6310*/  WARPGROUP.DEPBAR.LE gsb0, 0x0 ;  /* 0x00008000000079c5 */ /* 0x000fc40000010000 */
[----:B------:R-:W-:-:S05]  /*6320*/  WARPGROUP.ARRIVE ;  /* 0x00000000000079c5 */ /* 0x000fca0000000000 */
[----:B------:R-:W0:Y:S01]  /*6330*/  MUFU.TANH R30, R30 ;  /* 0x0000001e001e7308 */ /* 0x000e220000002400 */
[----:B------:R-:W-:Y:S01]  /*6340*/  HGMMA.64x96x16.F32 R88, gdesc[UR28].tnspB, R88, gsb0 ;  /* 0x416000001c5879f0 */ /* 0x000fe20008000858 */
[----:B------:R-:W-:Y:S02]  /*6350*/  UIADD3 UR30, UR7, 0xc0, URZ ;  /* 0x000000c0071e7890 */ /* 0x000fe4000fffe03f */
[----:B------:R-:W-:-:S04]  /*6360*/  UIADD3 UR28, UR6, 0x6, URZ ;  /* 0x00000006061c7890 */ /* 0x000fc8000fffe03f */
[----:B------:R-:W0:Y:S01]  /*6370*/  MUFU.TANH R31, R31 ;  /* 0x0000001f001f7308 */ /* 0x000e220000002400 */
[----:B------:R-:W-:Y:S01]  /*6380*/  UMOV UR31, 0x80000020 ;  /* 0x80000020001f7882 */ /* 0x000fe20000000000 */
[----:B------:R-:W-:-:S06]  /*6390*/  UMOV UR29, 0x40000040 ;  /* 0x40000040001d7882 */ /* 0x000fcc0000000000 */
        /* <DEDUP_REMOVED lines=64> */
[----:B------:R-:W0:Y:S01]  /*67a0*/  MUFU.TANH R79, R79 ;  /* 0x0000004f004f7308 */ /* 0x000e220000002400 */
[----:B------:R-:W-:-:S02]  /*67b0*/  WARPGROUP.DEPBAR.LE gsb0, 0x0 ;  /* 0x00008000000079c5 */ /* 0x000fc40000010000 */
[----:B------:R-:W-:-:S06]  /*67c0*/  WARPGROUP.ARRIVE ;  /* 0x00000000000079c5 */ /* 0x000fcc0000000000 */
[----:B------:R-:W-:Y:S01]  /*67d0*/  HGMMA.64x96x16.F32 R88, gdesc[UR28].tnspB, R88, gsb0 ;  /* 0x416000001c5879f0 */ /* 0x000fe20008000858 */
[----:B------:R-:W-:Y:S02]  /*67e0*/  UIADD3 UR30, UR7, 0x1c0, URZ ;  /* 0x000001c0071e7890 */ /* 0x000fe4000fffe03f */
[----:B------:R-:W-:Y:S01]  /*67f0*/  UIADD3 UR28, UR6, 0x606, URZ ;  /* 0x00000606061c7890 */ /* 0x000fe2000fffe03f */
[----:B------:R-:W-:Y:S01]  /*6800*/  UMOV UR31, 0x80000020 ;  /* 0x80000020001f7882 */ /* 0x000fe20000000000 */
[----:B------:R-:W-:Y:S01]  /*6810*/  UMOV UR29, 0x40000040 ;  /* 0x40000040001d7882 */ /* 0x000fe20000000000 */
[----:B------:R-:W-:Y:S02]  /*6820*/  @UP0 ULDC UR6, c[0x0][0x44c] ;  /* 0x0001130000060ab9 */ /* 0x000fe40000000800 */
[----:B------:R-:W-:Y:S01]  /*6830*/  @P2 IMAD.HI.U32 R46, R151, UR6, RZ ;  /* 0x00000006972e2c27 */ /* 0x000fe2000f8e00ff */
[----:B------:R-:W-:Y:S01]  /*6840*/  @UP0 ULDC UR6, c[0x0][0x450] ;  /* 0x0001140000060ab9 */ /* 0x000fe20000000800 */
[----:B------:R-:W-:-:S03]  /*6850*/  ISETP.GE.U32.AND P2, PT, R152, 0x180, PT ;  /* 0x000001809800780c */ /* 0x000fc60003f46070 */
[----:B------:R-:W-:Y:S01]  /*6860*/  @P3 SHF.R.U32.HI R151, RZ, UR6, R46 ;  /* 0x00000006ff973c19 */ /* 0x000fe2000801162e */
[----:B------:R-:W-:Y:S02]  /*6870*/  VIADD R46, R143, 0x9 ;  /* 0x000000098f2e7836 */ /* 0x000fe40000000000 */
[----:B------:R-:W5:Y:S02]  /*6880*/  LDC R143, c[0x0][0x288] ;  /* 0x0000a200ff8f7b82 */ /* 0x000f640000000800 */
[----:B------:R-:W1:Y:S01]  /*6890*/  SHFL.IDX PT, R84, R151, RZ, 0x1c1f ;  /* 0x001c1fff97547589 */ /* 0x000e6200000e0000 */
[----:B------:R-:W-:Y:S02]  /*68a0*/  SEL R46, R46, 0x9, !P2 ;  /* 0x000000092e2e7807 */ /* 0x000fe40005000000 */
[----:B------:R-:W-:Y:S01]  /*68b0*/  PLOP3.LUT P2, PT, PT, PT, UP1, 0x40, 0x0 ;  /* 0x000000000000781c */ /* 0x000fe20003f4e818 */
[----:B-----5:R-:W-:-:S04]  /*68c0*/  IMAD.IADD R80, R80, 0x1, -R143 ;  /* 0x0000000150507824 */ /* 0x020fc800078e0a8f */
[C---:B------:R-:W-:Y:S02]  /*68d0*/  VIADD R83, R80.reuse, UR52 ;  /* 0x0000003450537c36 */ /* 0x040fe40008000000 */
[----:B------:R-:W-:Y:S02]  /*68e0*/  VIADD R82, R80, UR33 ;  /* 0x0000002150527c36 */ /* 0x000fe40008000000 */
[C---:B-1----:R-:W-:Y:S02]  /*68f0*/  IMAD.IADD R81, R84.reuse, 0x1, R83 ;  /* 0x0000000154517824 */ /* 0x042fe400078e0253 */
[----:B------:R-:W-:Y:S01]  /*6900*/  IMAD.IADD R80, R84, 0x1, R82 ;  /* 0x0000000154507824 */ /* 0x000fe200078e0252 */
[----:B------:R-:W-:Y:S02]  /*6910*/  WARPGROUP.DEPBAR.LE gsb0, 0x0 ;  /* 0x00008000000079c5 */ /* 0x000fe40000010000 */
[----:B------:R-:W-:-:S06]  /*6920*/  WARPGROUP.ARRIVE ;  /* 0x00000000000079c5 */ /* 0x000fcc0000000000 */
[----:B------:R-:W-:Y:S03]  /*6930*/  HGMMA.64x96x16.F32 R88, gdesc[UR28].tnspB, R88, gsb0 ;  /* 0x416000001c5879f0 */ /* 0x000fe60008000858 */
[----:B------:R-:W-:Y:S02]  /*6940*/  WARPGROUP.DEPBAR.LE gsb0, 0x0 ;  /* 0x00008000000079c5 */ /* 0x000fe40000010000 */
[----:B------:R1:W-:Y:S06]  /*6950*/  BAR.ARV R46, 0x100 ;  /* 0x0004002e0000751d */ /* 0x0003ec0000002000 */
[----:B------:R1:W-:Y:S01]  /*6960*/  @!P1 SYNCS.ARRIVE.TRANS64.RED.A1T0 RZ, [R47+URZ], RZ ;  /* 0x000000ff2fff99a7 */ /* 0x0003e2000810043f */
[----:B0-234-:R-:W-:Y:S05]  /*6970*/  @P2 BRA `(.L_x_853) ;  /* 0x00000000005c2947 */ /* 0x01dfea0003800000 */
[----:B-1----:R-:W-:Y:S01]  /*6980*/  IMAD R46, R71, UR43, R84 ;  /* 0x0000002b472e7c24 */ /* 0x002fe2000f8e0254 */
[----:B------:R-:W-:Y:S03]  /*6990*/  BSSY B0, `(.L_x_854) ;  /* 0x0000011000007945 */ /* 0x000fe60003800000 */
[----:B------:R-:W-:-:S05]  /*69a0*/  IMAD.IADD R85, R46, 0x1, -R143 ;  /* 0x000000012e557824 */ /* 0x000fca00078e0a8f */
[----:B------:R-:W-:-:S13]  /*69b0*/  ISETP.GT.AND P2, PT, R85, -0x1, PT ;  /* 0xffffffff5500780c */ /* 0x000fda0003f44270 */
[----:B------:R-:W-:Y:S05]  /*69c0*/  @P2 BRA `(.L_x_855) ;  /* 0x0000000000202947 */ /* 0x000fea0003800000 */
[----:B------:R-:W-:Y:S01]  /*69d0*/  IMAD.U32 R84, RZ, RZ, UR35 ;  /* 0x00000023ff547e24 */ /* 0x000fe2000f8e00ff */
[----:B------:R-:W-:-:S04]  /*69e0*/  LOP3.LUT R85, RZ, R85, RZ, 0x33, !PT ;  /* 0x00000055ff557212 */ /* 0x000fc800078e33ff */
[----:B------:R-:W-:-:S13]  /*69f0*/  ISETP.NE.AND P2, PT, R84, 0x1, PT ;  /* 0x000000015400780c */ /* 0x000fda0003f45270 */
[----:B------:R-:W0:Y:S02]  /*6a00*/  @P2 LDC.64 R46, c[0x0][0x9e8] ;  /* 0x00027a00ff2e2b82 */ /* 0x000e240000000a00 */
[----:B0-----:R-:W-:-:S05]  /*6a10*/  @P2 IMAD.HI.U32 R46, R85, R46, RZ ;  /* 0x0000002e552e2227 */ /* 0x001fca00078e00ff */
[----:B------:R-:W-:-:S04]  /*6a20*/  @P2 SHF.R.U32.HI R85, RZ, R47, R46 ;  /* 0x0000002fff552219 */ /* 0x000fc8000001162e */
[----:B------:R-:W-:Y:S01]  /*6a30*/  LOP3.LUT R85, RZ, R85, RZ, 0x33, !PT ;  /* 0x00000055ff557212 */ /* 0x000fe200078e33ff */
[----:B------:R-:W-:Y:S06]  /*6a40*/  BRA `(.L_x_856) ;  /* 0x0000000000147947 */ /* 0x000fec0003800000 */
.L_x_855:
[----:B------:R-:W-:-:S05]  /*6a50*/  IMAD.U32 R84, RZ, RZ, UR35 ;  /* 0x00000023ff547e24 */ /* 0x000fca000f8e00ff */
[----:B------:R-:W-:-:S13]  /*6a60*/  ISETP.NE.AND P2, PT, R84, 0x1, PT ;  /* 0x000000015400780c */ /* 0x000fda0003f45270 */
[----:B------:R-:W0:Y:S02]  /*6a70*/  @P2 LDC.64 R46, c[0x0][0x9e8] ;  /* 0x00027a00ff2e2b82 */ /* 0x000e240000000a00 */
[----:B0-----:R-:W-:-:S05]  /*6a80*/  @P2 IMAD.HI.U32 R46, R85, R46, RZ ;  /* 0x0000002e552e2227 */ /* 0x001fca00078e00ff */
[----:B------:R-:W-:-:S07]  /*6a90*/  @P2 SHF.R.U32.HI R85, RZ, R47, R46 ;  /* 0x0000002fff552219 */ /* 0x000fce000001162e */
.L_x_856:
[----:B------:R-:W-:Y:S05]  /*6aa0*/  BSYNC B0 ;  /* 0x0000000000007941 */ /* 0x000fea0003800000 */
.L_x_854:
[----:B------:R-:W-:-:S04]  /*6ab0*/  IMAD R85, R85, R84, -R75 ;  /* 0x0000005455557224 */ /* 0x000fc800078e0a4b */
[----:B------:R-:W-:-:S05]  /*6ac0*/  IMAD R85, R16, -0x2, R85 ;  /* 0xfffffffe10557824 */ /* 0x000fca00078e0255 */
[----:B------:R-:W-:Y:S02]  /*6ad0*/  VIADDMNMX R81, R85, R84, R81, PT ;  /* 0x0000005455517246 */ /* 0x000fe40003800151 */
[----:B------:R-:W-:-:S07]  /*6ae0*/  VIMNMX R80, R80, R85, !PT ;  /* 0x0000005550507248 */ /* 0x000fce0007fe0100 */
.L_x_853:
[----:B------:R-:W-:Y:S01]  /*6af0*/  ISETP.GT.AND P2, PT, R0, -0x1, PT ;  /* 0xffffffff0000780c */ /* 0x000fe20003f44270 */
[----:B------:R-:W0:Y:S03]  /*6b00*/  SHFL.IDX PT, R84, R151, 0x1, 0x1c1f ;  /* 0x003c1f0097547f89 */ /* 0x000e2600000e0000 */
[C---:B------:R-:W-:Y:S02]  /*6b10*/  ISETP.GT.AND P5, PT, R80.reuse, RZ, P2 ;  /* 0x000000ff5000720c */ /* 0x040fe400017a4270 */
[C---:B------:R-:W-:Y:S02]  /*6b20*/  ISETP.GT.AND P4, PT, R80.reuse, 0x1, P2 ;  /* 0x000000015000780c */ /* 0x040fe40001784270 */
[----:B------:R-:W-:Y:S02]  /*6b30*/  ISETP.LT.OR P5, PT, R81, 0x1, P5 ;  /* 0x000000015100780c */ /* 0x000fe40002fa1670 */
[----:B------:R-:W-:-:S02]  /*6b40*/  ISETP.GT.AND P6, PT, R80, 0x8, P2 ;  /* 0x000000085000780c */ /* 0x000fc400017c4270 */
[----:B------:R-:W-:Y:S02]  /*6b50*/  FSEL R5, R5, -INF , !P5 ;  /* 0xff80000005057808 */ /* 0x000fe40006800000 */
[C---:B------:R-:W-:Y:S02]  /*6b60*/  ISETP.GT.AND P5, PT, R80.reuse, 0x10, P2 ;  /* 0x000000105000780c */ /* 0x040fe400017a4270 */
[----:B------:R-:W-:Y:S02]  /*6b70*/  ISETP.GT.AND P3, PT, R80, 0x9, P2 ;  /* 0x000000095000780c */ /* 0x000fe40001764270 */
[C---:B------:R-:W-:Y:S02]  /*6b80*/  ISETP.LT.OR P5, PT, R81.reuse, 0x11, P5 ;  /* 0x000000115100780c */ /* 0x040fe40002fa1670 */
[----:B------:R-:W-:Y:S02]  /*6b90*/  ISETP.LT.OR P4, PT, R81, 0x2, P4 ;  /* 0x000000025100780c */ /* 0x000fe40002781670 */
[----:B------:R-:W-:-:S02]  /*6ba0*/  FSEL R14, R14, -INF , !P5 ;  /* 0xff8000000e0e7808 */ /* 0x000fc40006800000 */
[----:B------:R-:W-:Y:S01]  /*6bb0*/  ISETP.GT.AND P5, PT, R80, 0x20, P2 ;  /* 0x000000205000780c */ /* 0x000fe200017a4270 */
[--C-:B0-----:R-:W-:Y:S01]  /*6bc0*/  IMAD.IADD R83, R83, 0x1, R84.reuse ;  /* 0x0000000153537824 */ /* 0x101fe200078e0254 */
[C---:B------:R-:W-:Y:S01]  /*6bd0*/  ISETP.LT.OR P6, PT, R81.reuse, 0x9, P6 ;  /* 0x000000095100780c */ /* 0x040fe200037c1670 */
[----:B------:R-:W-:Y:S01]  /*6be0*/  IMAD.IADD R82, R82, 0x1, R84 ;  /* 0x0000000152527824 */ /* 0x000fe200078e0254 */
[C---:B------:R-:W-:Y:S02]  /*6bf0*/  ISETP.LT.OR P3, PT, R81.reuse, 0xa, P3 ;  /* 0x0000000a5100780c */ /* 0x040fe40001f61670 */
[----:B------:R-:W-:Y:S02]  /*6c00*/  ISETP.LT.OR P5, PT, R81, 0x21, P5 ;  /* 0x000000215100780c */ /* 0x000fe40002fa1670 */
[----:B------:R-:W-:Y:S02]  /*6c10*/  FSEL R6, R6, -INF , !P4 ;  /* 0xff80000006067808 */ /* 0x000fe40006000000 */
[----:B-1----:R-:W-:-:S02]  /*6c20*/  FSEL R46, R10, -INF , !P6 ;  /* 0xff8000000a2e7808 */ /* 0x002fc40007000000 */
[----:B------:R-:W-:Y:S02]  /*6c30*/  FSEL R47, R11, -INF , !P3 ;  /* 0xff8000000b2f7808 */ /* 0x000fe40005800000 */
[C---:B------:R-:W-:Y:S02]  /*6c40*/  ISETP.GT.AND P4, PT, R80.reuse, 0x11, P2 ;  /* 0x000000115000780c */ /* 0x040fe40001784270 */
[C---:B------:R-:W-:Y:S02]  /*6c50*/  ISETP.GT.AND P6, PT, R80.reuse, 0x18, P2 ;  /* 0x000000185000780c */ /* 0x040fe400017c4270 */
[----:B------:R-:W-:Y:S02]  /*6c60*/  ISETP.GT.AND P3, PT, R80, 0x19, P2 ;  /* 0x000000195000780c */ /* 0x000fe40001764270 */
[----:B------:R-:W-:Y:S02]  /*6c70*/  FSEL R28, R28, -INF , !P5 ;  /* 0xff8000001c1c7808 */ /* 0x000fe40006800000 */
[----:B------:R-:W-:-:S02]  /*6c80*/  ISETP.GT.AND P5, PT, R80, 0x30, P2 ;  /* 0x000000305000780c */ /* 0x000fc400017a4270 */
[C---:B------:R-:W-:Y:S02]  /*6c90*/  ISETP.LT.OR P4, PT, R81.reuse, 0x12, P4 ;  /* 0x000000125100780c */ /* 0x040fe40002781670 */
[C---:B------:R-:W-:Y:S02]  /*6ca0*/  ISETP.LT.OR P6, PT, R81.reuse, 0x19, P6 ;  /* 0x000000195100780c */ /* 0x040fe400037c1670 */
[C---:B------:R-:W-:Y:S02]  /*6cb0*/  ISETP.LT.OR P3, PT, R81.reuse, 0x1a, P3 ;  /* 0x0000001a5100780c */ /* 0x040fe40001f61670 */
[----:B------:R-:W-:Y:S02]  /*6cc0*/  ISETP.LT.OR P5, PT, R81, 0x31, P5 ;  /* 0x000000315100780c */ /* 0x000fe40002fa1670 */
[----:B------:R-:W-:Y:S02]  /*6cd0*/  FSEL R15, R15, -INF , !P4 ;  /* 0xff8000000f0f7808 */ /* 0x000fe40006000000 */
[----:B------:R-:W-:-:S02]  /*6ce0*/  FSEL R24, R24, -INF , !P6 ;  /* 0xff80000018187808 */ /* 0x000fc40007000000 */
        /* <DEDUP_REMOVED lines=53> */
[----:B------:R-:W-:-:S02]  /*7040*/  PLOP3.LUT P5, PT, PT, PT, UP1, 0x40, 0x0 ;  /* 0x000000000000781c */ /* 0x000fc40003fae818 */
[C---:B------:R-:W-:Y:S02]  /*7050*/  ISETP.LT.OR P4, PT, R81.reuse, 0x62, P4 ;  /* 0x000000625100780c */ /* 0x040fe40002781670 */
[C---:B------:R-:W-:Y:S02]  /*7060*/  ISETP.LT.OR P6, PT, R81.reuse, 0x69, P6 ;  /* 0x000000695100780c */ /* 0x040fe400037c1670 */
[----:B------:R-:W-:Y:S02]  /*7070*/  ISETP.LT.OR P3, PT, R81, 0x6a, P3 ;  /* 0x0000006a5100780c */ /* 0x000fe40001f61670 */
[----:B------:R-:W-:Y:S02]  /*7080*/  FSEL R63, R63, -INF , !P4 ;  /* 0xff8000003f3f7808 */ /* 0x000fe40006000000 */
[----:B------:R-:W-:Y:S02]  /*7090*/  FSEL R66, R66, -INF , !P6 ;  /* 0xff80000042427808 */ /* 0x000fe40007000000 */
[----:B------:R-:W-:-:S02]  /*70a0*/  FSEL R67, R67, -INF , !P3 ;  /* 0xff80000043437808 */ /* 0x000fc40005800000 */
[C---:B------:R-:W-:Y:S02]  /*70b0*/  ISETP.GT.AND P4, PT, R80.reuse, 0x71, P2 ;  /* 0x000000715000780c */ /* 0x040fe40001784270 */
[C---:B------:R-:W-:Y:S02]  /*70c0*/  ISETP.GT.AND P6, PT, R80.reuse, 0x78, P2 ;  /* 0x000000785000780c */ /* 0x040fe400017c4270 */
[----:B------:R-:W-:Y:S02]  /*70d0*/  ISETP.GT.AND P3, PT, R80, 0x79, P2 ;  /* 0x000000795000780c */ /* 0x000fe40001764270 */
[C---:B------:R-:W-:Y:S02]  /*70e0*/  ISETP.LT.OR P4, PT, R81.reuse, 0x72, P4 ;  /* 0x000000725100780c */ /* 0x040fe40002781670 */
[C---:B------:R-:W-:Y:S02]  /*70f0*/  ISETP.LT.OR P6, PT, R81.reuse, 0x79, P6 ;  /* 0x000000795100780c */ /* 0x040fe400037c1670 */
[----:B------:R-:W-:-:S02]  /*7100*/  ISETP.LT.OR P3, PT, R81, 0x7a, P3 ;  /* 0x0000007a5100780c */ /* 0x000fc40001f61670 */
[----:B------:R-:W-:Y:S02]  /*7110*/  FSEL R72, R72, -INF , !P4 ;  /* 0xff80000048487808 */ /* 0x000fe40006000000 */
[----:B------:R-:W-:Y:S02]  /*7120*/  FSEL R77, R77, -INF , !P6 ;  /* 0xff8000004d4d7808 */ /* 0x000fe40007000000 */
[----:B------:R-:W-:Y:S01]  /*7130*/  FSEL R76, R76, -INF , !P3 ;  /* 0xff8000004c4c7808 */ /* 0x000fe20005800000 */
[----:B------:R-:W-:Y:S06]  /*7140*/  @P5 BRA `(.L_x_857) ;  /* 0x00000000005c5947 */ /* 0x000fec0003800000 */
[----:B------:R-:W-:Y:S01]  /*7150*/  IMAD R84, R71, UR43, R84 ;  /* 0x0000002b47547c24 */ /* 0x000fe2000f8e0254 */
        /* <DEDUP_REMOVED lines=12> */
.L_x_859:
[----:B------:R-:W-:-:S05]  /*7220*/  IMAD.U32 R80, RZ, RZ, UR35 ;  /* 0x00000023ff507e24 */ /* 0x000fca000f8e00ff */
[----:B------:R-:W-:-:S13]  /*7230*/  ISETP.NE.AND P3, PT, R80, 0x1, PT ;  /* 0x000000015000780c */ /* 0x000fda0003f65270 */
[----:B------:R-:W0:Y:S02]  /*7240*/  @P3 LDC.64 R10, c[0x0][0x9e8] ;  /* 0x00027a00ff0a3b82 */ /* 0x000e240000000a00 */
[----:B0-----:R-:W-:-:S05]  /*7250*/  @P3 IMAD.HI.U32 R10, R84, R10, RZ ;  /* 0x0000000a540a3227 */ /* 0x001fca00078e00ff */
[----:B------:R-:W-:-:S07]  /*7260*/  @P3 SHF.R.U32.HI R84, RZ, R11, R10 ;  /* 0x0000000bff543219 */ /* 0x000fce000001160a */
.L_x_860:
[----:B------:R-:W-:Y:S05]  /*7270*/  BSYNC B0 ;  /* 0x0000000000007941 */ /* 0x000fea0003800000 */
.L_x_858:
[----:B------:R-:W-:-:S04]  /*7280*/  IMAD R75, R84, R80, -R75 ;  /* 0x00000050544b7224 */ /* 0x000fc800078e0a4b */
[----:B------:R-:W-:-:S05]  /*7290*/  IMAD R75, R16, -0x2, R75 ;  /* 0xfffffffe104b7824 */ /* 0x000fca00078e024b */
[----:B------:R-:W-:Y:S02]  /*72a0*/  VIADDMNMX R83, R75, R80, R83, PT ;  /* 0x000000504b537246 */ /* 0x000fe40003800153 */
[----:B------:R-:W-:-:S07]  /*72b0*/  VIMNMX R82, R82, R75, !PT ;  /* 0x0000004b52527248 */ /* 0x000fce0007fe0100 */
.L_x_857:
[----:B------:R-:W-:Y:S01]  /*72c0*/  FMNMX.FTZ R11, R5, R4, !PT ;  /* 0x00000004050b7209 */ /* 0x000fe20007810000 */
[----:B------:R-:W-:Y:S01]  /*72d0*/  UMOV UR50, UR54 ;  /* 0x0000003600327c82 */ /* 0x000fe20008000000 */
[----:B------:R-:W-:Y:S02]  /*72e0*/  ISETP.GT.AND P5, PT, R82, 0x9, P2 ;  /* 0x000000095200780c */ /* 0x000fe400017a4270 */
[----:B------:R-:W-:Y:S02]  /*72f0*/  FMNMX.FTZ R11, R6, R11, !PT ;  /* 0x0000000b060b7209 */ /* 0x000fe40007810000 */
[----:B------:R-:W-:Y:S02]  /*7300*/  ISETP.LT.OR P5, PT, R83, 0xa, P5 ;  /* 0x0000000a5300780c */ /* 0x000fe40002fa1670 */
[----:B------:R-:W-:Y:S02]  /*7310*/  FMNMX.FTZ R10, R46, R11, !PT ;  /* 0x0000000b2e0a7209 */ /* 0x000fe40007810000 */
[----:B------:R-:W-:-:S02]  /*7320*/  FSEL R13, R13, -INF , !P5 ;  /* 0xff8000000d0d7808 */ /* 0x000fc40006800000 */
[----:B------:R-:W-:Y:S02]  /*7330*/  FMNMX.FTZ R11, R47, R10, !PT ;  /* 0x0000000a2f0b7209 */ /* 0x000fe40007810000 */
[----:B------:R-:W-:Y:S02]  /*7340*/  ISETP.GT.AND P5, PT, R82, 0x18, P2 ;  /* 0x000000185200780c */ /* 0x000fe400017a4270 */
[----:B------:R-:W-:Y:S02]  /*7350*/  FMNMX.FTZ R10, R14, R11, !PT ;  /* 0x0000000b0e0a7209 */ /* 0x000fe40007810000 */
[----:B------:R-:W-:Y:S02]  /*7360*/  ISETP.LT.OR P5, PT, R83, 0x19, P5 ;  /* 0x000000195300780c */ /* 0x000fe40002fa1670 */
[----:B------:R-:W-:Y:S02]  /*7370*/  FMNMX.FTZ R11, R15, R10, !PT ;  /* 0x0000000a0f0b7209 */ /* 0x000fe40007810000 */
[----:B------:R-:W-:-:S02]  /*7380*/  ISETP.GT.AND P4, PT, R82, 0x1, P2 ;  /* 0x000000015200780c */ /* 0x000fc40001784270 */
[----:B------:R-:W-:Y:S02]  /*7390*/  FMNMX.FTZ R10, R24, R11, !PT ;  /* 0x0000000b180a7209 */ /* 0x000fe40007810000 */
[----:B------:R-:W-:Y:S02]  /*73a0*/  FSEL R26, R26, -INF , !P5 ;  /* 0xff8000001a1a7808 */ /* 0x000fe40006800000 */
[----:B------:R-:W-:Y:S02]  /*73b0*/  FMNMX.FTZ R11, R25, R10, !PT ;  /* 0x0000000a190b7209 */ /* 0x000fe40007810000 */
[----:B------:R-:W-:Y:S02]  /*73c0*/  ISETP.GT.AND P5, PT, R82, 0x21, P2 ;  /* 0x000000215200780c */ /* 0x000fe400017a4270 */
[----:B------:R-:W-:Y:S02]  /*73d0*/  FMNMX.FTZ R10, R28, R11, !PT ;  /* 0x0000000b1c0a7209 */ /* 0x000fe40007810000 */
[----:B------:R-:W-:-:S02]  /*73e0*/  ISETP.LT.OR P4, PT, R83, 0x2, P4 ;  /* 0x000000025300780c */ /* 0x000fc40002781670 */
[----:B------:R-:W-:Y:S02]  /*73f0*/  FMNMX.FTZ R11, R29, R10, !PT ;  /* 0x0000000a1d0b7209 */ /* 0x000fe40007810000 */
[----:B------:R-:W-:Y:S02]  /*7400*/  ISETP.LT.OR P5, PT, R83, 0x22, P5 ;  /* 0x000000225300780c */ /* 0x000fe40002fa1670 */
[----:B------:R-:W-:Y:S02]  /*7410*/  FMNMX.FTZ R10, R32, R11, !PT ;  /* 0x0000000b200a7209 */ /* 0x000fe40007810000 */
[----:B------:R-:W-:Y:S02]  /*7420*/  FSEL R31, R31, -INF , !P5 ;  /* 0xff8000001f1f7808 */ /* 0x000fe40006800000 */
[----:B------:R-:W-:Y:S02]  /*7430*/  FMNMX.FTZ R11, R33, R10, !PT ;  /* 0x0000000a210b7209 */ /* 0x000fe40007810000 */
[----:B------:R-:W-:-:S02]  /*7440*/  ISETP.GT.AND P5, PT, R82, RZ, P2 ;  /* 0x000000ff5200720c */ /* 0x000fc400017a4270 */
[----:B------:R-:W-:Y:S02]  /*7450*/  FMNMX.FTZ R10, R36, R11, !PT ;  /* 0x0000000b240a7209 */ /* 0x000fe40007810000 */
[----:B------:R-:W-:Y:S02]  /*7460*/  ISETP.LT.OR P5, PT, R83, 0x1, P5 ;  /* 0x000000015300780c */ /* 0x000fe40002fa1670 */
[----:B------:R-:W-:Y:S02]  /*7470*/  FMNMX.FTZ R11, R37, R10, !PT ;  /* 0x0000000a250b7209 */ /* 0x000fe40007810000 */
[----:B------:R-:W-:Y:S02]  /*7480*/  ISETP.GT.AND P3, PT, R82, 0x8, P2 ;  /* 0x000000085200780c */ /* 0x000fe40001764270 */
[----:B------:R-:W-:Y:S02]  /*7490*/  FMNMX.FTZ R10, R40, R11, !PT ;  /* 0x0000000b280a7209 */ /* 0x000fe40007810000 */
[----:B------:R-:W-:-:S02]  /*74a0*/  FSEL R7, R7, -INF , !P5 ;  /* 0xff80000007077808 */ /* 0x000fc40006800000 */
[----:B------:R-:W-:Y:S02]  /*74b0*/  FMNMX.FTZ R11, R41, R10, !PT ;  /* 0x0000000a290b7209 */ /* 0x000fe40007810000 */
[----:B------:R-:W-:Y:S02]  /*74c0*/  ISETP.LT.OR P3, PT, R83, 0x9, P3 ;  /* 0x000000095300780c */ /* 0x000fe40001f61670 */
[----:B------:R-:W-:Y:S02]  /*74d0*/  FMNMX.FTZ R10, R44, R11, !PT ;  /* 0x0000000b2c0a7209 */ /* 0x000fe40007810000 */
[----:B------:R-:W-:Y:S02]  /*74e0*/  FSEL R12, R12, -INF , !P3 ;  /* 0xff8000000c0c7808 */ /* 0x000fe40005800000 */
[----:B------:R-:W-:Y:S02]  /*74f0*/  FMNMX.FTZ R11, R45, R10, !PT ;  /* 0x0000000a2d0b7209 */ /* 0x000fe40007810000 */
[----:B------:R-:W-:-:S02]  /*7500*/  ISETP.GT.AND P3, PT, R82, 0x11, P2 ;  /* 0x000000115200780c */ /* 0x000fc40001764270 */
        /* <DEDUP_REMOVED lines=19> */
[----:B------:R-:W-:Y:S02]  /*7640*/  ISETP.GT.AND P5, PT, R82, 0x38, P2 ;  /* 0x000000385200780c */ /* 0x000fe400017a4270 */
[----:B------:R-:W-:Y:S02]  /*7650*/  FMNMX.FTZ R11, R70, R11, !PT ;  /* 0x0000000b460b7209 */ /* 0x000fe40007810000 */
[----:B------:R-:W-:Y:S02]  /*7660*/  ISETP.LT.OR P3, PT, R83, 0x32, P3 ;  /* 0x000000325300780c */ /* 0x000fe40001f61670 */
[----:B------:R-:W-:Y:S02]  /*7670*/  FMNMX.FTZ R10, R72, R11, !PT ;  /* 0x0000000b480a7209 */ /* 0x000fe40007810000 */
[----:B------:R-:W-:-:S02]  /*7680*/  FSEL R39, R39, -INF , !P3 ;  /* 0xff80000027277808 */ /* 0x000fc40005800000 */
[----:B------:R-:W-:Y:S02]  /*7690*/  FMNMX.FTZ R11, R77, R10, !PT ;  /* 0x0000000a4d0b7209 */ /* 0x000fe40007810000 */
[----:B------:R-:W-:Y:S02]  /*76a0*/  ISETP.LT.OR P5, PT, R83, 0x39, P5 ;  /* 0x000000395300780c */ /* 0x000fe40002fa1670 */
[----:B------:R-:W-:Y:S02]  /*76b0*/  FMNMX.FTZ R11, R76, R11, !PT ;  /* 0x0000000b4c0b7209 */ /* 0x000fe40007810000 */
[----:B------:R-:W-:Y:S02]  /*76c0*/  ISETP.GT.AND P3, PT, R82, 0x40, P2 ;  /* 0x000000405200780c */ /* 0x000fe40001764270 */
[----:B------:R-:W-:Y:S01]  /*76d0*/  FSEL R42, R42, -INF , !P5 ;  /* 0xff8000002a2a7808 */ /* 0x000fe20006800000 */
[----:B------:R-:W0:Y:S01]  /*76e0*/  SHFL.BFLY PT, R10, R11, 0x2, 0x1f ;  /* 0x0c401f000b0a7f89 */ /* 0x000e2200000e0000 */
[----:B------:R-:W-:-:S02]  /*76f0*/  ISETP.GT.AND P5, PT, R82, 0x41, P2 ;  /* 0x000000415200780c */ /* 0x000fc400017a4270 */
[C---:B------:R-:W-:Y:S02]  /*7700*/  ISETP.LT.OR P3, PT, R83.reuse, 0x41, P3 ;  /* 0x000000415300780c */ /* 0x040fe40001f61670 */
[----:B------:R-:W-:Y:S02]  /*7710*/  ISETP.LT.OR P5, PT, R83, 0x42, P5 ;  /* 0x000000425300780c */ /* 0x000fe40002fa1670 */
[----:B------:R-:W-:Y:S02]  /*7720*/  FSEL R48, R48, -INF , !P3 ;  /* 0xff80000030307808 */ /* 0x000fe40005800000 */
[C---:B------:R-:W-:Y:S02]  /*7730*/  ISETP.GT.AND P3, PT, R82.reuse, 0x49, P2 ;  /* 0x000000495200780c */ /* 0x040fe40001764270 */
[----:B------:R-:W-:Y:S02]  /*7740*/  FSEL R49, R49, -INF , !P5 ;  /* 0xff80000031317808 */ /* 0x000fe40006800000 */
[----:B------:R-:W-:-:S02]  /*7750*/  ISETP.GT.AND P5, PT, R82, 0x50, P2 ;  /* 0x000000505200780c */ /* 0x000fc400017a4270 */
[C---:B------:R-:W-:Y:S02]  /*7760*/  ISETP.LT.OR P3, PT, R83.reuse, 0x4a, P3 ;  /* 0x0000004a5300780c */ /* 0x040fe40001f61670 */
[----:B------:R-:W-:Y:S02]  /*7770*/  ISETP.LT.OR P5, PT, R83, 0x51, P5 ;  /* 0x000000515300780c */ /* 0x000fe40002fa1670 */
[----:B------:R-:W-:Y:S02]  /*7780*/  FSEL R53, R53, -INF , !P3 ;  /* 0xff80000035357808 */ /* 0x000fe40005800000 */
[----:B------:R-:W-:Y:S02]  /*7790*/  ISETP.GT.AND P3, PT, R82, 0x58, P2 ;  /* 0x000000585200780c */ /* 0x000fe40001764270 */
[----:B------:R-:W-:Y:S02]  /*77a0*/  FSEL R56, R56, -INF , !P5 ;  /* 0xff80000038387808 */ /* 0x000fe40006800000 */
[----:B0-----:R-:W-:-:S02]  /*77b0*/  FMNMX.FTZ R75, R11, R10, !PT ;  /* 0x0000000a0b4b7209 */ /* 0x001fc40007810000 */
[----:B------:R-:W-:Y:S02]  /*77c0*/  FSEL R11, R9, -INF , !P4 ;  /* 0xff800000090b7808 */ /* 0x000fe40006000000 */
[C---:B------:R-:W-:Y:S01]  /*77d0*/  ISETP.GT.AND P4, PT, R82.reuse, 0x10, P2 ;  /* 0x000000105200780c */ /* 0x040fe20001784270 */
[----:B------:R-:W0:Y:S01]  /*77e0*/  SHFL.BFLY PT, R10, R75, 0x1, 0x1f ;  /* 0x0c201f004b0a7f89 */ /* 0x000e2200000e0000 */
[----:B------:R-:W-:Y:S02]  /*77f0*/  ISETP.GT.AND P5, PT, R82, 0x59, P2 ;  /* 0x000000595200780c */ /* 0x000fe400017a4270 */
[C---:B------:R-:W-:Y:S02]  /*7800*/  ISETP.LT.OR P4, PT, R83.reuse, 0x11, P4 ;  /* 0x000000115300780c */ /* 0x040fe40002781670 */
[----:B------:R-:W-:Y:S02]  /*7810*/  ISETP.LT.OR P3, PT, R83, 0x59, P3 ;  /* 0x000000595300780c */ /* 0x000fe40001f61670 */
[----:B------:R-:W-:-:S02]  /*7820*/  FSEL R20, R20, -INF , !P4 ;  /* 0xff80000014147808 */ /* 0x000fc40006000000 */
[----:B------:R-:W-:Y:S02]  /*7830*/  ISETP.GT.AND P4, PT, R82, 0x19, P2 ;  /* 0x000000195200780c */ /* 0x000fe40001784270 */
[C---:B------:R-:W-:Y:S02]  /*7840*/  ISETP.LT.OR P5, PT, R83.reuse, 0x5a, P5 ;  /* 0x0000005a5300780c */ /* 0x040fe40002fa1670 */
[----:B------:R-:W-:Y:S02]  /*7850*/  ISETP.LT.OR P4, PT, R83, 0x1a, P4 ;  /* 0x0000001a5300780c */ /* 0x000fe40002781670 */
[----:B------:R-:W-:Y:S02]  /*7860*/  FSEL R60, R60, -INF , !P3 ;  /* 0xff8000003c3c7808 */ /* 0x000fe40005800000 */
[----:B------:R-:W-:Y:S02]  /*7870*/  ISETP.GT.AND P3, PT, R82, 0x61, P2 ;  /* 0x000000615200780c */ /* 0x000fe40001764270 */
[----:B------:R-:W-:-:S02]  /*7880*/  FSEL R61, R61, -INF , !P5 ;  /* 0xff8000003d3d7808 */ /* 0x000fc40006800000 */
[----:B------:R-:W-:Y:S02]  /*7890*/  ISETP.GT.AND P5, PT, R82, 0x68, P2 ;  /* 0x000000685200780c */ /* 0x000fe400017a4270 */
[----:B------:R-:W-:Y:S02]  /*78a0*/  ISETP.LT.OR P3, PT, R83, 0x62, P3 ;  /* 0x000000625300780c */ /* 0x000fe40001f61670 */
[----:B0-----:R-:W-:Y:S02]  /*78b0*/  FMNMX.FTZ R10, R75, R10, !PT ;  /* 0x0000000a4b0a7209 */ /* 0x001fe40007810000 */
[----:B------:R-:W-:Y:S02]  /*78c0*/  FSEL R65, R65, -INF , !P3 ;  /* 0xff80000041417808 */ /* 0x000fe40005800000 */
[C---:B------:R-:W-:Y:S01]  /*78d0*/  FSETP.NEU.FTZ.AND P6, PT, R10.reuse, -INF , PT ;  /* 0xff8000000a00780b */ /* 0x040fe20003fdd000 */
[----:B------:R-:W-:Y:S01]  /*78e0*/  FMUL.FTZ R80, R10, UR34 ;  /* 0x000000220a507c20 */ /* 0x000fe20008410000 */
[----:B------:R-:W-:-:S02]  /*78f0*/  ISETP.LT.OR P5, PT, R83, 0x69, P5 ;  /* 0x000000695300780c */ /* 0x000fc40002fa1670 */
[----:B------:R-:W-:Y:S02]  /*7900*/  ISETP.GT.AND P3, PT, R82, 0x70, P2 ;  /* 0x000000705200780c */ /* 0x000fe40001764270 */
[----:B------:R-:W-:Y:S02]  /*7910*/  FSEL R9, R80, RZ, P6 ;  /* 0x000000ff50097208 */ /* 0x000fe40003000000 */
[----:B------:R-:W-:Y:S02]  /*7920*/  FMNMX.FTZ R80, R7, R8, !PT ;  /* 0x0000000807507209 */ /* 0x000fe40007810000 */
[----:B------:R-:W-:Y:S01]  /*7930*/  FSEL R68, R68, -INF , !P5 ;  /* 0xff80000044447808 */ /* 0x000fe20006800000 */
[--C-:B------:R-:W-:Y:S01]  /*7940*/  FFMA.FTZ R75, R46, UR34, -R9.reuse ;  /* 0x000000222e4b7c23 */ /* 0x100fe20008010809 */
[----:B------:R-:W-:Y:S01]  /*7950*/  FSEL R46, R27, -INF , !P4 ;  /* 0xff8000001b2e7808 */ /* 0x000fe20006000000 */
[--C-:B------:R-:W-:Y:S01]  /*7960*/  FFMA.FTZ R5, R5, UR34, -R9.reuse ;  /* 0x0000002205057c23 */ /* 0x100fe20008010809 */
[C---:B------:R-:W-:Y:S01]  /*7970*/  ISETP.GT.AND P4, PT, R82.reuse, 0x28, P2 ;  /* 0x000000285200780c */ /* 0x040fe20001784270 */
[----:B------:R0:W-:Y:S01]  /*7980*/  MUFU.EX2 R27, R75 ;  /* 0x0000004b001b7308 */ /* 0x0001e20000000800 */
[----:B------:R-:W-:Y:S01]  /*7990*/  ISETP.GT.AND P5, PT, R82, 0x71, P2 ;  /* 0x000000715200780c */ /* 0x000fe200017a4270 */
[--C-:B------:R-:W-:Y:S01]  /*79a0*/  FFMA.FTZ R6, R6, UR34, -R9.reuse ;  /* 0x0000002206067c23 */ /* 0x100fe20008010809 */
[----:B------:R-:W-:Y:S01]  /*79b0*/  ISETP.LT.OR P4, PT, R83, 0x29, P4 ;  /* 0x000000295300780c */ /* 0x000fe20002781670 */
[--C-:B------:R-:W-:Y:S01]  /*79c0*/  FFMA.FTZ R47, R47, UR34, -R9.reuse ;  /* 0x000000222f2f7c23 */ /* 0x100fe20008010809 */
[----:B------:R-:W-:Y:S01]  /*79d0*/  ISETP.LT.OR P3, PT, R83, 0x71, P3 ;  /* 0x000000715300780c */ /* 0x000fe20001f61670 */
[--C-:B------:R-:W-:Y:S01]  /*79e0*/  FFMA.FTZ R14, R14, UR34, -R9.reuse ;  /* 0x000000220e0e7c23 */ /* 0x100fe20008010809 */
[----:B------:R-:W-:Y:S01]  /*79f0*/  FSEL R34, R34, -INF , !P4 ;  /* 0xff80000022227808 */ /* 0x000fe20006000000 */
[--C-:B------:R-:W-:Y:S01]  /*7a00*/  FFMA.FTZ R15, R15, UR34, -R9.reuse ;  /* 0x000000220f0f7c23 */ /* 0x100fe20008010809 */
[----:B0-----:R-:W-:Y:S01]  /*7a10*/  FMNMX.FTZ R75, R11, R80, !PT ;  /* 0x000000500b4b7209 */ /* 0x001fe20007810000 */
[--C-:B------:R-:W-:Y:S01]  /*7a20*/  FFMA.FTZ R24, R24, UR34, -R9.reuse ;  /* 0x0000002218187c23 */ /* 0x100fe20008010809 */
[----:B------:R-:W-:Y:S01]  /*7a30*/  ISETP.GT.AND P4, PT, R82, 0x30, P2 ;  /* 0x000000305200780c */ /* 0x000fe20001784270 */
[--C-:B------:R-:W-:Y:S01]  /*7a40*/  FFMA.FTZ R25, R25, UR34, -R9.reuse ;  /* 0x0000002219197c23 */ /* 0x100fe20008010809 */
[----:B------:R-:W-:Y:S01]  /*7a50*/  FMNMX.FTZ R80, R12, R75, !PT ;  /* 0x0000004b0c507209 */ /* 0x000fe20007810000 */
[--C-:B------:R-:W-:Y:S01]  /*7a60*/  FFMA.FTZ R28, R28, UR34, -R9.reuse ;  /* 0x000000221c1c7c23 */ /* 0x100fe20008010809 */
[----:B------:R-:W-:Y:S01]  /*7a70*/  ISETP.LT.OR P4, PT, R83, 0x31, P4 ;  /* 0x000000315300780c */ /* 0x000fe20002781670 */
[--C-:B------:R-:W-:Y:S01]  /*7a80*/  FFMA.FTZ R29, R29, UR34, -R9.reuse ;  /* 0x000000221d1d7c23 */ /* 0x100fe20008010809 */
[----:B------:R-:W-:Y:S01]  /*7a90*/  FMNMX.FTZ R75, R13, R80, !PT ;  /* 0x000000500d4b7209 */ /* 0x000fe20007810000 */
[--C-:B------:R-:W-:Y:S01]  /*7aa0*/  FFMA.FTZ R32, R32, UR34, -R9.reuse ;  /* 0x0000002220207c23 */ /* 0x100fe20008010809 */
[----:B------:R-:W-:Y:S01]  /*7ab0*/  FSEL R38, R38, -INF , !P4 ;  /* 0xff80000026267808 */ /* 0x000fe20006000000 */
[--C-:B------:R-:W-:Y:S01]  /*7ac0*/  FFMA.FTZ R33, R33, UR34, -R9.reuse ;  /* 0x0000002221217c23 */ /* 0x100fe20008010809 */
[----:B------:R-:W-:Y:S01]  /*7ad0*/  FMNMX.FTZ R80, R20, R75, !PT ;  /* 0x0000004b14507209 */ /* 0x000fe20007810000 */
        /* <DEDUP_REMOVED lines=32> */
[----:B------:R-:W-:Y:S01]  /*7ce0*/  FFMA.FTZ R72, R72, UR34, -R9 ;  /* 0x0000002248487c23 */ /* 0x000fe20008010809 */
[----:B------:R-:W-:Y:S01]  /*7cf0*/  FSEL R57, R57, -INF , !P4 ;  /* 0xff80000039397808 */ /* 0x000fe20006000000 */
[----:B------:R-:W-:Y:S01]  /*7d00*/  MUFU.EX2 R5, R5 ;  /* 0x0000000500057308 */ /* 0x000fe20000000800 */
[----:B------:R-:W-:-:S02]  /*7d10*/  FMNMX.FTZ R75, R39, R80, !PT ;  /* 0x00000050274b7209 */ /* 0x000fc40007810000 */
[----:B------:R-:W-:Y:S02]  /*7d20*/  ISETP.GT.AND P4, PT, R82, 0x60, P2 ;  /* 0x000000605200780c */ /* 0x000fe40001784270 */
[----:B------:R-:W-:Y:S02]  /*7d30*/  FMNMX.FTZ R80, R42, R75, !PT ;  /* 0x0000004b2a507209 */ /* 0x000fe40007810000 */
[----:B------:R-:W-:Y:S01]  /*7d40*/  ISETP.LT.OR P4, PT, R83, 0x61, P4 ;  /* 0x000000615300780c */ /* 0x000fe20002781670 */
[----:B------:R-:W-:Y:S01]  /*7d50*/  MUFU.EX2 R6, R6 ;  /* 0x0000000600067308 */ /* 0x000fe20000000800 */
[----:B------:R-:W-:Y:S02]  /*7d60*/  FMNMX.FTZ R75, R43, R80, !PT ;  /* 0x000000502b4b7209 */ /* 0x000fe40007810000 */
[----:B------:R-:W-:Y:S02]  /*7d70*/  FSEL R64, R64, -INF , !P4 ;  /* 0xff80000040407808 */ /* 0x000fe40006000000 */
[----:B------:R-:W-:-:S02]  /*7d80*/  FMNMX.FTZ R80, R48, R75, !PT ;  /* 0x0000004b30507209 */ /* 0x000fc40007810000 */
[----:B------:R-:W-:Y:S01]  /*7d90*/  ISETP.GT.AND P4, PT, R82, 0x69, P2 ;  /* 0x000000695200780c */ /* 0x000fe20001784270 */
[----:B------:R-:W-:Y:S01]  /*7da0*/  MUFU.EX2 R47, R47 ;  /* 0x0000002f002f7308 */ /* 0x000fe20000000800 */
[----:B------:R-:W-:Y:S02]  /*7db0*/  FMNMX.FTZ R75, R49, R80, !PT ;  /* 0x00000050314b7209 */ /* 0x000fe40007810000 */
[C---:B------:R-:W-:Y:S02]  /*7dc0*/  ISETP.LT.OR P4, PT, R83.reuse, 0x6a, P4 ;  /* 0x0000006a5300780c */ /* 0x040fe40002781670 */
[----:B------:R-:W-:Y:S02]  /*7dd0*/  FMNMX.FTZ R80, R52, R75, !PT ;  /* 0x0000004b34507209 */ /* 0x000fe40007810000 */
[----:B------:R-:W-:Y:S01]  /*7de0*/  ISETP.LT.OR P5, PT, R83, 0x72, P5 ;  /* 0x000000725300780c */ /* 0x000fe20002fa1670 */
[----:B------:R-:W-:Y:S01]  /*7df0*/  MUFU.EX2 R14, R14 ;  /* 0x0000000e000e7308 */ /* 0x000fe20000000800 */
[----:B------:R-:W-:-:S04]  /*7e00*/  FMNMX.FTZ R75, R53, R80, !PT ;  /* 0x00000050354b7209 */ /* 0x000fc80007810000 */
[----:B------:R-:W-:-:S03]  /*7e10*/  FMNMX.FTZ R80, R56, R75, !PT ;  /* 0x0000004b38507209 */ /* 0x000fc60007810000 */
[----:B------:R-:W-:Y:S01]  /*7e20*/  MUFU.EX2 R15, R15 ;  /* 0x0000000f000f7308 */ /* 0x000fe20000000800 */
[----:B------:R-:W-:-:S04]  /*7e30*/  FMNMX.FTZ R75, R57, R80, !PT ;  /* 0x00000050394b7209 */ /* 0x000fc80007810000 */
[----:B------:R-:W-:Y:S02]  /*7e40*/  FMNMX.FTZ R80, R60, R75, !PT ;  /* 0x0000004b3c507209 */ /* 0x000fe40007810000 */
[----:B------:R-:W-:Y:S01]  /*7e50*/  FSEL R75, R69, -INF , !P4 ;  /* 0xff800000454b7808 */ /* 0x000fe20006000000 */
[----:B------:R-:W-:Y:S01]  /*7e60*/  MUFU.EX2 R24, R24 ;  /* 0x0000001800187308 */ /* 0x000fe20000000800 */
[----:B------:R-:W-:Y:S02]  /*7e70*/  FMNMX.FTZ R81, R61, R80, !PT ;  /* 0x000000503d517209 */ /* 0x000fe40007810000 */
[----:B------:R-:W-:Y:S02]  /*7e80*/  ISETP.GT.AND P4, PT, R82, 0x78, P2 ;  /* 0x000000785200780c */ /* 0x000fe40001784270 */
[----:B------:R-:W-:Y:S02]  /*7e90*/  FMNMX.FTZ R80, R64, R81, !PT ;  /* 0x0000005140507209 */ /* 0x000fe40007810000 */
[----:B------:R-:W-:Y:S01]  /*7ea0*/  ISETP.GT.AND P2, PT, R82, 0x79, P2 ;  /* 0x000000795200780c */ /* 0x000fe20001744270 */
[----:B------:R-:W-:Y:S01]  /*7eb0*/  MUFU.EX2 R25, R25 ;  /* 0x0000001900197308 */ /* 0x000fe20000000800 */
[----:B------:R-:W-:-:S02]  /*7ec0*/  FMNMX.FTZ R69, R65, R80, !PT ;  /* 0x0000005041457209 */ /* 0x000fc40007810000 */
[----:B------:R-:W-:Y:S02]  /*7ed0*/  FSEL R80, R73, -INF , !P3 ;  /* 0xff80000049507808 */ /* 0x000fe40005800000 */
[----:B------:R-:W-:Y:S02]  /*7ee0*/  FMNMX.FTZ R82, R68, R69, !PT ;  /* 0x0000004544527209 */ /* 0x000fe40007810000 */
[----:B------:R-:W-:Y:S01]  /*7ef0*/  FSEL R81, R74, -INF , !P5 ;  /* 0xff8000004a517808 */ /* 0x000fe20006800000 */
[----:B------:R-:W-:Y:S01]  /*7f00*/  MUFU.EX2 R28, R28 ;  /* 0x0000001c001c7308 */ /* 0x000fe20000000800 */
[----:B------:R-:W-:Y:S01]  /*7f10*/  FMNMX.FTZ R69, R75, R82, !PT ;  /* 0x000000524b457209 */ /* 0x000fe20007810000 */
[----:B------:R-:W-:Y:S01]  /*7f20*/  FFMA.FTZ R82, R76, UR34, -R9 ;  /* 0x000000224c527c23 */ /* 0x000fe20008010809 */
[----:B------:R-:W-:Y:S02]  /*7f30*/  ISETP.LT.OR P4, PT, R83, 0x79, P4 ;  /* 0x000000795300780c */ /* 0x000fe40002781670 */
[----:B------:R-:W-:-:S02]  /*7f40*/  FMNMX.FTZ R74, R80, R69, !PT ;  /* 0x00000045504a7209 */ /* 0x000fc40007810000 */
[----:B------:R-:W-:Y:S01]  /*7f50*/  ISETP.LT.OR P2, PT, R83, 0x7a, P2 ;  /* 0x0000007a5300780c */ /* 0x000fe20001741670 */
[----:B------:R-:W-:Y:S01]  /*7f60*/  MUFU.EX2 R29, R29 ;  /* 0x0000001d001d7308 */ /* 0x000fe20000000800 */
[----:B------:R-:W-:Y:S02]  /*7f70*/  FSEL R78, R78, -INF , !P4 ;  /* 0xff8000004e4e7808 */ /* 0x000fe40006000000 */
[----:B------:R-:W-:Y:S02]  /*7f80*/  FMNMX.FTZ R69, R81, R74, !PT ;  /* 0x0000004a51457209 */ /* 0x000fe40007810000 */
[----:B------:R-:W-:Y:S02]  /*7f90*/  FSEL R79, R79, -INF , !P2 ;  /* 0xff8000004f4f7808 */ /* 0x000fe40005000000 */
[----:B------:R-:W-:Y:S01]  /*7fa0*/  FMNMX.FTZ R74, R78, R69, !PT ;  /* 0x000000454e4a7209 */ /* 0x000fe20007810000 */
[----:B------:R-:W-:Y:S03]  /*7fb0*/  MUFU.EX2 R32, R32 ;  /* 0x0000002000207308 */ /* 0x000fe60000000800 */
[----:B------:R-:W-:-:S05]  /*7fc0*/  FMNMX.FTZ R74, R79, R74, !PT ;  /* 0x0000004a4f4a7209 */ /* 0x000fca0007810000 */
[----:B------:R-:W0:Y:S01]  /*7fd0*/  SHFL.BFLY PT, R69, R74, 0x2, 0x1f ;  /* 0x0c401f004a457f89 */ /* 0x000e2200000e0000 */
[----:B------:R-:W-:Y:S08]  /*7fe0*/  MUFU.EX2 R33, R33 ;  /* 0x0000002100217308 */ /* 0x000ff00000000800 */
[----:B------:R-:W-:Y:S08]  /*7ff0*/  MUFU.EX2 R36, R36 ;  /* 0x0000002400247308 */ /* 0x000ff00000000800 */
[----:B------:R-:W-:Y:S01]  /*8000*/  MUFU.EX2 R37, R37 ;  /* 0x0000002500257308 */ /* 0x000fe20000000800 */
[----:B0-----:R-:W-:Y:S01]  /*8010*/  FMNMX.FTZ R73, R74, R69, !PT ;  /* 0x000000454a497209 */ /* 0x001fe20007810000 */
[--C-:B------:R-:W-:Y:S01]  /*8020*/  FFMA.FTZ R69, R70, UR34, -R9.reuse ;  /* 0x0000002246457c23 */ /* 0x100fe20008010809 */
[----:B------:R-:W-:Y:S01]  /*8030*/  FFMA.FTZ R70, R77, UR34, -R9 ;  /* 0x000000224d467c23 */ /* 0x000fe20008010809 */
[----:B------:R-:W-:-:S04]  /*8040*/  FSEL R77, R10, RZ, P6 ;  /* 0x000000ff0a4d7208 */ /* 0x000fc80003000000 */
[----:B------:R-:W-:Y:S01]  /*8050*/  MUFU.EX2 R40, R40 ;  /* 0x0000002800287308 */ /* 0x000fe20000000800 */
[----:B------:R-:W0:Y:S01]  /*8060*/  SHFL.BFLY PT, R74, R73, 0x1, 0x1f ;  /* 0x0c201f00494a7f89 */ /* 0x000e2200000e0000 */
[----:B------:R-:W-:-:S06]  /*8070*/  FADD.FTZ R77, -R77, R4 ;  /* 0x000000044d4d7221 */ /* 0x000fcc0000010100 */
[----:B------:R-:W-:Y:S08]  /*8080*/  MUFU.EX2 R41, R41 ;  /* 0x0000002900297308 */ /* 0x000ff00000000800 */
[----:B------:R-:W-:Y:S08]  /*8090*/  MUFU.EX2 R44, R44 ;  /* 0x0000002c002c7308 */ /* 0x000ff00000000800 */
[----:B------:R-:W-:Y:S01]  /*80a0*/  MUFU.EX2 R45, R45 ;  /* 0x0000002d002d7308 */ /* 0x000fe20000000800 */
[----:B0-----:R-:W-:Y:S01]  /*80b0*/  FMNMX.FTZ R9, R73, R74, !PT ;  /* 0x0000004a49097209 */ /* 0x001fe20007810000 */
[----:B------:R-:W-:-:S03]  /*80c0*/  FMUL.FTZ R74, R77, UR34 ;  /* 0x000000224d4a7c20 */ /* 0x000fc60008410000 */
[C---:B------:R-:W-:Y:S01]  /*80d0*/  FSETP.NEU.FTZ.AND P2, PT, R9.reuse, -INF , PT ;  /* 0xff8000000900780b */ /* 0x040fe20003f5d000 */
[----:B------:R-:W-:Y:S02]  /*80e0*/  FMUL.FTZ R76, R9, UR34 ;  /* 0x00000022094c7c20 */ /* 0x000fe40008410000 */
[----:B------:R-:W-:Y:S03]  /*80f0*/  MUFU.EX2 R73, R82 ;  /* 0x0000005200497308 */ /* 0x000fe60000000800 */
[----:B------:R-:W-:-:S05]  /*8100*/  FSEL R76, R76, RZ, P2 ;  /* 0x000000ff4c4c7208 */ /* 0x000fca0001000000 */
[--C-:B------:R-:W-:Y:S01]  /*8110*/  FFMA.FTZ R83, R35, UR34, -R76.reuse ;  /* 0x0000002223537c23 */ /* 0x100fe2000801084c */
[--C-:B------:R-:W-:Y:S01]  /*8120*/  FFMA.FTZ R4, R12, UR34, -R76.reuse ;  /* 0x000000220c047c23 */ /* 0x100fe2000801084c */
[----:B------:R-:W-:Y:S01]  /*8130*/  FSEL R35, R9, RZ, P2 ;  /* 0x000000ff09237208 */ /* 0x000fe20001000000 */
[----:B------:R-:W0:Y:S01]  /*8140*/  MUFU.EX2 R74, R74 ;  /* 0x0000004a004a7308 */ /* 0x000e220000000800 */
[--C-:B------:R-:W-:Y:S01]  /*8150*/  FFMA.FTZ R7, R7, UR34, -R76.reuse ;  /* 0x0000002207077c23 */ /* 0x100fe2000801084c */
[--C-:B------:R-:W-:Y:S01]  /*8160*/  FFMA.FTZ R77, R11, UR34, -R76.reuse ;  /* 0x000000220b4d7c23 */ /* 0x100fe2000801084c */
[--C-:B------:R-:W-:Y:S01]  /*8170*/  FFMA.FTZ R12, R20, UR34, -R76.reuse ;  /* 0x00000022140c7c23 */ /* 0x100fe2000801084c */
        /* <DEDUP_REMOVED lines=8> */
[----:B------:R-:W-:Y:S01]  /*8200*/  FFMA.FTZ R11, R38, UR34, -R76 ;  /* 0x00000022260b7c23 */ /* 0x000fe2000801084c */
[----:B------:R-:W-:-:S02]  /*8210*/  IMAD.U32 R38, RZ, RZ, UR45 ;  /* 0x0000002dff267e24 */ /* 0x000fc4000f8e00ff */
[--C-:B------:R-:W-:Y:S01]  /*8220*/  FFMA.FTZ R31, R31, UR34, -R76.reuse ;  /* 0x000000221f1f7c23 */ /* 0x100fe2000801084c */
[----:B------:R-:W-:Y:S01]  /*8230*/  FFMA.FTZ R53, R53, UR34, -R76 ;  /* 0x0000002235357c23 */ /* 0x000fe2000801084c */
[----:B------:R-:W-:Y:S01]  /*8240*/  MUFU.EX2 R7, R7 ;  /* 0x0000000700077308 */ /* 0x000fe20000000800 */
[----:B-1----:R-:W-:Y:S01]  /*8250*/  FADD.FTZ R4, -R35, R8 ;  /* 0x0000000823047221 */ /* 0x002fe20000010100 */
[----:B0-----:R-:W-:Y:S01]  /*8260*/  FFMA.FTZ R49, R74, R3, R5 ;  /* 0x000000034a317223 */ /* 0x001fe20000010005 */
[----:B------:R-:W-:Y:S01]  /*8270*/  @!P1 LEA R38, R38, UR42, 0x3 ;  /* 0x0000002a26269c11 */ /* 0x000fe2000f8e18ff */
[--C-:B------:R-:W-:Y:S01]  /*8280*/  FFMA.FTZ R34, R34, UR34, -R76.reuse ;  /* 0x0000002222227c23 */ /* 0x100fe2000801084c */
[----:B------:R-:W-:Y:S01]  /*8290*/  FMUL.FTZ R4, R4, UR34 ;  /* 0x0000002204047c20 */ /* 0x000fe20008410000 */
[--C-:B------:R-:W-:Y:S01]  /*82a0*/  FFMA.FTZ R13, R39, UR34, -R76.reuse ;  /* 0x00000022270d7c23 */ /* 0x100fe2000801084c */
[----:B------:R-:W-:Y:S01]  /*82b0*/  FFMA.FTZ R3, R52, UR34, -R76 ;  /* 0x0000002234037c23 */ /* 0x000fe2000801084c */
[----:B------:R-:W-:Y:S01]  /*82c0*/  MUFU.EX2 R77, R77 ;  /* 0x0000004d004d7308 */ /* 0x000fe20000000800 */
[----:B------:R-:W-:-:S02]  /*82d0*/  @!P1 VIADD R38, R38, 0x2d860 ;  /* 0x0002d86026269836 */ /* 0x000fc40000000000 */
[--C-:B------:R-:W-:Y:S01]  /*82e0*/  FFMA.FTZ R39, R42, UR34, -R76.reuse ;  /* 0x000000222a277c23 */ /* 0x100fe2000801084c */
[--C-:B------:R-:W-:Y:S01]  /*82f0*/  FFMA.FTZ R42, R48, UR34, -R76.reuse ;  /* 0x00000022302a7c23 */ /* 0x100fe2000801084c */
[--C-:B------:R-:W-:Y:S01]  /*8300*/  FFMA.FTZ R57, R57, UR34, -R76.reuse ;  /* 0x0000002239397c23 */ /* 0x100fe2000801084c */
[----:B------:R-:W-:Y:S01]  /*8310*/  FFMA.FTZ R48, R61, UR34, -R76 ;  /* 0x000000223d307c23 */ /* 0x000fe2000801084c */
[----:B------:R-:W-:Y:S01]  /*8320*/  @!P1 PRMT R38, RZ, 0x654, R38 ;  /* 0x00000654ff269816 */ /* 0x000fe20000000026 */
[--C-:B------:R-:W-:Y:S01]  /*8330*/  FFMA.FTZ R64, R64, UR34, -R76.reuse ;  /* 0x0000002240407c23 */ /* 0x100fe2000801084c */
[----:B------:R0:W1:Y:S01]  /*8340*/  MUFU.EX2 R8, R4 ;  /* 0x0000000400087308 */ /* 0x0000620000000800 */
[--C-:B------:R-:W-:Y:S01]  /*8350*/  FFMA.FTZ R68, R68, UR34, -R76.reuse ;  /* 0x0000002244447c23 */ /* 0x100fe2000801084c */
[----:B------:R2:W-:Y:S01]  /*8360*/  @!P1 SYNCS.ARRIVE.TRANS64.RED.A1T0 RZ, [R38+URZ], RZ ;  /* 0x000000ff26ff99a7 */ /* 0x0005e2000810043f */
[--C-:B------:R-:W-:Y:S01]  /*8370*/  FFMA.FTZ R75, R75, UR34, -R76.reuse ;  /* 0x000000224b4b7c23 */ /* 0x100fe2000801084c */
[--C-:B------:R-:W-:Y:S01]  /*8380*/  FFMA.FTZ R80, R80, UR34, -R76.reuse ;  /* 0x0000002250507c23 */ /* 0x100fe2000801084c */
[--C-:B------:R-:W-:Y:S01]  /*8390*/  FFMA.FTZ R81, R81, UR34, -R76.reuse ;  /* 0x0000002251517c23 */ /* 0x100fe2000801084c */
[----:B------:R-:W-:Y:S01]  /*83a0*/  FFMA.FTZ R78, R78, UR34, -R76 ;  /* 0x000000224e4e7c23 */ /* 0x000fe2000801084c */
[----:B------:R-:W-:Y:S01]  /*83b0*/  ISETP.GT.AND P2, PT, R0, UR56, PT ;  /* 0x0000003800007c0c */ /* 0x000fe2000bf44270 */
[----:B------:R-:W3:Y:S01]  /*83c0*/  MUFU.EX2 R84, R84 ;  /* 0x0000005400547308 */ /* 0x000ee20000000800 */
[----:B0-----:R-:W-:Y:S01]  /*83d0*/  FADD.FTZ R4, R6, R49 ;  /* 0x0000003106047221 */ /* 0x001fe20000010000 */
[----:B------:R-:W-:Y:S01]  /*83e0*/  UMOV UR45, UR55 ;  /* 0x00000037002d7c82 */ /* 0x000fe20008000000 */
[-C--:B------:R-:W-:Y:S01]  /*83f0*/  FMUL.FTZ R88, R88, R74.reuse ;  /* 0x0000004a58587220 */ /* 0x080fe20000410000 */
[-C--:B------:R-:W-:Y:S01]  /*8400*/  FMUL.FTZ R89, R89, R74.reuse ;  /* 0x0000004a59597220 */ /* 0x080fe20000410000 */
[-C--:B------:R-:W-:Y:S01]  /*8410*/  FMUL.FTZ R92, R92, R74.reuse ;  /* 0x0000004a5c5c7220 */ /* 0x080fe20000410000 */
[-C--:B------:R-:W-:Y:S01]  /*8420*/  FMUL.FTZ R93, R93, R74.reuse ;  /* 0x0000004a5d5d7220 */ /* 0x080fe20000410000 */
[----:B------:R-:W-:Y:S01]  /*8430*/  FMUL.FTZ R96, R96, R74 ;  /* 0x0000004a60607220 */ /* 0x000fe20000410000 */
[----:B------:R-:W0:Y:S01]  /*8440*/  MUFU.EX2 R12, R12 ;  /* 0x0000000c000c7308 */ /* 0x000e220000000800 */
[----:B-1----:R-:W-:Y:S01]  /*8450*/  FFMA.FTZ R2, R8, R2, R7 ;  /* 0x0000000208027223 */ /* 0x002fe20000010007 */
[-C--:B------:R-:W-:Y:S01]  /*8460*/  FMUL.FTZ R90, R90, R8.reuse ;  /* 0x000000085a5a7220 */ /* 0x080fe20000410000 */
[-C--:B------:R-:W-:Y:S01]  /*8470*/  FMUL.FTZ R91, R91, R8.reuse ;  /* 0x000000085b5b7220 */ /* 0x080fe20000410000 */
[-C--:B------:R-:W-:Y:S01]  /*8480*/  FMUL.FTZ R94, R94, R8.reuse ;  /* 0x000000085e5e7220 */ /* 0x080fe20000410000 */
[-C--:B------:R-:W-:Y:S01]  /*8490*/  FMUL.FTZ R95, R95, R8.reuse ;  /* 0x000000085f5f7220 */ /* 0x080fe20000410000 */
[-C--:B------:R-:W-:Y:S01]  /*84a0*/  FMUL.FTZ R98, R98, R8.reuse ;  /* 0x0000000862627220 */ /* 0x080fe20000410000 */
[-C--:B------:R-:W-:Y:S01]  /*84b0*/  FMUL.FTZ R99, R99, R8.reuse ;  /* 0x0000000863637220 */ /* 0x080fe20000410000 */
[----:B------:R1:W-:Y:S01]  /*84c0*/  MUFU.EX2 R35, R30 ;  /* 0x0000001e00237308 */ /* 0x0003e20000000800 */
[-C--:B------:R-:W-:Y:S01]  /*84d0*/  FMUL.FTZ R102, R102, R8.reuse ;  /* 0x0000000866667220 */ /* 0x080fe20000410000 */
[-C--:B------:R-:W-:Y:S01]  /*84e0*/  FMUL.FTZ R103, R103, R8.reuse ;  /* 0x0000000867677220 */ /* 0x080fe20000410000 */
[-C--:B------:R-:W-:Y:S01]  /*84f0*/  FMUL.FTZ R106, R106, R8.reuse ;  /* 0x000000086a6a7220 */ /* 0x080fe20000410000 */
[-C--:B------:R-:W-:Y:S01]  /*8500*/  FMUL.FTZ R107, R107, R8.reuse ;  /* 0x000000086b6b7220 */ /* 0x080fe20000410000 */
[-C--:B------:R-:W-:Y:S01]  /*8510*/  FMUL.FTZ R110, R110, R8.reuse ;  /* 0x000000086e6e7220 */ /* 0x080fe20000410000 */
[-C--:B------:R-:W-:Y:S01]  /*8520*/  FMUL.FTZ R111, R111, R8.reuse ;  /* 0x000000086f6f7220 */ /* 0x080fe20000410000 */
[----:B------:R-:W-:Y:S01]  /*8530*/  FMUL.FTZ R114, R114, R8 ;  /* 0x0000000872727220 */ /* 0x000fe20000410000 */
[----:B------:R-:W4:Y:S01]  /*8540*/  MUFU.EX2 R20, R20 ;  /* 0x0000001400147308 */ /* 0x000f220000000800 */
[----:B-1----:R-:W-:Y:S01]  /*8550*/  FADD.FTZ R30, R27, R4 ;  /* 0x000000041b1e7221 */ /* 0x002fe20000010000 */
[----:B------:R-:W-:Y:S01]  /*8560*/  F2FP.F16.F32.PACK_AB R4, R6, R5 ;  /* 0x000000050604723e */ /* 0x000fe200000000ff */
[----:B------:R-:W-:Y:S01]  /*8570*/  FADD.FTZ R5, R77, R2 ;  /* 0x000000024d057221 */ /* 0x000fe20000010000 */
[C---:B------:R-:W-:Y:S01]  /*8580*/  F2FP.F16.F32.PACK_AB R6, R47.reuse, R27 ;  /* 0x0000001b2f06723e */ /* 0x040fe200000000ff */
[----:B------:R-:W-:Y:S01]  /*8590*/  FADD.FTZ R49, R47, R30 ;  /* 0x0000001e2f317221 */ /* 0x000fe20000010000 */
[----:B------:R-:W-:Y:S01]  /*85a0*/  FFMA.FTZ R2, R56, UR34, -R76 ;  /* 0x0000002238027c23 */ /* 0x000fe2000801084c */
[----:B------:R-:W-:Y:S01]  /*85b0*/  FADD.FTZ R27, R82, R5 ;  /* 0x00000005521b7221 */ /* 0x000fe20000010000 */
[----:B------:R-:W1:Y:S01]  /*85c0*/  MUFU.EX2 R21, R21 ;  /* 0x0000001500157308 */ /* 0x000e620000000800 */
[----:B------:R-:W-:Y:S01]  /*85d0*/  FADD.FTZ R30, R14, R49 ;  /* 0x000000310e1e7221 */ /* 0x000fe20000010000 */
[----:B------:R-:W-:Y:S01]  /*85e0*/  F2FP.F16.F32.PACK_AB R5, R77, R7 ;  /* 0x000000074d05723e */ /* 0x000fe200000000ff */
[C---:B---3--:R-:W-:Y:S01]  /*85f0*/  FADD.FTZ R27, R84.reuse, R27 ;  /* 0x0000001b541b7221 */ /* 0x048fe20000010000 */
[----:B------:R-:W-:Y:S01]  /*8600*/  F2FP.F16.F32.PACK_AB R7, R84, R82 ;  /* 0x000000525407723e */ /* 0x000fe200000000ff */
[----:B------:R-:W-:Y:S01]  /*8610*/  FADD.FTZ R77, R15, R30 ;  /* 0x0000001e0f4d7221 */ /* 0x000fe20000010000 */
[-C--:B------:R-:W-:Y:S01]  /*8620*/  FMUL.FTZ R115, R115, R8.reuse ;  /* 0x0000000873737220 */ /* 0x080fe20000410000 */
[----:B0-----:R-:W-:Y:S01]  /*8630*/  FADD.FTZ R49, R12, R27 ;  /* 0x0000001b0c317221 */ /* 0x001fe20000010000 */
[----:B------:R-:W0:Y:S01]  /*8640*/  MUFU.EX2 R26, R26 ;  /* 0x0000001a001a7308 */ /* 0x000e220000000800 */
[----:B--2---:R-:W-:Y:S01]  /*8650*/  FADD.FTZ R38, R24, R77 ;  /* 0x0000004d18267221 */ /* 0x004fe20000010000 */
[----:B------:R2:W-:Y:S01]  /*8660*/  STSM.16.M88.4 [R17+0x21800], R4 ;  /* 0x0218000411007844 */ /* 0x0005e20000000200 */
[----:B----4-:R-:W-:Y:S01]  /*8670*/  FADD.FTZ R30, R20, R49 ;  /* 0x00000031141e7221 */ /* 0x010fe20000010000 */
[----:B------:R-:W-:Y:S01]  /*8680*/  FFMA.FTZ R27, R60, UR34, -R76 ;  /* 0x000000223c1b7c23 */ /* 0x000fe2000801084c */
[-C--:B------:R-:W-:Y:S01]  /*8690*/  FMUL.FTZ R118, R118, R8.reuse ;  /* 0x0000000876767220 */ /* 0x080fe20000410000 */
[-C--:B------:R-:W-:Y:S01]  /*86a0*/  FMUL.FTZ R119, R119, R8.reuse ;  /* 0x0000000877777220 */ /* 0x080fe20000410000 */
[-C--:B------:R-:W-:Y:S01]  /*86b0*/  FMUL.FTZ R122, R122, R8.reuse ;  /* 0x000000087a7a7220 */ /* 0x080fe20000410000 */
[----:B------:R-:W3:Y:S01]  /*86c0*/  MUFU.EX2 R46, R46 ;  /* 0x0000002e002e7308 */ /* 0x000ee20000000800 */
[----:B-1----:R-:W-:Y:S01]  /*86d0*/  FADD.FTZ R49, R21, R30 ;  /* 0x0000001e15317221 */ /* 0x002fe20000010000 */
[-C--:B------:R-:W-:Y:S01]  /*86e0*/  FMUL.FTZ R123, R123, R8.reuse ;  /* 0x000000087b7b7220 */ /* 0x080fe20000410000 */
[-C--:B------:R-:W-:Y:S01]  /*86f0*/  FMUL.FTZ R126, R126, R8.reuse ;  /* 0x000000087e7e7220 */ /* 0x080fe20000410000 */
[-C--:B------:R-:W-:Y:S01]  /*8700*/  FMUL.FTZ R127, R127, R8.reuse ;  /* 0x000000087f7f7220 */ /* 0x080fe20000410000 */
[-C--:B------:R-:W-:Y:S01]  /*8710*/  FMUL.FTZ R130, R130, R8.reuse ;  /* 0x0000000882827220 */ /* 0x080fe20000410000 */
[-C--:B------:R-:W-:Y:S01]  /*8720*/  FMUL.FTZ R131, R131, R8.reuse ;  /* 0x0000000883837220 */ /* 0x080fe20000410000 */
[----:B------:R-:W-:Y:S01]  /*8730*/  FMUL.FTZ R134, R134, R8 ;  /* 0x0000000886867220 */ /* 0x000fe20000410000 */
[----:B------:R-:W1:Y:S01]  /*8740*/  MUFU.EX2 R31, R31 ;  /* 0x0000001f001f7308 */ /* 0x000e620000000800 */
[C---:B0-----:R-:W-:Y:S01]  /*8750*/  FADD.FTZ R49, R26.reuse, R49 ;  /* 0x000000311a317221 */ /* 0x041fe20000010000 */
[----:B--2---:R-:W-:Y:S01]  /*8760*/  F2FP.F16.F32.PACK_AB R4, R15, R14 ;  /* 0x0000000e0f04723e */ /* 0x004fe200000000ff */
[----:B------:R-:W-:Y:S01]  /*8770*/  FMUL.FTZ R135, R135, R8 ;  /* 0x0000000887877220 */ /* 0x000fe20000410000 */
[----:B------:R-:W-:Y:S01]  /*8780*/  F2FP.F16.F32.PACK_AB R6, R25, R24 ;  /* 0x000000181906723e */ /* 0x000fe200000000ff */
[-C--:B------:R-:W-:Y:S01]  /*8790*/  FMUL.FTZ R97, R97, R74.reuse ;  /* 0x0000004a61617220 */ /* 0x080fe20000410000 */
[----:B------:R-:W-:Y:S01]  /*87a0*/  F2FP.F16.F32.PACK_AB R7, R26, R21 ;  /* 0x000000151a07723e */ /* 0x000fe200000000ff */
[----:B------:R-:W-:Y:S01]  /*87b0*/  FMUL.FTZ R100, R100, R74 ;  /* 0x0000004a64647220 */ /* 0x000fe20000410000 */
[----:B------:R0:W-:Y:S01]  /*87c0*/  MUFU.EX2 R47, R53 ;  /* 0x00000035002f7308 */ /* 0x0001e20000000800 */
[----:B------:R-:W-:Y:S01]  /*87d0*/  F2FP.F16.F32.PACK_AB R5, R20, R12 ;  /* 0x0000000c1405723e */ /* 0x000fe200000000ff */
[-C--:B------:R-:W-:Y:S01]  /*87e0*/  FMUL.FTZ R101, R101, R74.reuse ;  /* 0x0000004a65657220 */ /* 0x080fe20000410000 */
[-C--:B------:R-:W-:Y:S01]  /*87f0*/  FMUL.FTZ R104, R104, R74.reuse ;  /* 0x0000004a68687220 */ /* 0x080fe20000410000 */
[-C--:B------:R-:W-:Y:S01]  /*8800*/  FMUL.FTZ R105, R105, R74.reuse ;  /* 0x0000004a69697220 */ /* 0x080fe20000410000 */
[-C--:B------:R-:W-:Y:S01]  /*8810*/  FMUL.FTZ R108, R108, R74.reuse ;  /* 0x0000004a6c6c7220 */ /* 0x080fe20000410000 */
[----:B------:R2:W-:Y:S01]  /*8820*/  STSM.16.M88.4 [R23], R4 ;  /* 0x0000000417007844 */ /* 0x0005e20000000200 */
[-C--:B------:R-:W-:Y:S01]  /*8830*/  FMUL.FTZ R109, R109, R74.reuse ;  /* 0x0000004a6d6d7220 */ /* 0x080fe20000410000 */
[----:B------:R-:W4:Y:S01]  /*8840*/  MUFU.EX2 R34, R34 ;  /* 0x0000002200227308 */ /* 0x000f220000000800 */
[----:B0-----:R-:W-:Y:S01]  /*8850*/  FADD.FTZ R53, R25, R38 ;  /* 0x0000002619357221 */ /* 0x001fe20000010000 */
[--C-:B------:R-:W-:Y:S01]  /*8860*/  FFMA.FTZ R38, R65, UR34, -R76.reuse ;  /* 0x0000002241267c23 */ /* 0x100fe2000801084c */
[----:B------:R-:W-:Y:S01]  /*8870*/  FFMA.FTZ R76, R79, UR34, -R76 ;  /* 0x000000224f4c7c23 */ /* 0x000fe2000801084c */
[----:B------:R-:W-:Y:S01]  /*8880*/  FMUL.FTZ R112, R112, R74 ;  /* 0x0000004a70707220 */ /* 0x000fe20000410000 */
[----:B------:R-:W-:Y:S01]  /*8890*/  FADD.FTZ R30, R28, R53 ;  /* 0x000000351c1e7221 */ /* 0x000fe20000010000 */
[----:B------:R-:W-:Y:S01]  /*88a0*/  F2FP.F16.F32.PACK_AB R28, R29, R28 ;  /* 0x0000001c1d1c723e */ /* 0x000fe200000000ff */
[----:B------:R-:W-:Y:S01]  /*88b0*/  FMUL.FTZ R113, R113, R74 ;  /* 0x0000004a71717220 */ /* 0x000fe20000410000 */
[----:B------:R-:W0:Y:S01]  /*88c0*/  MUFU.EX2 R83, R83 ;  /* 0x0000005300537308 */ /* 0x000e220000000800 */
[----:B------:R-:W-:Y:S01]  /*88d0*/  FADD.FTZ R53, R29, R30 ;  /* 0x0000001e1d357221 */ /* 0x000fe20000010000 */
[----:B---3--:R-:W-:Y:S01]  /*88e0*/  FADD.FTZ R30, R46, R49 ;  /* 0x000000312e1e7221 */ /* 0x008fe20000010000 */
[C---:B-1----:R-:W-:Y:S01]  /*88f0*/  F2FP.F16.F32.PACK_AB R29, R31.reuse, R46 ;  /* 0x0000002e1f1d723e */ /* 0x042fe200000000ff */
[-C--:B------:R-:W-:Y:S01]  /*8900*/  FMUL.FTZ R116, R116, R74.reuse ;  /* 0x0000004a74747220 */ /* 0x080fe20000410000 */
[----:B------:R-:W-:Y:S01]  /*8910*/  FADD.FTZ R52, R32, R53 ;  /* 0x0000003520347221 */ /* 0x000fe20000010000 */
[----:B------:R-:W-:Y:S01]  /*8920*/  FADD.FTZ R49, R31, R30 ;  /* 0x0000001e1f317221 */ /* 0x000fe20000010000 */
[-C--:B------:R-:W-:Y:S01]  /*8930*/  FMUL.FTZ R117, R117, R74.reuse ;  /* 0x0000004a75757220 */ /* 0x080fe20000410000 */
[----:B------:R-:W1:Y:S01]  /*8940*/  MUFU.EX2 R11, R11 ;  /* 0x0000000b000b7308 */ /* 0x000e620000000800 */
[----:B------:R-:W-:Y:S01]  /*8950*/  FADD.FTZ R53, R33, R52 ;  /* 0x0000003421357221 */ /* 0x000fe20000010000 */
[----:B----4-:R-:W-:Y:S01]  /*8960*/  FADD.FTZ R30, R34, R49 ;  /* 0x00000031221e7221 */ /* 0x010fe20000010000 */
[-C--:B------:R-:W-:Y:S01]  /*8970*/  FMUL.FTZ R120, R120, R74.reuse ;  /* 0x0000004a78787220 */ /* 0x080fe20000410000 */
[----:B------:R-:W-:Y:S01]  /*8980*/  FMUL.FTZ R121, R121, R74 ;  /* 0x0000004a79797220 */ /* 0x000fe20000410000 */
[----:B------:R-:W-:Y:S01]  /*8990*/  FADD.FTZ R52, R36, R53 ;  /* 0x0000003524347221 */ /* 0x000fe20000010000 */
[----:B------:R-:W-:Y:S01]  /*89a0*/  F2FP.F16.F32.PACK_AB R36, R37, R36 ;  /* 0x000000242524723e */ /* 0x000fe200000000ff */
[----:B------:R-:W-:Y:S01]  /*89b0*/  FMUL.FTZ R124, R124, R74 ;  /* 0x0000004a7c7c7220 */ /* 0x000fe20000410000 */
[----:B------:R-:W3:Y:S01]  /*89c0*/  MUFU.EX2 R13, R13 ;  /* 0x0000000d000d7308 */ /* 0x000ee20000000800 */
[----:B0-----:R-:W-:Y:S01]  /*89d0*/  FADD.FTZ R30, R83, R30 ;  /* 0x0000001e531e7221 */ /* 0x001fe20000010000 */
[----:B------:R-:W-:Y:S01]  /*89e0*/  FADD.FTZ R49, R37, R52 ;  /* 0x0000003425317221 */ /* 0x000fe20000010000 */
[----:B------:R-:W-:Y:S01]  /*89f0*/  F2FP.F16.F32.PACK_AB R31, R83, R34 ;  /* 0x00000022531f723e */ /* 0x000fe200000000ff */
[-C--:B------:R-:W-:Y:S01]  /*8a00*/  FMUL.FTZ R125, R125, R74.reuse ;  /* 0x0000004a7d7d7220 */ /* 0x080fe20000410000 */
[-C--:B------:R-:W-:Y:S01]  /*8a10*/  FMUL.FTZ R128, R128, R74.reuse ;  /* 0x0000004a80807220 */ /* 0x080fe20000410000 */
[----:B------:R-:W-:Y:S01]  /*8a20*/  FADD.FTZ R14, R40, R49 ;  /* 0x00000031280e7221 */ /* 0x000fe20000010000 */
[-C--:B------:R-:W-:Y:S01]  /*8a30*/  FMUL.FTZ R129, R129, R74.reuse ;  /* 0x0000004a81817220 */ /* 0x080fe20000410000 */
[----:B------:R-:W0:Y:S01]  /*8a40*/  MUFU.EX2 R39, R39 ;  /* 0x0000002700277308 */ /* 0x000e220000000800 */
[----:B-1----:R-:W-:Y:S01]  /*8a50*/  FADD.FTZ R30, R11, R30 ;  /* 0x0000001e0b1e7221 */ /* 0x002fe20000010000 */
[----:B------:R-:W-:Y:S01]  /*8a60*/  FADD.FTZ R15, R41, R14 ;  /* 0x0000000e290f7221 */ /* 0x000fe20000010000 */
[-C--:B------:R-:W-:Y:S01]  /*8a70*/  FMUL.FTZ R132, R132, R74.reuse ;  /* 0x0000004a84847220 */ /* 0x080fe20000410000 */
[----:B------:R-:W-:Y:S01]  /*8a80*/  FMUL.FTZ R133, R133, R74 ;  /* 0x0000004a85857220 */ /* 0x000fe20000410000 */
[----:B------:R-:W-:-:S02]  /*8a90*/  VIADD R0, R0, 0xffffffff ;  /* 0xffffffff00007836 */ /* 0x000fc40000000000 */
[----:B------:R-:W-:Y:S01]  /*8aa0*/  IMAD.MOV.U32 R8, RZ, RZ, R9 ;  /* 0x000000ffff087224 */ /* 0x000fe200078e0009 */
[----:B------:R-:W1:Y:S01]  /*8ab0*/  MUFU.EX2 R42, R42 ;  /* 0x0000002a002a7308 */ /* 0x000e620000000800 */
[----:B---3--:R-:W-:Y:S01]  /*8ac0*/  FADD.FTZ R24, R13, R30 ;  /* 0x0000001e0d187221 */ /* 0x008fe20000010000 */
[----:B------:R-:W-:Y:S01]  /*8ad0*/  F2FP.F16.F32.PACK_AB R30, R33, R32 ;  /* 0x00000020211e723e */ /* 0x000fe200000000ff */
[----:B------:R-:W-:Y:S01]  /*8ae0*/  FADD.FTZ R32, R44, R15 ;  /* 0x0000000f2c207221 */ /* 0x000fe20000010000 */
[----:B------:R-:W-:Y:S02]  /*8af0*/  F2FP.F16.F32.PACK_AB R37, R13, R11 ;  /* 0x0000000b0d25723e */ /* 0x000fe400000000ff */
[C---:B------:R-:W-:Y:S01]  /*8b00*/  F2FP.F16.F32.PACK_AB R44, R45.reuse, R44 ;  /* 0x0000002c2d2c723e */ /* 0x040fe200000000ff */
[----:B------:R-:W-:Y:S01]  /*8b10*/  FADD.FTZ R21, R45, R32 ;  /* 0x000000202d157221 */ /* 0x000fe20000010000 */
[----:B------:R-:W3:Y:S01]  /*8b20*/  MUFU.EX2 R50, R50 ;  /* 0x0000003200327308 */ /* 0x000ee20000000800 */
[----:B0-----:R-:W-:Y:S01]  /*8b30*/  FADD.FTZ R24, R39, R24 ;  /* 0x0000001827187221 */ /* 0x001fe20000010000 */
[C---:B------:R-:W-:Y:S01]  /*8b40*/  F2FP.F16.F32.PACK_AB R39, R35.reuse, R39 ;  /* 0x000000272327723e */ /* 0x040fe200000000ff */
[----:B------:R-:W-:Y:S02]  /*8b50*/  STSM.16.M88.4 [R22], R28 ;  /* 0x0000001c16007844 */ /* 0x000fe40000000200 */
[----:B------:R-:W-:-:S03]  /*8b60*/  FADD.FTZ R15, R35, R24 ;  /* 0x00000018230f7221 */ /* 0x000fc60000010000 */
[----:B------:R-:W0:Y:S01]  /*8b70*/  MUFU.EX2 R43, R43 ;  /* 0x0000002b002b7308 */ /* 0x000e220000000800 */
[----:B-1----:R-:W-:-:S07]  /*8b80*/  FADD.FTZ R12, R42, R15 ;  /* 0x0000000f2a0c7221 */ /* 0x002fce0000010000 */
[----:B------:R-:W1:Y:S01]  /*8b90*/  MUFU.EX2 R51, R51 ;  /* 0x0000003300337308 */ /* 0x000e620000000800 */
[----:B---3--:R-:W-:-:S07]  /*8ba0*/  FADD.FTZ R20, R50, R21 ;  /* 0x0000001532147221 */ /* 0x008fce0000010000 */
[----:B------:R-:W3:Y:S01]  /*8bb0*/  MUFU.EX2 R3, R3 ;  /* 0x0000000300037308 */ /* 0x000ee20000000800 */
[C---:B0-----:R-:W-:Y:S01]  /*8bc0*/  FADD.FTZ R12, R43.reuse, R12 ;  /* 0x0000000c2b0c7221 */ /* 0x041fe20000010000 */
[----:B------:R-:W-:-:S06]  /*8bd0*/  F2FP.F16.F32.PACK_AB R45, R43, R42 ;  /* 0x0000002a2b2d723e */ /* 0x000fcc00000000ff */
[----:B------:R-:W0:Y:S01]  /*8be0*/  MUFU.EX2 R54, R54 ;  /* 0x0000003600367308 */ /* 0x000e220000000800 */
[C---:B-1----:R-:W-:Y:S01]  /*8bf0*/  FADD.FTZ R15, R51.reuse, R20 ;  /* 0x00000014330f7221 */ /* 0x042fe20000010000 */
[----:B------:R-:W-:-:S06]  /*8c00*/  F2FP.F16.F32.PACK_AB R46, R51, R50 ;  /* 0x00000032332e723e */ /* 0x000fcc00000000ff */
[----:B------:R-:W1:Y:S01]  /*8c10*/  MUFU.EX2 R55, R55 ;  /* 0x0000003700377308 */ /* 0x000e620000000800 */
[----:B---3--:R-:W-:-:S07]  /*8c20*/  FADD.FTZ R12, R3, R12 ;  /* 0x0000000c030c7221 */ /* 0x008fce0000010000 */
[----:B------:R-:W2:Y:S01]  /*8c30*/  MUFU.EX2 R2, R2 ;  /* 0x0000000200027308 */ /* 0x000ea20000000800 */
[----:B0-----:R-:W-:Y:S01]  /*8c40*/  FADD.FTZ R20, R54, R15 ;  /* 0x0000000f36147221 */ /* 0x001fe20000010000 */
[C---:B------:R-:W-:Y:S01]  /*8c50*/  FADD.FTZ R15, R47.reuse, R12 ;  /* 0x0000000c2f0f7221 */ /* 0x040fe20000010000 */
[----:B------:R-:W-:-:S05]  /*8c60*/  F2FP.F16.F32.PACK_AB R47, R47, R3 ;  /* 0x000000032f2f723e */ /* 0x000fca00000000ff */
[----:B------:R-:W0:Y:S01]  /*8c70*/  MUFU.EX2 R58, R58 ;  /* 0x0000003a003a7308 */ /* 0x000e220000000800 */
[C---:B-1----:R-:W-:Y:S01]  /*8c80*/  FADD.FTZ R21, R55.reuse, R20 ;  /* 0x0000001437157221 */ /* 0x042fe20000010000 */
[----:B------:R-:W-:-:S06]  /*8c90*/  F2FP.F16.F32.PACK_AB R56, R55, R54 ;  /* 0x000000363738723e */ /* 0x000fcc00000000ff */
[----:B------:R-:W1:Y:S01]  /*8ca0*/  MUFU.EX2 R57, R57 ;  /* 0x0000003900397308 */ /* 0x000e620000000800 */
[----:B--2---:R-:W-:-:S07]  /*8cb0*/  FADD.FTZ R4, R2, R15 ;  /* 0x0000000f02047221 */ /* 0x004fce0000010000 */
[----:B------:R-:W2:Y:S01]  /*8cc0*/  MUFU.EX2 R59, R59 ;  /* 0x0000003b003b7308 */ /* 0x000ea20000000800 */
[----:B0-----:R-:W-:-:S07]  /*8cd0*/  FADD.FTZ R6, R58, R21 ;  /* 0x000000153a067221 */ /* 0x001fce0000010000 */
[----:B------:R-:W0:Y:S01]  /*8ce0*/  MUFU.EX2 R27, R27 ;  /* 0x0000001b001b7308 */ /* 0x000e220000000800 */
[C---:B-1----:R-:W-:Y:S01]  /*8cf0*/  FADD.FTZ R4, R57.reuse, R4 ;  /* 0x0000000439047221 */ /* 0x042fe20000010000 */
[----:B------:R-:W-:-:S06]  /*8d00*/  F2FP.F16.F32.PACK_AB R57, R57, R2 ;  /* 0x000000023939723e */ /* 0x000fcc00000000ff */
[----:B------:R-:W1:Y:S01]  /*8d10*/  MUFU.EX2 R62, R62 ;  /* 0x0000003e003e7308 */ /* 0x000e620000000800 */
[C---:B--2---:R-:W-:Y:S01]  /*8d20*/  FADD.FTZ R7, R59.reuse, R6 ;  /* 0x000000063b077221 */ /* 0x044fe20000010000 */
[----:B------:R-:W-:-:S06]  /*8d30*/  F2FP.F16.F32.PACK_AB R58, R59, R58 ;  /* 0x0000003a3b3a723e */ /* 0x000fcc00000000ff */
[----:B------:R-:W2:Y:S01]  /*8d40*/  MUFU.EX2 R48, R48 ;  /* 0x0000003000307308 */ /* 0x000ea20000000800 */
[----:B0-----:R-:W-:-:S07]  /*8d50*/  FADD.FTZ R5, R27, R4 ;  /* 0x000000041b057221 */ /* 0x001fce0000010000 */
[----:B------:R-:W0:Y:S01]  /*8d60*/  MUFU.EX2 R63, R63 ;  /* 0x0000003f003f7308 */ /* 0x000e220000000800 */
[----:B-1----:R-:W-:-:S07]  /*8d70*/  FADD.FTZ R6, R62, R7 ;  /* 0x000000073e067221 */ /* 0x002fce0000010000 */
[----:B------:R1:W3:Y:S01]  /*8d80*/  MUFU.EX2 R65, R64 ;  /* 0x0000004000417308 */ /* 0x0002e20000000800 */
[C---:B--2---:R-:W-:Y:S01]  /*8d90*/  FADD.FTZ R4, R48.reuse, R5 ;  /* 0x0000000530047221 */ /* 0x044fe20000010000 */
[----:B------:R-:W-:-:S06]  /*8da0*/  F2FP.F16.F32.PACK_AB R59, R48, R27 ;  /* 0x0000001b303b723e */ /* 0x000fcc00000000ff */
[----:B------:R-:W2:Y:S01]  /*8db0*/  MUFU.EX2 R66, R66 ;  /* 0x0000004200427308 */ /* 0x000ea20000000800 */
[C---:B0-----:R-:W-:Y:S01]  /*8dc0*/  FADD.FTZ R5, R63.reuse, R6 ;  /* 0x000000063f057221 */ /* 0x041fe20000010000 */
[----:B-1----:R-:W-:-:S06]  /*8dd0*/  F2FP.F16.F32.PACK_AB R64, R63, R62 ;  /* 0x0000003e3f40723e */ /* 0x002fcc00000000ff */
[----:B------:R-:W0:Y:S01]  /*8de0*/  MUFU.EX2 R67, R67 ;  /* 0x0000004300437308 */ /* 0x000e220000000800 */
[----:B---3--:R-:W-:-:S07]  /*8df0*/  FADD.FTZ R3, R65, R4 ;  /* 0x0000000441037221 */ /* 0x008fce0000010000 */
[----:B------:R1:W3:Y:S01]  /*8e00*/  MUFU.EX2 R14, R38 ;  /* 0x00000026000e7308 */ /* 0x0002e20000000800 */
[----:B--2---:R-:W-:-:S07]  /*8e10*/  FADD.FTZ R4, R66, R5 ;  /* 0x0000000542047221 */ /* 0x004fce0000010000 */
[----:B------:R-:W2:Y:S01]  /*8e20*/  MUFU.EX2 R69, R69 ;  /* 0x0000004500457308 */ /* 0x000ea20000000800 */
[----:B0-----:R-:W-:Y:S01]  /*8e30*/  FADD.FTZ R6, R67, R4 ;  /* 0x0000000443067221 */ /* 0x001fe20000010000 */
[----:B-1----:R-:W-:Y:S02]  /*8e40*/  F2FP.F16.F32.PACK_AB R38, R41, R40 ;  /* 0x000000282926723e */ /* 0x002fe400000000ff */
[----:B------:R-:W-:-:S03]  /*8e50*/  F2FP.F16.F32.PACK_AB R66, R67, R66 ;  /* 0x000000424342723e */ /* 0x000fc600000000ff */
[----:B------:R-:W-:Y:S01]  /*8e60*/  STSM.16.M88.4 [R18], R36 ;  /* 0x0000002412007844 */ /* 0x000fe20000000200 */
[----:B------:R-:W0:Y:S01]  /*8e70*/  MUFU.EX2 R68, R68 ;  /* 0x0000004400447308 */ /* 0x000e220000000800 */
[C---:B---3--:R-:W-:Y:S01]  /*8e80*/  FADD.FTZ R3, R14.reuse, R3 ;  /* 0x000000030e037221 */ /* 0x048fe20000010000 */
[----:B------:R-:W-:Y:S01]  /*8e90*/  F2FP.F16.F32.PACK_AB R65, R14, R65 ;  /* 0x000000410e41723e */ /* 0x000fe200000000ff */
[----:B------:R-:W-:Y:S04]  /*8ea0*/  STSM.16.M88.4 [R17+0x27800], R44 ;  /* 0x0278002c11007844 */ /* 0x000fe80000000200 */
[----:B------:R-:W-:Y:S01]  /*8eb0*/  STSM.16.M88.4 [R136], R56 ;  /* 0x0000003888007844 */ /* 0x000fe20000000200 */
[----:B------:R-:W1:Y:S01]  /*8ec0*/  MUFU.EX2 R72, R72 ;  /* 0x0000004800487308 */ /* 0x000e620000000800 */
[----:B--2---:R-:W-:-:S07]  /*8ed0*/  FADD.FTZ R5, R69, R6 ;  /* 0x0000000645057221 */ /* 0x004fce0000010000 */
[----:B------:R-:W2:Y:S01]  /*8ee0*/  MUFU.EX2 R75, R75 ;  /* 0x0000004b004b7308 */ /* 0x000ea20000000800 */
[----:B0-----:R-:W-:-:S07]  /*8ef0*/  FADD.FTZ R4, R68, R3 ;  /* 0x0000000344047221 */ /* 0x001fce0000010000 */
[----:B------:R-:W0:Y:S01]  /*8f00*/  MUFU.EX2 R70, R70 ;  /* 0x0000004600467308 */ /* 0x000e220000000800 */
[----:B-1----:R-:W-:-:S07]  /*8f10*/  FADD.FTZ R11, R72, R5 ;  /* 0x00000005480b7221 */ /* 0x002fce0000010000 */
[----:B------:R-:W1:Y:S01]  /*8f20*/  MUFU.EX2 R80, R80 ;  /* 0x0000005000507308 */ /* 0x000e620000000800 */
[C---:B--2---:R-:W-:Y:S01]  /*8f30*/  FADD.FTZ R3, R75.reuse, R4 ;  /* 0x000000044b037221 */ /* 0x044fe20000010000 */
[----:B------:R-:W-:Y:S02]  /*8f40*/  F2FP.F16.F32.PACK_AB R67, R75, R68 ;  /* 0x000000444b43723e */ /* 0x000fe400000000ff */
[----:B------:R-:W-:-:S03]  /*8f50*/  F2FP.F16.F32.PACK_AB R4, R72, R69 ;  /* 0x000000454804723e */ /* 0x000fc600000000ff */
[----:B------:R-:W-:Y:S01]  /*8f60*/  STSM.16.M88.4 [R22+0x6000], R64 ;  /* 0x0060004016007844 */ /* 0x000fe20000000200 */
        /* <DEDUP_REMOVED lines=10> */
[C---:B-1----:R-:W-:Y:S02]  /*9010*/  F2FP.F16.F32.PACK_AB R7, R13.reuse, R78 ;  /* 0x0000004e0d07723e */ /* 0x042fe400000000ff */
[----:B------:R-:W-:-:S03]  /*9020*/  FADD.FTZ R2, R13, R2 ;  /* 0x000000020d027221 */ /* 0x000fc60000010000 */
[----:B------:R0:W-:Y:S01]  /*9030*/  STSM.16.M88.4 [R18+0x6000], R4 ;  /* 0x0060000412007844 */ /* 0x0001e20000000200 */
[----:B------:R1:W-:Y:S06]  /*9040*/  MEMBAR.ALL.CTA ;  /* 0x0000000000007992 */ /* 0x0003ec0000008000 */
[----:B-1----:R-:W1:Y:S01]  /*9050*/  FENCE.VIEW.ASYNC.S ;  /* 0x00000000000073c6 */ /* 0x002e620000000000 */
[----:B0-----:R-:W-:Y:S01]  /*9060*/  IMAD.MOV.U32 R4, RZ, RZ, R10 ;  /* 0x000000ffff047224 */ /* 0x001fe200078e000a */
[----:B-1----:R-:W-:Y:S01]  /*9070*/  NOP ;  /* 0x0000000000007918 */ /* 0x002fe20000000000 */
[----:B------:R-:W-:Y:S05]  /*9080*/  @P2 BRA `(.L_x_861) ;  /* 0xffffffc400b42947 */ /* 0x000fea000383ffff */
[----:B------:R-:W-:Y:S01]  /*9090*/  IMAD.MOV.U32 R8, RZ, RZ, R9 ;  /* 0x000000ffff087224 */ /* 0x000fe200078e0009 */
[----:B------:R-:W-:Y:S01]  /*90a0*/  UMOV UR45, UR55 ;  /* 0x00000037002d7c82 */ /* 0x000fe20008000000 */
[----:B------:R-:W-:Y:S01]  /*90b0*/  IMAD.MOV.U32 R4, RZ, RZ, R10 ;  /* 0x000000ffff047224 */ /* 0x000fe200078e000a */
[----:B------:R-:W-:-:S06]  /*90c0*/  UMOV UR50, UR54 ;  /* 0x0000003600327c82 */ /* 0x000fcc0008000000 */
.L_x_844:
[----:B------:R-:W1:Y:S01]  /*90d0*/  LDC R5, c[0x0][0x448] ;  /* 0x00011200ff057b82 */ /* 0x000e620000000800 */
[----:B------:R-:W-:Y:S01]  /*90e0*/  UIADD3 UR6, UR41, 0xbf, URZ ;  /* 0x000000bf29067890 */ /* 0x000fe2000fffe03f */
[----:B------:R-:W-:-:S05]  /*90f0*/  IADD3 R10, -R143, 0x1, RZ ;  /* 0x000000018f0a7810 */ /* 0x000fca0007ffe1ff */
[----:B------:R-:W-:Y:S01]  /*9100*/  IMAD R10, R71, UR43, R10 ;  /* 0x0000002b470a7c24 */ /* 0x000fe2000f8e020a */
[----:B0-----:R-:W0:Y:S01]  /*9110*/  LDC R12, c[0x0][0x9e4] ;  /* 0x00027900ff0c7b82 */ /* 0x001e220000000800 */
[----:B-1----:R-:W-:Y:S02]  /*9120*/  ISETP.NE.AND P5, PT, R5, 0x1, PT ;  /* 0x000000010500780c */ /* 0x002fe40003fa5270 */
[----:B0-----:R-:W-:-:S11]  /*9130*/  ISETP.GE.AND P6, PT, R12, 0x1, PT ;  /* 0x000000010c00780c */ /* 0x001fd60003fc6270 */
[----:B------:R-:W0:Y:S08]  /*9140*/  @P5 LDC R5, c[0x0][0x44c] ;  /* 0x00011300ff055b82 */ /* 0x000e300000000800 */
[----:B------:R-:W1:Y:S01]  /*9150*/  @P5 LDC R7, c[0x0][0x450] ;  /* 0x00011400ff075b82 */ /* 0x000e620000000800 */
[----:B0-----:R-:W-:-:S04]  /*9160*/  @P5 IMAD.HI.U32 R6, R5, UR6, RZ ;  /* 0x0000000605065c27 */ /* 0x001fc8000f8e00ff */
[----:B------:R-:W-:Y:S01]  /*9170*/  IMAD.U32 R5, RZ, RZ, UR6 ;  /* 0x00000006ff057e24 */ /* 0x000fe2000f8e00ff */
[----:B------:R-:W-:Y:S01]  /*9180*/  ULDC UR6, c[0x0][0x9dc] ;  /* 0x0002770000067ab9 */ /* 0x000fe20000000800 */
[----:B-1----:R-:W-:-:S05]  /*9190*/  @P5 SHF.R.U32.HI R5, RZ, R7, R6 ;  /* 0x00000007ff055219 */ /* 0x002fca0000011606 */
[----:B------:R-:W-:-:S04]  /*91a0*/  IMAD.IADD R5, R10, 0x1, R5 ;  /* 0x000000010a057824 */ /* 0x000fc800078e0205 */
[----:B------:R-:W-:Y:S01]  /*91b0*/  VIADD R6, R5, -UR6 ;  /* 0x8000000605067c36 */ /* 0x000fe20008000000 */
[----:B------:R-:W-:Y:S06]  /*91c0*/  @!P6 BRA `(.L_x_862) ;  /* 0x00000000003ce947 */ /* 0x000fec0003800000 */
[----:B------:R-:W-:-:S13]  /*91d0*/  ISETP.GT.AND P2, PT, R5, -0x1, PT ;  /* 0xffffffff0500780c */ /* 0x000fda0003f44270 */
[----:B------:R-:W-:Y:S05]  /*91e0*/  @P2 BRA `(.L_x_863) ;  /* 0x00000000001c2947 */ /* 0x000fea0003800000 */
[----:B------:R-:W-:Y:S02]  /*91f0*/  ISETP.NE.AND P2, PT, R12, 0x1, PT ;  /* 0x000000010c00780c */ /* 0x000fe40003f45270 */
[----:B------:R-:W-:-:S11]  /*9200*/  LOP3.LUT R5, RZ, R5, RZ, 0x33, !PT ;  /* 0x00000005ff057212 */ /* 0x000fd600078e33ff */
[----:B------:R-:W0:Y:S02]  /*9210*/  @P2 LDC.64 R10, c[0x0][0x9e8] ;  /* 0x00027a00ff0a2b82 */ /* 0x000e240000000a00 */
[----:B0-----:R-:W-:-:S05]  /*9220*/  @P2 IMAD.HI.U32 R10, R5, R10, RZ ;  /* 0x0000000a050a2227 */ /* 0x001fca00078e00ff */
[----:B------:R-:W-:-:S04]  /*9230*/  @P2 SHF.R.U32.HI R5, RZ, R11, R10 ;  /* 0x0000000bff052219 */ /* 0x000fc8000001160a */
[----:B------:R-:W-:Y:S01]  /*9240*/  LOP3.LUT R5, RZ, R5, RZ, 0x33, !PT ;  /* 0x00000005ff057212 */ /* 0x000fe200078e33ff */
[----:B------:R-:W-:Y:S06]  /*9250*/  BRA `(.L_x_864) ;  /* 0x0000000000107947 */ /* 0x000fec0003800000 */
.L_x_863:
[----:B------:R-:W-:-:S13]  /*9260*/  ISETP.NE.AND P2, PT, R12, 0x1, PT ;  /* 0x000000010c00780c */ /* 0x000fda0003f45270 */
[----:B------:R-:W0:Y:S02]  /*9270*/  @P2 LDC.64 R10, c[0x0][0x9e8] ;  /* 0x00027a00ff0a2b82 */ /* 0x000e240000000a00 */
[----:B0-----:R-:W-:-:S05]  /*9280*/  @P2 IMAD.HI.U32 R10, R5, R10, RZ ;  /* 0x0000000a050a2227 */ /* 0x001fca00078e00ff */
[----:B------:R-:W-:-:S07]  /*9290*/  @P2 SHF.R.U32.HI R5, RZ, R11, R10 ;  /* 0x0000000bff052219 */ /* 0x000fce000001160a */
.L_x_864:
[----:B------:R-:W-:-:S05]  /*92a0*/  IMAD R5, R5, R12, RZ ;  /* 0x0000000c05057224 */ /* 0x000fca00078e02ff */
[----:B------:R-:W-:-:S07]  /*92b0*/  VIMNMX R6, R6, R5, !PT ;  /* 0x0000000506067248 */ /* 0x000fce0007fe0100 */
.L_x_862:
[----:B------:R-:W-:-:S05]  /*92c0*/  VIADD R6, R6, 0x7f ;  /* 0x0000007f06067836 */ /* 0x000fca0000000000 */
[----:B------:R-:W-:-:S04]  /*92d0*/  SHF.R.S32.HI R5, RZ, 0x1f, R6 ;  /* 0x0000001fff057819 */ /* 0x000fc80000011406 */
[----:B------:R-:W-:-:S04]  /*92e0*/  LEA.HI R5, R5, R6, RZ, 0x7 ;  /* 0x0000000605057211 */ /* 0x000fc800078f38ff */
[----:B------:R-:W-:-:S04]  /*92f0*/  SHF.R.S32.HI R5, RZ, 0x7, R5 ;  /* 0x00000007ff057819 */ /* 0x000fc80000011405 */
[----:B------:R-:W-:-:S04]  /*9300*/  VIMNMX R6, R5, UR39, !PT ;  /* 0x0000002705067c48 */ /* 0x000fc8000ffe0100 */
[----:B------:R-:W-:-:S13]  /*9310*/  ISETP.GE.AND P2, PT, R0, R6, PT ;  /* 0x000000060000720c */ /* 0x000fda0003f46270 */
[----:B------:R-:W-:Y:S05]  /*9320*/  @!P2 BRA `(.L_x_865) ;  /* 0x000000280028a947 */ /* 0x000fea0003800000 */
[----:B------:R-:W-:Y:S01]  /*9330*/  IMAD.MOV.U32 R7, RZ, RZ, R8 ;  /* 0x000000ffff077224 */ /* 0x000fe200078e0008 */
[----:B------:R-:W-:Y:S01]  /*9340*/  UMOV UR28, UR50 ;  /* 0x00000032001c7c82 */ /* 0x000fe20008000000 */
[----:B------:R-:W-:Y:S01]  /*9350*/  IMAD.MOV.U32 R5, RZ, RZ, R4 ;  /* 0x000000ffff057224 */ /* 0x000fe200078e0004 */
[----:B------:R-:W-:Y:S01]  /*9360*/  UMOV UR51, UR45 ;  /* 0x0000002d00337c82 */ /* 0x000fe20008000000 */
[----:B------:R-:W-:Y:S01]  /*9370*/  ULDC UR35, c[0x0][0x9d8] ;  /* 0x0002760000237ab9 */ /* 0x000fe20000000800 */
[----:B------:R-:W-:-:S05]  /*9380*/  ULDC UR34, c[0x0][0x988] ;  /* 0x0002620000227ab9 */ /* 0x000fca0000000800 */
.L_x_874:
[----:B------:R-:W-:Y:S01]  /*9390*/  UIADD3 UR45, UR51, 0x1, URZ ;  /* 0x00000001332d7890 */ /* 0x000fe2000fffe03f */
[----:B------:R-:W-:-:S03]  /*93a0*/  ISETP.NE.AND P2, PT, RZ, UR37, PT ;  /* 0x00000025ff007c0c */ /* 0x000fc6000bf45270 */
[----:B------:R-:W-:-:S04]  /*93b0*/  UISETP.NE.AND UP0, UPT, UR45, 0x2, UPT ;  /* 0x000000022d00788c */ /* 0x000fc8000bf05270 */
[----:B------:R-:W-:Y:S02]  /*93c0*/  USEL UR50, URZ, 0x1, UP0 ;  /* 0x000000013f327887 */ /* 0x000fe40008000000 */
[----:B------:R-:W-:Y:S02]  /*93d0*/  USEL UR45, UR45, URZ, UP0 ;  /* 0x0000003f2d2d7287 */ /* 0x000fe40008000000 */
[----:B------:R-:W-:Y:S02]  /*93e0*/  ULOP3.LUT UR50, UR28, UR50, URZ, 0x3c, !UPT ;  /* 0x000000321c327292 */ /* 0x000fe4000f8e3c3f */
[----:B0-----:R-:W-:Y:S10]  /*93f0*/  @P2 BRA `(.L_x_866) ;  /* 0x00000000002c2947 */ /* 0x001ff40003800000 */
[----:B------:R-:W-:Y:S05]  /*9400*/  @!P0 BRA `(.L_x_867) ;  /* 0x0000000000048947 */ /* 0x000fea0003800000 */
[----:B------:R-:W-:Y:S01]  /*9410*/  BPT.TRAP 0x1 ;  /* 0x000000040000795c */ /* 0x000fe20000300000 */
.L_x_867:
[----:B------:R-:W-:Y:S01]  /*9420*/  ULEA UR6, UR45, UR42, 0x3 ;  /* 0x0000002a2d067291 */ /* 0x000fe2000f8e183f */
[----:B------:R-:W-:-:S05]  /*9430*/  IMAD.U32 R4, RZ, RZ, UR50 ;  /* 0x00000032ff047e24 */ /* 0x000fca000f8e00ff */
[----:B------:R-:W-:-:S04]  /*9440*/  SHF.L.U32 R4, R4, 0x1f, RZ ;  /* 0x0000001f04047819 */ /* 0x000fc800000006ff */
[----:B------:R0:W1:Y:S01]  /*9450*/  SYNCS.PHASECHK.TRANS64.TRYWAIT P3, [UR6+0x2d830], R4 ;  /* 0x02d83004ff0075a7 */ /* 0x0000620008060146 */
[----:B------:R-:W-:Y:S05]  /*9460*/  @!P0 BRA `(.L_x_868) ;  /* 0x0000000000048947 */ /* 0x000fea0003800000 */
[----:B------:R-:W-:Y:S01]  /*9470*/  BPT.TRAP 0x1 ;  /* 0x000000040000795c */ /* 0x000fe20000300000 */
.L_x_868:
[----:B-1----:R-:W-:Y:S05]  /*9480*/  @P3 BRA `(.L_x_866) ;  /* 0x0000000000083947 */ /* 0x002fea0003800000 */
[----:B------:R-:W1:Y:S02]  /*9490*/  SYNCS.PHASECHK.TRANS64.TRYWAIT P3, [UR6+0x2d830], R4 ;  /* 0x02d83004ff0075a7 */ /* 0x000e640008060146 */
[----:B-1----:R-:W-:Y:S05]  /*94a0*/  @!P3 BRA `(.L_x_869) ;  /* 0x000000d0005cb947 */ /* 0x002fea0003800000 */
.L_x_866:
[----:B------:R-:W2:Y:S01]  /*94b0*/  S2R R8, SR_TID.X ;  /* 0x0000000000087919 */ /* 0x000ea20000002100 */
        /* <DEDUP_REMOVED lines=13> */
[----:B01----:R-:W-:-:S05]  /*9590*/  VIADD R4, R8, 0x8 ;  /* 0x0000000808047836 */ /* 0x003fca0000000000 */
[----:B------:R0:W-:Y:S06]  /*95a0*/  BAR.SYNC.DEFER_BLOCKING R4, 0x100 ;  /* 0x000400040000751d */ /* 0x0001ec0000010000 */
[----:B------:R-:W-:-:S06]  /*95b0*/  WARPGROUP.ARRIVE ;  /* 0x00000000000079c5 */ /* 0x000fcc0000000000 */
        /* <DEDUP_REMOVED lines=17> */
[----:B0-----:R-:W-:Y:S05]  /*96d0*/  @P2 BRA `(.L_x_870) ;  /* 0x00000000002c2947 */ /* 0x001fea0003800000 */
[----:B------:R-:W-:Y:S05]  /*96e0*/  @!P0 BRA `(.L_x_871) ;  /* 0x0000000000048947 */ /* 0x000fea0003800000 */
[----:B------:R-:W-:Y:S01]  /*96f0*/  BPT.TRAP 0x1 ;  /* 0x000000040000795c */ /* 0x000fe20000300000 */
.L_x_871:
[----:B------:R-:W-:Y:S01]  /*9700*/  ULEA UR6, UR51, UR42, 0x3 ;  /* 0x0000002a33067291 */ /* 0x000fe2000f8e183f */
[----:B------:R-:W-:-:S05]  /*9710*/  IMAD.U32 R4, RZ, RZ, UR28 ;  /* 0x0000001cff047e24 */ /* 0x000fca000f8e00ff */
[----:B------:R-:W-:-:S04]  /*9720*/  SHF.L.U32 R4, R4, 0x1f, RZ ;  /* 0x0000001f04047819 */ /* 0x000fc800000006ff */
[----:B------:R0:W1:Y:S01]  /*9730*/  SYNCS.PHASECHK.TRANS64.TRYWAIT P2, [UR6+0x2d850], R4 ;  /* 0x02d85004ff0075a7 */ /* 0x0000620008040146 */
[----:B------:R-:W-:Y:S05]  /*9740*/  @!P0 BRA `(.L_x_872) ;  /* 0x0000000000048947 */ /* 0x000fea0003800000 */
[----:B------:R-:W-:Y:S01]  /*9750*/  BPT.TRAP 0x1 ;  /* 0x000000040000795c */ /* 0x000fe20000300000 */
.L_x_872:
[----:B-1----:R-:W-:Y:S05]  /*9760*/  @P2 BRA `(.L_x_870) ;  /* 0x0000000000082947 */ /* 0x002fea0003800000 */
[----:B------:R-:W1:Y:S02]  /*9770*/  SYNCS.PHASECHK.TRANS64.TRYWAIT P2, [UR6+0x2d850], R4 ;  /* 0x02d85004ff0075a7 */ /* 0x000e640008040146 */
[----:B-1----:R-:W-:Y:S05]  /*9780*/  @!P2 BRA `(.L_x_873) ;  /* 0x000000cc00bca947 */ /* 0x002fea0003800000 */
.L_x_870:
[----:B------:R-:W-:Y:S01]  /*9790*/  UIADD3 UR6, UR42, 0x400, URZ ;  /* 0x000004002a067890 */ /* 0x000fe2000fffe03f */
[----:B------:R-:W-:Y:S01]  /*97a0*/  WARPGROUP.ARRIVE ;  /* 0x00000000000079c5 */ /* 0x000fe20000000000 */
[----:B------:R-:W-:Y:S01]  /*97b0*/  UMOV UR29, 0x40000040 ;  /* 0x40000040001d7882 */ /* 0x000fe20000000000 */
[----:B------:R-:W-:Y:S01]  /*97c0*/  UMOV UR31, 0x80000020 ;  /* 0x80000020001f7882 */ /* 0x000fe20000000000 */
[----:B------:R-:W-:Y:S01]  /*97d0*/  USHF.R.U32.HI UR6, URZ, 0x4, UR6 ;  /* 0x000000043f067899 */ /* 0x000fe20008011606 */
[----:B------:R-:W-:Y:S01]  /*97e0*/  FMUL.FTZ R8, R24, UR35 ;  /* 0x0000002318087c20 */ /* 0x000fe20008410000 */
[----:B------:R-:W-:Y:S01]  /*97f0*/  FMUL.FTZ R10, R25, UR35 ;  /* 0x00000023190a7c20 */ /* 0x000fe20008410000 */
[----:B------:R-:W-:Y:S01]  /*9800*/  FMUL.FTZ R12, R28, UR35 ;  /* 0x000000231c0c7c20 */ /* 0x000fe20008410000 */
[----:B------:R-:W-:Y:S01]  /*9810*/  ULOP3.LUT UR6, UR6, 0x3fff, URZ, 0xc0, !UPT ;  /* 0x00003fff06067892 */ /* 0x000fe2000f8ec03f */
[----:B------:R-:W-:Y:S01]  /*9820*/  FMUL.FTZ R13, R29, UR35 ;  /* 0x000000231d0d7c20 */ /* 0x000fe20008410000 */
[----:B------:R-:W-:Y:S01]  /*9830*/  FMUL.FTZ R20, R32, UR35 ;  /* 0x0000002320147c20 */ /* 0x000fe20008410000 */
[----:B------:R-:W2:Y:S01]  /*9840*/  MUFU.TANH R8, R8 ;  /* 0x0000000800087308 */ /* 0x000ea20000002400 */
[----:B------:R-:W-:Y:S01]  /*9850*/  ULOP3.LUT UR7, UR6, 0x2000000, URZ, 0xfc, !UPT ;  /* 0x0200000006077892 */ /* 0x000fe2000f8efc3f */
[----:B------:R-:W-:Y:S01]  /*9860*/  FMUL.FTZ R24, R33, UR35 ;  /* 0x0000002321187c20 */ /* 0x000fe20008410000 */
[----:B------:R-:W-:Y:S01]  /*9870*/  ULOP3.LUT UR6, UR36, 0x10000, URZ, 0xfc, !UPT ;  /* 0x0001000024067892 */ /* 0x000fe2000f8efc3f */
[----:B------:R-:W-:Y:S01]  /*9880*/  FMUL.FTZ R21, R34, UR35 ;  /* 0x0000002322157c20 */ /* 0x000fe20008410000 */
[----:B------:R-:W-:Y:S01]  /*9890*/  UIMAD UR7, UR51, 0x600, UR7 ;  /* 0x00000600330778a4 */ /* 0x000fe2000f8e0207 */
[----:B------:R-:W-:Y:S01]  /*98a0*/  FMUL.FTZ R34, R44, UR35 ;  /* 0x000000232c227c20 */ /* 0x000fe20008410000 */
[----:B------:R-:W-:Y:S01]  /*98b0*/  FMUL.FTZ R44, R53, UR35 ;  /* 0x00000023352c7c20 */ /* 0x000fe20008410000 */
[----:B------:R-:W3:Y:S01]  /*98c0*/  MUFU.TANH R10, R10 ;  /* 0x0000000a000a7308 */ /* 0x000ee20000002400 */
[----:B-1----:R-:W-:Y:S01]  /*98d0*/  FMUL.FTZ R9, R26, UR35 ;  /* 0x000000231a097c20 */ /* 0x002fe20008410000 */
[----:B------:R-:W-:Y:S01]  /*98e0*/  UMOV UR28, UR6 ;  /* 0x00000006001c7c82 */ /* 0x000fe20008000000 */
[----:B------:R-:W-:Y:S01]  /*98f0*/  FMUL.FTZ R26, R36, UR35 ;  /* 0x00000023241a7c20 */ /* 0x000fe20008410000 */
[----:B------:R-:W-:Y:S01]  /*9900*/  UMOV UR30, UR7 ;  /* 0x00000007001e7c82 */ /* 0x000fe20008000000 */
[----:B------:R-:W-:Y:S01]  /*9910*/  FMUL.FTZ R28, R37, UR35 ;  /* 0x00000023251c7c20 */ /* 0x000fe20008410000 */
[----:B------:R-:W-:Y:S01]  /*9920*/  HGMMA.64x96x16.F32 R88, gdesc[UR28].tnspB, R88, gsb0 ;  /* 0x416000001c5879f0 */ /* 0x000fe20008000858 */
[----:B------:R-:W-:Y:S01]  /*9930*/  UIADD3 UR28, UR6, 0x2, URZ ;  /* 0x00000002061c7890 */ /* 0x000fe2000fffe03f */
[----:B------:R-:W0:Y:S01]  /*9940*/  MUFU.TANH R12, R12 ;  /* 0x0000000c000c7308 */ /* 0x000e220000002400 */
[----:B------:R-:W-:Y:S01]  /*9950*/  UIADD3 UR30, UR7, 0x40, URZ ;  /* 0x00000040071e7890 */ /* 0x000fe2000fffe03f */
[----:B--2---:R-:W-:Y:S01]  /*9960*/  FMNMX.FTZ R53, R8, R5, !PT ;  /* 0x0000000508357209 */ /* 0x004fe20007810000 */
[----:B------:R-:W-:Y:S01]  /*9970*/  UMOV UR29, 0x40000040 ;  /* 0x40000040001d7882 */ /* 0x000fe20000000000 */
[----:B------:R-:W-:Y:S01]  /*9980*/  UMOV UR31, 0x80000020 ;  /* 0x80000020001f7882 */ /* 0x000fe20000000000 */
[----:B------:R-:W-:Y:S01]  /*9990*/  FMUL.FTZ R14, R30, UR35 ;  /* 0x000000231e0e7c20 */ /* 0x000fe20008410000 */
[----:B------:R-:W-:Y:S01]  /*99a0*/  FMUL.FTZ R30, R40, UR35 ;  /* 0x00000023281e7c20 */ /* 0x000fe20008410000 */
[----:B------:R-:W-:Y:S01]  /*99b0*/  FMUL.FTZ R36, R45, UR35 ;  /* 0x000000232d247c20 */ /* 0x000fe20008410000 */
[----:B------:R-:W1:Y:S01]  /*99c0*/  MUFU.TANH R13, R13 ;  /* 0x0000000d000d7308 */ /* 0x000e620000002400 */
[----:B---3--:R-:W-:Y:S01]  /*99d0*/  FMNMX.FTZ R53, R10, R53, !PT ;  /* 0x000000350a357209 */ /* 0x008fe20007810000 */
        /* <DEDUP_REMOVED lines=51> */
[----:B------:R-:W2:Y:S03]  /*9d10*/  S2R R151, SR_TID.X ;  /* 0x0000000000977919 */ /* 0x000ea60000002100 */
[----:B------:R-:W3:Y:S01]  /*9d20*/  MUFU.TANH R34, R34 ;  /* 0x0000002200227308 */ /* 0x000ee20000002400 */
[----:B0-----:R-:W-:-:S07]  /*9d30*/  FMNMX.FTZ R57, R30, R57, !PT ;  /* 0x000000391e397209 */ /* 0x001fce0007810000 */
[----:B------:R-:W0:Y:S01]  /*9d40*/  MUFU.TANH R36, R36 ;  /* 0x0000002400247308 */ /* 0x000e220000002400 */
[----:B-1----:R-:W-:-:S07]  /*9d50*/  FMNMX.FTZ R57, R32, R57, !PT ;  /* 0x0000003920397209 */ /* 0x002fce0007810000 */
[----:B------:R-:W1:Y:S01]  /*9d60*/  MUFU.TANH R38, R38 ;  /* 0x0000002600267308 */ /* 0x000e620000002400 */
[----:B---3--:R-:W-:Y:S01]  /*9d70*/  FMNMX.FTZ R59, R34, R57, !PT ;  /* 0x00000039223b7209 */ /* 0x008fe20007810000 */
[----:B------:R-:W-:Y:S01]  /*9d80*/  FMUL.FTZ R57, R72, UR35 ;  /* 0x0000002348397c20 */ /* 0x000fe20008410000 */
[----:B------:R-:W-:-:S05]  /*9d90*/  FMUL.FTZ R72, R78, UR35 ;  /* 0x000000234e487c20 */ /* 0x000fca0008410000 */
[----:B------:R-:W3:Y:S01]  /*9da0*/  MUFU.TANH R39, R39 ;  /* 0x0000002700277308 */ /* 0x000ee20000002400 */
[----:B0-----:R-:W-:Y:S02]  /*9db0*/  FMNMX.FTZ R59, R36, R59, !PT ;  /* 0x0000003b243b7209 */ /* 0x001fe40007810000 */
[----:B--2---:R-:W-:Y:S02]  /*9dc0*/  SHF.R.U32.HI R143, RZ, 0x7, R151 ;  /* 0x00000007ff8f7819 */ /* 0x004fe40000011697 */
[----:B------:R-:W-:-:S03]  /*9dd0*/  ISETP.GE.U32.AND P2, PT, R151, 0x180, PT ;  /* 0x000001809700780c */ /* 0x000fc60003f46070 */
[----:B------:R-:W0:Y:S01]  /*9de0*/  MUFU.TANH R42, R42 ;  /* 0x0000002a002a7308 */ /* 0x000e220000002400 */
[----:B-1----:R-:W-:Y:S01]  /*9df0*/  FMNMX.FTZ R4, R38, R59, !PT ;  /* 0x0000003b26047209 */ /* 0x002fe20007810000 */
[----:B------:R-:W-:Y:S02]  /*9e00*/  WARPGROUP.DEPBAR.LE gsb0, 0x0 ;  /* 0x00008000000079c5 */ /* 0x000fe40000010000 */
[----:B------:R-:W-:-:S04]  /*9e10*/  WARPGROUP.ARRIVE ;  /* 0x00000000000079c5 */ /* 0x000fc80000000000 */
[----:B------:R-:W1:Y:S01]  /*9e20*/  MUFU.TANH R44, R44 ;  /* 0x0000002c002c7308 */ /* 0x000e620000002400 */
[----:B---3--:R-:W-:Y:S01]  /*9e30*/  FMNMX.FTZ R59, R39, R4, !PT ;  /* 0x00000004273b7209 */ /* 0x008fe20007810000 */
[----:B------:R-:W-:Y:S01]  /*9e40*/  HGMMA.64x96x16.F32 R88, gdesc[UR28].tnspB, R88, gsb0 ;  /* 0x416000001c5879f0 */ /* 0x000fe20008000858 */
[----:B------:R-:W-:Y:S02]  /*9e50*/  UIADD3 UR28, UR6, 0x4, URZ ;  /* 0x00000004061c7890 */ /* 0x000fe4000fffe03f */
[----:B------:R-:W-:-:S03]  /*9e60*/  UIADD3 UR30, UR7, 0x80, URZ ;  /* 0x00000080071e7890 */ /* 0x000fc6000fffe03f */
[----:B------:R-:W2:Y:S01]  /*9e70*/  MUFU.TANH R46, R46 ;  /* 0x0000002e002e7308 */ /* 0x000ea20000002400 */
[----:B------:R-:W-:Y:S01]  /*9e80*/  UMOV UR29, 0x40000040 ;  /* 0x40000040001d7882 */ /* 0x000fe20000000000 */
[----:B------:R-:W-:Y:S01]  /*9e90*/  UMOV UR31, 0x80000020 ;  /* 0x80000020001f7882 */ /* 0x000fe20000000000 */
[----:B0-----:R-:W-:Y:S01]  /*9ea0*/  FMNMX.FTZ R61, R42, R59, !PT ;  /* 0x0000003b2a3d7209 */ /* 0x001fe20007810000 */
[----:B------:R-:W-:Y:S01]  /*9eb0*/  FMUL.FTZ R59, R76, UR35 ;  /* 0x000000234c3b7c20 */ /* 0x000fe20008410000 */
[----:B------:R-:W-:-:S03]  /*9ec0*/  FMUL.FTZ R76, R86, UR35 ;  /* 0x00000023564c7c20 */ /* 0x000fc60008410000 */
        /* <DEDUP_REMOVED lines=31> */
[----:B------:R-:W-:Y:S02]  /*a0c0*/  UIADD3 UR28, UR6, 0x6, URZ ;  /* 0x00000006061c7890 */ /* 0x000fe4000fffe03f */
[----:B------:R-:W-:Y:S01]  /*a0d0*/  UIADD3 UR30, UR7, 0xc0, URZ ;  /* 0x000000c0071e7890 */ /* 0x000fe2000fffe03f */
[----:B------:R-:W-:Y:S01]  /*a0e0*/  UMOV UR29, 0x40000040 ;  /* 0x40000040001d7882 */ /* 0x000fe20000000000 */
[----:B------:R-:W-:Y:S01]  /*a0f0*/  UMOV UR31, 0x80000020 ;  /* 0x80000020001f7882 */ /* 0x000fe20000000000 */
        /* <DEDUP_REMOVED lines=8> */
[----:B------:R-:W-:Y:S01]  /*a180*/  FMUL.FTZ R69, R71, UR35 ;  /* 0x0000002347457c20 */ /* 0x000fe20008410000 */
[----:B------:R-:W-:Y:S01]  /*a190*/  FMUL.FTZ R71, R75, UR35 ;  /* 0x000000234b477c20 */ /* 0x000fe20008410000 */
[----:B------:R-:W-:Y:S02]  /*a1a0*/  FMUL.FTZ R75, R83, UR35 ;  /* 0x00000023534b7c20 */ /* 0x000fe40008410000 */
[----:B------:R-:W2:Y:S02]  /*a1b0*/  SHFL.BFLY PT, R73, R4, 0x2, 0x1f ;  /* 0x0c401f0004497f89 */ /* 0x000ea400000e0000 */
[----:B------:R-:W3:Y:S08]  /*a1c0*/  MUFU.TANH R14, R14 ;  /* 0x0000000e000e7308 */ /* 0x000ef00000002400 */
[----:B------:R-:W4:Y:S08]  /*a1d0*/  MUFU.TANH R15, R15 ;  /* 0x0000000f000f7308 */ /* 0x000f300000002400 */
[----:B------:R-:W5:Y:S01]  /*a1e0*/  MUFU.TANH R21, R21 ;  /* 0x0000001500157308 */ /* 0x000f620000002400 */
[----:B--2---:R-:W-:Y:S01]  /*a1f0*/  FMNMX.FTZ R80, R4, R73, !PT ;  /* 0x0000004904507209 */ /* 0x004fe20007810000 */
[----:B------:R-:W-:-:S06]  /*a200*/  FMUL.FTZ R73, R79, UR35 ;  /* 0x000000234f497c20 */ /* 0x000fcc0008410000 */
[----:B------:R-:W2:Y:S01]  /*a210*/  MUFU.TANH R25, R25 ;  /* 0x0000001900197308 */ /* 0x000ea20000002400 */
[----:B------:R-:W0:Y:S07]  /*a220*/  SHFL.BFLY PT, R81, R80, 0x1, 0x1f ;  /* 0x0c201f0050517f89 */ /* 0x000e2e00000e0000 */
[----:B------:R-:W2:Y:S08]  /*a230*/  MUFU.TANH R27, R27 ;  /* 0x0000001b001b7308 */ /* 0x000eb00000002400 */
[----:B------:R-:W2:Y:S08]  /*a240*/  MUFU.TANH R29, R29 ;  /* 0x0000001d001d7308 */ /* 0x000eb00000002400 */
[----:B------:R-:W2:Y:S01]  /*a250*/  MUFU.TANH R31, R31 ;  /* 0x0000001f001f7308 */ /* 0x000ea20000002400 */
[----:B0-----:R-:W-:-:S05]  /*a260*/  FMNMX.FTZ R4, R80, R81, !PT ;  /* 0x0000005150047209 */ /* 0x001fca0007810000 */
[C---:B------:R-:W-:Y:S02]  /*a270*/  FMUL.FTZ R79, R4.reuse, UR34 ;  /* 0x00000022044f7c20 */ /* 0x040fe40008410000 */
[----:B------:R-:W0:Y:S01]  /*a280*/  MUFU.TANH R33, R33 ;  /* 0x0000002100217308 */ /* 0x000e220000002400 */
[----:B------:R-:W-:Y:S01]  /*a290*/  FADD.FTZ R5, -R4, R5 ;  /* 0x0000000504057221 */ /* 0x000fe20000010100 */
[--C-:B------:R-:W-:Y:S01]  /*a2a0*/  FFMA.FTZ R78, R8, UR34, -R79.reuse ;  /* 0x00000022084e7c23 */ /* 0x100fe2000801084f */
[----:B------:R-:W-:Y:S01]  /*a2b0*/  FMNMX.FTZ R8, R9, R7, !PT ;  /* 0x0000000709087209 */ /* 0x000fe20007810000 */
[--C-:B------:R-:W-:Y:S01]  /*a2c0*/  FFMA.FTZ R82, R39, UR34, -R79.reuse ;  /* 0x0000002227527c23 */ /* 0x100fe2000801084f */
[----:B------:R-:W-:Y:S02]  /*a2d0*/  WARPGROUP.DEPBAR.LE gsb0, 0x0 ;  /* 0x00008000000079c5 */ /* 0x000fe40000010000 */
[----:B------:R-:W-:Y:S01]  /*a2e0*/  WARPGROUP.ARRIVE ;  /* 0x00000000000079c5 */ /* 0x000fe20000000000 */
[----:B-1----:R-:W-:Y:S01]  /*a2f0*/  FMNMX.FTZ R81, R11, R8, !PT ;  /* 0x000000080b517209 */ /* 0x002fe20007810000 */
[----:B------:R-:W1:Y:S01]  /*a300*/  MUFU.TANH R35, R35 ;  /* 0x0000002300237308 */ /* 0x000e620000002400 */
[--C-:B------:R-:W-:Y:S01]  /*a310*/  FFMA.FTZ R80, R36, UR34, -R79.reuse ;  /* 0x0000002224507c23 */ /* 0x100fe2000801084f */
[--C-:B------:R-:W-:Y:S01]  /*a320*/  FFMA.FTZ R10, R10, UR34, -R79.reuse ;  /* 0x000000220a0a7c23 */ /* 0x100fe2000801084f */
[----:B---3--:R-:W-:Y:S01]  /*a330*/  FMNMX.FTZ R8, R14, R81, !PT ;  /* 0x000000510e087209 */ /* 0x008fe20007810000 */
[----:B------:R-:W-:Y:S01]  /*a340*/  HGMMA.64x96x16.F32 R88, gdesc[UR28].tnspB, R88, gsb0 ;  /* 0x416000001c5879f0 */ /* 0x000fe20008000858 */
[----:B------:R-:W-:Y:S01]  /*a350*/  UIADD3 UR28, UR6, 0x600, URZ ;  /* 0x00000600061c7890 */ /* 0x000fe2000fffe03f */
[--C-:B------:R-:W-:Y:S01]  /*a360*/  FFMA.FTZ R12, R12, UR34, -R79.reuse ;  /* 0x000000220c0c7c23 */ /* 0x100fe2000801084f */
[----:B------:R-:W-:Y:S01]  /*a370*/  UIADD3 UR30, UR7, 0x100, URZ ;  /* 0x00000100071e7890 */ /* 0x000fe2000fffe03f */
[----:B----4-:R-:W-:Y:S01]  /*a380*/  FMNMX.FTZ R8, R15, R8, !PT ;  /* 0x000000080f087209 */ /* 0x010fe20007810000 */
[----:B------:R-:W-:Y:S01]  /*a390*/  UMOV UR29, 0x40000040 ;  /* 0x40000040001d7882 */ /* 0x000fe20000000000 */
[----:B------:R-:W-:Y:S01]  /*a3a0*/  UMOV UR31, 0x80000020 ;  /* 0x80000020001f7882 */ /* 0x000fe20000000000 */
[----:B------:R-:W3:Y:S01]  /*a3b0*/  MUFU.TANH R37, R37 ;  /* 0x0000002500257308 */ /* 0x000ee20000002400 */
[----:B-----5:R-:W-:Y:S01]  /*a3c0*/  FMNMX.FTZ R8, R21, R8, !PT ;  /* 0x0000000815087209 */ /* 0x020fe20007810000 */
[--C-:B------:R-:W-:Y:S01]  /*a3d0*/  FFMA.FTZ R13, R13, UR34, -R79.reuse ;  /* 0x000000220d0d7c23 */ /* 0x100fe2000801084f */
[--C-:B------:R-:W-:Y:S01]  /*a3e0*/  FFMA.FTZ R20, R20, UR34, -R79.reuse ;  /* 0x0000002214147c23 */ /* 0x100fe2000801084f */
[--C-:B------:R-:W-:Y:S01]  /*a3f0*/  FFMA.FTZ R24, R24, UR34, -R79.reuse ;  /* 0x0000002218187c23 */ /* 0x100fe2000801084f */
[----:B--2---:R-:W-:Y:S01]  /*a400*/  FMNMX.FTZ R8, R25, R8, !PT ;  /* 0x0000000819087209 */ /* 0x004fe20007810000 */
[--C-:B------:R-:W-:Y:S01]  /*a410*/  FFMA.FTZ R26, R26, UR34, -R79.reuse ;  /* 0x000000221a1a7c23 */ /* 0x100fe2000801084f */
[--C-:B------:R-:W-:Y:S01]  /*a420*/  FFMA.FTZ R28, R28, UR34, -R79.reuse ;  /* 0x000000221c1c7c23 */ /* 0x100fe2000801084f */
[----:B------:R-:W2:Y:S01]  /*a430*/  MUFU.TANH R40, R40 ;  /* 0x0000002800287308 */ /* 0x000ea20000002400 */
[----:B------:R-:W-:Y:S01]  /*a440*/  FMNMX.FTZ R8, R27, R8, !PT ;  /* 0x000000081b087209 */ /* 0x000fe20007810000 */
[--C-:B------:R-:W-:Y:S01]  /*a450*/  FFMA.FTZ R30, R30, UR34, -R79.reuse ;  /* 0x000000221e1e7c23 */ /* 0x100fe2000801084f */
[--C-:B------:R-:W-:Y:S01]  /*a460*/  FFMA.FTZ R32, R32, UR34, -R79.reuse ;  /* 0x0000002220207c23 */ /* 0x100fe2000801084f */
[--C-:B------:R-:W-:Y:S01]  /*a470*/  FFMA.FTZ R34, R34, UR34, -R79.reuse ;  /* 0x0000002222227c23 */ /* 0x100fe2000801084f */
[----:B------:R-:W-:Y:S01]  /*a480*/  FMNMX.FTZ R8, R29, R8, !PT ;  /* 0x000000081d087209 */ /* 0x000fe20007810000 */
[--C-:B------:R-:W-:Y:S01]  /*a490*/  FFMA.FTZ R38, R38, UR34, -R79.reuse ;  /* 0x0000002226267c23 */ /* 0x100fe2000801084f */
[--C-:B------:R-:W-:Y:S01]  /*a4a0*/  FFMA.FTZ R42, R42, UR34, -R79.reuse ;  /* 0x000000222a2a7c23 */ /* 0x100fe2000801084f */
[----:B------:R-:W4:Y:S01]  /*a4b0*/  MUFU.TANH R41, R41 ;  /* 0x0000002900297308 */ /* 0x000f220000002400 */
[----:B------:R-:W-:Y:S01]  /*a4c0*/  FMNMX.FTZ R8, R31, R8, !PT ;  /* 0x000000081f087209 */ /* 0x000fe20007810000 */
[--C-:B------:R-:W-:Y:S01]  /*a4d0*/  FFMA.FTZ R44, R44, UR34, -R79.reuse ;  /* 0x000000222c2c7c23 */ /* 0x100fe2000801084f */
[--C-:B------:R-:W-:Y:S01]  /*a4e0*/  FFMA.FTZ R46, R46, UR34, -R79.reuse ;  /* 0x000000222e2e7c23 */ /* 0x100fe2000801084f */
[--C-:B------:R-:W-:Y:S01]  /*a4f0*/  FFMA.FTZ R47, R47, UR34, -R79.reuse ;  /* 0x000000222f2f7c23 */ /* 0x100fe2000801084f */
[----:B0-----:R-:W-:Y:S01]  /*a500*/  FMNMX.FTZ R8, R33, R8, !PT ;  /* 0x0000000821087209 */ /* 0x001fe20007810000 */
[--C-:B------:R-:W-:Y:S01]  /*a510*/  FFMA.FTZ R50, R50, UR34, -R79.reuse ;  /* 0x0000002232327c23 */ /* 0x100fe2000801084f */
[--C-:B------:R-:W-:Y:S01]  /*a520*/  FFMA.FTZ R52, R52, UR34, -R79.reuse ;  /* 0x0000002234347c23 */ /* 0x100fe2000801084f */
[----:B------:R-:W0:Y:S01]  /*a530*/  MUFU.TANH R43, R43 ;  /* 0x0000002b002b7308 */ /* 0x000e220000002400 */
[----:B-1----:R-:W-:Y:S01]  /*a540*/  FMNMX.FTZ R8, R35, R8, !PT ;  /* 0x0000000823087209 */ /* 0x002fe20007810000 */
[--C-:B------:R-:W-:Y:S01]  /*a550*/  FFMA.FTZ R53, R53, UR34, -R79.reuse ;  /* 0x0000002235357c23 */ /* 0x100fe2000801084f */
[--C-:B------:R-:W-:Y:S01]  /*a560*/  FFMA.FTZ R54, R54, UR34, -R79.reuse ;  /* 0x0000002236367c23 */ /* 0x100fe2000801084f */
[--C-:B------:R-:W-:Y:S01]  /*a570*/  FFMA.FTZ R55, R55, UR34, -R79.reuse ;  /* 0x0000002237377c23 */ /* 0x100fe2000801084f */
[----:B---3--:R-:W-:Y:S01]  /*a580*/  FMNMX.FTZ R81, R37, R8, !PT ;  /* 0x0000000825517209 */ /* 0x008fe20007810000 */
[--C-:B------:R-:W-:Y:S01]  /*a590*/  FFMA.FTZ R56, R56, UR34, -R79.reuse ;  /* 0x0000002238387c23 */ /* 0x100fe2000801084f */
[--C-:B------:R-:W-:Y:S01]  /*a5a0*/  FFMA.FTZ R57, R57, UR34, -R79.reuse ;  /* 0x0000002239397c23 */ /* 0x100fe2000801084f */
[----:B------:R-:W1:Y:S01]  /*a5b0*/  MUFU.TANH R45, R45 ;  /* 0x0000002d002d7308 */ /* 0x000e620000002400 */
[----:B--2---:R-:W-:Y:S01]  /*a5c0*/  FMNMX.FTZ R8, R40, R81, !PT ;  /* 0x0000005128087209 */ /* 0x004fe20007810000 */
[--C-:B------:R-:W-:Y:S01]  /*a5d0*/  FFMA.FTZ R58, R58, UR34, -R79.reuse ;  /* 0x000000223a3a7c23 */ /* 0x100fe2000801084f */
[--C-:B------:R-:W-:Y:S01]  /*a5e0*/  FFMA.FTZ R59, R59, UR34, -R79.reuse ;  /* 0x000000223b3b7c23 */ /* 0x100fe2000801084f */
[--C-:B------:R-:W-:Y:S01]  /*a5f0*/  FFMA.FTZ R60, R60, UR34, -R79.reuse ;  /* 0x000000223c3c7c23 */ /* 0x100fe2000801084f */
[----:B----4-:R-:W-:Y:S01]  /*a600*/  FMNMX.FTZ R8, R41, R8, !PT ;  /* 0x0000000829087209 */ /* 0x010fe20007810000 */
[--C-:B------:R-:W-:Y:S01]  /*a610*/  FFMA.FTZ R61, R61, UR34, -R79.reuse ;  /* 0x000000223d3d7c23 */ /* 0x100fe2000801084f */
[--C-:B------:R-:W-:Y:S01]  /*a620*/  FFMA.FTZ R62, R62, UR34, -R79.reuse ;  /* 0x000000223e3e7c23 */ /* 0x100fe2000801084f */
[----:B------:R-:W2:Y:S01]  /*a630*/  MUFU.TANH R48, R48 ;  /* 0x0000003000307308 */ /* 0x000ea20000002400 */
[----:B0-----:R-:W-:Y:S01]  /*a640*/  FMNMX.FTZ R8, R43, R8, !PT ;  /* 0x000000082b087209 */ /* 0x001fe20007810000 */
[--C-:B------:R-:W-:Y:S01]  /*a650*/  FFMA.FTZ R65, R65, UR34, -R79.reuse ;  /* 0x0000002241417c23 */ /* 0x100fe2000801084f */
[----:B------:R-:W-:Y:S01]  /*a660*/  FFMA.FTZ R64, R64, UR34, -R79 ;  /* 0x0000002240407c23 */ /* 0x000fe2000801084f */
[----:B------:R-:W-:-:S04]  /*a670*/  FMUL.FTZ R5, R5, UR34 ;  /* 0x0000002205057c20 */ /* 0x000fc80008410000 */
        /* <DEDUP_REMOVED lines=18> */
[----:B--2---:R-:W-:Y:S01]  /*a7a0*/  FMNMX.FTZ R8, R68, R39, !PT ;  /* 0x0000002744087209 */ /* 0x004fe20007810000 */
[----:B------:R-:W-:Y:S02]  /*a7b0*/  UIADD3 UR30, UR7, 0x140, URZ ;  /* 0x00000140071e7890 */ /* 0x000fe4000fffe03f */
[----:B------:R-:W1:Y:S01]  /*a7c0*/  MUFU.TANH R70, R70 ;  /* 0x0000004600467308 */ /* 0x000e620000002400 */
[----:B------:R-:W-:Y:S01]  /*a7d0*/  UMOV UR29, 0x40000040 ;  /* 0x40000040001d7882 */ /* 0x000fe20000000000 */
[----:B------:R-:W-:-:S06]  /*a7e0*/  UMOV UR31, 0x80000020 ;  /* 0x80000020001f7882 */ /* 0x000fcc0000000000 */
        /* <DEDUP_REMOVED lines=14> */
[----:B------:R-:W-:Y:S01]  /*a8d0*/  MUFU.EX2 R5, R5 ;  /* 0x0000000500057308 */ /* 0x000fe20000000800 */
[----:B-1----:R-:W-:-:S07]  /*a8e0*/  FMNMX.FTZ R8, R76, R39, !PT ;  /* 0x000000274c087209 */ /* 0x002fce0007810000 */
[----:B------:R-:W-:Y:S01]  /*a8f0*/  MUFU.EX2 R78, R78 ;  /* 0x0000004e004e7308 */ /* 0x000fe20000000800 */
[----:B--2---:R-:W-:-:S05]  /*a900*/  FMNMX.FTZ R8, R77, R8, !PT ;  /* 0x000000084d087209 */ /* 0x004fca0007810000 */
[----:B------:R-:W0:Y:S02]  /*a910*/  SHFL.BFLY PT, R39, R8, 0x2, 0x1f ;  /* 0x0c401f0008277f89 */ /* 0x000e2400000e0000 */
[----:B------:R1:W-:Y:S08]  /*a920*/  MUFU.EX2 R81, R38 ;  /* 0x0000002600517308 */ /* 0x0003f00000000800 */
[----:B------:R-:W-:Y:S01]  /*a930*/  MUFU.EX2 R10, R10 ;  /* 0x0000000a000a7308 */ /* 0x000fe20000000800 */
[----:B-1----:R-:W-:Y:S01]  /*a940*/  IMAD.U32 R38, RZ, RZ, UR51 ;  /* 0x00000033ff267e24 */ /* 0x002fe2000f8e00ff */
[----:B------:R-:W-:-:S04]  /*a950*/  UMOV UR51, UR45 ;  /* 0x0000002d00337c82 */ /* 0x000fc80008000000 */
[----:B------:R-:W-:Y:S02]  /*a960*/  @!P1 LEA R38, R38, UR42, 0x3 ;  /* 0x0000002a26269c11 */ /* 0x000fe4000f8e18ff */
[----:B------:R-:W-:Y:S01]  /*a970*/  MUFU.EX2 R12, R12 ;  /* 0x0000000c000c7308 */ /* 0x000fe20000000800 */
[----:B------:R-:W-:Y:S02]  /*a980*/  WARPGROUP.DEPBAR.LE gsb0, 0x0 ;  /* 0x00008000000079c5 */ /* 0x000fe40000010000 */
[----:B------:R-:W-:Y:S01]  /*a990*/  WARPGROUP.ARRIVE ;  /* 0x00000000000079c5 */ /* 0x000fe20000000000 */
[----:B------:R-:W-:Y:S01]  /*a9a0*/  @!P1 VIADD R38, R38, 0x2d860 ;  /* 0x0002d86026269836 */ /* 0x000fe20000000000 */
[----:B0-----:R-:W-:-:S03]  /*a9b0*/  FMNMX.FTZ R39, R8, R39, !PT ;  /* 0x0000002708277209 */ /* 0x001fc60007810000 */
[----:B------:R-:W-:Y:S01]  /*a9c0*/  MUFU.EX2 R13, R13 ;  /* 0x0000000d000d7308 */ /* 0x000fe20000000800 */
[----:B------:R-:W-:Y:S01]  /*a9d0*/  HGMMA.64x96x16.F32 R88, gdesc[UR28].tnspB, R88, gsb0 ;  /* 0x416000001c5879f0 */ /* 0x000fe20008000858 */
[----:B------:R-:W-:Y:S01]  /*a9e0*/  UIADD3 UR28, UR6, 0x604, URZ ;  /* 0x00000604061c7890 */ /* 0x000fe2000fffe03f */
[----:B------:R-:W0:Y:S01]  /*a9f0*/  SHFL.BFLY PT, R8, R39, 0x1, 0x1f ;  /* 0x0c201f0027087f89 */ /* 0x000e2200000e0000 */
[----:B------:R-:W-:Y:S01]  /*aa00*/  UIADD3 UR30, UR7, 0x180, URZ ;  /* 0x00000180071e7890 */ /* 0x000fe2000fffe03f */
[----:B------:R-:W-:Y:S01]  /*aa10*/  @!P1 PRMT R38, RZ, 0x654, R38 ;  /* 0x00000654ff269816 */ /* 0x000fe20000000026 */
[----:B------:R-:W-:Y:S01]  /*aa20*/  UMOV UR29, 0x40000040 ;  /* 0x40000040001d7882 */ /* 0x000fe20000000000 */
[----:B------:R-:W-:Y:S01]  /*aa30*/  UMOV UR31, 0x80000020 ;  /* 0x80000020001f7882 */ /* 0x000fe20000000000 */
[----:B------:R-:W-:Y:S08]  /*aa40*/  MUFU.EX2 R20, R20 ;  /* 0x0000001400147308 */ /* 0x000ff00000000800 */
[----:B------:R-:W-:Y:S08]  /*aa50*/  MUFU.EX2 R24, R24 ;  /* 0x0000001800187308 */ /* 0x000ff00000000800 */
[----:B------:R-:W-:Y:S01]  /*aa60*/  MUFU.EX2 R26, R26 ;  /* 0x0000001a001a7308 */ /* 0x000fe20000000800 */
[----:B0-----:R-:W-:-:S05]  /*aa70*/  FMNMX.FTZ R8, R39, R8, !PT ;  /* 0x0000000827087209 */ /* 0x001fca0007810000 */
[C---:B------:R-:W-:Y:S01]  /*aa80*/  FMUL.FTZ R36, R8.reuse, UR34 ;  /* 0x0000002208247c20 */ /* 0x040fe20008410000 */
[----:B------:R-:W-:Y:S01]  /*aa90*/  FADD.FTZ R7, -R8, R7 ;  /* 0x0000000708077221 */ /* 0x000fe20000010100 */
[----:B------:R-:W-:Y:S02]  /*aaa0*/  MUFU.EX2 R28, R28 ;  /* 0x0000001c001c7308 */ /* 0x000fe40000000800 */
[--C-:B------:R-:W-:Y:S01]  /*aab0*/  FFMA.FTZ R79, R21, UR34, -R36.reuse ;  /* 0x00000022154f7c23 */ /* 0x100fe20008010824 */
[--C-:B------:R-:W-:Y:S01]  /*aac0*/  FFMA.FTZ R21, R31, UR34, -R36.reuse ;  /* 0x000000221f157c23 */ /* 0x100fe20008010824 */
[----:B------:R-:W-:Y:S01]  /*aad0*/  FMUL.FTZ R7, R7, UR34 ;  /* 0x0000002207077c20 */ /* 0x000fe20008410000 */
[--C-:B------:R-:W-:Y:S01]  /*aae0*/  FFMA.FTZ R9, R9, UR34, -R36.reuse ;  /* 0x0000002209097c23 */ /* 0x100fe20008010824 */
[--C-:B------:R-:W-:Y:S01]  /*aaf0*/  FFMA.FTZ R31, R37, UR34, -R36.reuse ;  /* 0x00000022251f7c23 */ /* 0x100fe20008010824 */
[----:B------:R-:W-:Y:S02]  /*ab00*/  IMAD.U32 R37, RZ, RZ, UR45 ;  /* 0x0000002dff257e24 */ /* 0x000fe4000f8e00ff */
[--C-:B------:R-:W-:Y:S01]  /*ab10*/  FFMA.FTZ R11, R11, UR34, -R36.reuse ;  /* 0x000000220b0b7c23 */ /* 0x100fe20008010824 */
[--C-:B------:R-:W-:Y:S01]  /*ab20*/  FFMA.FTZ R39, R14, UR34, -R36.reuse ;  /* 0x000000220e277c23 */ /* 0x100fe20008010824 */
[----:B------:R-:W-:Y:S01]  /*ab30*/  MUFU.EX2 R7, R7 ;  /* 0x0000000700077308 */ /* 0x000fe20000000800 */
[----:B------:R-:W-:Y:S01]  /*ab40*/  VIADD R14, R143, 0x9 ;  /* 0x000000098f0e7836 */ /* 0x000fe20000000000 */
[----:B------:R-:W-:Y:S01]  /*ab50*/  @!P1 LEA R37, R37, UR42, 0x3 ;  /* 0x0000002a25259c11 */ /* 0x000fe2000f8e18ff */
[--C-:B------:R-:W-:Y:S01]  /*ab60*/  FFMA.FTZ R83, R15, UR34, -R36.reuse ;  /* 0x000000220f537c23 */ /* 0x100fe20008010824 */
[--C-:B------:R-:W-:Y:S01]  /*ab70*/  FFMA.FTZ R15, R40, UR34, -R36.reuse ;  /* 0x00000022280f7c23 */ /* 0x100fe20008010824 */
[--C-:B------:R-:W-:Y:S01]  /*ab80*/  FFMA.FTZ R25, R25, UR34, -R36.reuse ;  /* 0x0000002219197c23 */ /* 0x100fe20008010824 */
[----:B------:R-:W-:Y:S01]  /*ab90*/  SEL R40, R14, 0x9, !P2 ;  /* 0x000000090e287807 */ /* 0x000fe20005000000 */
[----:B------:R-:W-:Y:S01]  /*aba0*/  @!P1 VIADD R37, R37, 0x2d840 ;  /* 0x0002d84025259836 */ /* 0x000fe20000000000 */
[----:B------:R-:W0:Y:S01]  /*abb0*/  MUFU.EX2 R9, R9 ;  /* 0x0000000900097308 */ /* 0x000e220000000800 */
[--C-:B------:R-:W-:Y:S01]  /*abc0*/  FFMA.FTZ R27, R27, UR34, -R36.reuse ;  /* 0x000000221b1b7c23 */ /* 0x100fe20008010824 */
[--C-:B------:R-:W-:Y:S01]  /*abd0*/  FFMA.FTZ R29, R29, UR34, -R36.reuse ;  /* 0x000000221d1d7c23 */ /* 0x100fe20008010824 */
[--C-:B------:R-:W-:Y:S01]  /*abe0*/  FFMA.FTZ R33, R33, UR34, -R36.reuse ;  /* 0x0000002221217c23 */ /* 0x100fe20008010824 */
[----:B------:R-:W-:Y:S01]  /*abf0*/  @!P1 PRMT R37, RZ, 0x654, R37 ;  /* 0x00000654ff259816 */ /* 0x000fe20000000025 */
[--C-:B------:R-:W-:Y:S01]  /*ac00*/  FFMA.FTZ R35, R35, UR34, -R36.reuse ;  /* 0x0000002223237c23 */ /* 0x100fe20008010824 */
[--C-:B------:R-:W-:Y:S01]  /*ac10*/  FFMA.FTZ R41, R41, UR34, -R36.reuse ;  /* 0x0000002229297c23 */ /* 0x100fe20008010824 */
[--C-:B------:R-:W-:Y:S01]  /*ac20*/  FFMA.FTZ R43, R43, UR34, -R36.reuse ;  /* 0x000000222b2b7c23 */ /* 0x100fe20008010824 */
[----:B------:R-:W-:Y:S01]  /*ac30*/  MUFU.EX2 R11, R11 ;  /* 0x0000000b000b7308 */ /* 0x000fe20000000800 */
[--C-:B------:R-:W-:Y:S01]  /*ac40*/  FFMA.FTZ R45, R45, UR34, -R36.reuse ;  /* 0x000000222d2d7c23 */ /* 0x100fe20008010824 */
[--C-:B------:R-:W-:Y:S01]  /*ac50*/  FFMA.FTZ R14, R48, UR34, -R36.reuse ;  /* 0x00000022300e7c23 */ /* 0x100fe20008010824 */
[--C-:B------:R-:W-:Y:S01]  /*ac60*/  FFMA.FTZ R49, R49, UR34, -R36.reuse ;  /* 0x0000002231317c23 */ /* 0x100fe20008010824 */
[--C-:B------:R-:W-:Y:S01]  /*ac70*/  FFMA.FTZ R51, R51, UR34, -R36.reuse ;  /* 0x0000002233337c23 */ /* 0x100fe20008010824 */
[--C-:B------:R-:W-:Y:S01]  /*ac80*/  FFMA.FTZ R69, R69, UR34, -R36.reuse ;  /* 0x0000002245457c23 */ /* 0x100fe20008010824 */
[--C-:B------:R-:W-:Y:S01]  /*ac90*/  FFMA.FTZ R70, R70, UR34, -R36.reuse ;  /* 0x0000002246467c23 */ /* 0x100fe20008010824 */
[--C-:B------:R-:W-:Y:S01]  /*aca0*/  FFMA.FTZ R71, R71, UR34, -R36.reuse ;  /* 0x0000002247477c23 */ /* 0x100fe20008010824 */
[----:B------:R-:W-:Y:S01]  /*acb0*/  MUFU.EX2 R39, R39 ;  /* 0x0000002700277308 */ /* 0x000fe20000000800 */
[----:B0-----:R-:W-:Y:S01]  /*acc0*/  FFMA.FTZ R2, R7, R2, R9 ;  /* 0x0000000207027223 */ /* 0x001fe20000010009 */
[--C-:B------:R-:W-:Y:S01]  /*acd0*/  FFMA.FTZ R72, R72, UR34, -R36.reuse ;  /* 0x0000002248487c23 */ /* 0x100fe20008010824 */
[--C-:B------:R-:W-:Y:S01]  /*ace0*/  FFMA.FTZ R73, R73, UR34, -R36.reuse ;  /* 0x0000002249497c23 */ /* 0x100fe20008010824 */
[--C-:B------:R-:W-:Y:S01]  /*acf0*/  FFMA.FTZ R74, R74, UR34, -R36.reuse ;  /* 0x000000224a4a7c23 */ /* 0x100fe20008010824 */
[--C-:B------:R-:W-:Y:S01]  /*ad00*/  FFMA.FTZ R75, R75, UR34, -R36.reuse ;  /* 0x000000224b4b7c23 */ /* 0x100fe20008010824 */
[--C-:B------:R-:W-:Y:S01]  /*ad10*/  FFMA.FTZ R76, R76, UR34, -R36.reuse ;  /* 0x000000224c4c7c23 */ /* 0x100fe20008010824 */
[----:B------:R-:W-:Y:S01]  /*ad20*/  FFMA.FTZ R77, R77, UR34, -R36 ;  /* 0x000000224d4d7c23 */ /* 0x000fe20008010824 */
[----:B------:R-:W-:Y:S01]  /*ad30*/  MUFU.EX2 R83, R83 ;  /* 0x0000005300537308 */ /* 0x000fe20000000800 */
[C---:B------:R-:W-:Y:S01]  /*ad40*/  ISETP.GT.AND P2, PT, R0.reuse, R6, PT ;  /* 0x000000060000720c */ /* 0x040fe20003f44270 */
[----:B------:R-:W-:-:S06]  /*ad50*/  VIADD R0, R0, 0xffffffff ;  /* 0xffffffff00007836 */ /* 0x000fcc0000000000 */
        /* <DEDUP_REMOVED lines=27> */
[----:B------:R-:W-:-:S06]  /*af10*/  UMOV UR28, UR50 ;  /* 0x00000032001c7c82 */ /* 0x000fcc0008000000 */
[----:B------:R-:W-:Y:S08]  /*af20*/  MUFU.EX2 R44, R44 ;  /* 0x0000002c002c7308 */ /* 0x000ff00000000800 */
[----:B------:R-:W-:Y:S08]  /*af30*/  MUFU.EX2 R45, R45 ;  /* 0x0000002d002d7308 */ /* 0x000ff00000000800 */
[----:B------:R-:W-:Y:S08]  /*af40*/  MUFU.EX2 R46, R46 ;  /* 0x0000002e002e7308 */ /* 0x000ff00000000800 */
[----:B------:R-:W-:Y:S08]  /*af50*/  MUFU.EX2 R14, R14 ;  /* 0x0000000e000e7308 */ /* 0x000ff00000000800 */
[----:B------:R-:W0:Y:S08]  /*af60*/  MUFU.EX2 R47, R47 ;  /* 0x0000002f002f7308 */ /* 0x000e300000000800 */
[----:B------:R-:W-:Y:S08]  /*af70*/  MUFU.EX2 R49, R49 ;  /* 0x0000003100317308 */ /* 0x000ff00000000800 */
[----:B------:R-:W-:Y:S01]  /*af80*/  MUFU.EX2 R50, R50 ;  /* 0x0000003200327308 */ /* 0x000fe20000000800 */
[----:B0-----:R-:W-:-:S07]  /*af90*/  F2FP.F16.F32.PACK_AB R48, R47, R46 ;  /* 0x0000002e2f30723e */ /* 0x001fce00000000ff */
        /* <DEDUP_REMOVED lines=10> */
[-C--:B------:R-:W-:Y:S01]  /*b040*/  FMUL.FTZ R88, R88, R5.reuse ;  /* 0x0000000558587220 */ /* 0x080fe20000410000 */
[-C--:B------:R-:W-:Y:S01]  /*b050*/  FMUL.FTZ R89, R89, R5.reuse ;  /* 0x0000000559597220 */ /* 0x080fe20000410000 */
[-C--:B------:R-:W-:Y:S01]  /*b060*/  FMUL.FTZ R92, R92, R5.reuse ;  /* 0x000000055c5c7220 */ /* 0x080fe20000410000 */
[-C--:B------:R-:W-:Y:S01]  /*b070*/  FMUL.FTZ R93, R93, R5.reuse ;  /* 0x000000055d5d7220 */ /* 0x080fe20000410000 */
[-C--:B------:R-:W-:Y:S01]  /*b080*/  FMUL.FTZ R96, R96, R5.reuse ;  /* 0x0000000560607220 */ /* 0x080fe20000410000 */
[----:B------:R-:W-:Y:S01]  /*b090*/  FMUL.FTZ R97, R97, R5 ;  /* 0x0000000561617220 */ /* 0x000fe20000410000 */
[----:B-1----:R-:W-:Y:S01]  /*b0a0*/  FFMA.FTZ R37, R63, UR34, -R36 ;  /* 0x000000223f257c23 */ /* 0x002fe20008010824 */
[----:B------:R-:W-:Y:S01]  /*b0b0*/  FFMA.FTZ R63, R5, R3, R78 ;  /* 0x00000003053f7223 */ /* 0x000fe2000001004e */
[--C-:B------:R-:W-:Y:S01]  /*b0c0*/  FFMA.FTZ R3, R66, UR34, -R36.reuse ;  /* 0x0000002242037c23 */ /* 0x100fe20008010824 */
[--C-:B------:R-:W-:Y:S01]  /*b0d0*/  FFMA.FTZ R66, R67, UR34, -R36.reuse ;  /* 0x0000002243427c23 */ /* 0x100fe20008010824 */
[----:B------:R1:W-:Y:S01]  /*b0e0*/  @!P1 SYNCS.ARRIVE.TRANS64.RED.A1T0 RZ, [R38+URZ], RZ ;  /* 0x000000ff26ff99a7 */ /* 0x0003e2000810043f */
[----:B------:R-:W-:Y:S01]  /*b0f0*/  FADD.FTZ R67, R10, R63 ;  /* 0x0000003f0a437221 */ /* 0x000fe20000010000 */
[----:B------:R-:W-:Y:S01]  /*b100*/  FFMA.FTZ R63, R68, UR34, -R36 ;  /* 0x00000022443f7c23 */ /* 0x000fe20008010824 */
[----:B------:R-:W-:Y:S01]  /*b110*/  F2FP.F16.F32.PACK_AB R36, R10, R78 ;  /* 0x0000004e0a24723e */ /* 0x000fe200000000ff */
[----:B------:R-:W-:Y:S01]  /*b120*/  MUFU.EX2 R3, R3 ;  /* 0x0000000300037308 */ /* 0x000fe20000000800 */
[----:B0-----:R-:W-:Y:S01]  /*b130*/  FADD.FTZ R40, R12, R67 ;  /* 0x000000430c287221 */ /* 0x001fe20000010000 */
[-C--:B------:R-:W-:Y:S01]  /*b140*/  FMUL.FTZ R100, R100, R5.reuse ;  /* 0x0000000564647220 */ /* 0x080fe20000410000 */
[----:B------:R-:W-:Y:S01]  /*b150*/  FMUL.FTZ R101, R101, R5 ;  /* 0x0000000565657220 */ /* 0x000fe20000410000 */
[----:B-1----:R-:W-:Y:S01]  /*b160*/  FADD.FTZ R38, R11, R2 ;  /* 0x000000020b267221 */ /* 0x002fe20000010000 */
[----:B------:R-:W-:Y:S01]  /*b170*/  FADD.FTZ R67, R13, R40 ;  /* 0x000000280d437221 */ /* 0x000fe20000010000 */
[----:B------:R-:W-:Y:S01]  /*b180*/  F2FP.F16.F32.PACK_AB R40, R82, R81 ;  /* 0x000000515228723e */ /* 0x000fe200000000ff */
[----:B------:R-:W-:Y:S01]  /*b190*/  FMUL.FTZ R104, R104, R5 ;  /* 0x0000000568687220 */ /* 0x000fe20000410000 */
[----:B------:R-:W-:Y:S01]  /*b1a0*/  FADD.FTZ R38, R39, R38 ;  /* 0x0000002627267221 */ /* 0x000fe20000010000 */
[----:B------:R-:W-:Y:S01]  /*b1b0*/  FADD.FTZ R67, R20, R67 ;  /* 0x0000004314437221 */ /* 0x000fe20000010000 */
[----:B------:R0:W-:Y:S01]  /*b1c0*/  MUFU.EX2 R2, R37 ;  /* 0x0000002500027308 */ /* 0x0001e20000000800 */
[C---:B------:R-:W-:Y:S01]  /*b1d0*/  F2FP.F16.F32.PACK_AB R39, R83.reuse, R39 ;  /* 0x000000275327723e */ /* 0x040fe200000000ff */
[----:B------:R-:W-:Y:S01]  /*b1e0*/  FADD.FTZ R38, R83, R38 ;  /* 0x0000002653267221 */ /* 0x000fe20000010000 */
[C---:B------:R-:W-:Y:S01]  /*b1f0*/  FADD.FTZ R67, R24.reuse, R67 ;  /* 0x0000004318437221 */ /* 0x040fe20000010000 */
[----:B------:R-:W-:Y:S01]  /*b200*/  F2FP.F16.F32.PACK_AB R24, R24, R20 ;  /* 0x000000141818723e */ /* 0x000fe200000000ff */
[----:B------:R-:W-:Y:S01]  /*b210*/  FMUL.FTZ R105, R105, R5 ;  /* 0x0000000569697220 */ /* 0x000fe20000410000 */
[----:B------:R-:W-:Y:S01]  /*b220*/  FADD.FTZ R38, R79, R38 ;  /* 0x000000264f267221 */ /* 0x000fe20000010000 */
[----:B------:R-:W-:Y:S01]  /*b230*/  FADD.FTZ R67, R26, R67 ;  /* 0x000000431a437221 */ /* 0x000fe20000010000 */
[----:B------:R-:W1:Y:S01]  /*b240*/  MUFU.EX2 R66, R66 ;  /* 0x0000004200427308 */ /* 0x000e620000000800 */
[----:B0-----:R-:W-:Y:S01]  /*b250*/  F2FP.F16.F32.PACK_AB R37, R11, R9 ;  /* 0x000000090b25723e */ /* 0x001fe200000000ff */
[C---:B------:R-:W-:Y:S01]  /*b260*/  FADD.FTZ R38, R25.reuse, R38 ;  /* 0x0000002619267221 */ /* 0x040fe20000010000 */
[----:B------:R-:W-:Y:S01]  /*b270*/  FADD.FTZ R67, R28, R67 ;  /* 0x000000431c437221 */ /* 0x000fe20000010000 */
[----:B------:R-:W-:Y:S01]  /*b280*/  F2FP.F16.F32.PACK_AB R25, R25, R79 ;  /* 0x0000004f1919723e */ /* 0x000fe200000000ff */
[----:B------:R-:W-:Y:S01]  /*b290*/  FMUL.FTZ R108, R108, R5 ;  /* 0x000000056c6c7220 */ /* 0x000fe20000410000 */
[----:B------:R-:W-:Y:S01]  /*b2a0*/  FADD.FTZ R38, R27, R38 ;  /* 0x000000261b267221 */ /* 0x000fe20000010000 */
[----:B------:R-:W-:Y:S01]  /*b2b0*/  FADD.FTZ R67, R30, R67 ;  /* 0x000000431e437221 */ /* 0x000fe20000010000 */
[----:B------:R-:W-:Y:S01]  /*b2c0*/  MUFU.EX2 R63, R63 ;  /* 0x0000003f003f7308 */ /* 0x000fe20000000800 */
[C---:B------:R-:W-:Y:S01]  /*b2d0*/  F2FP.F16.F32.PACK_AB R27, R29.reuse, R27 ;  /* 0x0000001b1d1b723e */ /* 0x040fe200000000ff */
[----:B------:R-:W-:Y:S01]  /*b2e0*/  FADD.FTZ R38, R29, R38 ;  /* 0x000000261d267221 */ /* 0x000fe20000010000 */
[----:B------:R-:W-:Y:S01]  /*b2f0*/  FADD.FTZ R67, R32, R67 ;  /* 0x0000004320437221 */ /* 0x000fe20000010000 */
[----:B------:R-:W-:Y:S01]  /*b300*/  F2FP.F16.F32.PACK_AB R26, R28, R26 ;  /* 0x0000001a1c1a723e */ /* 0x000fe200000000ff */
[----:B------:R-:W-:Y:S01]  /*b310*/  FMUL.FTZ R109, R109, R5 ;  /* 0x000000056d6d7220 */ /* 0x000fe20000410000 */
[----:B------:R-:W-:Y:S01]  /*b320*/  FADD.FTZ R10, R21, R38 ;  /* 0x00000026150a7221 */ /* 0x000fe20000010000 */
[----:B------:R-:W-:Y:S01]  /*b330*/  F2FP.F16.F32.PACK_AB R38, R13, R12 ;  /* 0x0000000c0d26723e */ /* 0x000fe200000000ff */
[----:B------:R-:W-:Y:S01]  /*b340*/  FADD.FTZ R67, R34, R67 ;  /* 0x0000004322437221 */ /* 0x000fe20000010000 */
[----:B------:R-:W-:Y:S01]  /*b350*/  MUFU.EX2 R70, R70 ;  /* 0x0000004600467308 */ /* 0x000fe20000000800 */
[C---:B------:R-:W-:Y:S01]  /*b360*/  FADD.FTZ R12, R33.reuse, R10 ;  /* 0x0000000a210c7221 */ /* 0x040fe20000010000 */
[----:B------:R-:W-:Y:S01]  /*b370*/  F2FP.F16.F32.PACK_AB R33, R33, R21 ;  /* 0x000000152121723e */ /* 0x000fe200000000ff */
[----:B------:R-:W-:Y:S01]  /*b380*/  FADD.FTZ R20, R80, R67 ;  /* 0x0000004350147221 */ /* 0x000fe20000010000 */
[----:B-1----:R-:W-:Y:S01]  /*b390*/  F2FP.F16.F32.PACK_AB R13, R66, R3 ;  /* 0x00000003420d723e */ /* 0x002fe200000000ff */
[----:B------:R-:W-:Y:S01]  /*b3a0*/  FADD.FTZ R12, R35, R12 ;  /* 0x0000000c230c7221 */ /* 0x000fe20000010000 */
[----:B------:R-:W-:Y:S01]  /*b3b0*/  F2FP.F16.F32.PACK_AB R32, R32, R30 ;  /* 0x0000001e2020723e */ /* 0x000fe200000000ff */
[----:B------:R-:W-:Y:S01]  /*b3c0*/  FADD.FTZ R9, R81, R20 ;  /* 0x0000001451097221 */ /* 0x000fe20000010000 */
[----:B------:R-:W0:Y:S01]  /*b3d0*/  MUFU.EX2 R10, R69 ;  /* 0x00000045000a7308 */ /* 0x000e220000000800 */
[C---:B------:R-:W-:Y:S01]  /*b3e0*/  FADD.FTZ R12, R31.reuse, R12 ;  /* 0x0000000c1f0c7221 */ /* 0x040fe20000010000 */
[----:B------:R-:W-:Y:S01]  /*b3f0*/  F2FP.F16.F32.PACK_AB R34, R80, R34 ;  /* 0x000000225022723e */ /* 0x000fe200000000ff */
[----:B------:R-:W-:Y:S01]  /*b400*/  FADD.FTZ R9, R82, R9 ;  /* 0x0000000952097221 */ /* 0x000fe20000010000 */
[----:B------:R-:W-:Y:S01]  /*b410*/  F2FP.F16.F32.PACK_AB R35, R31, R35 ;  /* 0x000000231f23723e */ /* 0x000fe200000000ff */
[----:B------:R-:W-:Y:S01]  /*b420*/  FADD.FTZ R12, R15, R12 ;  /* 0x0000000c0f0c7221 */ /* 0x000fe20000010000 */
[----:B------:R-:W-:Y:S01]  /*b430*/  STSM.16.M88.4 [R17+0x21800], R36 ;  /* 0x0218002411007844 */ /* 0x000fe20000000200 */
[----:B------:R-:W-:Y:S01]  /*b440*/  FADD.FTZ R9, R42, R9 ;  /* 0x000000092a097221 */ /* 0x000fe20000010000 */
[----:B------:R-:W1:Y:S01]  /*b450*/  MUFU.EX2 R71, R71 ;  /* 0x0000004700477308 */ /* 0x000e620000000800 */
[C---:B------:R-:W-:Y:S01]  /*b460*/  FADD.FTZ R12, R41.reuse, R12 ;  /* 0x0000000c290c7221 */ /* 0x040fe20000010000 */
[----:B------:R-:W-:Y:S01]  /*b470*/  F2FP.F16.F32.PACK_AB R41, R41, R15 ;  /* 0x0000000f2929723e */ /* 0x000fe200000000ff */
[C---:B------:R-:W-:Y:S01]  /*b480*/  FADD.FTZ R9, R44.reuse, R9 ;  /* 0x000000092c097221 */ /* 0x040fe20000010000 */
[----:B------:R-:W-:Y:S01]  /*b490*/  F2FP.F16.F32.PACK_AB R42, R44, R42 ;  /* 0x0000002a2c2a723e */ /* 0x000fe200000000ff */
[----:B------:R-:W-:Y:S01]  /*b4a0*/  FADD.FTZ R12, R43, R12 ;  /* 0x0000000c2b0c7221 */ /* 0x000fe20000010000 */
[C---:B------:R-:W-:Y:S01]  /*b4b0*/  F2FP.F16.F32.PACK_AB R43, R45.reuse, R43 ;  /* 0x0000002b2d2b723e */ /* 0x040fe200000000ff */
[----:B------:R1:W-:Y:S01]  /*b4c0*/  STSM.16.M88.4 [R23], R24 ;  /* 0x0000001817007844 */ /* 0x0003e20000000200 */
[----:B------:R-:W-:Y:S01]  /*b4d0*/  MUFU.EX2 R72, R72 ;  /* 0x0000004800487308 */ /* 0x000fe20000000800 */
[----:B------:R-:W-:Y:S01]  /*b4e0*/  FADD.FTZ R11, R45, R12 ;  /* 0x0000000c2d0b7221 */ /* 0x000fe20000010000 */
[----:B------:R-:W-:Y:S01]  /*b4f0*/  FADD.FTZ R12, R46, R9 ;  /* 0x000000092e0c7221 */ /* 0x000fe20000010000 */
[----:B0-----:R-:W-:Y:S01]  /*b500*/  F2FP.F16.F32.PACK_AB R15, R10, R63 ;  /* 0x0000003f0a0f723e */ /* 0x001fe200000000ff */
[----:B------:R0:W-:Y:S01]  /*b510*/  STSM.16.M88.4 [R22], R32 ;  /* 0x0000002016007844 */ /* 0x0001e20000000200 */
[----:B------:R-:W-:Y:S01]  /*b520*/  FADD.FTZ R20, R14, R11 ;  /* 0x0000000b0e147221 */ /* 0x000fe20000010000 */
[----:B------:R-:W-:Y:S01]  /*b530*/  FADD.FTZ R9, R47, R12 ;  /* 0x0000000c2f097221 */ /* 0x000fe20000010000 */
[----:B------:R-:W-:Y:S01]  /*b540*/  FMUL.FTZ R112, R112, R5 ;  /* 0x0000000570707220 */ /* 0x000fe20000410000 */
[----:B------:R-:W2:Y:S01]  /*b550*/  MUFU.EX2 R58, R58 ;  /* 0x0000003a003a7308 */ /* 0x000ea20000000800 */
[C---:B------:R-:W-:Y:S01]  /*b560*/  FADD.FTZ R20, R49.reuse, R20 ;  /* 0x0000001431147221 */ /* 0x040fe20000010000 */
[----:B------:R-:W-:Y:S01]  /*b570*/  FADD.FTZ R9, R50, R9 ;  /* 0x0000000932097221 */ /* 0x000fe20000010000 */
[----:B------:R-:W-:Y:S01]  /*b580*/  F2FP.F16.F32.PACK_AB R49, R49, R14 ;  /* 0x0000000e3131723e */ /* 0x000fe200000000ff */
[----:B------:R0:W-:Y:S01]  /*b590*/  STSM.16.M88.4 [R18], R40 ;  /* 0x0000002812007844 */ /* 0x0001e20000000200 */
[----:B------:R-:W-:Y:S01]  /*b5a0*/  FADD.FTZ R11, R51, R20 ;  /* 0x00000014330b7221 */ /* 0x000fe20000010000 */
[----:B------:R-:W-:Y:S01]  /*b5b0*/  FADD.FTZ R12, R52, R9 ;  /* 0x00000009340c7221 */ /* 0x000fe20000010000 */
[C---:B------:R-:W-:Y:S01]  /*b5c0*/  F2FP.F16.F32.PACK_AB R51, R2.reuse, R51 ;  /* 0x000000330233723e */ /* 0x040fe200000000ff */
[----:B------:R-:W3:Y:S01]  /*b5d0*/  MUFU.EX2 R73, R73 ;  /* 0x0000004900497308 */ /* 0x000ee20000000800 */
[----:B------:R-:W-:Y:S01]  /*b5e0*/  FADD.FTZ R20, R2, R11 ;  /* 0x0000000b02147221 */ /* 0x000fe20000010000 */
[----:B------:R-:W-:Y:S01]  /*b5f0*/  FADD.FTZ R9, R53, R12 ;  /* 0x0000000c35097221 */ /* 0x000fe20000010000 */
[----:B------:R-:W-:Y:S01]  /*b600*/  F2FP.F16.F32.PACK_AB R50, R52, R50 ;  /* 0x000000323432723e */ /* 0x000fe200000000ff */
[----:B------:R-:W-:Y:S01]  /*b610*/  FMUL.FTZ R113, R113, R5 ;  /* 0x0000000571717220 */ /* 0x000fe20000410000 */
[----:B------:R-:W-:Y:S01]  /*b620*/  FADD.FTZ R11, R3, R20 ;  /* 0x00000014030b7221 */ /* 0x000fe20000010000 */
[----:B------:R-:W-:Y:S01]  /*b630*/  FADD.FTZ R12, R54, R9 ;  /* 0x00000009360c7221 */ /* 0x000fe20000010000 */
[----:B-1----:R-:W-:Y:S01]  /*b640*/  F2FP.F16.F32.PACK_AB R25, R71, R70 ;  /* 0x000000464719723e */ /* 0x002fe200000000ff */
[----:B------:R-:W1:Y:S01]  /*b650*/  MUFU.EX2 R59, R59 ;  /* 0x0000003b003b7308 */ /* 0x000e620000000800 */
[----:B------:R-:W-:Y:S01]  /*b660*/  FADD.FTZ R14, R66, R11 ;  /* 0x0000000b420e7221 */ /* 0x000fe20000010000 */
[----:B------:R-:W-:Y:S01]  /*b670*/  FADD.FTZ R9, R55, R12 ;  /* 0x0000000c37097221 */ /* 0x000fe20000010000 */
[----:B------:R-:W-:Y:S01]  /*b680*/  F2FP.F16.F32.PACK_AB R12, R54, R53 ;  /* 0x00000035360c723e */ /* 0x000fe200000000ff */
[----:B------:R0:W-:Y:S01]  /*b690*/  STSM.16.M88.4 [R17+0x27800], R48 ;  /* 0x0278003011007844 */ /* 0x0001e20000000200 */
[----:B------:R-:W-:Y:S01]  /*b6a0*/  FADD.FTZ R11, R63, R14 ;  /* 0x0000000e3f0b7221 */ /* 0x000fe20000010000 */
[----:B------:R-:W-:Y:S01]  /*b6b0*/  FADD.FTZ R2, R56, R9 ;  /* 0x0000000938027221 */ /* 0x000fe20000010000 */
[----:B--2---:R-:W-:Y:S01]  /*b6c0*/  F2FP.F16.F32.PACK_AB R24, R58, R57 ;  /* 0x000000393a18723e */ /* 0x004fe200000000ff */
[----:B------:R-:W2:Y:S01]  /*b6d0*/  MUFU.EX2 R60, R60 ;  /* 0x0000003c003c7308 */ /* 0x000ea20000000800 */
[----:B------:R-:W-:Y:S01]  /*b6e0*/  FADD.FTZ R11, R10, R11 ;  /* 0x0000000b0a0b7221 */ /* 0x000fe20000010000 */
[----:B------:R-:W-:Y:S01]  /*b6f0*/  FADD.FTZ R9, R57, R2 ;  /* 0x0000000239097221 */ /* 0x000fe20000010000 */
[----:B---3--:R-:W-:Y:S01]  /*b700*/  F2FP.F16.F32.PACK_AB R27, R73, R72 ;  /* 0x00000048491b723e */ /* 0x008fe200000000ff */
[-C--:B------:R-:W-:Y:S01]  /*b710*/  FMUL.FTZ R116, R116, R5.reuse ;  /* 0x0000000574747220 */ /* 0x080fe20000410000 */
[----:B------:R-:W-:Y:S01]  /*b720*/  FADD.FTZ R2, R70, R11 ;  /* 0x0000000b46027221 */ /* 0x000fe20000010000 */
[----:B------:R-:W-:Y:S01]  /*b730*/  FADD.FTZ R14, R58, R9 ;  /* 0x000000093a0e7221 */ /* 0x000fe20000010000 */
[----:B------:R-:W-:Y:S01]  /*b740*/  FMUL.FTZ R117, R117, R5 ;  /* 0x0000000575757220 */ /* 0x000fe20000410000 */
[----:B------:R-:W3:Y:S01]  /*b750*/  MUFU.EX2 R29, R74 ;  /* 0x0000004a001d7308 */ /* 0x000ee20000000800 */
[----:B------:R-:W-:Y:S01]  /*b760*/  FADD.FTZ R3, R71, R2 ;  /* 0x0000000247037221 */ /* 0x000fe20000010000 */
[----:B-1----:R-:W-:Y:S01]  /*b770*/  FADD.FTZ R9, R59, R14 ;  /* 0x0000000e3b097221 */ /* 0x002fe20000010000 */
[----:B------:R-:W-:Y:S01]  /*b780*/  F2FP.F16.F32.PACK_AB R14, R56, R55 ;  /* 0x00000037380e723e */ /* 0x000fe200000000ff */
[-C--:B------:R-:W-:Y:S01]  /*b790*/  FMUL.FTZ R120, R120, R5.reuse ;  /* 0x0000000578787220 */ /* 0x080fe20000410000 */
[----:B------:R-:W-:Y:S01]  /*b7a0*/  FADD.FTZ R2, R72, R3 ;  /* 0x0000000348027221 */ /* 0x000fe20000010000 */
[-C--:B------:R-:W-:Y:S01]  /*b7b0*/  FMUL.FTZ R121, R121, R5.reuse ;  /* 0x0000000579797220 */ /* 0x080fe20000410000 */
[----:B------:R-:W-:Y:S01]  /*b7c0*/  FMUL.FTZ R124, R124, R5 ;  /* 0x000000057c7c7220 */ /* 0x000fe20000410000 */
[----:B------:R-:W1:Y:S01]  /*b7d0*/  MUFU.EX2 R61, R61 ;  /* 0x0000003d003d7308 */ /* 0x000e620000000800 */
[----:B------:R-:W-:Y:S01]  /*b7e0*/  FADD.FTZ R2, R73, R2 ;  /* 0x0000000249027221 */ /* 0x000fe20000010000 */
[C---:B--2---:R-:W-:Y:S01]  /*b7f0*/  F2FP.F16.F32.PACK_AB R26, R60.reuse, R59 ;  /* 0x0000003b3c1a723e */ /* 0x044fe200000000ff */
[----:B------:R0:W-:Y:S01]  /*b800*/  STSM.16.M88.4 [R136], R12 ;  /* 0x0000000c88007844 */ /* 0x0001e20000000200 */
[----:B------:R-:W-:Y:S01]  /*b810*/  FADD.FTZ R10, R60, R9 ;  /* 0x000000093c0a7221 */ /* 0x000fe20000010000 */
[-C--:B------:R-:W-:Y:S01]  /*b820*/  FMUL.FTZ R125, R125, R5.reuse ;  /* 0x000000057d7d7220 */ /* 0x080fe20000410000 */
[-C--:B------:R-:W-:Y:S01]  /*b830*/  FMUL.FTZ R128, R128, R5.reuse ;  /* 0x0000000580807220 */ /* 0x080fe20000410000 */
[----:B------:R0:W-:Y:S01]  /*b840*/  STSM.16.M88.4 [R22+0x6000], R24 ;  /* 0x0060001816007844 */ /* 0x0001e20000000200 */
[----:B------:R-:W2:Y:S01]  /*b850*/  MUFU.EX2 R62, R62 ;  /* 0x0000003e003e7308 */ /* 0x000ea20000000800 */
[----:B---3--:R-:W-:Y:S01]  /*b860*/  FADD.FTZ R2, R29, R2 ;  /* 0x000000021d027221 */ /* 0x008fe20000010000 */
[-C--:B------:R-:W-:Y:S01]  /*b870*/  FMUL.FTZ R129, R129, R5.reuse ;  /* 0x0000000581817220 */ /* 0x080fe20000410000 */
[-C--:B------:R-:W-:Y:S01]  /*b880*/  FMUL.FTZ R132, R132, R5.reuse ;  /* 0x0000000584847220 */ /* 0x080fe20000410000 */
[----:B------:R-:W-:Y:S01]  /*b890*/  FMUL.FTZ R133, R133, R5 ;  /* 0x0000000585857220 */ /* 0x000fe20000410000 */
        /* <DEDUP_REMOVED lines=12> */
[C---:B--2---:R-:W-:Y:S01]  /*b960*/  F2FP.F16.F32.PACK_AB R28, R62.reuse, R61 ;  /* 0x0000003d3e1c723e */ /* 0x044fe200000000ff */
[----:B------:R-:W-:Y:S01]  /*b970*/  FADD.FTZ R10, R62, R3 ;  /* 0x000000033e0a7221 */ /* 0x000fe20000010000 */
[-C--:B------:R-:W-:Y:S01]  /*b980*/  FMUL.FTZ R107, R107, R7.reuse ;  /* 0x000000076b6b7220 */ /* 0x080fe20000410000 */
[-C--:B------:R-:W-:Y:S01]  /*b990*/  FMUL.FTZ R110, R110, R7.reuse ;  /* 0x000000076e6e7220 */ /* 0x080fe20000410000 */
[-C--:B------:R-:W-:Y:S01]  /*b9a0*/  FMUL.FTZ R111, R111, R7.reuse ;  /* 0x000000076f6f7220 */ /* 0x080fe20000410000 */
[-C--:B------:R-:W-:Y:S01]  /*b9b0*/  FMUL.FTZ R114, R114, R7.reuse ;  /* 0x0000000772727220 */ /* 0x080fe20000410000 */
[-C--:B------:R-:W-:Y:S01]  /*b9c0*/  FMUL.FTZ R115, R115, R7.reuse ;  /* 0x0000000773737220 */ /* 0x080fe20000410000 */
[----:B------:R-:W2:Y:S01]  /*b9d0*/  MUFU.EX2 R75, R75 ;  /* 0x0000004b004b7308 */ /* 0x000ea20000000800 */
[----:B---3--:R-:W-:Y:S01]  /*b9e0*/  FADD.FTZ R3, R65, R10 ;  /* 0x0000000a41037221 */ /* 0x008fe20000010000 */
[-C--:B------:R-:W-:Y:S01]  /*b9f0*/  FMUL.FTZ R118, R118, R7.reuse ;  /* 0x0000000776767220 */ /* 0x080fe20000410000 */
[-C--:B------:R-:W-:Y:S01]  /*ba00*/  FMUL.FTZ R119, R119, R7.reuse ;  /* 0x0000000777777220 */ /* 0x080fe20000410000 */
[-C--:B------:R-:W-:Y:S01]  /*ba10*/  FMUL.FTZ R122, R122, R7.reuse ;  /* 0x000000077a7a7220 */ /* 0x080fe20000410000 */
[-C--:B------:R-:W-:Y:S01]  /*ba20*/  FMUL.FTZ R123, R123, R7.reuse ;  /* 0x000000077b7b7220 */ /* 0x080fe20000410000 */
[-C--:B------:R-:W-:Y:S01]  /*ba30*/  FMUL.FTZ R126, R126, R7.reuse ;  /* 0x000000077e7e7220 */ /* 0x080fe20000410000 */
[----:B------:R-:W-:Y:S01]  /*ba40*/  FMUL.FTZ R127, R127, R7 ;  /* 0x000000077f7f7220 */ /* 0x000fe20000410000 */
[----:B------:R-:W3:Y:S01]  /*ba50*/  MUFU.EX2 R21, R76 ;  /* 0x0000004c00157308 */ /* 0x000ee20000000800 */
[----:B-1----:R-:W-:Y:S01]  /*ba60*/  F2FP.F16.F32.PACK_AB R30, R64, R65 ;  /* 0x00000041401e723e */ /* 0x002fe200000000ff */
[-C--:B------:R-:W-:Y:S01]  /*ba70*/  FMUL.FTZ R130, R130, R7.reuse ;  /* 0x0000000782827220 */ /* 0x080fe20000410000 */
[-C--:B------:R-:W-:Y:S01]  /*ba80*/  FMUL.FTZ R131, R131, R7.reuse ;  /* 0x0000000783837220 */ /* 0x080fe20000410000 */
[-C--:B------:R-:W-:Y:S01]  /*ba90*/  FMUL.FTZ R134, R134, R7.reuse ;  /* 0x0000000786867220 */ /* 0x080fe20000410000 */
[----:B------:R-:W-:Y:S01]  /*baa0*/  FMUL.FTZ R135, R135, R7 ;  /* 0x0000000787877220 */ /* 0x000fe20000410000 */
[----:B------:R-:W-:Y:S01]  /*bab0*/  FADD.FTZ R3, R64, R3 ;  /* 0x0000000340037221 */ /* 0x000fe20000010000 */
[----:B------:R-:W-:Y:S01]  /*bac0*/  IMAD.MOV.U32 R7, RZ, RZ, R8 ;  /* 0x000000ffff077224 */ /* 0x000fe200078e0008 */
[----:B------:R-:W1:Y:S01]  /*bad0*/  MUFU.EX2 R77, R77 ;  /* 0x0000004d004d7308 */ /* 0x000e620000000800 */
[C---:B--2---:R-:W-:Y:S01]  /*bae0*/  F2FP.F16.F32.PACK_AB R29, R75.reuse, R29 ;  /* 0x0000001d4b1d723e */ /* 0x044fe200000000ff */
[----:B------:R-:W-:Y:S01]  /*baf0*/  FADD.FTZ R2, R75, R2 ;  /* 0x000000024b027221 */ /* 0x000fe20000010000 */
[----:B------:R-:W-:-:S03]  /*bb00*/  IMAD.MOV.U32 R5, RZ, RZ, R4 ;  /* 0x000000ffff057224 */ /* 0x000fc600078e0004 */
[----:B---3--:R-:W-:Y:S01]  /*bb10*/  FADD.FTZ R2, R21, R2 ;  /* 0x0000000215027221 */ /* 0x008fe20000010000 */
        /* <DEDUP_REMOVED lines=11> */
.L_x_865:
[----:B------:R-:W-:-:S13]  /*bbd0*/  ISETP.GE.AND P2, PT, R0, UR39, PT ;  /* 0x0000002700007c0c */ /* 0x000fda000bf46270 */
[----:B------:R-:W-:Y:S05]  /*bbe0*/  @!P2 BRA `(.L_x_875) ;  /* 0x00000038004ca947 */ /* 0x000fea0003800000 */
[----:B------:R-:W-:Y:S01]  /*bbf0*/  IMAD.MOV.U32 R6, RZ, RZ, R8 ;  /* 0x000000ffff067224 */ /* 0x000fe200078e0008 */
[----:B------:R-:W-:Y:S01]  /*bc00*/  UMOV UR28, UR50 ;  /* 0x00000032001c7c82 */ /* 0x000fe20008000000 */
[----:B------:R-:W-:Y:S01]  /*bc10*/  IMAD.MOV.U32 R5, RZ, RZ, R4 ;  /* 0x000000ffff057224 */ /* 0x000fe200078e0004 */
[----:B------:R-:W-:Y:S01]  /*bc20*/  UMOV UR54, UR45 ;  /* 0x0000002d00367c82 */ /* 0x000fe20008000000 */
[----:B------:R-:W-:Y:S01]  /*bc30*/  ULDC UR35, c[0x0][0x9e4] ;  /* 0x0002790000237ab9 */ /* 0x000fe20000000800 */
[----:B------:R-:W-:Y:S01]  /*bc40*/  ULDC UR52, c[0x0][0x288] ;  /* 0x0000a20000347ab9 */ /* 0x000fe20000000800 */
[----:B------:R-:W-:Y:S01]  /*bc50*/  ULDC UR53, c[0x0][0x9d8] ;  /* 0x0002760000357ab9 */ /* 0x000fe20000000800 */
[----:B------:R-:W-:Y:S01]  /*bc60*/  ULDC UR34, c[0x0][0x988] ;  /* 0x0002620000227ab9 */ /* 0x000fe20000000800 */
[----:B------:R-:W-:-:S05]  /*bc70*/  ULDC UR51, c[0x0][0x9e0] ;  /* 0x0002780000337ab9 */ /* 0x000fca0000000800 */
.L_x_892:
[----:B------:R-:W-:Y:S01]  /*bc80*/  UIADD3 UR45, UR54, 0x1, URZ ;  /* 0x00000001362d7890 */ /* 0x000fe2000fffe03f */
[----:B------:R-:W-:-:S03]  /*bc90*/  ISETP.NE.AND P2, PT, RZ, UR37, PT ;  /* 0x00000025ff007c0c */ /* 0x000fc6000bf45270 */
[----:B------:R-:W-:-:S04]  /*bca0*/  UISETP.NE.AND UP0, UPT, UR45, 0x2, UPT ;  /* 0x000000022d00788c */ /* 0x000fc8000bf05270 */
[----:B------:R-:W-:Y:S02]  /*bcb0*/  USEL UR50, URZ, 0x1, UP0 ;  /* 0x000000013f327887 */ /* 0x000fe40008000000 */
[----:B------:R-:W-:Y:S02]  /*bcc0*/  USEL UR45, UR45, URZ, UP0 ;  /* 0x0000003f2d2d7287 */ /* 0x000fe40008000000 */
[----:B------:R-:W-:Y:S02]  /*bcd0*/  ULOP3.LUT UR50, UR28, UR50, URZ, 0x3c, !UPT ;  /* 0x000000321c327292 */ /* 0x000fe4000f8e3c3f */
[----:B---3--:R-:W-:Y:S10]  /*bce0*/  @P2 BRA `(.L_x_876) ;  /* 0x00000000002c2947 */ /* 0x008ff40003800000 */
[----:B------:R-:W-:Y:S05]  /*bcf0*/  @!P0 BRA `(.L_x_877) ;  /* 0x0000000000048947 */ /* 0x000fea0003800000 */
[----:B------:R-:W-:Y:S01]  /*bd00*/  BPT.TRAP 0x1 ;  /* 0x000000040000795c */ /* 0x000fe20000300000 */
.L_x_877:
[----:B------:R-:W-:Y:S01]  /*bd10*/  ULEA UR6, UR45, UR42, 0x3 ;  /* 0x0000002a2d067291 */ /* 0x000fe2000f8e183f */
[----:B------:R-:W-:-:S05]  /*bd20*/  IMAD.U32 R4, RZ, RZ, UR50 ;  /* 0x00000032ff047e24 */ /* 0x000fca000f8e00ff */
[----:B------:R-:W-:-:S04]  /*bd30*/  SHF.L.U32 R4, R4, 0x1f, RZ ;  /* 0x0000001f04047819 */ /* 0x000fc800000006ff */
[----:B------:R1:W2:Y:S01]  /*bd40*/  SYNCS.PHASECHK.TRANS64.TRYWAIT P3, [UR6+0x2d830], R4 ;  /* 0x02d83004ff0075a7 */ /* 0x0002a20008060146 */
[----:B------:R-:W-:Y:S05]  /*bd50*/  @!P0 BRA `(.L_x_878) ;  /* 0x0000000000048947 */ /* 0x000fea0003800000 */
[----:B------:R-:W-:Y:S01]  /*bd60*/  BPT.TRAP 0x1 ;  /* 0x000000040000795c */ /* 0x000fe20000300000 */
.L_x_878:
[----:B--2---:R-:W-:Y:S05]  /*bd70*/  @P3 BRA `(.L_x_876) ;  /* 0x0000000000083947 */ /* 0x004fea0003800000 */
[----:B------:R-:W2:Y:S02]  /*bd80*/  SYNCS.PHASECHK.TRANS64.TRYWAIT P3, [UR6+0x2d830], R4 ;  /* 0x02d83004ff0075a7 */ /* 0x000ea40008060146 */
[----:B--2---:R-:W-:Y:S05]  /*bd90*/  @!P3 BRA `(.L_x_879) ;  /* 0x000000a80050b947 */ /* 0x004fea0003800000 */
.L_x_876:
        /* <DEDUP_REMOVED lines=37> */
.L_x_881:
[----:B------:R-:W-:Y:S01]  /*bff0*/  ULEA UR6, UR54, UR42, 0x3 ;  /* 0x0000002a36067291 */ /* 0x000fe2000f8e183f */
[----:B------:R-:W-:-:S05]  /*c000*/  IMAD.U32 R4, RZ, RZ, UR28 ;  /* 0x0000001cff047e24 */ /* 0x000fca000f8e00ff */
[----:B------:R-:W-:-:S04]  /*c010*/  SHF.L.U32 R4, R4, 0x1f, RZ ;  /* 0x0000001f04047819 */ /* 0x000fc800000006ff */
[----:B------:R0:W1:Y:S01]  /*c020*/  SYNCS.PHASECHK.TRANS64.TRYWAIT P2, [UR6+0x2d850], R4 ;  /* 0x02d85004ff0075a7 */ /* 0x0000620008040146 */
[----:B------:R-:W-:Y:S05]  /*c030*/  @!P0 BRA `(.L_x_882) ;  /* 0x0000000000048947 */ /* 0x000fea0003800000 */
[----:B------:R-:W-:Y:S01]  /*c040*/  BPT.TRAP 0x1 ;  /* 0x000000040000795c */ /* 0x000fe20000300000 */
.L_x_882:
[----:B-1----:R-:W-:Y:S05]  /*c050*/  @P2 BRA `(.L_x_880) ;  /* 0x0000000000082947 */ /* 0x002fea0003800000 */
[----:B------:R-:W1:Y:S02]  /*c060*/  SYNCS.PHASECHK.TRANS64.TRYWAIT P2, [UR6+0x2d850], R4 ;  /* 0x02d85004ff0075a7 */ /* 0x000e640008040146 */
[----:B-1----:R-:W-:Y:S05]  /*c070*/  @!P2 BRA `(.L_x_883) ;  /* 0x000000a400b0a947 */ /* 0x002fea0003800000 */
.L_x_880:
[----:B------:R-:W-:Y:S01]  /*c080*/  UIADD3 UR6, UR42, 0x400, URZ ;  /* 0x000004002a067890 */ /* 0x000fe2000fffe03f */
[----:B------:R-:W-:Y:S01]  /*c090*/  WARPGROUP.ARRIVE ;  /* 0x00000000000079c5 */ /* 0x000fe20000000000 */
[----:B------:R-:W-:Y:S01]  /*c0a0*/  UMOV UR29, 0x40000040 ;  /* 0x40000040001d7882 */ /* 0x000fe20000000000 */
[----:B------:R-:W-:Y:S01]  /*c0b0*/  UMOV UR31, 0x80000020 ;  /* 0x80000020001f7882 */ /* 0x000fe20000000000 */
[----:B------:R-:W-:-:S03]  /*c0c0*/  USHF.R.U32.HI UR6, URZ, 0x4, UR6 ;  /* 0x000000043f067899 */ /* 0x000fc60008011606 */
[----:B------:R-:W2:Y:S01]  /*c0d0*/  S2R R151, SR_TID.X ;  /* 0x0000000000977919 */ /* 0x000ea20000002100 */
[----:B------:R-:W-:Y:S01]  /*c0e0*/  FMUL.FTZ R21, R35, UR53 ;  /* 0x0000003523157c20 */ /* 0x000fe20008410000 */
[----:B------:R-:W-:Y:S01]  /*c0f0*/  FMUL.FTZ R35, R47, UR53 ;  /* 0x000000352f237c20 */ /* 0x000fe20008410000 */
[----:B------:R-:W-:Y:S01]  /*c100*/  ULOP3.LUT UR6, UR6, 0x3fff, URZ, 0xc0, !UPT ;  /* 0x00003fff06067892 */ /* 0x000fe2000f8ec03f */
[----:B------:R-:W3:Y:S01]  /*c110*/  @P5 LDC R47, c[0x0][0x44c] ;  /* 0x00011300ff2f5b82 */ /* 0x000ee20000000800 */
[----:B------:R-:W-:Y:S01]  /*c120*/  FMUL.FTZ R20, R34, UR53 ;  /* 0x0000003522147c20 */ /* 0x000fe20008410000 */
[----:B------:R-:W-:Y:S01]  /*c130*/  FMUL.FTZ R34, R46, UR53 ;  /* 0x000000352e227c20 */ /* 0x000fe20008410000 */
[----:B------:R-:W-:Y:S01]  /*c140*/  ULOP3.LUT UR7, UR6, 0x2000000, URZ, 0xfc, !UPT ;  /* 0x0200000006077892 */ /* 0x000fe2000f8efc3f */
[----:B------:R-:W-:Y:S01]  /*c150*/  FMUL.FTZ R12, R30, UR53 ;  /* 0x000000351e0c7c20 */ /* 0x000fe20008410000 */
[----:B------:R-:W-:Y:S01]  /*c160*/  ULOP3.LUT UR6, UR36, 0x10000, URZ, 0xfc, !UPT ;  /* 0x0001000024067892 */ /* 0x000fe2000f8efc3f */
[----:B------:R-:W-:Y:S01]  /*c170*/  FMUL.FTZ R30, R42, UR53 ;  /* 0x000000352a1e7c20 */ /* 0x000fe20008410000 */
[----:B------:R-:W-:Y:S01]  /*c180*/  UIMAD UR7, UR54, 0x600, UR7 ;  /* 0x00000600360778a4 */ /* 0x000fe2000f8e0207 */
[----:B------:R-:W4:Y:S01]  /*c190*/  @P5 LDC R46, c[0x0][0x450] ;  /* 0x00011400ff2e5b82 */ /* 0x000f220000000800 */
[----:B------:R-:W-:Y:S01]  /*c1a0*/  FMUL.FTZ R42, R53, UR53 ;  /* 0x00000035352a7c20 */ /* 0x000fe20008410000 */
[----:B------:R-:W-:Y:S01]  /*c1b0*/  FMUL.FTZ R53, R63, UR53 ;  /* 0x000000353f357c20 */ /* 0x000fe20008410000 */
[----:B------:R-:W-:Y:S01]  /*c1c0*/  FMUL.FTZ R63, R74, UR53 ;  /* 0x000000354a3f7c20 */ /* 0x000fe20008410000 */
[----:B------:R-:W-:Y:S01]  /*c1d0*/  UMOV UR28, UR6 ;  /* 0x00000006001c7c82 */ /* 0x000fe20008000000 */
[----:B------:R-:W-:Y:S01]  /*c1e0*/  VIADD R74, R137, UR41 ;  /* 0x00000029894a7c36 */ /* 0x000fe20008000000 */
[----:B------:R-:W-:Y:S01]  /*c1f0*/  UMOV UR30, UR7 ;  /* 0x00000007001e7c82 */ /* 0x000fe20008000000 */
[----:B-1----:R-:W-:Y:S01]  /*c200*/  FMUL.FTZ R7, R26, UR53 ;  /* 0x000000351a077c20 */ /* 0x002fe20008410000 */
        /* <DEDUP_REMOVED lines=8> */
[----:B---3--:R-:W-:-:S04]  /*c290*/  @P5 IMAD.HI.U32 R47, R74, R47, RZ ;  /* 0x0000002f4a2f5227 */ /* 0x008fc800078e00ff */
[----:B------:R-:W-:Y:S01]  /*c2a0*/  FMUL.FTZ R60, R69, UR53 ;  /* 0x00000035453c7c20 */ /* 0x000fe20008410000 */
[----:B------:R-:W-:Y:S01]  /*c2b0*/  FMUL.FTZ R69, R79, UR53 ;  /* 0x000000354f457c20 */ /* 0x000fe20008410000 */
[----:B------:R-:W-:Y:S01]  /*c2c0*/  FMUL.FTZ R8, R25, UR53 ;  /* 0x0000003519087c20 */ /* 0x000fe20008410000 */
[----:B--2---:R-:W-:Y:S01]  /*c2d0*/  SHF.R.U32.HI R143, RZ, 0x7, R151 ;  /* 0x00000007ff8f7819 */ /* 0x004fe20000011697 */
[----:B------:R-:W1:Y:S01]  /*c2e0*/  LDC R79, c[0x0][0x2f0] ;  /* 0x0000bc00ff4f7b82 */ /* 0x000e620000000800 */
[----:B------:R-:W-:Y:S01]  /*c2f0*/  FMUL.FTZ R25, R37, UR53 ;  /* 0x0000003525197c20 */ /* 0x000fe20008410000 */
[----:B------:R-:W-:Y:S01]  /*c300*/  FMUL.FTZ R37, R49, UR53 ;  /* 0x0000003531257c20 */ /* 0x000fe20008410000 */
[----:B----4-:R-:W-:Y:S01]  /*c310*/  @P5 SHF.R.U32.HI R74, RZ, R46, R47 ;  /* 0x0000002eff4a5219 */ /* 0x010fe2000001162f */
[----:B------:R-:W-:Y:S01]  /*c320*/  VIADD R46, R143, 0x9 ;  /* 0x000000098f2e7836 */ /* 0x000fe20000000000 */
[----:B------:R-:W-:Y:S01]  /*c330*/  ISETP.GE.U32.AND P2, PT, R151, 0x180, PT ;  /* 0x000001809700780c */ /* 0x000fe20003f46070 */
        /* <DEDUP_REMOVED lines=8> */
[----:B------:R-:W-:Y:S01]  /*c3c0*/  SEL R80, R46, 0x9, !P2 ;  /* 0x000000092e507807 */ /* 0x000fe20005000000 */
[----:B------:R-:W-:Y:S01]  /*c3d0*/  FMUL.FTZ R66, R76, UR53 ;  /* 0x000000354c427c20 */ /* 0x000fe20008410000 */
[----:B------:R-:W-:Y:S01]  /*c3e0*/  @!P1 LEA R46, R47, UR42, 0x3 ;  /* 0x0000002a2f2e9c11 */ /* 0x000fe2000f8e18ff */
[----:B------:R-:W-:-:S02]  /*c3f0*/  IMAD.SHL.U32 R76, R0, 0x80, RZ ;  /* 0x00000080004c7824 */ /* 0x000fc400078e00ff */
[----:B0-----:R-:W-:Y:S01]  /*c400*/  FMUL.FTZ R4, R24, UR53 ;  /* 0x0000003518047c20 */ /* 0x001fe20008410000 */
[----:B------:R-:W0:Y:S01]  /*c410*/  SHFL.IDX PT, R152, R74, RZ, 0x1c1f ;  /* 0x001c1fff4a987589 */ /* 0x000e2200000e0000 */
        /* <DEDUP_REMOVED lines=12> */
[----:B------:R-:W-:-:S02]  /*c4e0*/  @!P1 VIADD R46, R46, 0x2d840 ;  /* 0x0002d8402e2e9836 */ /* 0x000fc40000000000 */
[----:B------:R-:W-:Y:S01]  /*c4f0*/  FMUL.FTZ R39, R51, UR53 ;  /* 0x0000003533277c20 */ /* 0x000fe20008410000 */
[----:B------:R-:W-:Y:S01]  /*c500*/  FMUL.FTZ R40, R52, UR53 ;  /* 0x0000003534287c20 */ /* 0x000fe20008410000 */
[----:B------:R-:W-:Y:S01]  /*c510*/  FMUL.FTZ R41, R54, UR53 ;  /* 0x0000003536297c20 */ /* 0x000fe20008410000 */
[----:B------:R-:W-:Y:S01]  /*c520*/  FMUL.FTZ R44, R56, UR53 ;  /* 0x00000035382c7c20 */ /* 0x000fe20008410000 */
        /* <DEDUP_REMOVED lines=21> */
[----:B------:R-:W-:Y:S01]  /*c680*/  @!P1 PRMT R81, RZ, 0x654, R46 ;  /* 0x00000654ff519816 */ /* 0x000fe2000000002e */
[----:B------:R-:W-:Y:S01]  /*c690*/  IMAD R46, R16, -0x2, R47 ;  /* 0xfffffffe102e7824 */ /* 0x000fe200078e022f */
[----:B------:R-:W2:Y:S03]  /*c6a0*/  MUFU.TANH R4, R4 ;  /* 0x0000000400047308 */ /* 0x000ea60000002400 */
[----:B-1----:R-:W-:-:S04]  /*c6b0*/  IMAD R46, R79, UR43, R46 ;  /* 0x0000002b4f2e7c24 */ /* 0x002fc8000f8e022e */
[----:B------:R-:W-:Y:S01]  /*c6c0*/  VIADD R46, R46, -UR52 ;  /* 0x800000342e2e7c36 */ /* 0x000fe20008000000 */
[----:B------:R-:W1:Y:S03]  /*c6d0*/  MUFU.TANH R8, R8 ;  /* 0x0000000800087308 */ /* 0x000e660000002400 */
[C---:B------:R-:W-:Y:S02]  /*c6e0*/  VIADD R84, R46.reuse, UR51 ;  /* 0x000000332e547c36 */ /* 0x040fe40008000000 */
[----:B------:R-:W-:Y:S02]  /*c6f0*/  VIADD R83, R46, UR33 ;  /* 0x000000212e537c36 */ /* 0x000fe40008000000 */
[----:B0-----:R-:W-:Y:S01]  /*c700*/  IMAD.IADD R82, R152, 0x1, R84 ;  /* 0x0000000198527824 */ /* 0x001fe200078e0254 */
[----:B------:R-:W0:Y:S08]  /*c710*/  MUFU.TANH R7, R7 ;  /* 0x0000000700077308 */ /* 0x000e300000002400 */
[----:B------:R-:W3:Y:S01]  /*c720*/  MUFU.TANH R9, R9 ;  /* 0x0000000900097308 */ /* 0x000ee20000002400 */
[----:B------:R-:W-:-:S02]  /*c730*/  WARPGROUP.DEPBAR.LE gsb0, 0x0 ;  /* 0x00008000000079c5 */ /* 0x000fc40000010000 */
[----:B------:R-:W-:-:S05]  /*c740*/  WARPGROUP.ARRIVE ;  /* 0x00000000000079c5 */ /* 0x000fca0000000000 */
[----:B------:R-:W4:Y:S01]  /*c750*/  MUFU.TANH R10, R10 ;  /* 0x0000000a000a7308 */ /* 0x000f220000002400 */
        /* <DEDUP_REMOVED lines=100> */
[----:B------:R-:W-:Y:S03]  /*cda0*/  HGMMA.64x96x16.F32 R88, gdesc[UR28].tnspB, R88, gsb0 ;  /* 0x416000001c5879f0 */ /* 0x000fe60008000858 */
[----:B------:R-:W-:Y:S02]  /*cdb0*/  WARPGROUP.DEPBAR.LE gsb0, 0x0 ;  /* 0x00008000000079c5 */ /* 0x000fe40000010000 */
[----:B------:R5:W-:Y:S06]  /*cdc0*/  BAR.ARV R80, 0x100 ;  /* 0x000400500000751d */ /* 0x000bec0000002000 */
[----:B------:R2:W-:Y:S01]  /*cdd0*/  @!P1 SYNCS.ARRIVE.TRANS64.RED.A1T0 RZ, [R81+URZ], RZ ;  /* 0x000000ff51ff99a7 */ /* 0x0005e2000810043f */
[----:B-----5:R-:W-:-:S06]  /*cde0*/  FMUL.FTZ R80, R87, UR53 ;  /* 0x0000003557507c20 */ /* 0x020fcc0008410000 */
[----:B------:R-:W0:Y:S01]  /*cdf0*/  MUFU.TANH R80, R80 ;  /* 0x0000005000507308 */ /* 0x000e220000002400 */
[----:B--2---:R-:W-:Y:S01]  /*ce00*/  IMAD.IADD R81, R152, 0x1, R83 ;  /* 0x0000000198517824 */ /* 0x004fe200078e0253 */
[----:B-1-34-:R-:W-:Y:S06]  /*ce10*/  @!P6 BRA `(.L_x_884) ;  /* 0x00000000005ce947 */ /* 0x01afec0003800000 */
[----:B------:R-:W-:Y:S01]  /*ce20*/  IMAD R46, R79, UR43, R152 ;  /* 0x0000002b4f2e7c24 */ /* 0x000fe2000f8e0298 */
[----:B------:R-:W-:Y:S03]  /*ce30*/  BSSY B0, `(.L_x_885) ;  /* 0x0000011000007945 */ /* 0x000fe60003800000 */
[----:B------:R-:W-:-:S05]  /*ce40*/  VIADD R85, R46, -UR52 ;  /* 0x800000342e557c36 */ /* 0x000fca0008000000 */
[----:B------:R-:W-:-:S13]  /*ce50*/  ISETP.GT.AND P2, PT, R85, -0x1, PT ;  /* 0xffffffff5500780c */ /* 0x000fda0003f44270 */
[----:B------:R-:W-:Y:S05]  /*ce60*/  @P2 BRA `(.L_x_886) ;  /* 0x0000000000202947 */ /* 0x000fea0003800000 */
[----:B------:R-:W-:Y:S01]  /*ce70*/  IMAD.U32 R86, RZ, RZ, UR35 ;  /* 0x00000023ff567e24 */ /* 0x000fe2000f8e00ff */
[----:B------:R-:W-:-:S04]  /*ce80*/  LOP3.LUT R85, RZ, R85, RZ, 0x33, !PT ;  /* 0x00000055ff557212 */ /* 0x000fc800078e33ff */
[----:B------:R-:W-:-:S13]  /*ce90*/  ISETP.NE.AND P2, PT, R86, 0x1, PT ;  /* 0x000000015600780c */ /* 0x000fda0003f45270 */
[----:B------:R-:W1:Y:S02]  /*cea0*/  @P2 LDC.64 R46, c[0x0][0x9e8] ;  /* 0x00027a00ff2e2b82 */ /* 0x000e640000000a00 */
[----:B-1----:R-:W-:-:S05]  /*ceb0*/  @P2 IMAD.HI.U32 R46, R85, R46, RZ ;  /* 0x0000002e552e2227 */ /* 0x002fca00078e00ff */
[----:B------:R-:W-:-:S04]  /*cec0*/  @P2 SHF.R.U32.HI R85, RZ, R47, R46 ;  /* 0x0000002fff552219 */ /* 0x000fc8000001162e */
[----:B------:R-:W-:Y:S01]  /*ced0*/  LOP3.LUT R85, RZ, R85, RZ, 0x33, !PT ;  /* 0x00000055ff557212 */ /* 0x000fe200078e33ff */
[----:B------:R-:W-:Y:S06]  /*cee0*/  BRA `(.L_x_887) ;  /* 0x0000000000147947 */ /* 0x000fec0003800000 */
.L_x_886:
[----:B------:R-:W-:-:S05]  /*cef0*/  IMAD.U32 R86, RZ, RZ, UR35 ;  /* 0x00000023ff567e24 */ /* 0x000fca000f8e00ff */
[----:B------:R-:W-:-:S13]  /*cf00*/  ISETP.NE.AND P2, PT, R86, 0x1, PT ;  /* 0x000000015600780c */ /* 0x000fda0003f45270 */
[----:B------:R-:W1:Y:S02]  /*cf10*/  @P2 LDC.64 R46, c[0x0][0x9e8] ;  /* 0x00027a00ff2e2b82 */ /* 0x000e640000000a00 */
[----:B-1----:R-:W-:-:S05]  /*cf20*/  @P2 IMAD.HI.U32 R46, R85, R46, RZ ;  /* 0x0000002e552e2227 */ /* 0x002fca00078e00ff */
[----:B------:R-:W-:-:S07]  /*cf30*/  @P2 SHF.R.U32.HI R85, RZ, R47, R46 ;  /* 0x0000002fff552219 */ /* 0x000fce000001162e */
.L_x_887:
[----:B------:R-:W-:Y:S05]  /*cf40*/  BSYNC B0 ;  /* 0x0000000000007941 */ /* 0x000fea0003800000 */
.L_x_885:
[----:B------:R-:W-:-:S04]  /*cf50*/  IMAD R85, R85, R86, -R76 ;  /* 0x0000005655557224 */ /* 0x000fc800078e0a4c */
[----:B------:R-:W-:-:S05]  /*cf60*/  IMAD R85, R16, -0x2, R85 ;  /* 0xfffffffe10557824 */ /* 0x000fca00078e0255 */
[----:B------:R-:W-:Y:S02]  /*cf70*/  VIADDMNMX R82, R85, R86, R82, PT ;  /* 0x0000005655527246 */ /* 0x000fe40003800152 */
[----:B------:R-:W-:-:S07]  /*cf80*/  VIMNMX R81, R81, R85, !PT ;  /* 0x0000005551517248 */ /* 0x000fce0007fe0100 */
.L_x_884:
[----:B------:R-:W-:Y:S01]  /*cf90*/  ISETP.GT.AND P2, PT, R0, -0x1, PT ;  /* 0xffffffff0000780c */ /* 0x000fe20003f44270 */
[----:B------:R-:W1:Y:S03]  /*cfa0*/  SHFL.IDX PT, R74, R74, 0x1, 0x1c1f ;  /* 0x003c1f004a4a7f89 */ /* 0x000e6600000e0000 */
[C---:B------:R-:W-:Y:S02]  /*cfb0*/  ISETP.GT.AND P4, PT, R81.reuse, RZ, P2 ;  /* 0x000000ff5100720c */ /* 0x040fe40001784270 */
[----:B------:R-:W-:Y:S02]  /*cfc0*/  ISETP.GT.AND P3, PT, R81, 0x1, P2 ;  /* 0x000000015100780c */ /* 0x000fe40001764270 */
[C---:B------:R-:W-:Y:S02]  /*cfd0*/  ISETP.LT.OR P4, PT, R82.reuse, 0x1, P4 ;  /* 0x000000015200780c */ /* 0x040fe40002781670 */
[----:B------:R-:W-:-:S02]  /*cfe0*/  ISETP.LT.OR P3, PT, R82, 0x2, P3 ;  /* 0x000000025200780c */ /* 0x000fc40001f61670 */
[----:B------:R-:W-:Y:S02]  /*cff0*/  FSEL R46, R4, -INF , !P4 ;  /* 0xff800000042e7808 */ /* 0x000fe40006000000 */
[----:B------:R-:W-:Y:S02]  /*d000*/  FSEL R8, R8, -INF , !P3 ;  /* 0xff80000008087808 */ /* 0x000fe40005800000 */
[C---:B------:R-:W-:Y:S02]  /*d010*/  ISETP.GT.AND P4, PT, R81.reuse, 0x8, P2 ;  /* 0x000000085100780c */ /* 0x040fe40001784270 */
[----:B------:R-:W-:Y:S02]  /*d020*/  ISETP.GT.AND P3, PT, R81, 0x9, P2 ;  /* 0x000000095100780c */ /* 0x000fe40001764270 */
[C---:B------:R-:W-:Y:S02]  /*d030*/  ISETP.LT.OR P4, PT, R82.reuse, 0x9, P4 ;  /* 0x000000095200780c */ /* 0x040fe40002781670 */
[----:B------:R-:W-:-:S02]  /*d040*/  ISETP.LT.OR P3, PT, R82, 0xa, P3 ;  /* 0x0000000a5200780c */ /* 0x000fc40001f61670 */
[----:B------:R-:W-:Y:S01]  /*d050*/  FSEL R47, R10, -INF , !P4 ;  /* 0xff8000000a2f7808 */ /* 0x000fe20006000000 */
[--C-:B-1----:R-:W-:Y:S01]  /*d060*/  IMAD.IADD R84, R84, 0x1, R74.reuse ;  /* 0x0000000154547824 */ /* 0x102fe200078e024a */
[----:B0-----:R-:W-:Y:S01]  /*d070*/  FSEL R85, R11, -INF , !P3 ;  /* 0xff8000000b557808 */ /* 0x001fe20005800000 */
[----:B------:R-:W-:Y:S01]  /*d080*/  IMAD.IADD R83, R83, 0x1, R74 ;  /* 0x0000000153537824 */ /* 0x000fe200078e024a */
[C---:B------:R-:W-:Y:S02]  /*d090*/  ISETP.GT.AND P4, PT, R81.reuse, 0x10, P2 ;  /* 0x000000105100780c */ /* 0x040fe40001784270 */
        /* <DEDUP_REMOVED lines=82> */
[----:B------:R-:W-:Y:S01]  /*d5c0*/  FSEL R77, R77, -INF , !P3 ;  /* 0xff8000004d4d7808 */ /* 0x000fe20005800000 */
[----:B------:R-:W-:Y:S08]  /*d5d0*/  @!P6 BRA `(.L_x_888) ;  /* 0x00000000005ce947 */ /* 0x000ff00003800000 */
        /* <DEDUP_REMOVED lines=13> */
.L_x_890:
[----:B------:R-:W-:-:S05]  /*d6b0*/  IMAD.U32 R4, RZ, RZ, UR35 ;  /* 0x00000023ff047e24 */ /* 0x000fca000f8e00ff */
[----:B------:R-:W-:-:S13]  /*d6c0*/  ISETP.NE.AND P3, PT, R4, 0x1, PT ;  /* 0x000000010400780c */ /* 0x000fda0003f65270 */
[----:B------:R-:W0:Y:S02]  /*d6d0*/  @P3 LDC.64 R10, c[0x0][0x9e8] ;  /* 0x00027a00ff0a3b82 */ /* 0x000e240000000a00 */
[----:B0-----:R-:W-:-:S05]  /*d6e0*/  @P3 IMAD.HI.U32 R10, R79, R10, RZ ;  /* 0x0000000a4f0a3227 */ /* 0x001fca00078e00ff */
[----:B------:R-:W-:-:S07]  /*d6f0*/  @P3 SHF.R.U32.HI R79, RZ, R11, R10 ;  /* 0x0000000bff4f3219 */ /* 0x000fce000001160a */
.L_x_891:
[----:B------:R-:W-:Y:S05]  /*d700*/  BSYNC B0 ;  /* 0x0000000000007941 */ /* 0x000fea0003800000 */
.L_x_889:
[----:B------:R-:W-:-:S04]  /*d710*/  IMAD R79, R79, R4, -R76 ;  /* 0x000000044f4f7224 */ /* 0x000fc800078e0a4c */
[----:B------:R-:W-:-:S05]  /*d720*/  IMAD R79, R16, -0x2, R79 ;  /* 0xfffffffe104f7824 */ /* 0x000fca00078e024f */
[----:B------:R-:W-:Y:S02]  /*d730*/  VIADDMNMX R84, R79, R4, R84, PT ;  /* 0x000000044f547246 */ /* 0x000fe40003800154 */
[----:B------:R-:W-:-:S07]  /*d740*/  VIMNMX R83, R83, R79, !PT ;  /* 0x0000004f53537248 */ /* 0x000fce0007fe0100 */
.L_x_888:
        /* <DEDUP_REMOVED lines=65> */
[C---:B------:R-:W-:Y:S01]  /*db60*/  ISETP.LT.OR P3, PT, R84.reuse, 0x22, P3 ;  /* 0x000000225400780c */ /* 0x040fe20001f61670 */
[----:B------:R-:W0:Y:S01]  /*db70*/  SHFL.BFLY PT, R11, R4, 0x2, 0x1f ;  /* 0x0c401f00040b7f89 */ /* 0x000e2200000e0000 */
[----:B------:R-:W-:-:S02]  /*db80*/  ISETP.LT.OR P4, PT, R84, 0x39, P4 ;  /* 0x000000395400780c */ /* 0x000fc40002781670 */
[----:B------:R-:W-:Y:S02]  /*db90*/  FSEL R31, R31, -INF , !P3 ;  /* 0xff8000001f1f7808 */ /* 0x000fe40005800000 */
[----:B------:R-:W-:Y:S02]  /*dba0*/  ISETP.GT.AND P3, PT, R83, 0x29, P2 ;  /* 0x000000295300780c */ /* 0x000fe40001764270 */
[----:B------:R-:W-:Y:S02]  /*dbb0*/  FSEL R41, R41, -INF , !P4 ;  /* 0xff80000029297808 */ /* 0x000fe40006000000 */
[----:B------:R-:W-:Y:S02]  /*dbc0*/  ISETP.GT.AND P4, PT, R83, 0x40, P2 ;  /* 0x000000405300780c */ /* 0x000fe40001784270 */
[C---:B------:R-:W-:Y:S02]  /*dbd0*/  ISETP.LT.OR P3, PT, R84.reuse, 0x2a, P3 ;  /* 0x0000002a5400780c */ /* 0x040fe40001f61670 */
[----:B------:R-:W-:-:S02]  /*dbe0*/  ISETP.LT.OR P4, PT, R84, 0x41, P4 ;  /* 0x000000415400780c */ /* 0x000fc40002781670 */
[----:B------:R-:W-:Y:S02]  /*dbf0*/  FSEL R35, R35, -INF , !P3 ;  /* 0xff80000023237808 */ /* 0x000fe40005800000 */
[----:B------:R-:W-:Y:S02]  /*dc00*/  ISETP.GT.AND P3, PT, R83, 0x31, P2 ;  /* 0x000000315300780c */ /* 0x000fe40001764270 */
[----:B------:R-:W-:Y:S02]  /*dc10*/  FSEL R45, R45, -INF , !P4 ;  /* 0xff8000002d2d7808 */ /* 0x000fe40006000000 */
[----:B------:R-:W-:Y:S02]  /*dc20*/  ISETP.GT.AND P4, PT, R83, 0x41, P2 ;  /* 0x000000415300780c */ /* 0x000fe40001784270 */
[----:B------:R-:W-:Y:S02]  /*dc30*/  ISETP.LT.OR P3, PT, R84, 0x32, P3 ;  /* 0x000000325400780c */ /* 0x000fe40001f61670 */
[----:B0-----:R-:W-:-:S02]  /*dc40*/  FMNMX.FTZ R4, R4, R11, !PT ;  /* 0x0000000b04047209 */ /* 0x001fc40007810000 */
[C---:B------:R-:W-:Y:S02]  /*dc50*/  ISETP.LT.OR P4, PT, R84.reuse, 0x42, P4 ;  /* 0x000000425400780c */ /* 0x040fe40002781670 */
[----:B------:R-:W-:Y:S01]  /*dc60*/  FSEL R39, R39, -INF , !P3 ;  /* 0xff80000027277808 */ /* 0x000fe20005800000 */
[----:B------:R-:W0:Y:S01]  /*dc70*/  SHFL.BFLY PT, R11, R4, 0x1, 0x1f ;  /* 0x0c201f00040b7f89 */ /* 0x000e2200000e0000 */
[----:B------:R-:W-:Y:S02]  /*dc80*/  ISETP.GT.AND P3, PT, R83, 0x39, P2 ;  /* 0x000000395300780c */ /* 0x000fe40001764270 */
[----:B------:R-:W-:Y:S02]  /*dc90*/  FSEL R49, R49, -INF , !P4 ;  /* 0xff80000031317808 */ /* 0x000fe40006000000 */
[----:B------:R-:W-:Y:S02]  /*dca0*/  ISETP.GT.AND P4, PT, R83, 0x48, P2 ;  /* 0x000000485300780c */ /* 0x000fe40001784270 */
[----:B------:R-:W-:-:S02]  /*dcb0*/  ISETP.LT.OR P3, PT, R84, 0x3a, P3 ;  /* 0x0000003a5400780c */ /* 0x000fc40001f61670 */
[----:B------:R-:W-:Y:S02]  /*dcc0*/  ISETP.LT.OR P4, PT, R84, 0x49, P4 ;  /* 0x000000495400780c */ /* 0x000fe40002781670 */
[----:B------:R-:W-:Y:S02]  /*dcd0*/  FSEL R43, R43, -INF , !P3 ;  /* 0xff8000002b2b7808 */ /* 0x000fe40005800000 */
[----:B------:R-:W-:Y:S02]  /*dce0*/  FSEL R51, R51, -INF , !P4 ;  /* 0xff80000033337808 */ /* 0x000fe40006000000 */
[----:B------:R-:W-:-:S04]  /*dcf0*/  ISETP.GT.AND P4, PT, R83, RZ, P2 ;  /* 0x000000ff5300720c */ /* 0x000fc80001784270 */
[----:B------:R-:W-:Y:S02]  /*dd00*/  ISETP.LT.OR P4, PT, R84, 0x1, P4 ;  /* 0x000000015400780c */ /* 0x000fe40002781670 */
[----:B0-----:R-:W-:-:S04]  /*dd10*/  FMNMX.FTZ R4, R4, R11, !PT ;  /* 0x0000000b04047209 */ /* 0x001fc80007810000 */
[C---:B------:R-:W-:Y:S01]  /*dd20*/  FSETP.NEU.FTZ.AND P3, PT, R4.reuse, -INF , PT ;  /* 0xff8000000400780b */ /* 0x040fe20003f7d000 */
[----:B------:R-:W-:-:S05]  /*dd30*/  FMUL.FTZ R11, R4, UR34 ;  /* 0x00000022040b7c20 */ /* 0x000fca0008410000 */
[----:B------:R-:W-:-:S05]  /*dd40*/  FSEL R11, R11, RZ, P3 ;  /* 0x000000ff0b0b7208 */ /* 0x000fca0001800000 */
[--C-:B------:R-:W-:Y:S01]  /*dd50*/  FFMA.FTZ R76, R14, UR34, -R11.reuse ;  /* 0x000000220e4c7c23 */ /* 0x100fe2000801080b */
[----:B------:R-:W-:Y:S01]  /*dd60*/  FSEL R14, R7, -INF , !P4 ;  /* 0xff800000070e7808 */ /* 0x000fe20006000000 */
[--C-:B------:R-:W-:Y:S01]  /*dd70*/  FFMA.FTZ R10, R46, UR34, -R11.reuse ;  /* 0x000000222e0a7c23 */ /* 0x100fe2000801080b */
[--C-:B------:R-:W-:Y:S01]  /*dd80*/  FFMA.FTZ R46, R8, UR34, -R11.reuse ;  /* 0x00000022082e7c23 */ /* 0x100fe2000801080b */
[----:B------:R-:W-:Y:S01]  /*dd90*/  ISETP.GT.AND P4, PT, R83, 0x49, P2 ;  /* 0x000000495300780c */ /* 0x000fe20001784270 */
[----:B------:R0:W-:Y:S01]  /*dda0*/  MUFU.EX2 R7, R76 ;  /* 0x0000004c00077308 */ /* 0x0001e20000000800 */
        /* <DEDUP_REMOVED lines=9> */
[--C-:B0-----:R-:W-:Y:S01]  /*de40*/  FFMA.FTZ R76, R72, UR34, -R11.reuse ;  /* 0x00000022484c7c23 */ /* 0x101fe2000801080b */
        /* <DEDUP_REMOVED lines=45> */
[----:B------:R-:W-:Y:S01]  /*e120*/  FFMA.FTZ R77, R77, UR34, -R11 ;  /* 0x000000224d4d7c23 */ /* 0x000fe2000801080b */
[----:B------:R-:W-:Y:S01]  /*e130*/  ISETP.GT.AND P4, PT, R83, 0x60, P2 ;  /* 0x000000605300780c */ /* 0x000fe20001784270 */
[----:B------:R-:W-:Y:S01]  /*e140*/  MUFU.EX2 R10, R10 ;  /* 0x0000000a000a7308 */ /* 0x000fe20000000800 */
[----:B------:R-:W-:-:S02]  /*e150*/  FMNMX.FTZ R8, R41, R8, !PT ;  /* 0x0000000829087209 */ /* 0x000fc40007810000 */
[C---:B------:R-:W-:Y:S02]  /*e160*/  ISETP.LT.OR P4, PT, R84.reuse, 0x61, P4 ;  /* 0x000000615400780c */ /* 0x040fe40002781670 */
[----:B------:R-:W-:Y:S02]  /*e170*/  FMNMX.FTZ R8, R43, R8, !PT ;  /* 0x000000082b087209 */ /* 0x000fe40007810000 */
[----:B------:R-:W-:Y:S01]  /*e180*/  FSEL R63, R63, -INF , !P4 ;  /* 0xff8000003f3f7808 */ /* 0x000fe20006000000 */
[----:B------:R-:W0:Y:S01]  /*e190*/  MUFU.EX2 R46, R46 ;  /* 0x0000002e002e7308 */ /* 0x000e220000000800 */
[----:B------:R-:W-:Y:S02]  /*e1a0*/  ISETP.GT.AND P4, PT, R83, 0x61, P2 ;  /* 0x000000615300780c */ /* 0x000fe40001784270 */
[----:B------:R-:W-:Y:S02]  /*e1b0*/  FMNMX.FTZ R8, R45, R8, !PT ;  /* 0x000000082d087209 */ /* 0x000fe40007810000 */
[----:B------:R-:W-:-:S02]  /*e1c0*/  ISETP.LT.OR P4, PT, R84, 0x62, P4 ;  /* 0x000000625400780c */ /* 0x000fc40002781670 */
[----:B------:R-:W-:Y:S01]  /*e1d0*/  FMNMX.FTZ R8, R49, R8, !PT ;  /* 0x0000000831087209 */ /* 0x000fe20007810000 */
[----:B------:R-:W-:Y:S01]  /*e1e0*/  MUFU.EX2 R47, R47 ;  /* 0x0000002f002f7308 */ /* 0x000fe20000000800 */
[----:B------:R-:W-:Y:S02]  /*e1f0*/  FSEL R65, R65, -INF , !P4 ;  /* 0xff80000041417808 */ /* 0x000fe40006000000 */
[----:B------:R-:W-:Y:S02]  /*e200*/  ISETP.GT.AND P4, PT, R83, 0x68, P2 ;  /* 0x000000685300780c */ /* 0x000fe40001784270 */
[----:B------:R-:W-:Y:S02]  /*e210*/  FMNMX.FTZ R8, R51, R8, !PT ;  /* 0x0000000833087209 */ /* 0x000fe40007810000 */
[----:B------:R-:W-:Y:S01]  /*e220*/  ISETP.LT.OR P4, PT, R84, 0x69, P4 ;  /* 0x000000695400780c */ /* 0x000fe20002781670 */
[----:B------:R-:W-:Y:S01]  /*e230*/  MUFU.EX2 R74, R74 ;  /* 0x0000004a004a7308 */ /* 0x000fe20000000800 */
[----:B------:R-:W-:-:S02]  /*e240*/  FMNMX.FTZ R8, R53, R8, !PT ;  /* 0x0000000835087209 */ /* 0x000fc40007810000 */
[----:B------:R-:W-:Y:S02]  /*e250*/  FSEL R67, R67, -INF , !P4 ;  /* 0xff80000043437808 */ /* 0x000fe40006000000 */
[----:B------:R-:W-:Y:S02]  /*e260*/  FMNMX.FTZ R8, R55, R8, !PT ;  /* 0x0000000837087209 */ /* 0x000fe40007810000 */
[----:B------:R-:W-:Y:S01]  /*e270*/  ISETP.GT.AND P4, PT, R83, 0x69, P2 ;  /* 0x000000695300780c */ /* 0x000fe20001784270 */
[----:B------:R-:W-:Y:S01]  /*e280*/  MUFU.EX2 R15, R15 ;  /* 0x0000000f000f7308 */ /* 0x000fe20000000800 */
[----:B------:R-:W-:Y:S02]  /*e290*/  FMNMX.FTZ R8, R57, R8, !PT ;  /* 0x0000000839087209 */ /* 0x000fe40007810000 */
[----:B------:R-:W-:Y:S02]  /*e2a0*/  ISETP.LT.OR P4, PT, R84, 0x6a, P4 ;  /* 0x0000006a5400780c */ /* 0x000fe40002781670 */
[----:B------:R-:W-:-:S02]  /*e2b0*/  FMNMX.FTZ R8, R59, R8, !PT ;  /* 0x000000083b087209 */ /* 0x000fc40007810000 */
[----:B------:R-:W-:Y:S01]  /*e2c0*/  FSEL R69, R69, -INF , !P4 ;  /* 0xff80000045457808 */ /* 0x000fe20006000000 */
[----:B------:R-:W-:Y:S01]  /*e2d0*/  MUFU.EX2 R24, R24 ;  /* 0x0000001800187308 */ /* 0x000fe20000000800 */
[----:B------:R-:W-:Y:S02]  /*e2e0*/  ISETP.GT.AND P4, PT, R83, 0x70, P2 ;  /* 0x000000705300780c */ /* 0x000fe40001784270 */
[----:B------:R-:W-:Y:S02]  /*e2f0*/  FMNMX.FTZ R8, R61, R8, !PT ;  /* 0x000000083d087209 */ /* 0x000fe40007810000 */
[----:B------:R-:W-:Y:S02]  /*e300*/  ISETP.LT.OR P4, PT, R84, 0x71, P4 ;  /* 0x000000715400780c */ /* 0x000fe40002781670 */
[----:B------:R-:W-:Y:S01]  /*e310*/  FMNMX.FTZ R8, R63, R8, !PT ;  /* 0x000000083f087209 */ /* 0x000fe20007810000 */
[----:B------:R-:W-:Y:S01]  /*e320*/  MUFU.EX2 R25, R25 ;  /* 0x0000001900197308 */ /* 0x000fe20000000800 */
[----:B------:R-:W-:-:S02]  /*e330*/  FSEL R79, R71, -INF , !P4 ;  /* 0xff800000474f7808 */ /* 0x000fc40006000000 */
[----:B------:R-:W-:Y:S02]  /*e340*/  ISETP.GT.AND P4, PT, R83, 0x71, P2 ;  /* 0x000000715300780c */ /* 0x000fe40001784270 */
[----:B------:R-:W-:Y:S02]  /*e350*/  FMNMX.FTZ R8, R65, R8, !PT ;  /* 0x0000000841087209 */ /* 0x000fe40007810000 */
[----:B------:R-:W-:Y:S01]  /*e360*/  ISETP.LT.OR P4, PT, R84, 0x72, P4 ;  /* 0x000000725400780c */ /* 0x000fe20002781670 */
[----:B------:R-:W-:Y:S01]  /*e370*/  MUFU.EX2 R28, R28 ;  /* 0x0000001c001c7308 */ /* 0x000fe20000000800 */
[----:B------:R-:W-:Y:S02]  /*e380*/  FMNMX.FTZ R8, R67, R8, !PT ;  /* 0x0000000843087209 */ /* 0x000fe40007810000 */
[----:B------:R-:W-:Y:S02]  /*e390*/  FSEL R81, R73, -INF , !P4 ;  /* 0xff80000049517808 */ /* 0x000fe40006000000 */
[----:B------:R-:W-:-:S02]  /*e3a0*/  ISETP.GT.AND P4, PT, R83, 0x78, P2 ;  /* 0x000000785300780c */ /* 0x000fc40001784270 */
[----:B------:R-:W-:Y:S01]  /*e3b0*/  FMNMX.FTZ R8, R69, R8, !PT ;  /* 0x0000000845087209 */ /* 0x000fe20007810000 */
[----:B------:R-:W-:Y:S01]  /*e3c0*/  MUFU.EX2 R29, R29 ;  /* 0x0000001d001d7308 */ /* 0x000fe20000000800 */
[----:B------:R-:W-:Y:S02]  /*e3d0*/  ISETP.GT.AND P2, PT, R83, 0x79, P2 ;  /* 0x000000795300780c */ /* 0x000fe40001744270 */
[C---:B------:R-:W-:Y:S02]  /*e3e0*/  ISETP.LT.OR P4, PT, R84.reuse, 0x79, P4 ;  /* 0x000000795400780c */ /* 0x040fe40002781670 */
[----:B------:R-:W-:Y:S02]  /*e3f0*/  FMNMX.FTZ R8, R79, R8, !PT ;  /* 0x000000084f087209 */ /* 0x000fe40007810000 */
[----:B------:R-:W-:Y:S01]  /*e400*/  ISETP.LT.OR P2, PT, R84, 0x7a, P2 ;  /* 0x0000007a5400780c */ /* 0x000fe20001741670 */
[----:B------:R-:W-:Y:S01]  /*e410*/  MUFU.EX2 R32, R32 ;  /* 0x0000002000207308 */ /* 0x000fe20000000800 */
[----:B------:R-:W-:-:S02]  /*e420*/  FSEL R82, R75, -INF , !P4 ;  /* 0xff8000004b527808 */ /* 0x000fc40006000000 */
[----:B------:R-:W-:Y:S02]  /*e430*/  FMNMX.FTZ R71, R81, R8, !PT ;  /* 0x0000000851477209 */ /* 0x000fe40007810000 */
[----:B------:R-:W-:Y:S02]  /*e440*/  FSEL R80, R80, -INF , !P2 ;  /* 0xff80000050507808 */ /* 0x000fe40005000000 */
[----:B------:R-:W-:Y:S01]  /*e450*/  FMNMX.FTZ R71, R82, R71, !PT ;  /* 0x0000004752477209 */ /* 0x000fe20007810000 */
[----:B------:R-:W-:Y:S01]  /*e460*/  MUFU.EX2 R33, R33 ;  /* 0x0000002100217308 */ /* 0x000fe20000000800 */
[----:B------:R-:W-:Y:S02]  /*e470*/  FSEL R72, R4, RZ, P3 ;  /* 0x000000ff04487208 */ /* 0x000fe40001800000 */
[----:B------:R-:W-:-:S03]  /*e480*/  FMNMX.FTZ R71, R80, R71, !PT ;  /* 0x0000004750477209 */ /* 0x000fc60007810000 */
[----:B------:R-:W-:Y:S02]  /*e490*/  FADD.FTZ R72, -R72, R5 ;  /* 0x0000000548487221 */ /* 0x000fe40000010100 */
[----:B------:R-:W1:Y:S01]  /*e4a0*/  SHFL.BFLY PT, R8, R71, 0x2, 0x1f ;  /* 0x0c401f0047087f89 */ /* 0x000e6200000e0000 */
[----:B------:R-:W-:Y:S08]  /*e4b0*/  MUFU.EX2 R5, R77 ;  /* 0x0000004d00057308 */ /* 0x000ff00000000800 */
[----:B------:R-:W-:Y:S08]  /*e4c0*/  MUFU.EX2 R36, R36 ;  /* 0x0000002400247308 */ /* 0x000ff00000000800 */
[----:B------:R-:W-:Y:S01]  /*e4d0*/  MUFU.EX2 R37, R37 ;  /* 0x0000002500257308 */ /* 0x000fe20000000800 */
[----:B-1----:R-:W-:Y:S01]  /*e4e0*/  FMNMX.FTZ R8, R71, R8, !PT ;  /* 0x0000000847087209 */ /* 0x002fe20007810000 */
[----:B------:R-:W-:Y:S01]  /*e4f0*/  FFMA.FTZ R71, R78, UR34, -R11 ;  /* 0x000000224e477c23 */ /* 0x000fe2000801080b */
[----:B------:R-:W-:-:S05]  /*e500*/  FMUL.FTZ R11, R72, UR34 ;  /* 0x00000022480b7c20 */ /* 0x000fca0008410000 */
[----:B------:R-:W-:Y:S01]  /*e510*/  MUFU.EX2 R40, R40 ;  /* 0x0000002800287308 */ /* 0x000fe20000000800 */
[----:B0-----:R-:W-:Y:S01]  /*e520*/  F2FP.F16.F32.PACK_AB R72, R46, R10 ;  /* 0x0000000a2e48723e */ /* 0x001fe200000000ff */
[----:B------:R-:W0:Y:S06]  /*e530*/  SHFL.BFLY PT, R73, R8, 0x1, 0x1f ;  /* 0x0c201f0008497f89 */ /* 0x000e2c00000e0000 */
[----:B------:R-:W1:Y:S08]  /*e540*/  MUFU.EX2 R11, R11 ;  /* 0x0000000b000b7308 */ /* 0x000e700000000800 */
[----:B------:R-:W-:Y:S08]  /*e550*/  MUFU.EX2 R42, R42 ;  /* 0x0000002a002a7308 */ /* 0x000ff00000000800 */
[----:B------:R-:W-:Y:S01]  /*e560*/  MUFU.EX2 R44, R44 ;  /* 0x0000002c002c7308 */ /* 0x000fe20000000800 */
[----:B-1----:R-:W-:Y:S01]  /*e570*/  FFMA.FTZ R3, R11, R3, R10 ;  /* 0x000000030b037223 */ /* 0x002fe2000001000a */
[----:B0-----:R-:W-:Y:S01]  /*e580*/  FMNMX.FTZ R8, R8, R73, !PT ;  /* 0x0000004908087209 */ /* 0x001fe20007810000 */
[-C--:B------:R-:W-:Y:S01]  /*e590*/  FMUL.FTZ R88, R88, R11.reuse ;  /* 0x0000000b58587220 */ /* 0x080fe20000410000 */
[-C--:B------:R-:W-:Y:S01]  /*e5a0*/  FMUL.FTZ R89, R89, R11.reuse ;  /* 0x0000000b59597220 */ /* 0x080fe20000410000 */
[-C--:B------:R-:W-:Y:S01]  /*e5b0*/  FMUL.FTZ R92, R92, R11.reuse ;  /* 0x0000000b5c5c7220 */ /* 0x080fe20000410000 */
[C---:B------:R-:W-:Y:S01]  /*e5c0*/  FSETP.NEU.FTZ.AND P2, PT, R8.reuse, -INF , PT ;  /* 0xff8000000800780b */ /* 0x040fe20003f5d000 */
[----:B------:R-:W-:Y:S01]  /*e5d0*/  FMUL.FTZ R78, R8, UR34 ;  /* 0x00000022084e7c20 */ /* 0x000fe20008410000 */
[----:B------:R-:W-:Y:S01]  /*e5e0*/  MUFU.EX2 R48, R48 ;  /* 0x0000003000307308 */ /* 0x000fe20000000800 */
[-C--:B------:R-:W-:Y:S01]  /*e5f0*/  FMUL.FTZ R93, R93, R11.reuse ;  /* 0x0000000b5d5d7220 */ /* 0x080fe20000410000 */
[-C--:B------:R-:W-:Y:S01]  /*e600*/  FMUL.FTZ R96, R96, R11.reuse ;  /* 0x0000000b60607220 */ /* 0x080fe20000410000 */
[-C--:B------:R-:W-:Y:S01]  /*e610*/  FMUL.FTZ R97, R97, R11.reuse ;  /* 0x0000000b61617220 */ /* 0x080fe20000410000 */
[----:B------:R-:W-:Y:S01]  /*e620*/  FSEL R78, R78, RZ, P2 ;  /* 0x000000ff4e4e7208 */ /* 0x000fe20001000000 */
[-C--:B------:R-:W-:Y:S01]  /*e630*/  FMUL.FTZ R100, R100, R11.reuse ;  /* 0x0000000b64647220 */ /* 0x080fe20000410000 */
[-C--:B------:R-:W-:Y:S01]  /*e640*/  FMUL.FTZ R101, R101, R11.reuse ;  /* 0x0000000b65657220 */ /* 0x080fe20000410000 */
[----:B------:R-:W-:Y:S01]  /*e650*/  FMUL.FTZ R104, R104, R11 ;  /* 0x0000000b68687220 */ /* 0x000fe20000410000 */
[----:B------:R-:W-:Y:S01]  /*e660*/  MUFU.EX2 R50, R50 ;  /* 0x0000003200327308 */ /* 0x000fe20000000800 */
[--C-:B------:R-:W-:Y:S01]  /*e670*/  FFMA.FTZ R83, R35, UR34, -R78.reuse ;  /* 0x0000002223537c23 */ /* 0x100fe2000801084e */
[----:B------:R-:W-:Y:S01]  /*e680*/  FSEL R35, R8, RZ, P2 ;  /* 0x000000ff08237208 */ /* 0x000fe20001000000 */
[--C-:B------:R-:W-:Y:S01]  /*e690*/  FFMA.FTZ R73, R14, UR34, -R78.reuse ;  /* 0x000000220e497c23 */ /* 0x100fe2000801084e */
[--C-:B------:R-:W-:Y:S01]  /*e6a0*/  FFMA.FTZ R14, R9, UR34, -R78.reuse ;  /* 0x00000022090e7c23 */ /* 0x100fe2000801084e */
[----:B------:R-:W-:Y:S01]  /*e6b0*/  FFMA.FTZ R77, R30, UR34, -R78 ;  /* 0x000000221e4d7c23 */ /* 0x000fe2000801084e */
[----:B------:R-:W-:-:S02]  /*e6c0*/  IMAD.U32 R30, RZ, RZ, UR54 ;  /* 0x00000036ff1e7e24 */ /* 0x000fc4000f8e00ff */
[----:B------:R-:W-:Y:S01]  /*e6d0*/  FADD.FTZ R6, -R35, R6 ;  /* 0x0000000623067221 */ /* 0x000fe20000010100 */
[--C-:B------:R-:W-:Y:S01]  /*e6e0*/  FFMA.FTZ R75, R12, UR34, -R78.reuse ;  /* 0x000000220c4b7c23 */ /* 0x100fe2000801084e */
[----:B------:R-:W-:Y:S01]  /*e6f0*/  MUFU.EX2 R73, R73 ;  /* 0x0000004900497308 */ /* 0x000fe20000000800 */
[--C-:B------:R-:W-:Y:S01]  /*e700*/  FFMA.FTZ R12, R13, UR34, -R78.reuse ;  /* 0x000000220d0c7c23 */ /* 0x100fe2000801084e */
[----:B------:R-:W-:Y:S01]  /*e710*/  FMUL.FTZ R6, R6, UR34 ;  /* 0x0000002206067c20 */ /* 0x000fe20008410000 */
[----:B------:R-:W-:Y:S01]  /*e720*/  @!P1 LEA R30, R30, UR42, 0x3 ;  /* 0x0000002a1e1e9c11 */ /* 0x000fe2000f8e18ff */
[--C-:B------:R-:W-:Y:S01]  /*e730*/  FFMA.FTZ R13, R20, UR34, -R78.reuse ;  /* 0x00000022140d7c23 */ /* 0x100fe2000801084e */
[--C-:B------:R-:W-:Y:S01]  /*e740*/  FFMA.FTZ R21, R21, UR34, -R78.reuse ;  /* 0x0000002215157c23 */ /* 0x100fe2000801084e */
[--C-:B------:R-:W-:Y:S01]  /*e750*/  FFMA.FTZ R9, R38, UR34, -R78.reuse ;  /* 0x0000002226097c23 */ /* 0x100fe2000801084e */
[----:B------:R-:W-:Y:S01]  /*e760*/  FFMA.FTZ R43, R43, UR34, -R78 ;  /* 0x000000222b2b7c23 */ /* 0x000fe2000801084e */
[----:B------:R-:W0:Y:S01]  /*e770*/  MUFU.EX2 R6, R6 ;  /* 0x0000000600067308 */ /* 0x000e220000000800 */
[----:B------:R-:W-:-:S02]  /*e780*/  @!P1 VIADD R30, R30, 0x2d860 ;  /* 0x0002d8601e1e9836 */ /* 0x000fc40000000000 */
[--C-:B------:R-:W-:Y:S01]  /*e790*/  FFMA.FTZ R26, R26, UR34, -R78.reuse ;  /* 0x000000221a1a7c23 */ /* 0x100fe2000801084e */
[--C-:B------:R-:W-:Y:S01]  /*e7a0*/  FFMA.FTZ R27, R27, UR34, -R78.reuse ;  /* 0x000000221b1b7c23 */ /* 0x100fe2000801084e */
[--C-:B------:R-:W-:Y:S01]  /*e7b0*/  FFMA.FTZ R31, R31, UR34, -R78.reuse ;  /* 0x000000221f1f7c23 */ /* 0x100fe2000801084e */
[----:B------:R-:W-:Y:S01]  /*e7c0*/  FFMA.FTZ R34, R34, UR34, -R78 ;  /* 0x0000002222227c23 */ /* 0x000fe2000801084e */
[----:B------:R-:W-:Y:S01]  /*e7d0*/  @!P1 PRMT R38, RZ, 0x654, R30 ;  /* 0x00000654ff269816 */ /* 0x000fe2000000001e */
[----:B------:R-:W-:Y:S01]  /*e7e0*/  FADD.FTZ R30, R46, R3 ;  /* 0x000000032e1e7221 */ /* 0x000fe20000010000 */
[----:B------:R-:W1:Y:S01]  /*e7f0*/  MUFU.EX2 R14, R14 ;  /* 0x0000000e000e7308 */ /* 0x000e620000000800 */
[--C-:B------:R-:W-:Y:S01]  /*e800*/  FFMA.FTZ R20, R39, UR34, -R78.reuse ;  /* 0x0000002227147c23 */ /* 0x100fe2000801084e */
[--C-:B------:R-:W-:Y:S01]  /*e810*/  FFMA.FTZ R39, R41, UR34, -R78.reuse ;  /* 0x0000002229277c23 */ /* 0x100fe2000801084e */
[--C-:B------:R-:W-:Y:S01]  /*e820*/  FFMA.FTZ R41, R45, UR34, -R78.reuse ;  /* 0x000000222d297c23 */ /* 0x100fe2000801084e */
[--C-:B------:R-:W-:Y:S01]  /*e830*/  FFMA.FTZ R49, R49, UR34, -R78.reuse ;  /* 0x0000002231317c23 */ /* 0x100fe2000801084e */
[--C-:B------:R-:W-:Y:S01]  /*e840*/  FFMA.FTZ R51, R51, UR34, -R78.reuse ;  /* 0x0000002233337c23 */ /* 0x100fe2000801084e */
[----:B------:R2:W-:Y:S01]  /*e850*/  @!P1 SYNCS.ARRIVE.TRANS64.RED.A1T0 RZ, [R38+URZ], RZ ;  /* 0x000000ff26ff99a7 */ /* 0x0005e2000810043f */
[--C-:B------:R-:W-:Y:S01]  /*e860*/  FFMA.FTZ R10, R53, UR34, -R78.reuse ;  /* 0x00000022350a7c23 */ /* 0x100fe2000801084e */
[----:B------:R-:W3:Y:S01]  /*e870*/  MUFU.EX2 R75, R75 ;  /* 0x0000004b004b7308 */ /* 0x000ee20000000800 */
[----:B0-----:R-:W-:Y:S01]  /*e880*/  FFMA.FTZ R3, R6, R2, R73 ;  /* 0x0000000206037223 */ /* 0x001fe20000010049 */
[--C-:B------:R-:W-:Y:S01]  /*e890*/  FFMA.FTZ R57, R57, UR34, -R78.reuse ;  /* 0x0000002239397c23 */ /* 0x100fe2000801084e */
[--C-:B------:R-:W-:Y:S01]  /*e8a0*/  FFMA.FTZ R59, R59, UR34, -R78.reuse ;  /* 0x000000223b3b7c23 */ /* 0x100fe2000801084e */
[--C-:B------:R-:W-:Y:S01]  /*e8b0*/  FFMA.FTZ R46, R61, UR34, -R78.reuse ;  /* 0x000000223d2e7c23 */ /* 0x100fe2000801084e */
[--C-:B------:R-:W-:Y:S01]  /*e8c0*/  FFMA.FTZ R65, R65, UR34, -R78.reuse ;  /* 0x0000002241417c23 */ /* 0x100fe2000801084e */
[--C-:B------:R-:W-:Y:S01]  /*e8d0*/  FFMA.FTZ R67, R67, UR34, -R78.reuse ;  /* 0x0000002243437c23 */ /* 0x100fe2000801084e */
[--C-:B------:R-:W-:Y:S01]  /*e8e0*/  FFMA.FTZ R69, R69, UR34, -R78.reuse ;  /* 0x0000002245457c23 */ /* 0x100fe2000801084e */
[----:B------:R-:W0:Y:S01]  /*e8f0*/  MUFU.EX2 R12, R12 ;  /* 0x0000000c000c7308 */ /* 0x000e220000000800 */
[C---:B-1----:R-:W-:Y:S01]  /*e900*/  FADD.FTZ R2, R14.reuse, R3 ;  /* 0x000000030e027221 */ /* 0x042fe20000010000 */
[----:B------:R-:W-:Y:S01]  /*e910*/  F2FP.F16.F32.PACK_AB R73, R14, R73 ;  /* 0x000000490e49723e */ /* 0x000fe200000000ff */
[--C-:B------:R-:W-:Y:S01]  /*e920*/  FFMA.FTZ R79, R79, UR34, -R78.reuse ;  /* 0x000000224f4f7c23 */ /* 0x100fe2000801084e */
[--C-:B------:R-:W-:Y:S01]  /*e930*/  FFMA.FTZ R82, R82, UR34, -R78.reuse ;  /* 0x0000002252527c23 */ /* 0x100fe2000801084e */
[----:B------:R-:W-:Y:S01]  /*e940*/  FFMA.FTZ R81, R81, UR34, -R78 ;  /* 0x0000002251517c23 */ /* 0x000fe2000801084e */
[----:B------:R-:W-:Y:S01]  /*e950*/  ISETP.GT.AND P2, PT, R0, UR39, PT ;  /* 0x0000002700007c0c */ /* 0x000fe2000bf44270 */
[----:B------:R-:W-:Y:S01]  /*e960*/  UMOV UR54, UR45 ;  /* 0x0000002d00367c82 */ /* 0x000fe20008000000 */
[----:B------:R-:W1:Y:S01]  /*e970*/  MUFU.EX2 R13, R13 ;  /* 0x0000000d000d7308 */ /* 0x000e620000000800 */
[----:B---3--:R-:W-:Y:S01]  /*e980*/  FADD.FTZ R3, R75, R2 ;  /* 0x000000024b037221 */ /* 0x008fe20000010000 */
[----:B------:R-:W-:Y:S01]  /*e990*/  FFMA.FTZ R2, R55, UR34, -R78 ;  /* 0x0000002237027c23 */ /* 0x000fe2000801084e */
[-C--:B------:R-:W-:Y:S01]  /*e9a0*/  FMUL.FTZ R90, R90, R6.reuse ;  /* 0x000000065a5a7220 */ /* 0x080fe20000410000 */
[-C--:B------:R-:W-:Y:S01]  /*e9b0*/  FMUL.FTZ R91, R91, R6.reuse ;  /* 0x000000065b5b7220 */ /* 0x080fe20000410000 */
[-C--:B------:R-:W-:Y:S01]  /*e9c0*/  FMUL.FTZ R94, R94, R6.reuse ;  /* 0x000000065e5e7220 */ /* 0x080fe20000410000 */
[-C--:B------:R-:W-:Y:S01]  /*e9d0*/  FMUL.FTZ R95, R95, R6.reuse ;  /* 0x000000065f5f7220 */ /* 0x080fe20000410000 */
[-C--:B------:R-:W-:Y:S01]  /*e9e0*/  FMUL.FTZ R98, R98, R6.reuse ;  /* 0x0000000662627220 */ /* 0x080fe20000410000 */
[----:B------:R3:W-:Y:S01]  /*e9f0*/  MUFU.EX2 R35, R43 ;  /* 0x0000002b00237308 */ /* 0x0007e20000000800 */
        /* <DEDUP_REMOVED lines=8> */
[----:B---3--:R-:W-:Y:S01]  /*ea80*/  FADD.FTZ R43, R47, R30 ;  /* 0x0000001e2f2b7221 */ /* 0x008fe20000010000 */
[----:B-1----:R-:W-:Y:S01]  /*ea90*/  FADD.FTZ R14, R13, R14 ;  /* 0x0000000e0d0e7221 */ /* 0x002fe20000010000 */
[-C--:B------:R-:W-:Y:S01]  /*eaa0*/  FMUL.FTZ R110, R110, R6.reuse ;  /* 0x000000066e6e7220 */ /* 0x080fe20000410000 */
[-C--:B------:R-:W-:Y:S01]  /*eab0*/  FMUL.FTZ R111, R111, R6.reuse ;  /* 0x000000066f6f7220 */ /* 0x080fe20000410000 */
[C---:B------:R-:W-:Y:S01]  /*eac0*/  FADD.FTZ R30, R74.reuse, R43 ;  /* 0x0000002b4a1e7221 */ /* 0x040fe20000010000 */
[----:B------:R-:W-:Y:S01]  /*ead0*/  F2FP.F16.F32.PACK_AB R74, R74, R47 ;  /* 0x0000002f4a4a723e */ /* 0x000fe200000000ff */
[-C--:B------:R-:W-:Y:S01]  /*eae0*/  FMUL.FTZ R114, R114, R6.reuse ;  /* 0x0000000672727220 */ /* 0x080fe20000410000 */
[----:B------:R-:W1:Y:S01]  /*eaf0*/  MUFU.EX2 R26, R26 ;  /* 0x0000001a001a7308 */ /* 0x000e620000000800 */
[----:B------:R-:W-:Y:S01]  /*eb00*/  FADD.FTZ R30, R7, R30 ;  /* 0x0000001e071e7221 */ /* 0x000fe20000010000 */
[-C--:B------:R-:W-:Y:S01]  /*eb10*/  FMUL.FTZ R115, R115, R6.reuse ;  /* 0x0000000673737220 */ /* 0x080fe20000410000 */
[----:B------:R-:W-:Y:S01]  /*eb20*/  STSM.16.M88.4 [R17+0x21800], R72 ;  /* 0x0218004811007844 */ /* 0x000fe20000000200 */
[-C--:B------:R-:W-:Y:S01]  /*eb30*/  FMUL.FTZ R118, R118, R6.reuse ;  /* 0x0000000676767220 */ /* 0x080fe20000410000 */
[----:B------:R-:W-:Y:S01]  /*eb40*/  FADD.FTZ R3, R15, R30 ;  /* 0x0000001e0f037221 */ /* 0x000fe20000010000 */
[-C--:B------:R-:W-:Y:S01]  /*eb50*/  FMUL.FTZ R119, R119, R6.reuse ;  /* 0x0000000677777220 */ /* 0x080fe20000410000 */
[-C--:B------:R-:W-:Y:S01]  /*eb60*/  FMUL.FTZ R122, R122, R6.reuse ;  /* 0x000000067a7a7220 */ /* 0x080fe20000410000 */
[----:B------:R-:W3:Y:S01]  /*eb70*/  MUFU.EX2 R27, R27 ;  /* 0x0000001b001b7308 */ /* 0x000ee20000000800 */
[----:B------:R-:W-:Y:S01]  /*eb80*/  FADD.FTZ R12, R24, R3 ;  /* 0x00000003180c7221 */ /* 0x000fe20000010000 */
[----:B0-----:R-:W-:Y:S01]  /*eb90*/  FADD.FTZ R43, R21, R14 ;  /* 0x0000000e152b7221 */ /* 0x001fe20000010000 */
[----:B------:R-:W-:Y:S01]  /*eba0*/  FFMA.FTZ R3, R63, UR34, -R78 ;  /* 0x000000223f037c23 */ /* 0x000fe2000801084e */
[----:B------:R-:W-:Y:S01]  /*ebb0*/  F2FP.F16.F32.PACK_AB R13, R21, R13 ;  /* 0x0000000d150d723e */ /* 0x000fe200000000ff */
[----:B------:R-:W-:Y:S01]  /*ebc0*/  FADD.FTZ R45, R25, R12 ;  /* 0x0000000c192d7221 */ /* 0x000fe20000010000 */
[----:B------:R-:W-:Y:S01]  /*ebd0*/  FFMA.FTZ R78, R80, UR34, -R78 ;  /* 0x00000022504e7c23 */ /* 0x000fe2000801084e */
[----:B------:R-:W-:Y:S01]  /*ebe0*/  FMUL.FTZ R123, R123, R6 ;  /* 0x000000067b7b7220 */ /* 0x000fe20000410000 */
[----:B------:R-:W0:Y:S01]  /*ebf0*/  MUFU.EX2 R77, R77 ;  /* 0x0000004d004d7308 */ /* 0x000e220000000800 */
[----:B-1----:R-:W-:Y:S01]  /*ec00*/  FADD.FTZ R12, R26, R43 ;  /* 0x0000002b1a0c7221 */ /* 0x002fe20000010000 */
[----:B------:R-:W-:Y:S01]  /*ec10*/  FADD.FTZ R14, R28, R45 ;  /* 0x0000002d1c0e7221 */ /* 0x000fe20000010000 */
[----:B------:R-:W-:Y:S01]  /*ec20*/  F2FP.F16.F32.PACK_AB R28, R29, R28 ;  /* 0x0000001c1d1c723e */ /* 0x000fe200000000ff */
[-C--:B------:R-:W-:Y:S01]  /*ec30*/  FMUL.FTZ R126, R126, R6.reuse ;  /* 0x000000067e7e7220 */ /* 0x080fe20000410000 */
[-C--:B------:R-:W-:Y:S01]  /*ec40*/  FMUL.FTZ R127, R127, R6.reuse ;  /* 0x000000067f7f7220 */ /* 0x080fe20000410000 */
[----:B------:R-:W-:Y:S01]  /*ec50*/  FADD.FTZ R43, R29, R14 ;  /* 0x0000000e1d2b7221 */ /* 0x000fe20000010000 */
[-C--:B------:R-:W-:Y:S01]  /*ec60*/  FMUL.FTZ R130, R130, R6.reuse ;  /* 0x0000000682827220 */ /* 0x080fe20000410000 */
[----:B------:R-:W1:Y:S01]  /*ec70*/  MUFU.EX2 R31, R31 ;  /* 0x0000001f001f7308 */ /* 0x000e620000000800 */
[----:B---3--:R-:W-:Y:S01]  /*ec80*/  FADD.FTZ R12, R27, R12 ;  /* 0x0000000c1b0c7221 */ /* 0x008fe20000010000 */
[----:B------:R-:W-:Y:S01]  /*ec90*/  FADD.FTZ R14, R32, R43 ;  /* 0x0000002b200e7221 */ /* 0x000fe20000010000 */
[-C--:B------:R-:W-:Y:S01]  /*eca0*/  FMUL.FTZ R131, R131, R6.reuse ;  /* 0x0000000683837220 */ /* 0x080fe20000410000 */
[-C--:B------:R-:W-:Y:S01]  /*ecb0*/  FMUL.FTZ R134, R134, R6.reuse ;  /* 0x0000000686867220 */ /* 0x080fe20000410000 */
[----:B------:R-:W-:Y:S01]  /*ecc0*/  FMUL.FTZ R135, R135, R6 ;  /* 0x0000000687877220 */ /* 0x000fe20000410000 */
[----:B------:R-:W-:Y:S01]  /*ecd0*/  FADD.FTZ R45, R33, R14 ;  /* 0x0000000e212d7221 */ /* 0x000fe20000010000 */
[-C--:B------:R-:W-:Y:S01]  /*ece0*/  FMUL.FTZ R105, R105, R11.reuse ;  /* 0x0000000b69697220 */ /* 0x080fe20000410000 */
[----:B------:R-:W3:Y:S01]  /*ecf0*/  MUFU.EX2 R34, R34 ;  /* 0x0000002200227308 */ /* 0x000ee20000000800 */
[----:B0-----:R-:W-:Y:S01]  /*ed00*/  FADD.FTZ R12, R77, R12 ;  /* 0x0000000c4d0c7221 */ /* 0x001fe20000010000 */
[----:B------:R-:W-:Y:S01]  /*ed10*/  FADD.FTZ R30, R36, R45 ;  /* 0x0000002d241e7221 */ /* 0x000fe20000010000 */
[----:B------:R-:W-:Y:S01]  /*ed20*/  F2FP.F16.F32.PACK_AB R36, R37, R36 ;  /* 0x000000242524723e */ /* 0x000fe200000000ff */
[-C--:B------:R-:W-:Y:S01]  /*ed30*/  FMUL.FTZ R108, R108, R11.reuse ;  /* 0x0000000b6c6c7220 */ /* 0x080fe20000410000 */
[-C--:B------:R-:W-:Y:S01]  /*ed40*/  FMUL.FTZ R109, R109, R11.reuse ;  /* 0x0000000b6d6d7220 */ /* 0x080fe20000410000 */
[-C--:B------:R-:W-:Y:S01]  /*ed50*/  FMUL.FTZ R112, R112, R11.reuse ;  /* 0x0000000b70707220 */ /* 0x080fe20000410000 */
[----:B------:R-:W-:Y:S01]  /*ed60*/  FMUL.FTZ R113, R113, R11 ;  /* 0x0000000b71717220 */ /* 0x000fe20000410000 */
        /* <DEDUP_REMOVED lines=9> */
[----:B---3--:R-:W-:Y:S01]  /*ee00*/  FADD.FTZ R12, R34, R43 ;  /* 0x0000002b220c7221 */ /* 0x008fe20000010000 */
[----:B------:R-:W-:Y:S01]  /*ee10*/  FADD.FTZ R43, R37, R30 ;  /* 0x0000001e252b7221 */ /* 0x000fe20000010000 */
[----:B------:R-:W-:Y:S01]  /*ee20*/  F2FP.F16.F32.PACK_AB R30, R33, R32 ;  /* 0x00000020211e723e */ /* 0x000fe200000000ff */
[-C--:B------:R-:W-:Y:S01]  /*ee30*/  FMUL.FTZ R125, R125, R11.reuse ;  /* 0x0000000b7d7d7220 */ /* 0x080fe20000410000 */
[-C--:B------:R-:W-:Y:S01]  /*ee40*/  FMUL.FTZ R128, R128, R11.reuse ;  /* 0x0000000b80807220 */ /* 0x080fe20000410000 */
[----:B------:R-:W-:Y:S01]  /*ee50*/  FADD.FTZ R43, R40, R43 ;  /* 0x0000002b282b7221 */ /* 0x000fe20000010000 */
[----:B------:R-:W-:Y:S01]  /*ee60*/  FMUL.FTZ R129, R129, R11 ;  /* 0x0000000b81817220 */ /* 0x000fe20000410000 */
[----:B------:R-:W2:Y:S01]  /*ee70*/  MUFU.EX2 R20, R20 ;  /* 0x0000001400147308 */ /* 0x000ea20000000800 */
[----:B0-----:R-:W-:Y:S01]  /*ee80*/  FADD.FTZ R14, R83, R12 ;  /* 0x0000000c530e7221 */ /* 0x001fe20000010000 */
[----:B------:R-:W-:Y:S01]  /*ee90*/  F2FP.F16.F32.PACK_AB R12, R15, R7 ;  /* 0x000000070f0c723e */ /* 0x000fe200000000ff */
[----:B------:R-:W-:Y:S01]  /*eea0*/  FADD.FTZ R43, R42, R43 ;  /* 0x0000002b2a2b7221 */ /* 0x000fe20000010000 */
[----:B------:R-:W-:Y:S01]  /*eeb0*/  F2FP.F16.F32.PACK_AB R15, R27, R26 ;  /* 0x0000001a1b0f723e */ /* 0x000fe200000000ff */
[-C--:B------:R-:W-:Y:S01]  /*eec0*/  FMUL.FTZ R132, R132, R11.reuse ;  /* 0x0000000b84847220 */ /* 0x080fe20000410000 */
[----:B------:R-:W-:Y:S01]  /*eed0*/  F2FP.F16.F32.PACK_AB R31, R83, R34 ;  /* 0x00000022531f723e */ /* 0x000fe200000000ff */
[----:B------:R-:W-:Y:S01]  /*eee0*/  FADD.FTZ R43, R44, R43 ;  /* 0x0000002b2c2b7221 */ /* 0x000fe20000010000 */
[----:B------:R-:W0:Y:S01]  /*eef0*/  MUFU.EX2 R39, R39 ;  /* 0x0000002700277308 */ /* 0x000e220000000800 */
[----:B-1----:R-:W-:Y:S01]  /*ef00*/  FADD.FTZ R7, R9, R14 ;  /* 0x0000000e09077221 */ /* 0x002fe20000010000 */
[----:B------:R-:W-:Y:S01]  /*ef10*/  F2FP.F16.F32.PACK_AB R14, R25, R24 ;  /* 0x00000018190e723e */ /* 0x000fe200000000ff */
[C---:B------:R-:W-:Y:S01]  /*ef20*/  FADD.FTZ R43, R48.reuse, R43 ;  /* 0x0000002b302b7221 */ /* 0x040fe20000010000 */
[----:B------:R-:W-:Y:S01]  /*ef30*/  F2FP.F16.F32.PACK_AB R48, R48, R44 ;  /* 0x0000002c3030723e */ /* 0x000fe200000000ff */
[----:B------:R-:W-:Y:S01]  /*ef40*/  FMUL.FTZ R133, R133, R11 ;  /* 0x0000000b85857220 */ /* 0x000fe20000410000 */
[----:B------:R-:W-:-:S02]  /*ef50*/  VIADD R0, R0, 0xffffffff ;  /* 0xffffffff00007836 */ /* 0x000fc40000000000 */
[----:B------:R-:W-:Y:S01]  /*ef60*/  FADD.FTZ R43, R50, R43 ;  /* 0x0000002b322b7221 */ /* 0x000fe20000010000 */
[----:B------:R-:W1:Y:S01]  /*ef70*/  MUFU.EX2 R41, R41 ;  /* 0x0000002900297308 */ /* 0x000e620000000800 */
[C---:B--2---:R-:W-:Y:S01]  /*ef80*/  FADD.FTZ R38, R20.reuse, R7 ;  /* 0x0000000714267221 */ /* 0x044fe20000010000 */
[----:B------:R2:W-:Y:S01]  /*ef90*/  STSM.16.M88.4 [R23], R12 ;  /* 0x0000000c17007844 */ /* 0x0005e20000000200 */
[----:B------:R-:W-:Y:S01]  /*efa0*/  F2FP.F16.F32.PACK_AB R37, R20, R9 ;  /* 0x000000091425723e */ /* 0x000fe200000000ff */
[----:B------:R-:W-:Y:S02]  /*efb0*/  IMAD.MOV.U32 R6, RZ, RZ, R8 ;  /* 0x000000ffff067224 */ /* 0x000fe400078e0008 */
[----:B------:R3:W-:Y:S02]  /*efc0*/  STSM.16.M88.4 [R22], R28 ;  /* 0x0000001c16007844 */ /* 0x0007e40000000200 */
[----:B------:R-:W4:Y:S01]  /*efd0*/  MUFU.EX2 R49, R49 ;  /* 0x0000003100317308 */ /* 0x000f220000000800 */
[----:B0-----:R-:W-:Y:S01]  /*efe0*/  FADD.FTZ R38, R39, R38 ;  /* 0x0000002627267221 */ /* 0x001fe20000010000 */
[----:B------:R-:W-:-:S03]  /*eff0*/  F2FP.F16.F32.PACK_AB R39, R35, R39 ;  /* 0x000000272327723e */ /* 0x000fc600000000ff */
[----:B------:R-:W-:-:S03]  /*f000*/  FADD.FTZ R38, R35, R38 ;  /* 0x0000002623267221 */ /* 0x000fc60000010000 */
[----:B------:R-:W0:Y:S01]  /*f010*/  MUFU.EX2 R51, R51 ;  /* 0x0000003300337308 */ /* 0x000e220000000800 */
[----:B-1----:R-:W-:-:S07]  /*f020*/  FADD.FTZ R38, R41, R38 ;  /* 0x0000002629267221 */ /* 0x002fce0000010000 */
[----:B------:R-:W1:Y:S01]  /*f030*/  MUFU.EX2 R52, R52 ;  /* 0x0000003400347308 */ /* 0x000e620000000800 */
[C---:B----4-:R-:W-:Y:S01]  /*f040*/  FADD.FTZ R38, R49.reuse, R38 ;  /* 0x0000002631267221 */ /* 0x050fe20000010000 */
[----:B------:R-:W-:-:S06]  /*f050*/  F2FP.F16.F32.PACK_AB R49, R49, R41 ;  /* 0x000000293131723e */ /* 0x000fcc00000000ff */
[----:B------:R-:W4:Y:S01]  /*f060*/  MUFU.EX2 R10, R10 ;  /* 0x0000000a000a7308 */ /* 0x000f220000000800 */
[----:B0-----:R-:W-:Y:S01]  /*f070*/  FADD.FTZ R7, R51, R38 ;  /* 0x0000002633077221 */ /* 0x001fe20000010000 */
[----:B------:R-:W-:-:S05]  /*f080*/  F2FP.F16.F32.PACK_AB R38, R42, R40 ;  /* 0x000000282a26723e */ /* 0x000fca00000000ff */
[----:B------:R3:W-:Y:S01]  /*f090*/  STSM.16.M88.4 [R18], R36 ;  /* 0x0000002412007844 */ /* 0x0007e20000000200 */
[----:B------:R-:W0:Y:S01]  /*f0a0*/  MUFU.EX2 R54, R54 ;  /* 0x0000003600367308 */ /* 0x000e220000000800 */
[C---:B-1----:R-:W-:Y:S01]  /*f0b0*/  FADD.FTZ R43, R52.reuse, R43 ;  /* 0x0000002b342b7221 */ /* 0x042fe20000010000 */
[----:B------:R-:W-:-:S06]  /*f0c0*/  F2FP.F16.F32.PACK_AB R50, R52, R50 ;  /* 0x000000323432723e */ /* 0x000fcc00000000ff */
[----:B------:R-:W2:Y:S01]  /*f0d0*/  MUFU.EX2 R2, R2 ;  /* 0x0000000200027308 */ /* 0x000ea20000000800 */
[C---:B----4-:R-:W-:Y:S01]  /*f0e0*/  FADD.FTZ R7, R10.reuse, R7 ;  /* 0x000000070a077221 */ /* 0x050fe20000010000 */
[----:B------:R-:W-:-:S05]  /*f0f0*/  F2FP.F16.F32.PACK_AB R51, R10, R51 ;  /* 0x000000330a33723e */ /* 0x000fca00000000ff */
[----:B------:R3:W-:Y:S01]  /*f100*/  STSM.16.M88.4 [R17+0x27800], R48 ;  /* 0x0278003011007844 */ /* 0x0007e20000000200 */
[----:B------:R-:W1:Y:S01]  /*f110*/  MUFU.EX2 R56, R56 ;  /* 0x0000003800387308 */ /* 0x000e620000000800 */
[----:B0-----:R-:W-:-:S07]  /*f120*/  FADD.FTZ R43, R54, R43 ;  /* 0x0000002b362b7221 */ /* 0x001fce0000010000 */
[----:B------:R-:W0:Y:S01]  /*f130*/  MUFU.EX2 R57, R57 ;  /* 0x0000003900397308 */ /* 0x000e220000000800 */
[----:B--2---:R-:W-:-:S07]  /*f140*/  FADD.FTZ R12, R2, R7 ;  /* 0x00000007020c7221 */ /* 0x004fce0000010000 */
[----:B------:R-:W2:Y:S01]  /*f150*/  MUFU.EX2 R58, R58 ;  /* 0x0000003a003a7308 */ /* 0x000ea20000000800 */
[C---:B-1----:R-:W-:Y:S01]  /*f160*/  FADD.FTZ R43, R56.reuse, R43 ;  /* 0x0000002b382b7221 */ /* 0x042fe20000010000 */
[----:B------:R-:W-:-:S06]  /*f170*/  F2FP.F16.F32.PACK_AB R56, R56, R54 ;  /* 0x000000363838723e */ /* 0x000fcc00000000ff */
[----:B------:R-:W1:Y:S01]  /*f180*/  MUFU.EX2 R59, R59 ;  /* 0x0000003b003b7308 */ /* 0x000e620000000800 */
[C---:B0-----:R-:W-:Y:S01]  /*f190*/  FADD.FTZ R12, R57.reuse, R12 ;  /* 0x0000000c390c7221 */ /* 0x041fe20000010000 */
[----:B------:R-:W-:-:S06]  /*f1a0*/  F2FP.F16.F32.PACK_AB R57, R57, R2 ;  /* 0x000000023939723e */ /* 0x000fcc00000000ff */
[----:B------:R-:W0:Y:S01]  /*f1b0*/  MUFU.EX2 R60, R60 ;  /* 0x0000003c003c7308 */ /* 0x000e220000000800 */
[----:B--2---:R-:W-:-:S07]  /*f1c0*/  FADD.FTZ R43, R58, R43 ;  /* 0x0000002b3a2b7221 */ /* 0x004fce0000010000 */
[----:B------:R-:W2:Y:S01]  /*f1d0*/  MUFU.EX2 R46, R46 ;  /* 0x0000002e002e7308 */ /* 0x000ea20000000800 */
[----:B-1----:R-:W-:-:S07]  /*f1e0*/  FADD.FTZ R7, R59, R12 ;  /* 0x0000000c3b077221 */ /* 0x002fce0000010000 */
[----:B------:R-:W1:Y:S01]  /*f1f0*/  MUFU.EX2 R62, R62 ;  /* 0x0000003e003e7308 */ /* 0x000e620000000800 */
[C---:B0-----:R-:W-:Y:S01]  /*f200*/  FADD.FTZ R43, R60.reuse, R43 ;  /* 0x0000002b3c2b7221 */ /* 0x041fe20000010000 */
[----:B------:R-:W-:-:S06]  /*f210*/  F2FP.F16.F32.PACK_AB R58, R60, R58 ;  /* 0x0000003a3c3a723e */ /* 0x000fcc00000000ff */
[----:B------:R-:W0:Y:S01]  /*f220*/  MUFU.EX2 R3, R3 ;  /* 0x0000000300037308 */ /* 0x000e220000000800 */
[C---:B--2---:R-:W-:Y:S01]  /*f230*/  FADD.FTZ R10, R46.reuse, R7 ;  /* 0x000000072e0a7221 */ /* 0x044fe20000010000 */
[----:B------:R-:W-:-:S05]  /*f240*/  F2FP.F16.F32.PACK_AB R59, R46, R59 ;  /* 0x0000003b2e3b723e */ /* 0x000fca00000000ff */
[----:B------:R3:W-:Y:S01]  /*f250*/  STSM.16.M88.4 [R136], R56 ;  /* 0x0000003888007844 */ /* 0x0007e20000000200 */
[----:B------:R-:W2:Y:S01]  /*f260*/  MUFU.EX2 R64, R64 ;  /* 0x0000004000407308 */ /* 0x000ea20000000800 */
[----:B-1----:R-:W-:-:S07]  /*f270*/  FADD.FTZ R43, R62, R43 ;  /* 0x0000002b3e2b7221 */ /* 0x002fce0000010000 */
[----:B------:R-:W1:Y:S01]  /*f280*/  MUFU.EX2 R24, R65 ;  /* 0x0000004100187308 */ /* 0x000e620000000800 */
[----:B0-----:R-:W-:-:S07]  /*f290*/  FADD.FTZ R7, R3, R10 ;  /* 0x0000000a03077221 */ /* 0x001fce0000010000 */
[----:B------:R-:W0:Y:S01]  /*f2a0*/  MUFU.EX2 R66, R66 ;  /* 0x0000004200427308 */ /* 0x000e220000000800 */
[C---:B--2---:R-:W-:Y:S01]  /*f2b0*/  FADD.FTZ R43, R64.reuse, R43 ;  /* 0x0000002b402b7221 */ /* 0x044fe20000010000 */
[----:B------:R-:W-:-:S06]  /*f2c0*/  F2FP.F16.F32.PACK_AB R64, R64, R62 ;  /* 0x0000003e4040723e */ /* 0x000fcc00000000ff */
[----:B------:R-:W2:Y:S01]  /*f2d0*/  MUFU.EX2 R67, R67 ;  /* 0x0000004300437308 */ /* 0x000ea20000000800 */
[C---:B-1----:R-:W-:Y:S01]  /*f2e0*/  FADD.FTZ R10, R24.reuse, R7 ;  /* 0x00000007180a7221 */ /* 0x042fe20000010000 */
[----:B------:R-:W-:-:S06]  /*f2f0*/  F2FP.F16.F32.PACK_AB R65, R24, R3 ;  /* 0x000000031841723e */ /* 0x000fcc00000000ff */
        /* <DEDUP_REMOVED lines=9> */
[----:B------:R-:W-:-:S05]  /*f390*/  F2FP.F16.F32.PACK_AB R67, R26, R67 ;  /* 0x000000431a43723e */ /* 0x000fca00000000ff */
[----:B------:R3:W-:Y:S01]  /*f3a0*/  STSM.16.M88.4 [R22+0x6000], R64 ;  /* 0x0060004016007844 */ /* 0x0007e20000000200 */
        /* <DEDUP_REMOVED lines=9> */
[----:B------:R-:W-:-:S06]  /*f440*/  F2FP.F16.F32.PACK_AB R77, R77, R14 ;  /* 0x0000000e4d4d723e */ /* 0x000fcc00000000ff */
[----:B------:R2:W4:Y:S01]  /*f450*/  MUFU.EX2 R9, R78 ;  /* 0x0000004e00097308 */ /* 0x0005220000000800 */
[----:B-1----:R-:W-:-:S04]  /*f460*/  FADD.FTZ R10, R71, R10 ;  /* 0x0000000a470a7221 */ /* 0x002fc80000010000 */
[C---:B------:R-:W-:Y:S01]  /*f470*/  FADD.FTZ R3, R5.reuse, R10 ;  /* 0x0000000a05037221 */ /* 0x040fe20000010000 */
[----:B--2---:R-:W-:Y:S01]  /*f480*/  F2FP.F16.F32.PACK_AB R78, R5, R71 ;  /* 0x00000047054e723e */ /* 0x004fe200000000ff */
[----:B0-----:R-:W-:Y:S01]  /*f490*/  FADD.FTZ R7, R82, R7 ;  /* 0x0000000752077221 */ /* 0x001fe20000010000 */
[----:B------:R-:W-:Y:S01]  /*f4a0*/  IMAD.MOV.U32 R5, RZ, RZ, R4 ;  /* 0x000000ffff057224 */ /* 0x000fe200078e0004 */
[C---:B----4-:R-:W-:Y:S02]  /*f4b0*/  F2FP.F16.F32.PACK_AB R79, R9.reuse, R82 ;  /* 0x00000052094f723e */ /* 0x050fe400000000ff */
[----:B------:R-:W-:-:S03]  /*f4c0*/  FADD.FTZ R2, R9, R7 ;  /* 0x0000000709027221 */ /* 0x000fc60000010000 */
[----:B------:R3:W-:Y:S01]  /*f4d0*/  STSM.16.M88.4 [R18+0x6000], R76 ;  /* 0x0060004c12007844 */ /* 0x0007e20000000200 */
[----:B------:R0:W-:Y:S06]  /*f4e0*/  MEMBAR.ALL.CTA ;  /* 0x0000000000007992 */ /* 0x0001ec0000008000 */
[----:B0-----:R-:W0:Y:S02]  /*f4f0*/  FENCE.VIEW.ASYNC.S ;  /* 0x00000000000073c6 */ /* 0x001e240000000000 */
[----:B0-----:R-:W-:Y:S01]  /*f500*/  NOP ;  /* 0x0000000000007918 */ /* 0x001fe20000000000 */
[----:B------:R-:W-:Y:S05]  /*f510*/  @P2 BRA `(.L_x_892) ;  /* 0xffffffc400d82947 */ /* 0x000fea000383ffff */
.L_x_875:
[----:B------:R-:W-:Y:S06]  /*f520*/  BAR.ARV 0x8, 0x200 ;  /* 0x0208000000007b1d */ /* 0x000fec0000002000 */
[----:B------:R-:W-:Y:S05]  /*f530*/  @!P0 BRA `(.L_x_893) ;  /* 0x0000000000048947 */ /* 0x000fea0003800000 */
[----:B------:R-:W-:Y:S01]  /*f540*/  BPT.TRAP 0x1 ;  /* 0x000000040000795c */ /* 0x000fe20000300000 */
.L_x_893:
[----:B------:R-:W-:Y:S01]  /*f550*/  ULEA UR9, UR45, UR42, 0x3 ;  /* 0x0000002a2d097291 */ /* 0x000fe2000f8e183f */
[----:B------:R-:W-:-:S05]  /*f560*/  IMAD.U32 R0, RZ, RZ, UR50 ;  /* 0x00000032ff007e24 */ /* 0x000fca000f8e00ff */
[----:B------:R-:W-:-:S04]  /*f570*/  SHF.L.U32 R0, R0, 0x1f, RZ ;  /* 0x0000001f00007819 */ /* 0x000fc800000006ff */
[----:B------:R1:W2:Y:S01]  /*f580*/  SYNCS.PHASECHK.TRANS64.TRYWAIT P2, [UR9+0x2d850], R0 ;  /* 0x02d85000ff0075a7 */ /* 0x0002a20008040149 */
[----:B------:R-:W-:Y:S05]  /*f590*/  @!P0 BRA `(.L_x_894) ;  /* 0x0000000000048947 */ /* 0x000fea0003800000 */
[----:B------:R-:W-:Y:S01]  /*f5a0*/  BPT.TRAP 0x1 ;  /* 0x000000040000795c */ /* 0x000fe20000300000 */
.L_x_894:
[----:B--2---:R-:W-:Y:S05]  /*f5b0*/  @P2 BRA `(.L_x_895) ;  /* 0x0000000000082947 */ /* 0x004fea0003800000 */
[----:B------:R-:W2:Y:S02]  /*f5c0*/  SYNCS.PHASECHK.TRANS64.TRYWAIT P0, [UR9+0x2d850], R0 ;  /* 0x02d85000ff0075a7 */ /* 0x000ea40008000149 */
[----:B--2---:R-:W-:Y:S05]  /*f5d0*/  @!P0 BRA `(.L_x_896) ;  /* 0x0000007000708947 */ /* 0x004fea0003800000 */
.L_x_895:
[----:B------:R-:W-:Y:S01]  /*f5e0*/  UIADD3 UR42, UR42, 0x400, URZ ;  /* 0x000004002a2a7890 */ /* 0x000fe2000fffe03f */
[----:B------:R-:W-:Y:S01]  /*f5f0*/  WARPGROUP.ARRIVE ;  /* 0x00000000000079c5 */ /* 0x000fe20000000000 */
[----:B------:R-:W-:Y:S01]  /*f600*/  ULOP3.LUT UR36, UR36, 0x10000, URZ, 0xfc, !UPT ;  /* 0x0001000024247892 */ /* 0x000fe2000f8efc3f */
[----:B-12---:R-:W1:Y:S01]  /*f610*/  SHFL.BFLY PT, R0, R3, 0x2, 0x1f ;  /* 0x0c401f0003007f89 */ /* 0x006e6200000e0000 */
[----:B------:R-:W-:Y:S01]  /*f620*/  USHF.R.U32.HI UR42, URZ, 0x4, UR42 ;  /* 0x000000043f2a7899 */ /* 0x000fe2000801162a */
[----:B------:R-:W-:Y:S01]  /*f630*/  IMAD.U32 R11, RZ, RZ, UR9 ;  /* 0x00000009ff0b7e24 */ /* 0x000fe2000f8e00ff */
[----:B------:R-:W-:Y:S01]  /*f640*/  UMOV UR5, 0x40000040 ;  /* 0x4000004000057882 */ /* 0x000fe20000000000 */
[----:B------:R-:W-:Y:S01]  /*f650*/  UMOV UR7, 0x80000020 ;  /* 0x8000002000077882 */ /* 0x000fe20000000000 */
[----:B------:R-:W-:Y:S01]  /*f660*/  ULOP3.LUT UR42, UR42, 0x3fff, URZ, 0xc0, !UPT ;  /* 0x00003fff2a2a7892 */ /* 0x000fe2000f8ec03f */
[----:B------:R-:W2:Y:S01]  /*f670*/  SHFL.BFLY PT, R5, R2, 0x2, 0x1f ;  /* 0x0c401f0002057f89 */ /* 0x000ea200000e0000 */
[----:B------:R-:W-:Y:S01]  /*f680*/  UMOV UR4, UR36 ;  /* 0x0000002400047c82 */ /* 0x000fe20008000000 */
[----:B0--3--:R-:W-:Y:S01]  /*f690*/  IMAD.MOV.U32 R48, RZ, RZ, RZ ;  /* 0x000000ffff307224 */ /* 0x009fe200078e00ff */
[----:B------:R-:W-:Y:S01]  /*f6a0*/  ULOP3.LUT UR8, UR42, 0x2000000, URZ, 0xfc, !UPT ;  /* 0x020000002a087892 */ /* 0x000fe2000f8efc3f */
[----:B------:R-:W-:Y:S01]  /*f6b0*/  IMAD.U32 R12, RZ, RZ, UR34 ;  /* 0x00000022ff0c7e24 */ /* 0x000fe2000f8e00ff */
[----:B------:R-:W-:Y:S01]  /*f6c0*/  UIADD3 UR46, UR46, 0x1, URZ ;  /* 0x000000012e2e7890 */ /* 0x000fe2000fffe03f */
[----:B------:R-:W-:Y:S01]  /*f6d0*/  IMAD.MOV.U32 R36, RZ, RZ, -0x800000 ;  /* 0xff800000ff247424 */ /* 0x000fe200078e00ff */
[----:B------:R-:W-:-:S02]  /*f6e0*/  UIMAD UR8, UR45, 0x600, UR8 ;  /* 0x000006002d0878a4 */ /* 0x000fc4000f8e0208 */
[----:B------:R-:W-:-:S04]  /*f6f0*/  UIADD3 UR45, UR45, 0x1, URZ ;  /* 0x000000012d2d7890 */ /* 0x000fc8000fffe03f */
[----:B------:R-:W-:Y:S01]  /*f700*/  UISETP.NE.AND UP0, UPT, UR45, 0x2, UPT ;  /* 0x000000022d00788c */ /* 0x000fe2000bf05270 */
[----:B------:R-:W-:Y:S02]  /*f710*/  UMOV UR6, UR8 ;  /* 0x0000000800067c82 */ /* 0x000fe40008000000 */
[----:B------:R-:W-:Y:S01]  /*f720*/  HGMMA.64x96x16.F32 R88, gdesc[UR4].tnspB, R88, gsb0 ;  /* 0x41600000045879f0 */ /* 0x000fe20008000858 */
[----:B------:R-:W-:Y:S01]  /*f730*/  UIADD3 UR4, UR36, 0x2, URZ ;  /* 0x0000000224047890 */ /* 0x000fe2000fffe03f */
[----:B-1----:R-:W-:Y:S01]  /*f740*/  FADD.FTZ R0, R0, R3 ;  /* 0x0000000300007221 */ /* 0x002fe20000010000 */
[----:B------:R-:W-:Y:S01]  /*f750*/  UIADD3 UR6, UR8, 0x40, URZ ;  /* 0x0000004008067890 */ /* 0x000fe2000fffe03f */
[----:B------:R-:W-:Y:S01]  /*f760*/  IMAD.U32 R3, RZ, RZ, UR34 ;  /* 0x00000022ff037e24 */ /* 0x000fe2000f8e00ff */
[----:B------:R-:W-:Y:S01]  /*f770*/  UMOV UR5, 0x40000040 ;  /* 0x4000004000057882 */ /* 0x000fe20000000000 */
[----:B------:R-:W-:Y:S01]  /*f780*/  UMOV UR7, 0x80000020 ;  /* 0x8000002000077882 */ /* 0x000fe20000000000 */
[----:B--2---:R-:W-:Y:S01]  /*f790*/  FADD.FTZ R6, R5, R2 ;  /* 0x0000000205067221 */ /* 0x004fe20000010000 */
[----:B------:R-:W-:Y:S01]  /*f7a0*/  IMAD.MOV.U32 R2, RZ, RZ, RZ ;  /* 0x000000ffff027224 */ /* 0x000fe200078e00ff */
[----:B------:R-:W0:Y:S01]  /*f7b0*/  SHFL.BFLY PT, R5, R0, 0x1, 0x1f ;  /* 0x0c201f0000057f89 */ /* 0x000e2200000e0000 */
[----:B------:R-:W-:-:S03]  /*f7c0*/  USEL UR45, UR45, URZ, UP0 ;  /* 0x0000003f2d2d7287 */ /* 0x000fc60008000000 */
[----:B------:R-:W1:Y:S01]  /*f7d0*/  SHFL.BFLY PT, R7, R6, 0x1, 0x1f ;  /* 0x0c201f0006077f89 */ /* 0x000e6200000e0000 */
[----:B0-----:R-:W-:Y:S01]  /*f7e0*/  FADD.FTZ R9, R0, R5 ;  /* 0x0000000500097221 */ /* 0x001fe20000010000 */
[----:B------:R-:W-:Y:S02]  /*f7f0*/  IMAD.MOV.U32 R0, RZ, RZ, -0x800000 ;  /* 0xff800000ff007424 */ /* 0x000fe400078e00ff */
[----:B-1----:R-:W-:Y:S02]  /*f800*/  FADD.FTZ R10, R6, R7 ;  /* 0x00000007060a7221 */ /* 0x002fe40000010000 */
[----:B------:R-:W-:-:S03]  /*f810*/  FSETP.NE.FTZ.AND P0, PT, R9, RZ, PT ;  /* 0x000000ff0900720b */ /* 0x000fc60003f15000 */
[----:B------:R-:W-:-:S10]  /*f820*/  FSETP.NE.FTZ.AND P2, PT, R10, RZ, PT ;  /* 0x000000ff0a00720b */ /* 0x000fd40003f55000 */
[----:B------:R-:W0:Y:S01]  /*f830*/  @P0 MUFU.LG2 R5, R9 ;  /* 0x0000000900050308 */ /* 0x000e220000000c00 */
[----:B------:R-:W-:Y:S02]  /*f840*/  @P0 FMUL.FTZ R3, R3, 0.69314718246459960938 ;  /* 0x3f31721803030820 */ /* 0x000fe40000410000 */
[----:B------:R-:W-:-:S05]  /*f850*/  @P2 FMUL.FTZ R12, R12, 0.69314718246459960938 ;  /* 0x3f3172180c0c2820 */ /* 0x000fca0000410000 */
[----:B------:R-:W1:Y:S08]  /*f860*/  @P2 MUFU.LG2 R7, R10 ;  /* 0x0000000a00072308 */ /* 0x000e700000000c00 */
[----:B------:R-:W2:Y:S01]  /*f870*/  @P2 MUFU.RCP R48, R10 ;  /* 0x0000000a00302308 */ /* 0x000ea20000001000 */
[----:B0-----:R-:W-:Y:S01]  /*f880*/  @P0 FMUL.FTZ R6, R5, 0.69314718246459960938 ;  /* 0x3f31721805060820 */ /* 0x001fe20000410000 */
[----:B------:R-:W-:-:S03]  /*f890*/  @!P1 VIADD R5, R11, 0x2d860 ;  /* 0x0002d8600b059836 */ /* 0x000fc60000000000 */
[----:B------:R-:W-:Y:S02]  /*f8a0*/  @P0 FFMA.FTZ R0, R3, R4, R6 ;  /* 0x0000000403000223 */ /* 0x000fe40000010006 */
[----:B------:R-:W-:Y:S01]  /*f8b0*/  @!P1 PRMT R5, RZ, 0x654, R5 ;  /* 0x00000654ff059816 */ /* 0x000fe20000000005 */
[----:B------:R-:W0:Y:S01]  /*f8c0*/  @P0 MUFU.RCP R2, R9 ;  /* 0x0000000900020308 */ /* 0x000e220000001000 */
[----:B-1----:R-:W-:Y:S01]  /*f8d0*/  @P2 FMUL.FTZ R7, R7, 0.69314718246459960938 ;  /* 0x3f31721807072820 */ /* 0x002fe20000410000 */
[----:B------:R-:W-:-:S03]  /*f8e0*/  PLOP3.LUT P0, PT, PT, PT, PT, 0x8, 0x0 ;  /* 0x000000000000781c */ /* 0x000fc60003f0e170 */
        /* <DEDUP_REMOVED lines=46> */
[----:B------:R-:W-:-:S04]  /*fbd0*/  USEL UR4, URZ, 0x1, UP0 ;  /* 0x000000013f047887 */ /* 0x000fc80008000000 */
[----:B------:R-:W-:Y:S01]  /*fbe0*/  ULOP3.LUT UR50, UR50, UR4, URZ, 0x3c, !UPT ;  /* 0x0000000432327292 */ /* 0x000fe2000f8e3c3f */
[----:B------:R-:W-:Y:S02]  /*fbf0*/  WARPGROUP.DEPBAR.LE gsb0, 0x0 ;  /* 0x00008000000079c5 */ /* 0x000fe40000010000 */
[----:B------:R1:W-:Y:S01]  /*fc00*/  @!P1 SYNCS.ARRIVE.TRANS64.RED.A1T0 RZ, [R5+URZ], RZ ;  /* 0x000000ff05ff99a7 */ /* 0x0003e2000810043f */
[-C--:B--2---:R-:W-:Y:S01]  /*fc10*/  FMUL.FTZ R90, R90, R48.reuse ;  /* 0x000000305a5a7220 */ /* 0x084fe20000410000 */
        /* <DEDUP_REMOVED lines=46> */
[----:B-1----:R-:W-:-:S07]  /*ff00*/  FMUL.FTZ R48, R135, R48 ;  /* 0x0000003087307220 */ /* 0x002fce0000410000 */
.L_x_826:
[----:B------:R-:W0:Y:S08]  /*ff10*/  S2UR UR4, SR_CgaCtaId ;  /* 0x00000000000479c3 */ /* 0x000e300000008800 */
[----:B------:R-:W-:Y:S06]  /*ff20*/  BAR.SYNC.DEFER_BLOCKING 0x5, 0x200 ;  /* 0x0148000000007b1d */ /* 0x000fec0000010000 */
[----:B------:R-:W-:Y:S01]  /*ff30*/  UMOV UR42, 0x400 ;  /* 0x00000400002a7882 */ /* 0x000fe20000000000 */
[----:B------:R-:W-:Y:S01]  /*ff40*/  BSSY B0, `(.L_x_897) ;  /* 0x0000170000007945 */ /* 0x000fe20003800000 */
[----:B0-----:R-:W-:-:S09]  /*ff50*/  ULEA UR42, UR4, UR42, 0x18 ;  /* 0x0000002a042a7291 */ /* 0x001fd2000f8ec03f */
[----:B------:R-:W0:Y:S02]  /*ff60*/  LDS R2, [UR42+0x2d8d0] ;  /* 0x02d8d02aff027984 */ /* 0x000e240008000800 */
[----:B0-----:R-:W-:Y:S01]  /*ff70*/  R2UR UR4, R2 ;  /* 0x00000000020472ca */ /* 0x001fe200000e0000 */
[----:B------:R-:W-:Y:S06]  /*ff80*/  BAR.ARV 0x4, 0x200 ;  /* 0x0108000000007b1d */ /* 0x000fec0000002000 */
[----:B------:R-:W-:Y:S08]  /*ff90*/  @P0 BRA `(.L_x_898) ;  /* 0x0000000c00bc0947 */ /* 0x000ff00003800000 */
[----:B------:R-:W0:Y:S01]  /*ffa0*/  S2UR UR5, SR_SWINHI ;  /* 0x00000000000579c3 */ /* 0x000e220000002f00 */
[----:B------:R-:W-:-:S07]  /*ffb0*/  IMAD R3, R142, 0x20, R138 ;  /* 0x000000208e037824 */ /* 0x000fce00078e028a */
[----:B------:R-:W-:Y:S01]  /*ffc0*/  BAR.SYNC.DEFER_BLOCKING 0x1, 0x180 ;  /* 0x0046000000007b1d */ /* 0x000fe20000010000 */
[----:B------:R-:W-:Y:S01]  /*ffd0*/  USHF.R.S32.HI UR10, URZ, 0x1f, UR40 ;  /* 0x0000001f3f0a7899 */ /* 0x000fe20008011428 */
[----:B------:R-:W-:Y:S01]  /*ffe0*/  VIADD R52, R137, UR41 ;  /* 0x0000002989347c36 */ /* 0x000fe20008000000 */
[----:B------:R-:W-:Y:S01]  /*fff0*/  USHF.R.S32.HI UR12, URZ, 0x1f, UR44 ;  /* 0x0000001f3f0c7899 */ /* 0x000fe2000801142c */
[----:B------:R-:W-:-:S04]  /*10000*/  F2FP.F16.F32.PACK_AB R6, R93, R6 ;  /* 0x000000065d06723e */ /* 0x000fc800000000ff */
[----:B------:R-:W1:Y:S01]  /*10010*/  LDC R37, c[0x0][0xbe8] ;  /* 0x0002fa00ff257b82 */ /* 0x000e620000000800 */
[----:B------:R-:W-:Y:S01]  /*10020*/  ULDC.64 UR8, c[0x0][0xb90] ;  /* 0x0002e40000087ab9 */ /* 0x000fe20000000a00 */
[----:B------:R-:W-:Y:S02]  /*10030*/  F2FP.F16.F32.PACK_AB R26, R125, R26 ;  /* 0x0000001a7d1a723e */ /* 0x000fe400000000ff */
[----:B------:R-:W-:Y:S02]  /*10040*/  F2FP.F16.F32.PACK_AB R27, R46, R27 ;  /* 0x0000001b2e1b723e */ /* 0x000fe400000000ff */
[----:B------:R-:W-:Y:S02]  /*10050*/  F2FP.F16.F32.PACK_AB R28, R129, R28 ;  /* 0x0000001c811c723e */ /* 0x000fe400000000ff */
[----:B------:R-:W-:Y:S02]  /*10060*/  F2FP.F16.F32.PACK_AB R29, R44, R29 ;  /* 0x0000001d2c1d723e */ /* 0x000fe400000000ff */
[----:B------:R-:W-:-:S02]  /*10070*/  F2FP.F16.F32.PACK_AB R30, R133, R30 ;  /* 0x0000001e851e723e */ /* 0x000fc400000000ff */
[----:B------:R-:W-:Y:S01]  /*10080*/  F2FP.F16.F32.PACK_AB R31, R48, R31 ;  /* 0x0000001f301f723e */ /* 0x000fe200000000ff */
[----:B------:R-:W-:Y:S01]  /*10090*/  UMOV UR6, UR42 ;  /* 0x0000002a00067c82 */ /* 0x000fe20008000000 */
[----:B0-----:R-:W-:Y:S01]  /*100a0*/  UMOV UR7, UR5 ;  /* 0x0000000500077c82 */ /* 0x001fe20008000000 */
[----:B------:R-:W-:Y:S01]  /*100b0*/  UIMAD UR5, UR10, UR8, URZ ;  /* 0x000000080a0572a4 */ /* 0x000fe2000f8e023f */
[----:B------:R-:W-:Y:S02]  /*100c0*/  IMAD.U32 R40, RZ, RZ, UR6 ;  /* 0x00000006ff287e24 */ /* 0x000fe4000f8e00ff */
[----:B------:R-:W-:Y:S01]  /*100d0*/  IMAD.U32 R41, RZ, RZ, UR7 ;  /* 0x00000007ff297e24 */ /* 0x000fe2000f8e00ff */
[----:B------:R-:W-:Y:S02]  /*100e0*/  UIMAD.WIDE.U32 UR6, UR40, UR8, URZ ;  /* 0x00000008280672a5 */ /* 0x000fe4000f8e003f */
[----:B------:R-:W-:Y:S01]  /*100f0*/  UIMAD UR5, UR40, UR9, UR5 ;  /* 0x00000009280572a4 */ /* 0x000fe2000f8e0205 */
[----:B------:R-:W-:-:S02]  /*10100*/  IMAD.WIDE R4, R147, 0x2, R40 ;  /* 0x0000000293047825 */ /* 0x000fc400078e0228 */
[----:B------:R-:W-:Y:S01]  /*10110*/  ULDC.64 UR8, c[0x0][0xb98] ;  /* 0x0002e60000087ab9 */ /* 0x000fe20000000a00 */
[----:B------:R-:W-:Y:S01]  /*10120*/  UIADD3 UR7, UR7, UR5, URZ ;  /* 0x0000000507077290 */ /* 0x000fe2000fffe03f */
[----:B------:R-:W-:Y:S01]  /*10130*/  IMAD.WIDE R40, R3, 0x2, R40 ;  /* 0x0000000203287825 */ /* 0x000fe200078e0228 */
[C---:B------:R-:W-:Y:S01]  /*10140*/  IADD3 R35, P1, R4.reuse, 0x6000, RZ ;  /* 0x0000600004237810 */ /* 0x040fe20007f3e0ff */
[----:B------:R-:W-:Y:S01]  /*10150*/  UIMAD UR5, UR12, UR8, URZ ;  /* 0x000000080c0572a4 */ /* 0x000fe2000f8e023f */
[C---:B------:R-:W-:Y:S01]  /*10160*/  LOP3.LUT R3, R4.reuse, 0x180, RZ, 0xc0, !PT ;  /* 0x0000018004037812 */ /* 0x040fe200078ec0ff */
[----:B------:R-:W-:Y:S01]  /*10170*/  UIMAD.WIDE.U32 UR6, UR44, UR8, UR6 ;  /* 0x000000082c0672a5 */ /* 0x000fe2000f8e0006 */
[C---:B------:R-:W-:Y:S01]  /*10180*/  IADD3 R8, P3, R4.reuse, 0x3000, RZ ;  /* 0x0000300004087810 */ /* 0x040fe20007f7e0ff */
[--C-:B------:R-:W-:Y:S01]  /*10190*/  IMAD.X R25, RZ, RZ, R5.reuse, P1 ;  /* 0x000000ffff197224 */ /* 0x100fe200008e0605 */
[----:B-1----:R-:W-:Y:S01]  /*101a0*/  ISETP.NE.AND P1, PT, R37, 0x1, PT ;  /* 0x000000012500780c */ /* 0x002fe20003f25270 */
[----:B------:R-:W-:Y:S01]  /*101b0*/  UIMAD UR5, UR44, UR9, UR5 ;  /* 0x000000092c0572a4 */ /* 0x000fe2000f8e0205 */
[----:B------:R-:W-:Y:S01]  /*101c0*/  SHF.R.U64 R3, R3, 0x3, RZ ;  /* 0x0000000303037819 */ /* 0x000fe200000012ff */
[----:B------:R-:W-:Y:S01]  /*101d0*/  IMAD.X R13, RZ, RZ, R5, P3 ;  /* 0x000000ffff0d7224 */ /* 0x000fe200018e0605 */
[C---:B------:R-:W-:Y:S01]  /*101e0*/  IADD3 R21, P4, R4.reuse, 0x20, RZ ;  /* 0x0000002004157810 */ /* 0x040fe20007f9e0ff */
[----:B------:R-:W-:Y:S01]  /*101f0*/  ULDC.64 UR8, c[0x0][0xae8] ;  /* 0x0002ba0000087ab9 */ /* 0x000fe20000000a00 */
[----:B------:R-:W-:-:S02]  /*10200*/  IADD3 R15, P0, R4, 0x6020, RZ ;  /* 0x00006020040f7810 */ /* 0x000fc40007f1e0ff */
[----:B------:R-:W-:Y:S01]  /*10210*/  IADD3 R33, P2, R4, 0x3020, RZ ;  /* 0x0000302004217810 */ /* 0x000fe20007f5e0ff */
[--C-:B------:R-:W-:Y:S01]  /*10220*/  IMAD.X R9, RZ, RZ, R5.reuse, P4 ;  /* 0x000000ffff097224 */ /* 0x100fe200020e0605 */
[----:B------:R-:W-:Y:S02]  /*10230*/  LOP3.LUT R4, R3, R4, RZ, 0x3c, !PT ;  /* 0x0000000403047212 */ /* 0x000fe400078e3cff */
[----:B------:R-:W-:Y:S01]  /*10240*/  LOP3.LUT R12, R35, 0x180, RZ, 0xc0, !PT ;  /* 0x00000180230c7812 */ /* 0x000fe200078ec0ff */
[----:B------:R-:W0:Y:S01]  /*10250*/  @P1 LDC R45, c[0x0][0xbec] ;  /* 0x0002fb00ff2d1b82 */ /* 0x000e220000000800 */
[----:B------:R-:W-:Y:S01]  /*10260*/  LOP3.LUT R3, R8, 0x180, RZ, 0xc0, !PT ;  /* 0x0000018008037812 */ /* 0x000fe200078ec0ff */
[----:B------:R-:W-:Y:S01]  /*10270*/  IMAD.X R11, RZ, RZ, R5, P2 ;  /* 0x000000ffff0b7224 */ /* 0x000fe200010e0605 */
[----:B------:R-:W-:Y:S02]  /*10280*/  LOP3.LUT R2, R21, 0x180, RZ, 0xc0, !PT ;  /* 0x0000018015027812 */ /* 0x000fe400078ec0ff */
[----:B------:R-:W-:-:S02]  /*10290*/  SHF.R.U64 R12, R12, 0x3, RZ ;  /* 0x000000030c0c7819 */ /* 0x000fc400000012ff */
[----:B------:R-:W-:Y:S01]  /*102a0*/  SHF.R.U64 R3, R3, 0x3, RZ ;  /* 0x0000000303037819 */ /* 0x000fe200000012ff */
[----:B------:R-:W1:Y:S01]  /*102b0*/  @P1 LDC R50, c[0x0][0xbf0] ;  /* 0x0002fc00ff321b82 */ /* 0x000e620000000800 */
[----:B------:R-:W-:Y:S02]  /*102c0*/  SHF.R.U64 R2, R2, 0x3, RZ ;  /* 0x0000000302027819 */ /* 0x000fe400000012ff */
[----:B------:R-:W-:Y:S02]  /*102d0*/  IADD3 R43, P5, R40, 0x7800, RZ ;  /* 0x00007800282b7810 */ /* 0x000fe40007fbe0ff */
[----:B------:R-:W-:Y:S02]  /*102e0*/  LOP3.LUT R24, R12, R35, RZ, 0x3c, !PT ;  /* 0x000000230c187212 */ /* 0x000fe400078e3cff */
[----:B------:R-:W-:Y:S02]  /*102f0*/  LOP3.LUT R14, R15, 0x180, RZ, 0xc0, !PT ;  /* 0x000001800f0e7812 */ /* 0x000fe400078ec0ff */
[----:B------:R-:W-:-:S02]  /*10300*/  LOP3.LUT R12, R3, R8, RZ, 0x3c, !PT ;  /* 0x00000008030c7212 */ /* 0x000fc400078e3cff */
[----:B------:R-:W-:Y:S02]  /*10310*/  LOP3.LUT R8, R2, R21, RZ, 0x3c, !PT ;  /* 0x0000001502087212 */ /* 0x000fe400078e3cff */
[----:B------:R-:W-:Y:S02]  /*10320*/  LOP3.LUT R2, R43, 0x180, RZ, 0xc0, !PT ;  /* 0x000001802b027812 */ /* 0x000fe400078ec0ff */
[----:B------:R-:W-:Y:S01]  /*10330*/  SHF.R.U64 R14, R14, 0x3, RZ ;  /* 0x000000030e0e7819 */ /* 0x000fe200000012ff */
[----:B0-----:R-:W-:Y:S01]  /*10340*/  @P1 IMAD.HI.U32 R45, R52, R45, RZ ;  /* 0x0000002d342d1227 */ /* 0x001fe200078e00ff */
[----:B------:R-:W-:Y:S02]  /*10350*/  SHF.R.U64 R2, R2, 0x3, RZ ;  /* 0x0000000302027819 */ /* 0x000fe400000012ff */
[----:B------:R-:W-:Y:S01]  /*10360*/  LOP3.LUT R14, R14, R15, RZ, 0x3c, !PT ;  /* 0x0000000f0e0e7212 */ /* 0x000fe200078e3cff */
[----:B------:R-:W-:Y:S01]  /*10370*/  IMAD.X R15, RZ, RZ, R5, P0 ;  /* 0x000000ffff0f7224 */ /* 0x000fe200000e0605 */
[----:B------:R-:W-:-:S02]  /*10380*/  IADD3 R39, P0, R40, 0x1800, RZ ;  /* 0x0000180028277810 */ /* 0x000fc40007f1e0ff */
[----:B------:R-:W-:Y:S01]  /*10390*/  LOP3.LUT R2, R2, R43, RZ, 0x3c, !PT ;  /* 0x0000002b02027212 */ /* 0x000fe200078e3cff */
[----:B------:R-:W-:Y:S01]  /*103a0*/  IMAD.MOV.U32 R43, RZ, RZ, R52 ;  /* 0x000000ffff2b7224 */ /* 0x000fe200078e0034 */
[----:B-1----:R-:W-:Y:S02]  /*103b0*/  @P1 SHF.R.U32.HI R43, RZ, R50, R45 ;  /* 0x00000032ff2b1219 */ /* 0x002fe4000001162d */
[----:B------:R-:W-:Y:S02]  /*103c0*/  LOP3.LUT R38, R39, 0x180, RZ, 0xc0, !PT ;  /* 0x0000018027267812 */ /* 0x000fe400078ec0ff */
[----:B------:R-:W-:Y:S02]  /*103d0*/  MOV R47, R4 ;  /* 0x00000004002f7202 */ /* 0x000fe40000000f00 */
[----:B------:R-:W-:Y:S01]  /*103e0*/  F2FP.F16.F32.PACK_AB R4, R42, R7 ;  /* 0x000000072a04723e */ /* 0x000fe200000000ff */
[----:B------:R-:W-:Y:S01]  /*103f0*/  IMAD.MOV R42, RZ, RZ, -R43 ;  /* 0x000000ffff2a7224 */ /* 0x000fe200078e0a2b */
[----:B------:R-:W-:-:S02]  /*10400*/  LOP3.LUT R10, R33, 0x180, RZ, 0xc0, !PT ;  /* 0x00000180210a7812 */ /* 0x000fc400078ec0ff */
[----:B------:R-:W-:Y:S02]  /*10410*/  SHF.R.U64 R38, R38, 0x3, RZ ;  /* 0x0000000326267819 */ /* 0x000fe400000012ff */
[----:B------:R-:W-:Y:S02]  /*10420*/  F2FP.F16.F32.PACK_AB R5, R91, R90 ;  /* 0x0000005a5b05723e */ /* 0x000fe400000000ff */
[----:B------:R-:W-:Y:S02]  /*10430*/  F2FP.F16.F32.PACK_AB R7, R95, R94 ;  /* 0x0000005e5f07723e */ /* 0x000fe400000000ff */
[----:B------:R-:W-:Y:S01]  /*10440*/  MOV R57, R14 ;  /* 0x0000000e00397202 */ /* 0x000fe20000000f00 */
[C---:B------:R-:W-:Y:S01]  /*10450*/  IMAD R15, R37.reuse, R42, R52 ;  /* 0x0000002a250f7224 */ /* 0x040fe200078e0234 */
[----:B------:R-:W-:Y:S01]  /*10460*/  SHF.R.U64 R10, R10, 0x3, RZ ;  /* 0x000000030a0a7819 */ /* 0x000fe200000012ff */
[----:B------:R0:W-:Y:S01]  /*10470*/  STSM.16.M88.4 [R47], R4 ;  /* 0x000000042f007844 */ /* 0x0001e20000000200 */
[----:B------:R-:W-:Y:S01]  /*10480*/  LOP3.LUT R38, R38, R39, RZ, 0x3c, !PT ;  /* 0x0000002726267212 */ /* 0x000fe200078e3cff */
[----:B------:R-:W-:Y:S01]  /*10490*/  IMAD.X R39, RZ, RZ, R41, P0 ;  /* 0x000000ffff277224 */ /* 0x000fe200000e0629 */
[----:B------:R-:W-:Y:S01]  /*104a0*/  MOV R62, R24 ;  /* 0x00000018003e7202 */ /* 0x000fe20000000f00 */
[----:B------:R-:W-:Y:S01]  /*104b0*/  IMAD.U32 R25, RZ, RZ, UR5 ;  /* 0x00000005ff197e24 */ /* 0x000fe2000f8e00ff */
[----:B------:R-:W-:Y:S01]  /*104c0*/  SHF.R.S32.HI R14, RZ, 0x1f, R43 ;  /* 0x0000001fff0e7819 */ /* 0x000fe2000001142b */
[----:B------:R-:W-:Y:S01]  /*104d0*/  ULDC UR5, c[0x0][0xa88] ;  /* 0x0002a20000057ab9 */ /* 0x000fe20000000800 */
[----:B------:R-:W-:Y:S01]  /*104e0*/  LOP3.LUT R10, R10, R33, RZ, 0x3c, !PT ;  /* 0x000000210a0a7212 */ /* 0x000fe200078e3cff */
[----:B------:R-:W-:Y:S01]  /*104f0*/  IMAD R56, R37, UR5, RZ ;  /* 0x0000000525387c24 */ /* 0x000fe2000f8e02ff */
[----:B------:R-:W-:-:S02]  /*10500*/  IADD3 R33, P3, R40, 0x4800, RZ ;  /* 0x0000480028217810 */ /* 0x000fc40007f7e0ff */
[----:B------:R-:W-:Y:S02]  /*10510*/  IADD3 R35, P2, R40, 0x3000, RZ ;  /* 0x0000300028237810 */ /* 0x000fe40007f5e0ff */
[----:B------:R-:W-:Y:S02]  /*10520*/  LOP3.LUT R32, R33, 0x180, RZ, 0xc0, !PT ;  /* 0x0000018021207812 */ /* 0x000fe400078ec0ff */
[----:B------:R-:W-:Y:S02]  /*10530*/  LOP3.LUT R34, R35, 0x180, RZ, 0xc0, !PT ;  /* 0x0000018023227812 */ /* 0x000fe400078ec0ff */
[----:B0-----:R-:W-:Y:S02]  /*10540*/  IADD3 R4, P0, R43, UR6, RZ ;  /* 0x000000062b047c10 */ /* 0x001fe4000ff1e0ff */
[----:B------:R-:W-:Y:S02]  /*10550*/  SHF.R.S32.HI R6, RZ, 0x1f, R15 ;  /* 0x0000001fff067819 */ /* 0x000fe4000001140f */
[----:B------:R-:W-:Y:S01]  /*10560*/  IADD3.X R5, R14, UR7, R25, P0, !PT ;  /* 0x000000070e057c10 */ /* 0x000fe200087fe419 */
[----:B------:R-:W-:Y:S01]  /*10570*/  ULDC.64 UR6, c[0x0][0xb88] ;  /* 0x0002e20000067ab9 */ /* 0x000fe20000000a00 */
[----:B------:R-:W-:Y:S01]  /*10580*/  SHF.R.U64 R32, R32, 0x3, RZ ;  /* 0x0000000320207819 */ /* 0x000fe200000012ff */
[----:B------:R-:W-:Y:S01]  /*10590*/  IMAD R6, R6, UR6, RZ ;  /* 0x0000000606067c24 */ /* 0x000fe2000f8e02ff */
[----:B------:R-:W-:Y:S01]  /*105a0*/  MOV R63, R10 ;  /* 0x0000000a003f7202 */ /* 0x000fe20000000f00 */
[----:B------:R-:W-:Y:S01]  /*105b0*/  IMAD.WIDE.U32 R4, R15, UR6, R4 ;  /* 0x000000060f047c25 */ /* 0x000fe2000f8e0004 */
[----:B------:R-:W-:-:S02]  /*105c0*/  SHF.R.U64 R34, R34, 0x3, RZ ;  /* 0x0000000322227819 */ /* 0x000fc400000012ff */
[----:B------:R-:W-:Y:S01]  /*105d0*/  LOP3.LUT R32, R32, R33, RZ, 0x3c, !PT ;  /* 0x0000002120207212 */ /* 0x000fe200078e3cff */
[----:B------:R-:W-:Y:S01]  /*105e0*/  IMAD R15, R15, UR7, R6 ;  /* 0x000000070f0f7c24 */ /* 0x000fe2000f8e0206 */
[----:B------:R-:W-:Y:S01]  /*105f0*/  ULDC.64 UR6, c[0x0][0xb50] ;  /* 0x0002d40000067ab9 */ /* 0x000fe20000000a00 */
[----:B------:R-:W-:Y:S01]  /*10600*/  VIADD R11, R146, UR41 ;  /* 0x00000029920b7c36 */ /* 0x000fe20008000000 */
[----:B------:R-:W-:Y:S01]  /*10610*/  LOP3.LUT P0, RZ, R144, 0x3, RZ, 0xc0, !PT ;  /* 0x0000000390ff7812 */ /* 0x000fe2000780c0ff */
[----:B------:R-:W-:Y:S01]  /*10620*/  IMAD.X R33, RZ, RZ, R41, P3 ;  /* 0x000000ffff217224 */ /* 0x000fe200018e0629 */
[----:B------:R-:W-:Y:S01]  /*10630*/  LEA R42, P3, R4, UR6, 0x2 ;  /* 0x00000006042a7c11 */ /* 0x000fe2000f8610ff */
[----:B------:R-:W-:Y:S01]  /*10640*/  VIADD R7, R11, 0x8 ;  /* 0x000000080b077836 */ /* 0x000fe20000000000 */
[----:B------:R-:W-:Y:S01]  /*10650*/  LOP3.LUT R34, R34, R35, RZ, 0x3c, !PT ;  /* 0x0000002322227212 */ /* 0x000fe200078e3cff */
[----:B------:R-:W-:Y:S01]  /*10660*/  IMAD.IADD R5, R5, 0x1, R15 ;  /* 0x0000000105057824 */ /* 0x000fe200078e020f */
[----:B------:R-:W-:Y:S01]  /*10670*/  MOV R53, R8 ;  /* 0x0000000800357202 */ /* 0x000fe20000000f00 */
[----:B------:R-:W-:Y:S01]  /*10680*/  IMAD.X R35, RZ, RZ, R41, P2 ;  /* 0x000000ffff237224 */ /* 0x000fe200010e0629 */
[-C--:B------:R-:W-:Y:S01]  /*10690*/  ISETP.GE.OR P2, PT, R11, R56.reuse, P0 ;  /* 0x000000380b00720c */ /* 0x080fe20000746670 */
[----:B------:R-:W-:Y:S01]  /*106a0*/  SHFL.IDX PT, R58, R42, RZ, 0x1c1f ;  /* 0x001c1fff2a3a7589 */ /* 0x000fe200000e0000 */
[----:B------:R-:W-:-:S02]  /*106b0*/  ISETP.GE.OR P0, PT, R7, R56, P0 ;  /* 0x000000380700720c */ /* 0x000fc40000706670 */
[----:B------:R-:W-:Y:S01]  /*106c0*/  LEA.HI.X R43, R4, UR7, R5, 0x2, P3 ;  /* 0x00000007042b7c11 */ /* 0x000fe200098f1405 */
[----:B------:R-:W-:Y:S01]  /*106d0*/  SHFL.IDX PT, R60, R42, 0x1, 0x1c1f ;  /* 0x003c1f002a3c7f89 */ /* 0x000fe200000e0000 */
[----:B------:R-:W-:Y:S02]  /*106e0*/  F2FP.F16.F32.PACK_AB R4, R97, R96 ;  /* 0x000000606104723e */ /* 0x000fe400000000ff */
[----:B------:R-:W-:Y:S01]  /*106f0*/  F2FP.F16.F32.PACK_AB R5, R99, R98 ;  /* 0x000000626305723e */ /* 0x000fe200000000ff */
[----:B------:R-:W0:Y:S01]  /*10700*/  SHFL.IDX PT, R59, R43, RZ, 0x1c1f ;  /* 0x001c1fff2b3b7589 */ /* 0x000e2200000e0000 */
[----:B------:R-:W-:Y:S02]  /*10710*/  F2FP.F16.F32.PACK_AB R6, R101, R100 ;  /* 0x000000646506723e */ /* 0x000fe400000000ff */
[----:B------:R-:W-:Y:S01]  /*10720*/  F2FP.F16.F32.PACK_AB R7, R103, R102 ;  /* 0x000000666707723e */ /* 0x000fe200000000ff */
[----:B------:R-:W1:Y:S01]  /*10730*/  SHFL.IDX PT, R61, R43, 0x1, 0x1c1f ;  /* 0x003c1f002b3d7f89 */ /* 0x000e6200000e0000 */
[----:B------:R-:W-:-:S02]  /*10740*/  MOV R52, R12 ;  /* 0x0000000c00347202 */ /* 0x000fc40000000f00 */
[----:B------:R-:W-:Y:S01]  /*10750*/  F2FP.F16.F32.PACK_AB R8, R105, R104 ;  /* 0x000000686908723e */ /* 0x000fe200000000ff */
[----:B------:R-:W-:Y:S01]  /*10760*/  STSM.16.M88.4 [R53], R4 ;  /* 0x0000000435007844 */ /* 0x000fe20000000200 */
[----:B------:R-:W-:Y:S02]  /*10770*/  F2FP.F16.F32.PACK_AB R9, R107, R106 ;  /* 0x0000006a6b09723e */ /* 0x000fe400000000ff */
[----:B------:R-:W-:Y:S02]  /*10780*/  F2FP.F16.F32.PACK_AB R10, R109, R108 ;  /* 0x0000006c6d0a723e */ /* 0x000fe400000000ff */
[----:B------:R-:W-:Y:S02]  /*10790*/  F2FP.F16.F32.PACK_AB R11, R111, R110 ;  /* 0x0000006e6f0b723e */ /* 0x000fe400000000ff */
[----:B------:R-:W-:Y:S02]  /*107a0*/  F2FP.F16.F32.PACK_AB R12, R113, R112 ;  /* 0x00000070710c723e */ /* 0x000fe400000000ff */
[----:B------:R-:W-:Y:S01]  /*107b0*/  F2FP.F16.F32.PACK_AB R13, R115, R114 ;  /* 0x00000072730d723e */ /* 0x000fe200000000ff */
[----:B------:R-:W-:Y:S01]  /*107c0*/  STSM.16.M88.4 [R52], R8 ;  /* 0x0000000834007844 */ /* 0x000fe20000000200 */
[----:B------:R-:W-:-:S02]  /*107d0*/  F2FP.F16.F32.PACK_AB R14, R117, R116 ;  /* 0x00000074750e723e */ /* 0x000fc400000000ff */
[----:B------:R-:W-:Y:S02]  /*107e0*/  F2FP.F16.F32.PACK_AB R15, R119, R118 ;  /* 0x00000076770f723e */ /* 0x000fe400000000ff */
[----:B------:R-:W-:Y:S02]  /*107f0*/  F2FP.F16.F32.PACK_AB R24, R121, R120 ;  /* 0x000000787918723e */ /* 0x000fe400000000ff */
[----:B------:R-:W-:Y:S01]  /*10800*/  F2FP.F16.F32.PACK_AB R25, R123, R122 ;  /* 0x0000007a7b19723e */ /* 0x000fe200000000ff */
[----:B------:R2:W-:Y:S01]  /*10810*/  STSM.16.M88.4 [R63], R12 ;  /* 0x0000000c3f007844 */ /* 0x0005e20000000200 */
[C---:B------:R-:W-:Y:S02]  /*10820*/  IADD3 R21, P4, R40.reuse, 0x6000, RZ ;  /* 0x0000600028157810 */ /* 0x040fe40007f9e0ff */
[----:B------:R-:W-:Y:S01]  /*10830*/  LOP3.LUT R3, R40, 0x180, RZ, 0xc0, !PT ;  /* 0x0000018028037812 */ /* 0x000fe200078ec0ff */
[----:B------:R3:W-:Y:S01]  /*10840*/  STSM.16.M88.4 [R62], R24 ;  /* 0x000000183e007844 */ /* 0x0007e20000000200 */
[----:B------:R-:W-:Y:S01]  /*10850*/  UIMAD UR5, UR10, UR8, URZ ;  /* 0x000000080a0572a4 */ /* 0x000fe2000f8e023f */
[----:B------:R-:W-:-:S02]  /*10860*/  LOP3.LUT R20, R21, 0x180, RZ, 0xc0, !PT ;  /* 0x0000018015147812 */ /* 0x000fc400078ec0ff */
[----:B------:R-:W-:Y:S01]  /*10870*/  STSM.16.M88.4 [R57], R28 ;  /* 0x0000001c39007844 */ /* 0x000fe20000000200 */
[----:B------:R-:W-:Y:S01]  /*10880*/  UIMAD.WIDE.U32 UR6, UR40, UR8, URZ ;  /* 0x00000008280672a5 */ /* 0x000fe2000f8e003f */
[----:B------:R-:W-:Y:S01]  /*10890*/  SHF.R.U64 R3, R3, 0x3, RZ ;  /* 0x0000000303037819 */ /* 0x000fe200000012ff */
[----:B------:R-:W-:Y:S01]  /*108a0*/  ULDC.64 UR10, c[0x0][0xaf0] ;  /* 0x0002bc00000a7ab9 */ /* 0x000fe20000000a00 */
[----:B------:R-:W-:Y:S08]  /*108b0*/  BAR.SYNC.DEFER_BLOCKING 0x1, 0x180 ;  /* 0x0046000000007b1d */ /* 0x000ff00000010000 */
[----:B--2---:R-:W2:Y:S08]  /*108c0*/  @P1 LDC R15, c[0x0][0xbec] ;  /* 0x0002fb00ff0f1b82 */ /* 0x004eb00000000800 */
[----:B---3--:R-:W3:Y:S01]  /*108d0*/  @P1 LDC R25, c[0x0][0xbf0] ;  /* 0x0002fc00ff191b82 */ /* 0x008ee20000000800 */
[----:B------:R-:W-:Y:S01]  /*108e0*/  UIMAD UR5, UR40, UR9, UR5 ;  /* 0x00000009280572a4 */ /* 0x000fe2000f8e0205 */
[----:B------:R-:W-:-:S02]  /*108f0*/  SHF.R.U64 R20, R20, 0x3, RZ ;  /* 0x0000000314147819 */ /* 0x000fc400000012ff */
[----:B------:R-:W-:Y:S01]  /*10900*/  LOP3.LUT R40, R3, R40, RZ, 0x3c, !PT ;  /* 0x0000002803287212 */ /* 0x000fe200078e3cff */
[----:B0-----:R0:W-:Y:S01]  /*10910*/  @!P2 ST.E desc[UR48][R58.64], R0 ;  /* 0x000000003a00a985 */ /* 0x0011e2000c101930 */
[----:B------:R-:W-:Y:S01]  /*10920*/  UIMAD UR8, UR12, UR10, URZ ;  /* 0x0000000a0c0872a4 */ /* 0x000fe2000f8e023f */
[--C-:B------:R-:W-:Y:S01]  /*10930*/  IMAD.X R3, RZ, RZ, R41.reuse, P5 ;  /* 0x000000ffff037224 */ /* 0x100fe200028e0629 */
[----:B------:R-:W-:Y:S01]  /*10940*/  UIADD3 UR7, UR7, UR5, URZ ;  /* 0x0000000507077290 */ /* 0x000fe2000fffe03f */
[----:B------:R-:W-:Y:S01]  /*10950*/  LOP3.LUT R20, R20, R21, RZ, 0x3c, !PT ;  /* 0x0000001514147212 */ /* 0x000fe200078e3cff */
[----:B0-----:R-:W-:Y:S01]  /*10960*/  IMAD R0, R141, 0x60, R142 ;  /* 0x000000608d007824 */ /* 0x001fe200078e028e */
[----:B------:R-:W-:Y:S01]  /*10970*/  UIMAD UR5, UR44, UR11, UR8 ;  /* 0x0000000b2c0572a4 */ /* 0x000fe2000f8e0208 */
[----:B------:R-:W-:Y:S01]  /*10980*/  IMAD.X R21, RZ, RZ, R41, P4 ;  /* 0x000000ffff157224 */ /* 0x000fe200020e0629 */
[----:B-1----:R0:W-:Y:S01]  /*10990*/  @!P0 ST.E desc[UR48][R60.64], R36 ;  /* 0x000000243c008985 */ /* 0x0021e2000c101930 */
[----:B------:R-:W-:Y:S01]  /*109a0*/  VIADD R14, R0, UR41 ;  /* 0x00000029000e7c36 */ /* 0x000fe20008000000 */
[----:B------:R-:W-:Y:S01]  /*109b0*/  UIMAD.WIDE.U32 UR6, UR44, UR10, UR6 ;  /* 0x0000000a2c0672a5 */ /* 0x000fe2000f8e0006 */
[----:B------:R-:W-:-:S02]  /*109c0*/  ULDC.64 UR8, c[0x0][0xae0] ;  /* 0x0002b80000087ab9 */ /* 0x000fc40000000a00 */
[----:B--2---:R-:W-:Y:S01]  /*109d0*/  @P1 IMAD.HI.U32 R0, R14, R15, RZ ;  /* 0x0000000f0e001227 */ /* 0x004fe200078e00ff */
[----:B------:R1:W5:Y:S03]  /*109e0*/  LD.E.128 R8, desc[UR48][R2.64] ;  /* 0x0000003002087980 */ /* 0x000366000c101d00 */
[----:B------:R-:W-:Y:S01]  /*109f0*/  IMAD.MOV.U32 R13, RZ, RZ, R14 ;  /* 0x000000ffff0d7224 */ /* 0x000fe200078e000e */
[----:B---3--:R-:W-:Y:S01]  /*10a00*/  @P1 SHF.R.U32.HI R13, RZ, R25, R0 ;  /* 0x00000019ff0d1219 */ /* 0x008fe20000011600 */
[----:B------:R-:W-:Y:S01]  /*10a10*/  UIADD3 UR5, UR7, UR5, URZ ;  /* 0x0000000507057290 */ /* 0x000fe2000fffe03f */
[----:B------:R-:W5:Y:S02]  /*10a20*/  LD.E.128 R40, desc[UR48][R40.64] ;  /* 0x0000003028287980 */ /* 0x000f64000c101d00 */
[--C-:B------:R-:W-:Y:S01]  /*10a30*/  SHF.R.S32.HI R0, RZ, 0x1f, R13.reuse ;  /* 0x0000001fff007819 */ /* 0x100fe2000001140d */
[----:B------:R-:W-:Y:S01]  /*10a40*/  IMAD.MOV R12, RZ, RZ, -R13 ;  /* 0x000000ffff0c7224 */ /* 0x000fe200078e0a0d */
[----:B------:R0:W5:Y:S01]  /*10a50*/  LD.E.128 R44, desc[UR48][R38.64] ;  /* 0x00000030262c7980 */ /* 0x000162000c101d00 */
[----:B-1----:R-:W-:-:S02]  /*10a60*/  IMAD.U32 R3, RZ, RZ, UR7 ;  /* 0x00000007ff037e24 */ /* 0x002fc4000f8e00ff */
[----:B------:R-:W-:Y:S01]  /*10a70*/  IMAD R0, R0, UR8, RZ ;  /* 0x0000000800007c24 */ /* 0x000fe2000f8e02ff */
[----:B------:R0:W5:Y:S01]  /*10a80*/  LD.E.128 R48, desc[UR48][R34.64] ;  /* 0x0000003022307980 */ /* 0x000162000c101d00 */
[----:B------:R-:W-:Y:S02]  /*10a90*/  IMAD R37, R37, R12, R14 ;  /* 0x0000000c25257224 */ /* 0x000fe400078e020e */
[----:B------:R-:W-:Y:S01]  /*10aa0*/  IMAD.U32 R2, RZ, RZ, UR6 ;  /* 0x00000006ff027e24 */ /* 0x000fe2000f8e00ff */
[----:B------:R0:W5:Y:S01]  /*10ab0*/  LD.E.128 R4, desc[UR48][R32.64] ;  /* 0x0000003020047980 */ /* 0x000162000c101d00 */
[----:B------:R-:W-:Y:S01]  /*10ac0*/  IMAD.U32 R3, RZ, RZ, UR5 ;  /* 0x00000005ff037e24 */ /* 0x000fe2000f8e00ff */
[----:B------:R-:W-:Y:S01]  /*10ad0*/  ULDC.64 UR6, c[0x0][0xad8] ;  /* 0x0002b60000067ab9 */ /* 0x000fe20000000a00 */
[C---:B------:R-:W-:Y:S01]  /*10ae0*/  IMAD R15, R13.reuse, UR9, R0 ;  /* 0x000000090d0f7c24 */ /* 0x040fe2000f8e0200 */
[----:B------:R0:W5:Y:S01]  /*10af0*/  LD.E.128 R52, desc[UR48][R20.64] ;  /* 0x0000003014347980 */ /* 0x000162000c101d00 */
[----:B------:R-:W-:Y:S01]  /*10b00*/  SHF.R.S32.HI R0, RZ, 0x1f, R37 ;  /* 0x0000001fff007819 */ /* 0x000fe20000011425 */
[----:B------:R-:W-:Y:S01]  /*10b10*/  IMAD.WIDE.U32 R2, R13, UR8, R2 ;  /* 0x000000080d027c25 */ /* 0x000fe2000f8e0002 */
[----:B------:R-:W-:Y:S01]  /*10b20*/  @!PT LDS RZ, [RZ] ;  /* 0x00000000fffff984 */ /* 0x000fe20000000800 */
[----:B------:R-:W-:Y:S01]  /*10b30*/  @!PT LDS RZ, [RZ] ;  /* 0x00000000fffff984 */ /* 0x000fe20000000800 */
[----:B------:R-:W-:Y:S01]  /*10b40*/  @!PT LDS RZ, [RZ] ;  /* 0x00000000fffff984 */ /* 0x000fe20000000800 */
[----:B------:R-:W-:Y:S01]  /*10b50*/  @!PT LDS RZ, [RZ] ;  /* 0x00000000fffff984 */ /* 0x000fe20000000800 */
[----:B------:R1:W-:Y:S06]  /*10b60*/  MEMBAR.ALL.CTA ;  /* 0x0000000000007992 */ /* 0x0003ec0000008000 */
[----:B-1----:R-:W1:Y:S01]  /*10b70*/  FENCE.VIEW.ASYNC.S ;  /* 0x00000000000073c6 */ /* 0x002e620000000000 */
[----:B------:R-:W-:-:S02]  /*10b80*/  IMAD.IADD R3, R3, 0x1, R15 ;  /* 0x0000000103037824 */ /* 0x000fc400078e020f */
[----:B------:R-:W-:Y:S02]  /*10b90*/  IMAD R0, R0, UR6, RZ ;  /* 0x0000000600007c24 */ /* 0x000fe4000f8e02ff */
[----:B------:R-:W-:Y:S01]  /*10ba0*/  VIADD R25, R142, UR41 ;  /* 0x000000298e197c36 */ /* 0x000fe20008000000 */
[----:B------:R-:W-:Y:S01]  /*10bb0*/  UIADD3 UR5, UR42, 0x2d820, URZ ;  /* 0x0002d8202a057890 */ /* 0x000fe2000fffe03f */
[C---:B------:R-:W-:Y:S02]  /*10bc0*/  IMAD R13, R37.reuse, UR7, R0 ;  /* 0x00000007250d7c24 */ /* 0x040fe4000f8e0200 */
[----:B------:R-:W-:Y:S01]  /*10bd0*/  IMAD.WIDE.U32 R2, R37, UR6, R2 ;  /* 0x0000000625027c25 */ /* 0x000fe2000f8e0002 */
[----:B------:R-:W-:Y:S01]  /*10be0*/  ISETP.GE.AND P0, PT, R25, R56, PT ;  /* 0x000000381900720c */ /* 0x000fe20003f06270 */
[----:B------:R-:W-:Y:S01]  /*10bf0*/  ULDC.64 UR6, c[0x0][0xa80] ;  /* 0x0002a00000067ab9 */ /* 0x000fe20000000a00 */
[----:B------:R-:W-:Y:S01]  /*10c00*/  UPRMT UR5, URZ, 0x654, UR5 ;  /* 0x000006543f057896 */ /* 0x000fe20008000005 */
[----:B------:R-:W-:Y:S01]  /*10c10*/  IMAD.IADD R3, R3, 0x1, R13 ;  /* 0x0000000103037824 */ /* 0x000fe200078e020d */
[----:B------:R-:W-:-:S04]  /*10c20*/  LEA R0, P1, R2, UR6, 0x1 ;  /* 0x0000000602007c11 */ /* 0x000fc8000f8208ff */
[----:B------:R-:W-:Y:S01]  /*10c30*/  LEA.HI.X R24, R2, UR7, R3, 0x1, P1 ;  /* 0x0000000702187c11 */ /* 0x000fe200088f0c03 */
[----:B-1----:R0:W1:Y:S01]  /*10c40*/  SHFL.IDX PT, R12, R0, RZ, 0x1c1f ;  /* 0x001c1fff000c7589 */ /* 0x00206200000e0000 */
[----:B------:R-:W-:Y:S03]  /*10c50*/  BSSY B1, `(.L_x_899) ;  /* 0x0000010000017945 */ /* 0x000fe60003800000 */
[----:B------:R0:W2:Y:S01]  /*10c60*/  SHFL.IDX PT, R13, R24, RZ, 0x1c1f ;  /* 0x001c1fff180d7589 */ /* 0x0000a200000e0000 */
[----:B------:R-:W-:Y:S01]  /*10c70*/  SYNCS.ARRIVE.TRANS64.RED.A1T0 RZ, [UR5], RZ ;  /* 0x000000ffffff79a7 */ /* 0x000fe20008100405 */
[----:B------:R-:W-:Y:S05]  /*10c80*/  @P0 BRA `(.L_x_900) ;  /* 0x0000000000300947 */ /* 0x000fea0003800000 */
[----:B------:R-:W-:Y:S02]  /*10c90*/  ULDC UR5, c[0x0][0xac8] ;  /* 0x0002b20000057ab9 */ /* 0x000fe40000000800 */
[----:B------:R-:W-:Y:S02]  /*10ca0*/  ISETP.GE.AND P1, PT, R139, UR5, PT ;  /* 0x000000058b007c0c */ /* 0x000fe4000bf26270 */
[----:B------:R-:W-:Y:S02]  /*10cb0*/  ISETP.GE.AND P2, PT, R140, UR5, PT ;  /* 0x000000058c007c0c */ /* 0x000fe4000bf46270 */
[----:B------:R-:W-:-:S09]  /*10cc0*/  ISETP.GE.AND P0, PT, R138, UR5, PT ;  /* 0x000000058a007c0c */ /* 0x000fd2000bf06270 */
[CC--:B-1----:R-:W-:Y:S02]  /*10cd0*/  @!P1 LEA R14, P3, R139.reuse, R12.reuse, 0x1 ;  /* 0x0000000c8b0e9211 */ /* 0x0c2fe400078608ff */
[----:B0-----:R-:W-:Y:S02]  /*10ce0*/  @!P2 LEA R20, P4, R140, R12, 0x1 ;  /* 0x0000000c8c14a211 */ /* 0x001fe400078808ff */
[----:B--2---:R-:W-:Y:S01]  /*10cf0*/  @!P0 IMAD.WIDE R2, R138, 0x2, R12 ;  /* 0x000000028a028825 */ /* 0x004fe200078e020c */
[-C--:B------:R-:W-:Y:S02]  /*10d00*/  @!P1 LEA.HI.X R15, R139, R13.reuse, R149, 0x1, P3 ;  /* 0x0000000d8b0f9211 */ /* 0x080fe400018f0c95 */
[----:B------:R-:W-:Y:S02]  /*10d10*/  @!P2 LEA.HI.X R21, R140, R13, R148, 0x1, P4 ;  /* 0x0000000d8c15a211 */ /* 0x000fe400020f0c94 */
[----:B-----5:R3:W-:Y:S04]  /*10d20*/  @!P0 ST.E.128 desc[UR48][R2.64], R40 ;  /* 0x0000002802008985 */ /* 0x0207e8000c101d30 */
[----:B------:R3:W-:Y:S04]  /*10d30*/  @!P1 ST.E.128 desc[UR48][R14.64], R48 ;  /* 0x000000300e009985 */ /* 0x0007e8000c101d30 */
[----:B------:R3:W-:Y:S02]  /*10d40*/  @!P2 ST.E.128 desc[UR48][R20.64], R52 ;  /* 0x000000341400a985 */ /* 0x0007e4000c101d30 */
.L_x_900:
[----:B------:R-:W-:Y:S05]  /*10d50*/  BSYNC B1 ;  /* 0x0000000000017941 */ /* 0x000fea0003800000 */
.L_x_899:
[----:B---3--:R-:W-:Y:S01]  /*10d60*/  VIADD R3, R25, 0x60 ;  /* 0x0000006019037836 */ /* 0x008fe20000000000 */
[----:B--2---:R2:W3:Y:S04]  /*10d70*/  SHFL.IDX PT, R13, R24, 0x1, 0x1c1f ;  /* 0x003c1f00180d7f89 */ /* 0x0044e800000e0000 */
[----:B------:R-:W-:Y:S01]  /*10d80*/  ISETP.GE.AND P0, PT, R3, R56, PT ;  /* 0x000000380300720c */ /* 0x000fe20003f06270 */
[----:B-1----:R2:W1:-:S12]  /*10d90*/  SHFL.IDX PT, R12, R0, 0x1, 0x1c1f ;  /* 0x003c1f00000c7f89 */ /* 0x00245800000e0000 */
[----:B--2---:R-:W-:Y:S05]  /*10da0*/  @P0 BRA `(.L_x_901) ;  /* 0x0000000800240947 */ /* 0x004fea0003800000 */
[----:B------:R-:W-:Y:S02]  /*10db0*/  ULDC UR5, c[0x0][0xac8] ;  /* 0x0002b20000057ab9 */ /* 0x000fe40000000800 */
[----:B------:R-:W-:Y:S02]  /*10dc0*/  ISETP.GE.AND P2, PT, R139, UR5, PT ;  /* 0x000000058b007c0c */ /* 0x000fe4000bf46270 */
[----:B------:R-:W-:-:S11]  /*10dd0*/  ISETP.GE.AND P1, PT, R138, UR5, PT ;  /* 0x000000058a007c0c */ /* 0x000fd6000bf26270 */
[C---:B-1----:R-:W-:Y:S02]  /*10de0*/  @!P2 LEA R14, P0, R139.reuse, R12, 0x1 ;  /* 0x0000000c8b0ea211 */ /* 0x042fe400078008ff */
[----:B---3--:R-:W-:Y:S02]  /*10df0*/  @!P1 IMAD.WIDE R2, R138, 0x2, R12 ;  /* 0x000000028a029825 */ /* 0x008fe400078e020c */
[----:B------:R-:W-:Y:S02]  /*10e00*/  @!P2 LEA.HI.X R15, R139, R13, R149, 0x1, P0 ;  /* 0x0000000d8b0fa211 */ /* 0x000fe400000f0c95 */
[----:B------:R-:W-:Y:S01]  /*10e10*/  ISETP.GE.AND P0, PT, R140, UR5, PT ;  /* 0x000000058c007c0c */ /* 0x000fe2000bf06270 */
[----:B-----5:R1:W-:Y:S04]  /*10e20*/  @!P1 ST.E.128 desc[UR48][R2.64], R44 ;  /* 0x0000002c02009985 */ /* 0x0203e8000c101d30 */
[----:B------:R1:W-:Y:S08]  /*10e30*/  @!P2 ST.E.128 desc[UR48][R14.64], R4 ;  /* 0x000000040e00a985 */ /* 0x0003f0000c101d30 */
[----:B------:R-:W-:Y:S05]  /*10e40*/  @P0 BRA `(.L_x_901) ;  /* 0x0000000400fc0947 */ /* 0x000fea0003800000 */
[----:B-1----:R-:W-:-:S04]  /*10e50*/  LEA R2, P0, R140, R12, 0x1 ;  /* 0x0000000c8c027211 */ /* 0x002fc800078008ff */
[----:B------:R-:W-:-:S05]  /*10e60*/  LEA.HI.X R3, R140, R13, R148, 0x1, P0 ;  /* 0x0000000d8c037211 */ /* 0x000fca00000f0c94 */
[----:B------:R1:W-:Y:S01]  /*10e70*/  ST.E.128 desc[UR48][R2.64], R8 ;  /* 0x0000000802007985 */ /* 0x0003e2000c101d30 */
[----:B------:R-:W-:Y:S05]  /*10e80*/  BRA `(.L_x_901) ;  /* 0x0000000400ec7947 */ /* 0x000fea0003800000 */
.L_x_898:
[----:B------:R-:W0:Y:S01]  /*10e90*/  LDC R8, c[0x0][0xbe8] ;  /* 0x0002fa00ff087b82 */ /* 0x000e220000000800 */
[----:B------:R-:W-:Y:S01]  /*10ea0*/  ISETP.GE.AND P0, PT, R150, 0xc0, PT ;  /* 0x000000c09600780c */ /* 0x000fe20003f06270 */
[----:B------:R-:W-:Y:S01]  /*10eb0*/  USHF.R.S32.HI UR8, URZ, 0x1f, UR40 ;  /* 0x0000001f3f087899 */ /* 0x000fe20008011428 */
[----:B------:R-:W-:Y:S01]  /*10ec0*/  BSSY B1, `(.L_x_902) ;  /* 0x000002f000017945 */ /* 0x000fe20003800000 */
[----:B------:R-:W-:Y:S01]  /*10ed0*/  USHF.R.S32.HI UR9, URZ, 0x1f, UR44 ;  /* 0x0000001f3f097899 */ /* 0x000fe2000801142c */
[----:B------:R-:W-:Y:S01]  /*10ee0*/  IMAD R6, R141, 0x60, R142 ;  /* 0x000000608d067824 */ /* 0x000fe200078e028e */
[----:B0-----:R-:W-:-:S13]  /*10ef0*/  ISETP.NE.AND P1, PT, R8, 0x1, PT ;  /* 0x000000010800780c */ /* 0x001fda0003f25270 */
[----:B------:R-:W0:Y:S08]  /*10f00*/  @P1 LDC R9, c[0x0][0xbec] ;  /* 0x0002fb00ff091b82 */ /* 0x000e300000000800 */
[----:B------:R-:W1:Y:S01]  /*10f10*/  @P1 LDC R11, c[0x0][0xbf0] ;  /* 0x0002fc00ff0b1b82 */ /* 0x000e620000000800 */
[----:B------:R-:W-:Y:S05]  /*10f20*/  @P0 BRA `(.L_x_903) ;  /* 0x0000000000a00947 */ /* 0x000fea0003800000 */
[----:B------:R-:W2:Y:S01]  /*10f30*/  S2R R0, SR_TID.X ;  /* 0x0000000000007919 */ /* 0x000ea20000002100 */
[----:B------:R-:W3:Y:S01]  /*10f40*/  LDC R3, c[0x0][0xbe8] ;  /* 0x0002fa00ff037b82 */ /* 0x000ee20000000800 */
[----:B------:R-:W-:Y:S01]  /*10f50*/  IMAD.U32 R4, RZ, RZ, UR41 ;  /* 0x00000029ff047e24 */ /* 0x000fe2000f8e00ff */
[----:B------:R-:W-:Y:S02]  /*10f60*/  ULDC UR5, c[0x0][0xa88] ;  /* 0x0002a20000057ab9 */ /* 0x000fe40000000800 */
[----:B---3--:R-:W-:Y:S02]  /*10f70*/  IMAD R5, R3, UR5, RZ ;  /* 0x0000000503057c24 */ /* 0x008fe4000f8e02ff */
[----:B--2---:R-:W-:-:S04]  /*10f80*/  IADD3 R4, R4, -0x80, R0 ;  /* 0xffffff8004047810 */ /* 0x004fc80007ffe000 */
[----:B------:R-:W-:-:S13]  /*10f90*/  ISETP.GE.AND P0, PT, R4, R5, PT ;  /* 0x000000050400720c */ /* 0x000fda0003f06270 */
[----:B------:R-:W-:Y:S05]  /*10fa0*/  @P0 BRA `(.L_x_903) ;  /* 0x0000000000800947 */ /* 0x000fea0003800000 */
[----:B------:R-:W-:Y:S01]  /*10fb0*/  ISETP.NE.AND P0, PT, R3, 0x1, PT ;  /* 0x000000010300780c */ /* 0x000fe20003f05270 */
[----:B------:R-:W-:Y:S01]  /*10fc0*/  ULDC.64 UR10, c[0x0][0xb90] ;  /* 0x0002e400000a7ab9 */ /* 0x000fe20000000a00 */
[----:B------:R-:W-:Y:S01]  /*10fd0*/  IMAD.MOV.U32 R2, RZ, RZ, R4 ;  /* 0x000000ffff027224 */ /* 0x000fe200078e0004 */
[----:B------:R-:W-:Y:S02]  /*10fe0*/  UIMAD UR5, UR8, UR10, URZ ;  /* 0x0000000a080572a4 */ /* 0x000fe4000f8e023f */
[----:B------:R-:W-:Y:S02]  /*10ff0*/  UIMAD.WIDE.U32 UR6, UR40, UR10, URZ ;  /* 0x0000000a280672a5 */ /* 0x000fe4000f8e003f */
[----:B------:R-:W-:-:S03]  /*11000*/  UIMAD UR5, UR40, UR11, UR5 ;  /* 0x0000000b280572a4 */ /* 0x000fc6000f8e0205 */
[----:B------:R-:W-:Y:S01]  /*11010*/  ULDC.64 UR10, c[0x0][0xb98] ;  /* 0x0002e600000a7ab9 */ /* 0x000fe20000000a00 */
[----:B------:R-:W-:Y:S02]  /*11020*/  UIADD3 UR7, UR7, UR5, URZ ;  /* 0x0000000507077290 */ /* 0x000fe4000fffe03f */
[----:B------:R-:W2:Y:S01]  /*11030*/  @P0 LDC R5, c[0x0][0xbec] ;  /* 0x0002fb00ff050b82 */ /* 0x000ea20000000800 */
[----:B------:R-:W-:Y:S02]  /*11040*/  UIMAD UR5, UR9, UR10, URZ ;  /* 0x0000000a090572a4 */ /* 0x000fe4000f8e023f */
[----:B------:R-:W-:Y:S02]  /*11050*/  UIMAD.WIDE.U32 UR6, UR44, UR10, UR6 ;  /* 0x0000000a2c0672a5 */ /* 0x000fe4000f8e0006 */
[----:B------:R-:W-:-:S03]  /*11060*/  UIMAD UR5, UR44, UR11, UR5 ;  /* 0x0000000b2c0572a4 */ /* 0x000fc6000f8e0205 */
[----:B------:R-:W3:Y:S01]  /*11070*/  @P0 LDC R7, c[0x0][0xbf0] ;  /* 0x0002fc00ff070b82 */ /* 0x000ee20000000800 */
[----:B------:R-:W-:Y:S01]  /*11080*/  ULDC.64 UR10, c[0x0][0xb88] ;  /* 0x0002e200000a7ab9 */ /* 0x000fe20000000a00 */
[----:B--2---:R-:W-:-:S05]  /*11090*/  @P0 IMAD.HI.U32 R0, R4, R5, RZ ;  /* 0x0000000504000227 */ /* 0x004fca00078e00ff */
[----:B---3--:R-:W-:-:S05]  /*110a0*/  @P0 SHF.R.U32.HI R2, RZ, R7, R0 ;  /* 0x00000007ff020219 */ /* 0x008fca0000011600 */
[----:B------:R-:W-:-:S04]  /*110b0*/  IMAD.MOV R5, RZ, RZ, -R2 ;  /* 0x000000ffff057224 */ /* 0x000fc800078e0a02 */
[----:B------:R-:W-:Y:S01]  /*110c0*/  IMAD R5, R3, R5, R4 ;  /* 0x0000000503057224 */ /* 0x000fe200078e0204 */
[----:B------:R-:W-:Y:S01]  /*110d0*/  SHF.R.S32.HI R3, RZ, 0x1f, R2 ;  /* 0x0000001fff037819 */ /* 0x000fe20000011402 */
[----:B------:R-:W-:Y:S01]  /*110e0*/  IMAD.U32 R4, RZ, RZ, UR5 ;  /* 0x00000005ff047e24 */ /* 0x000fe2000f8e00ff */
[----:B------:R-:W-:Y:S02]  /*110f0*/  IADD3 R2, P0, R2, UR6, RZ ;  /* 0x0000000602027c10 */ /* 0x000fe4000ff1e0ff */
[----:B------:R-:W-:Y:S02]  /*11100*/  SHF.R.S32.HI R0, RZ, 0x1f, R5 ;  /* 0x0000001fff007819 */ /* 0x000fe40000011405 */
[----:B------:R-:W-:Y:S01]  /*11110*/  IADD3.X R3, R3, UR7, R4, P0, !PT ;  /* 0x0000000703037c10 */ /* 0x000fe200087fe404 */
[----:B------:R-:W-:Y:S02]  /*11120*/  ULDC.64 UR6, c[0x0][0xb50] ;  /* 0x0002d40000067ab9 */ /* 0x000fe40000000a00 */
[----:B------:R-:W-:-:S02]  /*11130*/  IMAD R0, R0, UR10, RZ ;  /* 0x0000000a00007c24 */ /* 0x000fc4000f8e02ff */
[----:B------:R-:W-:-:S04]  /*11140*/  IMAD.WIDE.U32 R2, R5, UR10, R2 ;  /* 0x0000000a05027c25 */ /* 0x000fc8000f8e0002 */
[----:B------:R-:W-:Y:S01]  /*11150*/  IMAD R7, R5, UR11, R0 ;  /* 0x0000000b05077c24 */ /* 0x000fe2000f8e0200 */
[----:B------:R-:W-:-:S03]  /*11160*/  LEA R4, P0, R2, UR6, 0x2 ;  /* 0x0000000602047c11 */ /* 0x000fc6000f8010ff */
[----:B------:R-:W-:-:S05]  /*11170*/  IMAD.IADD R3, R3, 0x1, R7 ;  /* 0x0000000103037824 */ /* 0x000fca00078e0207 */
[----:B------:R-:W-:Y:S01]  /*11180*/  LEA.HI.X R5, R2, UR7, R3, 0x2, P0 ;  /* 0x0000000702057c11 */ /* 0x000fe200080f1403 */
[----:B------:R-:W-:-:S05]  /*11190*/  IMAD.MOV.U32 R3, RZ, RZ, -0x800000 ;  /* 0xff800000ff037424 */ /* 0x000fca00078e00ff */
[----:B------:R2:W-:Y:S02]  /*111a0*/  STG.E desc[UR48][R4.64], R3 ;  /* 0x0000000304007986 */ /* 0x0005e4000c101930 */
.L_x_903:
[----:B------:R-:W-:Y:S05]  /*111b0*/  BSYNC B1 ;  /* 0x0000000000017941 */ /* 0x000fea0003800000 */
.L_x_902:
[----:B------:R-:W-:Y:S01]  /*111c0*/  ULDC.64 UR10, c[0x0][0xae8] ;  /* 0x0002ba00000a7ab9 */ /* 0x000fe20000000a00 */
[----:B------:R-:W-:Y:S01]  /*111d0*/  VIADD R6, R6, UR41 ;  /* 0x0000002906067c36 */ /* 0x000fe20008000000 */
[----:B------:R-:W-:Y:S01]  /*111e0*/  UIMAD UR5, UR8, UR10, URZ ;  /* 0x0000000a080572a4 */ /* 0x000fe2000f8e023f */
[----:B------:R-:W-:Y:S01]  /*111f0*/  BSSY B1, `(.L_x_904) ;  /* 0x0000033000017945 */ /* 0x000fe20003800000 */
[----:B------:R-:W-:Y:S01]  /*11200*/  UIMAD.WIDE.U32 UR6, UR40, UR10, URZ ;  /* 0x0000000a280672a5 */ /* 0x000fe2000f8e003f */
[----:B0-----:R-:W-:Y:S01]  /*11210*/  @P1 IMAD.HI.U32 R0, R6, R9, RZ ;  /* 0x0000000906001227 */ /* 0x001fe200078e00ff */
[----:B------:R-:W-:-:S03]  /*11220*/  UIMAD UR5, UR40, UR11, UR5 ;  /* 0x0000000b280572a4 */ /* 0x000fc6000f8e0205 */
[----:B------:R-:W-:Y:S01]  /*11230*/  ULDC.64 UR10, c[0x0][0xaf0] ;  /* 0x0002bc00000a7ab9 */ /* 0x000fe20000000a00 */
[----:B------:R-:W-:Y:S01]  /*11240*/  UIADD3 UR7, UR7, UR5, URZ ;  /* 0x0000000507077290 */ /* 0x000fe2000fffe03f */
[----:B--2---:R-:W-:Y:S01]  /*11250*/  IMAD.MOV.U32 R5, RZ, RZ, R6 ;  /* 0x000000ffff057224 */ /* 0x004fe200078e0006 */
[----:B------:R-:W-:Y:S01]  /*11260*/  UIMAD UR5, UR9, UR10, URZ ;  /* 0x0000000a090572a4 */ /* 0x000fe2000f8e023f */
[----:B-1----:R-:W-:Y:S01]  /*11270*/  @P1 SHF.R.U32.HI R5, RZ, R11, R0 ;  /* 0x0000000bff051219 */ /* 0x002fe20000011600 */
[----:B------:R-:W-:Y:S02]  /*11280*/  UIMAD.WIDE.U32 UR6, UR44, UR10, UR6 ;  /* 0x0000000a2c0672a5 */ /* 0x000fe4000f8e0006 */
[----:B------:R-:W-:Y:S01]  /*11290*/  UIMAD UR5, UR44, UR11, UR5 ;  /* 0x0000000b2c0572a4 */ /* 0x000fe2000f8e0205 */
[--C-:B------:R-:W-:Y:S01]  /*112a0*/  SHF.R.S32.HI R0, RZ, 0x1f, R5.reuse ;  /* 0x0000001fff007819 */ /* 0x100fe20000011405 */
[----:B------:R-:W-:Y:S01]  /*112b0*/  IMAD.MOV R7, RZ, RZ, -R5 ;  /* 0x000000ffff077224 */ /* 0x000fe200078e0a05 */
[----:B------:R-:W-:Y:S01]  /*112c0*/  ULDC.64 UR8, c[0x0][0xae0] ;  /* 0x0002b80000087ab9 */ /* 0x000fe20000000a00 */
[----:B------:R-:W-:-:S02]  /*112d0*/  UIADD3 UR5, UR7, UR5, URZ ;  /* 0x0000000507057290 */ /* 0x000fc4000fffe03f */
[----:B------:R-:W-:Y:S02]  /*112e0*/  IMAD.U32 R3, RZ, RZ, UR7 ;  /* 0x00000007ff037e24 */ /* 0x000fe4000f8e00ff */
[----:B------:R-:W-:Y:S02]  /*112f0*/  IMAD R7, R8, R7, R6 ;  /* 0x0000000708077224 */ /* 0x000fe400078e0206 */
[----:B------:R-:W-:Y:S02]  /*11300*/  IMAD R0, R0, UR8, RZ ;  /* 0x0000000800007c24 */ /* 0x000fe4000f8e02ff */
[----:B------:R-:W-:Y:S01]  /*11310*/  IMAD.U32 R2, RZ, RZ, UR6 ;  /* 0x00000006ff027e24 */ /* 0x000fe2000f8e00ff */
[----:B------:R-:W-:Y:S01]  /*11320*/  ULDC.64 UR6, c[0x0][0xad8] ;  /* 0x0002b60000067ab9 */ /* 0x000fe20000000a00 */
[----:B------:R-:W-:Y:S01]  /*11330*/  IMAD.U32 R3, RZ, RZ, UR5 ;  /* 0x00000005ff037e24 */ /* 0x000fe2000f8e00ff */
[----:B------:R-:W-:Y:S01]  /*11340*/  ULDC UR5, c[0x0][0xa88] ;  /* 0x0002a20000057ab9 */ /* 0x000fe20000000800 */
[C---:B------:R-:W-:Y:S01]  /*11350*/  IMAD R9, R5.reuse, UR9, R0 ;  /* 0x0000000905097c24 */ /* 0x040fe2000f8e0200 */
[----:B------:R-:W-:Y:S01]  /*11360*/  SHF.R.S32.HI R0, RZ, 0x1f, R7 ;  /* 0x0000001fff007819 */ /* 0x000fe20000011407 */
[----:B------:R-:W-:-:S04]  /*11370*/  IMAD.WIDE.U32 R2, R5, UR8, R2 ;  /* 0x0000000805027c25 */ /* 0x000fc8000f8e0002 */
[----:B------:R-:W-:Y:S02]  /*11380*/  IMAD R0, R0, UR6, RZ ;  /* 0x0000000600007c24 */ /* 0x000fe4000f8e02ff */
[----:B------:R-:W-:Y:S02]  /*11390*/  IMAD.IADD R3, R3, 0x1, R9 ;  /* 0x0000000103037824 */ /* 0x000fe400078e0209 */
[C---:B------:R-:W-:Y:S02]  /*113a0*/  IMAD R5, R7.reuse, UR7, R0 ;  /* 0x0000000707057c24 */ /* 0x040fe4000f8e0200 */
[----:B------:R-:W-:Y:S01]  /*113b0*/  IMAD.WIDE.U32 R2, R7, UR6, R2 ;  /* 0x0000000607027c25 */ /* 0x000fe2000f8e0002 */
[----:B------:R-:W-:-:S03]  /*113c0*/  ULDC.64 UR6, c[0x0][0xa80] ;  /* 0x0002a00000067ab9 */ /* 0x000fc60000000a00 */
[----:B------:R-:W-:Y:S01]  /*113d0*/  IMAD R7, R8, UR5, RZ ;  /* 0x0000000508077c24 */ /* 0x000fe2000f8e02ff */
[----:B------:R-:W-:Y:S01]  /*113e0*/  LEA R4, P1, R2, UR6, 0x1 ;  /* 0x0000000602047c11 */ /* 0x000fe2000f8208ff */
[----:B------:R-:W-:Y:S02]  /*113f0*/  VIADD R0, R142, UR41 ;  /* 0x000000298e007c36 */ /* 0x000fe40008000000 */
[----:B------:R-:W-:-:S03]  /*11400*/  IMAD.IADD R3, R3, 0x1, R5 ;  /* 0x0000000103037824 */ /* 0x000fc600078e0205 */
[----:B------:R-:W-:Y:S02]  /*11410*/  ISETP.GE.AND P0, PT, R0, R7, PT ;  /* 0x000000070000720c */ /* 0x000fe40003f06270 */
[----:B------:R-:W-:Y:S02]  /*11420*/  LEA.HI.X R5, R2, UR7, R3, 0x1, P1 ;  /* 0x0000000702057c11 */ /* 0x000fe400088f0c03 */
[----:B------:R0:W1:Y:S04]  /*11430*/  SHFL.IDX PT, R2, R4, RZ, 0x1c1f ;  /* 0x001c1fff04027589 */ /* 0x00006800000e0000 */
[----:B------:R0:W2:Y:S05]  /*11440*/  SHFL.IDX PT, R3, R5, RZ, 0x1c1f ;  /* 0x001c1fff05037589 */ /* 0x0000aa00000e0000 */
[----:B------:R-:W-:Y:S05]  /*11450*/  @P0 BRA `(.L_x_905) ;  /* 0x0000000000300947 */ /* 0x000fea0003800000 */
[----:B------:R-:W-:Y:S02]  /*11460*/  ULDC UR5, c[0x0][0xac8] ;  /* 0x0002b20000057ab9 */ /* 0x000fe40000000800 */
[----:B------:R-:W-:Y:S02]  /*11470*/  ISETP.GE.AND P3, PT, R139, UR5, PT ;  /* 0x000000058b007c0c */ /* 0x000fe4000bf66270 */
[----:B------:R-:W-:Y:S02]  /*11480*/  ISETP.GE.AND P4, PT, R140, UR5, PT ;  /* 0x000000058c007c0c */ /* 0x000fe4000bf86270 */
[----:B------:R-:W-:-:S09]  /*11490*/  ISETP.GE.AND P2, PT, R138, UR5, PT ;  /* 0x000000058a007c0c */ /* 0x000fd2000bf46270 */
[CC--:B-1----:R-:W-:Y:S02]  /*114a0*/  @!P3 LEA R10, P0, R139.reuse, R2.reuse, 0x1 ;  /* 0x000000028b0ab211 */ /* 0x0c2fe400078008ff */
[----:B------:R-:W-:Y:S02]  /*114b0*/  @!P4 LEA R12, P1, R140, R2, 0x1 ;  /* 0x000000028c0cc211 */ /* 0x000fe400078208ff */
[----:B--2---:R-:W-:Y:S01]  /*114c0*/  @!P2 IMAD.WIDE R8, R138, 0x2, R2 ;  /* 0x000000028a08a825 */ /* 0x004fe200078e0202 */
[-C--:B------:R-:W-:Y:S02]  /*114d0*/  @!P3 LEA.HI.X R11, R139, R3.reuse, R149, 0x1, P0 ;  /* 0x000000038b0bb211 */ /* 0x080fe400000f0c95 */
[----:B------:R-:W-:Y:S02]  /*114e0*/  @!P4 LEA.HI.X R13, R140, R3, R148, 0x1, P1 ;  /* 0x000000038c0dc211 */ /* 0x000fe400008f0c94 */
[----:B------:R3:W-:Y:S04]  /*114f0*/  @!P2 ST.E.128 desc[UR48][R8.64], RZ ;  /* 0x000000ff0800a985 */ /* 0x0007e8000c101d30 */
[----:B------:R3:W-:Y:S04]  /*11500*/  @!P3 ST.E.128 desc[UR48][R10.64], RZ ;  /* 0x000000ff0a00b985 */ /* 0x0007e8000c101d30 */
[----:B------:R3:W-:Y:S02]  /*11510*/  @!P4 ST.E.128 desc[UR48][R12.64], RZ ;  /* 0x000000ff0c00c985 */ /* 0x0007e4000c101d30 */
.L_x_905:
[----:B------:R-:W-:Y:S05]  /*11520*/  BSYNC B1 ;  /* 0x0000000000017941 */ /* 0x000fea0003800000 */
.L_x_904:
[----:B------:R-:W-:Y:S01]  /*11530*/  VIADD R0, R0, 0x60 ;  /* 0x0000006000007836 */ /* 0x000fe20000000000 */
[----:B--2---:R2:W4:Y:S04]  /*11540*/  SHFL.IDX PT, R3, R5, 0x1, 0x1c1f ;  /* 0x003c1f0005037f89 */ /* 0x00452800000e0000 */
[----:B------:R-:W-:Y:S01]  /*11550*/  ISETP.GE.AND P0, PT, R0, R7, PT ;  /* 0x000000070000720c */ /* 0x000fe20003f06270 */
[----:B-1----:R2:W1:-:S12]  /*11560*/  SHFL.IDX PT, R2, R4, 0x1, 0x1c1f ;  /* 0x003c1f0004027f89 */ /* 0x00245800000e0000 */
[----:B--2---:R-:W-:Y:S05]  /*11570*/  @P0 BRA `(.L_x_901) ;  /* 0x0000000000300947 */ /* 0x004fea0003800000 */
[----:B------:R-:W-:Y:S02]  /*11580*/  ULDC UR5, c[0x0][0xac8] ;  /* 0x0002b20000057ab9 */ /* 0x000fe40000000800 */
[----:B------:R-:W-:Y:S02]  /*11590*/  ISETP.GE.AND P3, PT, R139, UR5, PT ;  /* 0x000000058b007c0c */ /* 0x000fe4000bf66270 */
[----:B------:R-:W-:Y:S02]  /*115a0*/  ISETP.GE.AND P4, PT, R140, UR5, PT ;  /* 0x000000058c007c0c */ /* 0x000fe4000bf86270 */
[----:B------:R-:W-:-:S09]  /*115b0*/  ISETP.GE.AND P2, PT, R138, UR5, PT ;  /* 0x000000058a007c0c */ /* 0x000fd2000bf46270 */
[CC--:B-1----:R-:W-:Y:S02]  /*115c0*/  @!P3 LEA R6, P0, R139.reuse, R2.reuse, 0x1 ;  /* 0x000000028b06b211 */ /* 0x0c2fe400078008ff */
[----:B---3--:R-:W-:Y:S02]  /*115d0*/  @!P4 LEA R8, P1, R140, R2, 0x1 ;  /* 0x000000028c08c211 */ /* 0x008fe400078208ff */
[----:B0---4-:R-:W-:Y:S01]  /*115e0*/  @!P2 IMAD.WIDE R4, R138, 0x2, R2 ;  /* 0x000000028a04a825 */ /* 0x011fe200078e0202 */
[-C--:B------:R-:W-:Y:S02]  /*115f0*/  @!P3 LEA.HI.X R7, R139, R3.reuse, R149, 0x1, P0 ;  /* 0x000000038b07b211 */ /* 0x080fe400000f0c95 */
[----:B------:R-:W-:Y:S02]  /*11600*/  @!P4 LEA.HI.X R9, R140, R3, R148, 0x1, P1 ;  /* 0x000000038c09c211 */ /* 0x000fe400008f0c94 */
[----:B------:R2:W-:Y:S04]  /*11610*/  @!P2 ST.E.128 desc[UR48][R4.64], RZ ;  /* 0x000000ff0400a985 */ /* 0x0005e8000c101d30 */
[----:B------:R2:W-:Y:S04]  /*11620*/  @!P3 ST.E.128 desc[UR48][R6.64], RZ ;  /* 0x000000ff0600b985 */ /* 0x0005e8000c101d30 */
[----:B------:R2:W-:Y:S02]  /*11630*/  @!P4 ST.E.128 desc[UR48][R8.64], RZ ;  /* 0x000000ff0800c985 */ /* 0x0005e4000c101d30 */
.L_x_901:
[----:B------:R-:W-:Y:S05]  /*11640*/  BSYNC B0 ;  /* 0x0000000000007941 */ /* 0x000fea0003800000 */
.L_x_897:
[----:B------:R-:W-:Y:S02]  /*11650*/  ULDC UR5, c[0x0][0xc38] ;  /* 0x00030e0000057ab9 */ /* 0x000fe40000000800 */
[----:B------:R-:W-:-:S06]  /*11660*/  UISETP.GE.AND UP0, UPT, UR4, UR5, UPT ;  /* 0x000000050400728c */ /* 0x000fcc000bf06270 */
[----:B------:R-:W-:-:S13]  /*11670*/  PLOP3.LUT P0, PT, PT, PT, UP0, 0x80, 0x0 ;  /* 0x000000000000781c */ /* 0x000fda0003f0f008 */
[----:B------:R-:W-:Y:S05]  /*11680*/  @!P0 BRA `(.L_x_906) ;  /* 0xfffffef800208947 */ /* 0x000fea000383ffff */
[----:B------:R-:W-:Y:S05]  /*11690*/  EXIT ;  /* 0x000000000000794d */ /* 0x000fea0003800000 */
.L_x_816:
[----:B------:R-:W-:-:S08]  /*116a0*/  NOP ;  /* 0x0000000000007918 */ /* 0x000fd00000000000 */
[----:B------:R-:W0:-:S00]  /*116b0*/  USETMAXREG.DEALLOC.CTAPOOL 0x20 ;  /* 0x00000020000079c8 */ /* 0x000e0000080e0500 */
[----:B0-----:R-:W-:-:S06]  /*116c0*/  LOP3.LUT R0, R0, 0x3, RZ, 0xc0, !PT ;  /* 0x0000000300007812 */ /* 0x001fcc00078ec0ff */
[----:B------:R-:W0:Y:S01]  /*116d0*/  S2UR UR6, SR_CTAID.X ;  /* 0x00000000000679c3 */ /* 0x000e220000002500 */
[----:B------:R-:W-:Y:S01]  /*116e0*/  LOP3.LUT R19, R19, 0xfffffffb, RZ, 0xc0, !PT ;  /* 0xfffffffb13137812 */ /* 0x000fe200078ec0ff */
[----:B------:R-:W-:Y:S01]  /*116f0*/  IMAD.MOV.U32 R16, RZ, RZ, RZ ;  /* 0x000000ffff107224 */ /* 0x000fe200078e00ff */
[----:B------:R1:W2:Y:S01]  /*11700*/  SHFL.IDX PT, R2, R0, RZ, 0x1f ;  /* 0x00001fff00027589 */ /* 0x0002a200000e0000 */
[----:B------:R-:W-:Y:S02]  /*11710*/  IMAD.MOV.U32 R24, RZ, RZ, 0x1 ;  /* 0x00000001ff187424 */ /* 0x000fe400078e00ff */
[----:B------:R-:W-:Y:S02]  /*11720*/  IMAD.MOV.U32 R29, RZ, RZ, RZ ;  /* 0x000000ffff1d7224 */ /* 0x000fe400078e00ff */
[----:B-1----:R-:W0:Y:S01]  /*11730*/  LDC R0, c[0x0][0xc38] ;  /* 0x00030e00ff007b82 */ /* 0x002e220000000800 */
[----:B--2---:R-:W-:-:S13]  /*11740*/  ISETP.NE.AND P0, PT, R2, RZ, PT ;  /* 0x000000ff0200720c */ /* 0x004fda0003f05270 */
[----:B------:R-:W-:Y:S01]  /*11750*/  @P0 LOP3.LUT R19, R19, 0x4, RZ, 0xfc, !PT ;  /* 0x0000000413130812 */ /* 0x000fe200078efcff */
[----:B------:R-:W-:Y:S06]  /*11760*/  @P0 BAR.ARV 0x4, 0x200 ;  /* 0x0108000000000b1d */ /* 0x000fec0000002000 */
[----:B0-----:R-:W-:-:S13]  /*11770*/  ISETP.LE.AND P0, PT, R0, UR6, PT ;  /* 0x0000000600007c0c */ /* 0x001fda000bf03270 */
[----:B------:R-:W-:Y:S05]  /*11780*/  @P0 BRA `(.L_x_907) ;  /* 0x0000004800640947 */ /* 0x000fea0003800000 */
[----:B------:R-:W0:Y:S01]  /*11790*/  S2R R6, SR_TID.X ;  /* 0x0000000000067919 */ /* 0x000e220000002100 */
[----:B------:R-:W1:Y:S01]  /*117a0*/  S2UR UR5, SR_CgaCtaId ;  /* 0x00000000000579c3 */ /* 0x000e620000008800 */
[----:B------:R-:W-:Y:S01]  /*117b0*/  UMOV UR4, 0x400 ;  /* 0x0000040000047882 */ /* 0x000fe20000000000 */
[----:B------:R-:W-:Y:S01]  /*117c0*/  IMAD.U32 R27, RZ, RZ, UR6 ;  /* 0x00000006ff1b7e24 */ /* 0x000fe2000f8e00ff */
[----:B------:R-:W-:Y:S01]  /*117d0*/  ULDC UR42, c[0x0][0xc] ;  /* 0x00000300002a7ab9 */ /* 0x000fe20000000800 */
[----:B------:R-:W-:Y:S01]  /*117e0*/  IMAD.MOV.U32 R24, RZ, RZ, 0x1 ;  /* 0x00000001ff187424 */ /* 0x000fe200078e00ff */
[----:B------:R-:W-:Y:S01]  /*117f0*/  ULDC.64 UR46, c[0x0][0x198] ;  /* 0x00006600002e7ab9 */ /* 0x000fe20000000a00 */
[----:B------:R-:W-:Y:S02]  /*11800*/  IMAD.MOV.U32 R29, RZ, RZ, RZ ;  /* 0x000000ffff1d7224 */ /* 0x000fe400078e00ff */
[----:B------:R-:W-:Y:S01]  /*11810*/  IMAD.MOV.U32 R16, RZ, RZ, RZ ;  /* 0x000000ffff107224 */ /* 0x000fe200078e00ff */
[----:B-1----:R-:W-:-:S06]  /*11820*/  ULEA UR4, UR5, UR4, 0x18 ;  /* 0x0000000405047291 */ /* 0x002fcc000f8ec03f */
[----:B------:R-:W-:Y:S01]  /*11830*/  IMAD.U32 R17, RZ, RZ, UR4 ;  /* 0x00000004ff117e24 */ /* 0x000fe2000f8e00ff */
[C---:B0-----:R-:W-:Y:S01]  /*11840*/  LOP3.LUT R5, R6.reuse, 0x7f, RZ, 0xc0, !PT ;  /* 0x0000007f06057812 */ /* 0x041fe200078ec0ff */
[C---:B------:R-:W-:Y:S01]  /*11850*/  IMAD.SHL.U32 R0, R6.reuse, 0x8, RZ ;  /* 0x0000000806007824 */ /* 0x040fe200078e00ff */
[----:B------:R-:W-:-:S03]  /*11860*/  LOP3.LUT R28, R6, 0x1f, RZ, 0xc0, !PT ;  /* 0x0000001f061c7812 */ /* 0x000fc600078ec0ff */
[----:B------:R-:W-:Y:S01]  /*11870*/  IMAD.SHL.U32 R4, R5, 0x8, RZ ;  /* 0x0000000805047824 */ /* 0x000fe200078e00ff */
[C---:B------:R-:W-:Y:S02]  /*11880*/  LOP3.LUT R3, R0.reuse, 0x20, RZ, 0xc0, !PT ;  /* 0x0000002000037812 */ /* 0x040fe400078ec0ff */
[----:B------:R-:W-:Y:S02]  /*11890*/  LOP3.LUT R2, R0, 0xd8, RZ, 0xc0, !PT ;  /* 0x000000d800027812 */ /* 0x000fe400078ec0ff */
[----:B------:R-:W-:Y:S02]  /*118a0*/  LOP3.LUT R3, R3, 0x300, R4, 0xf8, !PT ;  /* 0x0000030003037812 */ /* 0x000fe400078ef804 */
[----:B------:R-:W-:Y:S02]  /*118b0*/  LOP3.LUT R2, R2, 0x18, R6, 0x78, !PT ;  /* 0x0000001802027812 */ /* 0x000fe400078e7806 */
[----:B------:R-:W-:Y:S02]  /*118c0*/  LOP3.LUT R0, R0, 0x18, RZ, 0xc0, !PT ;  /* 0x0000001800007812 */ /* 0x000fe400078ec0ff */
[----:B------:R-:W-:Y:S01]  /*118d0*/  LOP3.LUT R26, R3, R2, RZ, 0xfc, !PT ;  /* 0x00000002031a7212 */ /* 0x000fe200078efcff */
[----:B------:R-:W-:Y:S01]  /*118e0*/  IMAD.SHL.U32 R2, R6, 0x20, RZ ;  /* 0x0000002006027824 */ /* 0x000fe200078e00ff */
[----:B------:R-:W-:-:S03]  /*118f0*/  SHF.R.U32.HI R3, RZ, 0x2, R5 ;  /* 0x00000002ff037819 */ /* 0x000fc60000011605 */
[----:B------:R-:W-:Y:S01]  /*11900*/  IMAD R26, R26, 0x2, R17 ;  /* 0x000000021a1a7824 */ /* 0x000fe200078e0211 */
[----:B------:R-:W-:Y:S02]  /*11910*/  LOP3.LUT R3, R3, 0x60, R2, 0xf8, !PT ;  /* 0x0000006003037812 */ /* 0x000fe400078ef802 */
[C---:B------:R-:W-:Y:S02]  /*11920*/  LOP3.LUT R2, R0.reuse, 0x20, RZ, 0xfc, !PT ;  /* 0x0000002000027812 */ /* 0x040fe400078efcff */
[----:B------:R-:W-:-:S07]  /*11930*/  LOP3.LUT R0, R0, 0x40, RZ, 0xfc, !PT ;  /* 0x0000004000007812 */ /* 0x000fce00078efcff */
.L_x_1005:
[----:B------:R-:W-:Y:S01]  /*11940*/  ULDC UR8, c[0x0][0xc60] ;  /* 0x0003180000087ab9 */ /* 0x000fe20000000800 */
[C---:B------:R-:W-:Y:S01]  /*11950*/  R2UR UR7, R27.reuse ;  /* 0x000000001b0772ca */ /* 0x040fe200000e0000 */
[----:B------:R-:W-:Y:S01]  /*11960*/  UISETP.NE.AND UP0, UPT, UR8, 0x1, UPT ;  /* 0x000000010800788c */ /* 0x000fe2000bf05270 */
[----:B------:R-:W-:-:S10]  /*11970*/  R2UR UR6, R27 ;  /* 0x000000001b0672ca */ /* 0x000fd400000e0000 */
        /* <DEDUP_REMOVED lines=9> */
[----:B0-----:R-:W-:Y:S05]  /*11a10*/  @!P0 BRA `(.L_x_908) ;  /* 0x0000000000208947 */ /* 0x001fea0003800000 */
        /* <DEDUP_REMOVED lines=8> */
.L_x_908:
[----:B------:R-:W-:Y:S01]  /*11aa0*/  ULDC UR9, c[0x0][0xc54] ;  /* 0x0003150000097ab9 */ /* 0x000fe20000000800 */
[----:B------:R-:W-:Y:S01]  /*11ab0*/  UMOV UR6, UR8 ;  /* 0x0000000800067c82 */ /* 0x000fe20008000000 */
[----:B------:R-:W-:-:S11]  /*11ac0*/  UISETP.NE.AND UP0, UPT, UR9, 0x1, UPT ;  /* 0x000000010900788c */ /* 0x000fd6000bf05270 */
[----:B------:R-:W-:Y:S02]  /*11ad0*/  @UP0 ULDC.64 UR10, c[0x0][0xc58] ;  /* 0x00031600000a0ab9 */ /* 0x000fe40000000a00 */
[----:B------:R-:W-:-:S04]  /*11ae0*/  UIMAD.WIDE.U32 UR4, UR8, UR10, URZ ;  /* 0x0000000a080472a5 */ /* 0x000fc8000f8e003f */
[----:B------:R-:W-:-:S04]  /*11af0*/  @UP0 USHF.R.U32.HI UR6, URZ, UR11, UR5 ;  /* 0x0000000b3f060299 */ /* 0x000fc80008011605 */
[----:B------:R-:W-:-:S12]  /*11b00*/  UIMAD UR4, UR6, UR9, URZ ;  /* 0x00000009060472a4 */ /* 0x000fd8000f8e023f */
.L_x_909:
[----:B------:R-:W-:Y:S02]  /*11b10*/  ULOP3.LUT UR5, URZ, UR6, URZ, 0x33, !UPT ;  /* 0x000000063f057292 */ /* 0x000fe4000f8e333f */
[----:B------:R-:W-:Y:S01]  /*11b20*/  UIADD3 UR4, UR8, -UR4, URZ ;  /* 0x8000000408047290 */ /* 0x000fe2000fffe03f */
[----:B------:R-:W-:Y:S01]  /*11b30*/  ULDC UR15, c[0x0][0xc48] ;  /* 0x00031200000f7ab9 */ /* 0x000fe20000000800 */
[----:B------:R-:W-:Y:S01]  /*11b40*/  ULDC UR9, c[0x0][0x448] ;  /* 0x0001120000097ab9 */ /* 0x000fe20000000800 */
[----:B------:R-:W-:Y:S01]  /*11b50*/  ULDC UR41, c[0x0][0xc3c] ;  /* 0x00030f0000297ab9 */ /* 0x000fe20000000800 */
[----:B------:R-:W-:Y:S02]  /*11b60*/  UISETP.NE.AND UP2, UPT, UR15, 0x1, UPT ;  /* 0x000000010f00788c */ /* 0x000fe4000bf45270 */
[----:B------:R-:W-:Y:S02]  /*11b70*/  UISETP.NE.AND UP1, UPT, UR9, 0x1, UPT ;  /* 0x000000010900788c */ /* 0x000fe4000bf25270 */
[----:B------:R-:W-:Y:S01]  /*11b80*/  UIADD3 UR41, UR5, UR41, URZ ;  /* 0x0000002905297290 */ /* 0x000fe2000fffe03f */
[----:B------:R-:W-:Y:S01]  /*11b90*/  ULDC UR14, c[0x0][0xc54] ;  /* 0x00031500000e7ab9 */ /* 0x000fe20000000800 */
[----:B------:R-:W-:Y:S01]  /*11ba0*/  ULDC.64 UR10, c[0x0][0x418] ;  /* 0x00010600000a7ab9 */ /* 0x000fe20000000a00 */
[----:B------:R-:W-:-:S02]  /*11bb0*/  UIMAD UR14, UR7, UR14, UR4 ;  /* 0x0000000e070e72a4 */ /* 0x000fc4000f8e0204 */
[----:B------:R-:W-:Y:S01]  /*11bc0*/  UISETP.NE.U32.AND UP0, UPT, UR10, URZ, UPT ;  /* 0x0000003f0a00728c */ /* 0x000fe2000bf05070 */
[----:B------:R-:W-:Y:S01]  /*11bd0*/  ULDC.64 UR4, c[0x0][0x9e0] ;  /* 0x0002780000047ab9 */ /* 0x000fe20000000a00 */
[----:B------:R-:W-:Y:S02]  /*11be0*/  UIMAD UR41, UR41, 0xc0, URZ ;  /* 0x000000c0292978a4 */ /* 0x000fe4000f8e023f */
[----:B------:R-:W-:Y:S02]  /*11bf0*/  UISETP.GE.AND UP3, UPT, UR5, 0x1, UPT ;  /* 0x000000010500788c */ /* 0x000fe4000bf66270 */
[----:B------:R-:W-:Y:S02]  /*11c00*/  UISETP.NE.AND.EX UP0, UPT, UR11, URZ, UPT, UP0 ;  /* 0x0000003f0b00728c */ /* 0x000fe4000bf05300 */
[----:B------:R-:W-:Y:S01]  /*11c10*/  UIADD3 UR9, UR41, 0xbf, URZ ;  /* 0x000000bf29097890 */ /* 0x000fe2000fffe03f */
[----:B------:R-:W-:Y:S01]  /*11c20*/  ULDC UR8, c[0x0][0x424] ;  /* 0x0001090000087ab9 */ /* 0x000fe20000000800 */
[----:B------:R-:W-:Y:S01]  /*11c30*/  ULDC UR6, c[0x0][0x288] ;  /* 0x0000a20000067ab9 */ /* 0x000fe20000000800 */
[----:B------:R-:W-:Y:S01]  /*11c40*/  @UP2 ULDC UR10, c[0x0][0xc4c] ;  /* 0x00031300000a2ab9 */ /* 0x000fe20000000800 */
[----:B------:R-:W-:Y:S01]  /*11c50*/  @UP1 ULDC UR12, c[0x0][0x44c] ;  /* 0x00011300000c1ab9 */ /* 0x000fe20000000800 */
[----:B------:R-:W-:Y:S01]  /*11c60*/  UIADD3 UR16, -UR6, 0x1, URZ ;  /* 0x0000000106107890 */ /* 0x000fe2000fffe13f */
[----:B------:R-:W-:Y:S01]  /*11c70*/  PLOP3.LUT P1, PT, PT, PT, UP3, 0x80, 0x0 ;  /* 0x000000000000781c */ /* 0x000fe20003f2f038 */
[----:B------:R-:W-:-:S02]  /*11c80*/  UIMAD.WIDE.U32 UR10, UR14, UR10, URZ ;  /* 0x0000000a0e0a72a5 */ /* 0x000fc4000f8e003f */
[----:B------:R-:W-:Y:S02]  /*11c90*/  USEL UR8, UR8, 0x1, UP0 ;  /* 0x0000000108087887 */ /* 0x000fe40008000000 */
[----:B------:R-:W-:Y:S01]  /*11ca0*/  UIMAD.WIDE.U32 UR12, UR9, UR12, URZ ;  /* 0x0000000c090c72a5 */ /* 0x000fe2000f8e003f */
[----:B------:R-:W-:Y:S01]  /*11cb0*/  ULDC UR7, c[0x0][0x2f0] ;  /* 0x0000bc0000077ab9 */ /* 0x000fe20000000800 */
[----:B------:R-:W-:Y:S01]  /*11cc0*/  @UP2 ULDC UR17, c[0x0][0xc50] ;  /* 0x0003140000112ab9 */ /* 0x000fe20000000800 */
[----:B------:R-:W-:Y:S01]  /*11cd0*/  @UP1 ULDC UR18, c[0x0][0x450] ;  /* 0x0001140000121ab9 */ /* 0x000fe20000000800 */
[----:B------:R-:W-:Y:S01]  /*11ce0*/  UMOV UR43, UR14 ;  /* 0x0000000e002b7c82 */ /* 0x000fe20008000000 */
[----:B------:R-:W-:Y:S02]  /*11cf0*/  UIMAD UR16, UR8, UR7, UR16 ;  /* 0x00000007081072a4 */ /* 0x000fe4000f8e0210 */
[----:B------:R-:W-:Y:S02]  /*11d00*/  @UP2 USHF.R.U32.HI UR43, URZ, UR17, UR11 ;  /* 0x000000113f2b2299 */ /* 0x000fe4000801160b */
[----:B------:R-:W-:-:S02]  /*11d10*/  @UP1 USHF.R.U32.HI UR9, URZ, UR18, UR13 ;  /* 0x000000123f091299 */ /* 0x000fc4000801160d */
[----:B------:R-:W-:Y:S02]  /*11d20*/  UIADD3 UR36, -UR43, URZ, URZ ;  /* 0x0000003f2b247290 */ /* 0x000fe4000fffe13f */
[----:B------:R-:W-:Y:S02]  /*11d30*/  UIADD3 UR10, UR16, UR9, URZ ;  /* 0x00000009100a7290 */ /* 0x000fe4000fffe03f */
[----:B------:R-:W-:Y:S02]  /*11d40*/  UIMAD UR36, UR15, UR36, UR14 ;  /* 0x000000240f2472a4 */ /* 0x000fe4000f8e020e */
[----:B------:R-:W-:Y:S01]  /*11d50*/  UIADD3 UR4, UR10, UR4, URZ ;  /* 0x000000040a047290 */ /* 0x000fe2000fffe03f */
[----:B------:R-:W-:Y:S11]  /*11d60*/  @!P1 BRA `(.L_x_910) ;  /* 0x0000000000449947 */ /* 0x000ff60003800000 */
        /* <DEDUP_REMOVED lines=10> */
.L_x_911:
[----:B------:R-:W-:-:S11]  /*11e10*/  UISETP.NE.AND UP0, UPT, UR5, 0x1, UPT ;  /* 0x000000010500788c */ /* 0x000fd6000bf05270 */
[----:B------:R-:W-:Y:S02]  /*11e20*/  @UP0 ULDC.64 UR12, c[0x0][0x9e8] ;  /* 0x00027a00000c0ab9 */ /* 0x000fe40000000a00 */
[----:B------:R-:W-:-:S04]  /*11e30*/  UIMAD.WIDE.U32 UR10, UR9, UR12, URZ ;  /* 0x0000000c090a72a5 */ /* 0x000fc8000f8e003f */
[----:B------:R-:W-:-:S12]  /*11e40*/  @UP0 USHF.R.U32.HI UR9, URZ, UR13, UR11 ;  /* 0x0000000d3f090299 */ /* 0x000fd8000801160b */
.L_x_912:
[----:B------:R-:W-:-:S04]  /*11e50*/  UIMAD UR9, UR9, UR5, UR5 ;  /* 0x00000005090972a4 */ /* 0x000fc8000f8e0205 */
[----:B------:R-:W-:-:S04]  /*11e60*/  UISETP.LT.AND UP0, UPT, UR4, UR9, UPT ;  /* 0x000000090400728c */ /* 0x000fc8000bf01270 */
[----:B------:R-:W-:-:S12]  /*11e70*/  USEL UR4, UR4, UR9, UP0 ;  /* 0x0000000904047287 */ /* 0x000fd80008000000 */
.L_x_910:
[----:B------:R-:W-:Y:S02]  /*11e80*/  UIMAD UR13, UR8, UR7, 0x7f ;  /* 0x0000007f080d74a4 */ /* 0x000fe4000f8e0207 */
[----:B------:R-:W-:Y:S02]  /*11e90*/  UIADD3 UR4, UR4, 0x7f, URZ ;  /* 0x0000007f04047890 */ /* 0x000fe4000fffe03f */
[----:B------:R-:W-:Y:S02]  /*11ea0*/  USHF.R.S32.HI UR14, URZ, 0x1f, UR13 ;  /* 0x0000001f3f0e7899 */ /* 0x000fe4000801140d */
[----:B------:R-:W-:Y:S01]  /*11eb0*/  USHF.R.S32.HI UR9, URZ, 0x1f, UR4 ;  /* 0x0000001f3f097899 */ /* 0x000fe20008011404 */
[----:B------:R-:W-:Y:S01]  /*11ec0*/  @UP1 ULDC UR10, c[0x0][0x44c] ;  /* 0x00011300000a1ab9 */ /* 0x000fe20000000800 */
[----:B------:R-:W-:Y:S02]  /*11ed0*/  ULEA.HI UR14, UR14, UR13, URZ, 0x7 ;  /* 0x0000000d0e0e7291 */ /* 0x000fe4000f8f383f */
[----:B------:R-:W-:-:S02]  /*11ee0*/  UIMAD.WIDE.U32 UR10, UR41, UR10, URZ ;  /* 0x0000000a290a72a5 */ /* 0x000fc4000f8e003f */
[----:B------:R-:W-:Y:S01]  /*11ef0*/  ULEA.HI UR9, UR9, UR4, URZ, 0x7 ;  /* 0x0000000409097291 */ /* 0x000fe2000f8f383f */
[----:B------:R-:W-:Y:S01]  /*11f00*/  @UP1 ULDC UR15, c[0x0][0x450] ;  /* 0x00011400000f1ab9 */ /* 0x000fe20000000800 */
[----:B------:R-:W-:Y:S01]  /*11f10*/  UMOV UR12, UR41 ;  /* 0x00000029000c7c82 */ /* 0x000fe20008000000 */
[----:B------:R-:W-:Y:S02]  /*11f20*/  UIMAD UR4, UR8, UR7, -UR6 ;  /* 0x00000007080472a4 */ /* 0x000fe4000f8e0a06 */
[----:B------:R-:W-:Y:S02]  /*11f30*/  USHF.R.S32.HI UR14, URZ, 0x7, UR14 ;  /* 0x000000073f0e7899 */ /* 0x000fe4000801140e */
[----:B------:R-:W-:Y:S02]  /*11f40*/  USHF.R.S32.HI UR9, URZ, 0x7, UR9 ;  /* 0x000000073f097899 */ /* 0x000fe40008011409 */
[----:B------:R-:W-:Y:S02]  /*11f50*/  @UP1 USHF.R.U32.HI UR12, URZ, UR15, UR11 ;  /* 0x0000000f3f0c1299 */ /* 0x000fe4000801160b */
[----:B------:R-:W-:-:S02]  /*11f60*/  UISETP.LT.AND UP0, UPT, UR14, UR9, UPT ;  /* 0x000000090e00728c */ /* 0x000fc4000bf01270 */
[----:B------:R-:W-:Y:S01]  /*11f70*/  UIADD3 UR4, UR4, UR12, URZ ;  /* 0x0000000c04047290 */ /* 0x000fe2000fffe03f */
[----:B------:R-:W-:Y:S01]  /*11f80*/  ULDC UR8, c[0x0][0x9dc] ;  /* 0x0002770000087ab9 */ /* 0x000fe20000000800 */
[----:B------:R-:W-:Y:S02]  /*11f90*/  USEL UR40, UR14, UR9, UP0 ;  /* 0x000000090e287287 */ /* 0x000fe40008000000 */
        /* <DEDUP_REMOVED lines=12> */
.L_x_914:
[----:B------:R-:W-:-:S11]  /*12060*/  UISETP.NE.AND UP0, UPT, UR5, 0x1, UPT ;  /* 0x000000010500788c */ /* 0x000fd6000bf05270 */
[----:B------:R-:W-:Y:S02]  /*12070*/  @UP0 ULDC.64 UR10, c[0x0][0x9e8] ;  /* 0x00027a00000a0ab9 */ /* 0x000fe40000000a00 */
[----:B------:R-:W-:-:S04]  /*12080*/  UIMAD.WIDE.U32 UR6, UR4, UR10, URZ ;  /* 0x0000000a040672a5 */ /* 0x000fc8000f8e003f */
[----:B------:R-:W-:-:S12]  /*12090*/  @UP0 USHF.R.U32.HI UR4, URZ, UR11, UR7 ;  /* 0x0000000b3f040299 */ /* 0x000fd80008011607 */
.L_x_915:
[----:B------:R-:W-:-:S04]  /*120a0*/  UIMAD UR4, UR4, UR5, URZ ;  /* 0x00000005040472a4 */ /* 0x000fc8000f8e023f */
[----:B------:R-:W-:-:S04]  /*120b0*/  UISETP.LT.AND UP0, UPT, UR8, UR4, UPT ;  /* 0x000000040800728c */ /* 0x000fc8000bf01270 */
[----:B------:R-:W-:-:S12]  /*120c0*/  USEL UR8, UR8, UR4, !UP0 ;  /* 0x0000000408087287 */ /* 0x000fd8000c000000 */
.L_x_913:
[----:B------:R-:W-:Y:S01]  /*120d0*/  USHF.R.S32.HI UR4, URZ, 0x1f, UR8 ;  /* 0x0000001f3f047899 */ /* 0x000fe20008011408 */
[----:B------:R-:W-:Y:S03]  /*120e0*/  BSSY B7, `(.L_x_916) ;  /* 0x00003ea000077945 */ /* 0x000fe60003800000 */
[----:B------:R-:W-:-:S04]  /*120f0*/  ULEA.HI UR4, UR4, UR8, URZ, 0x7 ;  /* 0x0000000804047291 */ /* 0x000fc8000f8f383f */
[----:B------:R-:W-:-:S04]  /*12100*/  USHF.R.S32.HI UR4, URZ, 0x7, UR4 ;  /* 0x000000073f047899 */ /* 0x000fc80008011404 */
[----:B------:R-:W-:-:S04]  /*12110*/  UISETP.LT.AND UP0, UPT, URZ, UR4, UPT ;  /* 0x000000043f00728c */ /* 0x000fc8000bf01270 */
[----:B------:R-:W-:-:S04]  /*12120*/  USEL UR39, URZ, UR4, !UP0 ;  /* 0x000000043f277287 */ /* 0x000fc8000c000000 */
[----:B------:R-:W-:-:S06]  /*12130*/  UISETP.GT.AND UP0, UPT, UR40, UR39, UPT ;  /* 0x000000272800728c */ /* 0x000fcc000bf04270 */
[----:B------:R-:W-:-:S13]  /*12140*/  PLOP3.LUT P0, PT, PT, PT, UP0, 0x80, 0x0 ;  /* 0x000000000000781c */ /* 0x000fda0003f0f008 */
[----:B------:R-:W-:Y:S05]  /*12150*/  @P0 BRA `(.L_x_917) ;  /* 0x0000000000440947 */ /* 0x000fea0003800000 */
[----:B------:R-:W0:Y:S02]  /*12160*/  S2R R0, SR_TID.X ;  /* 0x0000000000007919 */ /* 0x000e240000002100 */
[----:B0-----:R-:W-:-:S04]  /*12170*/  LOP3.LUT R0, R0, 0x7f, RZ, 0xc0, !PT ;  /* 0x0000007f00007812 */ /* 0x001fc800078ec0ff */
[----:B------:R-:W-:-:S13]  /*12180*/  ISETP.NE.AND P1, PT, R0, RZ, PT ;  /* 0x000000ff0000720c */ /* 0x000fda0003f25270 */
[----:B------:R-:W-:Y:S05]  /*12190*/  @P1 BRA `(.L_x_918) ;  /* 0x0000003c00781947 */ /* 0x000fea0003800000 */
[----:B------:R-:W0:Y:S01]  /*121a0*/  S2R R5, SR_LANEID ;  /* 0x0000000000057919 */ /* 0x000e220000000000 */
[----:B------:R-:W-:Y:S01]  /*121b0*/  VOTEU.ANY UR4, UPT, PT ;  /* 0x0000000000047886 */ /* 0x000fe200038e0100 */
[----:B------:R-:W1:Y:S01]  /*121c0*/  LDC.64 R2, c[0x0][0xc80] ;  /* 0x00032000ff027b82 */ /* 0x000e620000000a00 */
[----:B------:R-:W0:Y:S02]  /*121d0*/  FLO.U32 R0, UR4 ;  /* 0x0000000400007d00 */ /* 0x000e2400080e0000 */
[----:B0-----:R-:W-:-:S06]  /*121e0*/  ISETP.EQ.U32.AND P0, PT, R0, R5, PT ;  /* 0x000000050000720c */ /* 0x001fcc0003f02070 */
[----:B------:R-:W1:Y:S07]  /*121f0*/  POPC R5, UR4 ;  /* 0x0000000400057d09 */ /* 0x000e6e0008000000 */
[----:B-1----:R-:W2:Y:S01]  /*12200*/  @P0 ATOMG.E.ADD.STRONG.GPU PT, R3, desc[UR48][R2.64], R5 ;  /* 0x00000005020309a8 */ /* 0x002ea200081ee1f0 */
[----:B------:R-:W0:Y:S02]  /*12210*/  S2R R4, SR_LTMASK ;  /* 0x0000000000047919 */ /* 0x000e240000003900 */
[----:B0-----:R-:W-:-:S04]  /*12220*/  LOP3.LUT R4, R4, UR4, RZ, 0xc0, !PT ;  /* 0x0000000404047c12 */ /* 0x001fc8000f8ec0ff */
[----:B------:R-:W0:Y:S01]  /*12230*/  POPC R27, R4 ;  /* 0x00000004001b7309 */ /* 0x000e220000000000 */
[----:B--2---:R-:W0:Y:S02]  /*12240*/  SHFL.IDX PT, R0, R3, R0, 0x1f ;  /* 0x00001f0003007589 */ /* 0x004e2400000e0000 */
[----:B0-----:R-:W-:Y:S01]  /*12250*/  IADD3 R27, R0, UR42, R27 ;  /* 0x0000002a001b7c10 */ /* 0x001fe2000fffe01b */
[----:B------:R-:W-:Y:S06]  /*12260*/  BRA `(.L_x_918) ;  /* 0x0000003c00447947 */ /* 0x000fec0003800000 */
.L_x_917:
        /* <DEDUP_REMOVED lines=20> */
.L_x_920:
[----:B------:R-:W-:Y:S05]  /*123b0*/  BSYNC B6 ;  /* 0x0000000000067941 */ /* 0x000fea0003800000 */
.L_x_919:
        /* <DEDUP_REMOVED lines=8> */
[----:B------:R0:W1:Y:S01]  /*12440*/  LDC.64 R2, c[0x4][R18] ;  /* 0x0100000012027b82 */ /* 0x0000620000000a00 */
        /* <DEDUP_REMOVED lines=11> */
.L_x_923:
        /* <DEDUP_REMOVED lines=15> */
.L_x_922:
[----:B------:R-:W-:Y:S05]  /*125f0*/  BSYNC B6 ;  /* 0x0000000000067941 */ /* 0x000fea0003800000 */
.L_x_921:
[----:B------:R-:W-:Y:S01]  /*12600*/  ULDC.64 UR4, c[0x0][0x9f8] ;  /* 0x00027e0000047ab9 */ /* 0x000fe20000000a00 */
[----:B------:R-:W-:Y:S01]  /*12610*/  IMAD.U32 R23, RZ, RZ, UR43 ;  /* 0x0000002bff177e24 */ /* 0x000fe2000f8e00ff */
[----:B------:R-:W-:-:S04]  /*12620*/  UISETP.NE.U32.AND UP0, UPT, UR4, URZ, UPT ;  /* 0x0000003f0400728c */ /* 0x000fc8000bf05070 */
[----:B------:R-:W-:-:S06]  /*12630*/  UISETP.NE.AND.EX UP0, UPT, UR5, URZ, UPT, UP0 ;  /* 0x0000003f0500728c */ /* 0x000fcc000bf05300 */
[----:B------:R-:W-:-:S05]  /*12640*/  PLOP3.LUT P0, PT, PT, PT, UP0, 0x80, 0x0 ;  /* 0x000000000000781c */ /* 0x000fca0003f0f008 */
[----:B------:R-:W-:Y:S02]  /*12650*/  @UP0 ULDC.64 UR4, c[0x0][0x9f8] ;  /* 0x00027e0000040ab9 */ /* 0x000fe40000000a00 */
[----:B------:R-:W-:-:S06]  /*12660*/  @UP0 UIMAD.WIDE UR4, UR43, 0x4, UR4 ;  /* 0x000000042b0408a5 */ /* 0x000fcc000f8e0204 */
[----:B------:R-:W-:Y:S02]  /*12670*/  IMAD.U32 R2, RZ, RZ, UR4 ;  /* 0x00000004ff027e24 */ /* 0x000fe4000f8e00ff */
[----:B------:R-:W-:-:S05]  /*12680*/  IMAD.U32 R3, RZ, RZ, UR5 ;  /* 0x00000005ff037e24 */ /* 0x000fca000f8e00ff */
[----:B------:R0:W2:Y:S01]  /*12690*/  @P0 LDG.E R23, desc[UR48][R2.64] ;  /* 0x0000003002170981 */ /* 0x0000a2000c1e1900 */
[----:B------:R-:W-:Y:S01]  /*126a0*/  UMOV UR4, 0xffffffff ;  /* 0xffffffff00047882 */ /* 0x000fe20000000000 */
[----:B------:R-:W-:Y:S01]  /*126b0*/  IMAD.U32 R22, RZ, RZ, UR40 ;  /* 0x00000028ff167e24 */ /* 0x000fe2000f8e00ff */
[----:B------:R-:W-:Y:S01]  /*126c0*/  LOP3.LUT R19, R19, 0xfffffffe, RZ, 0xc0, !PT ;  /* 0xfffffffe13137812 */ /* 0x000fe200078ec0ff */
[----:B------:R-:W1:Y:S02]  /*126d0*/  S2R R18, SR_TID.X ;  /* 0x0000000000127919 */ /* 0x000e640000002100 */
[----:B------:R-:W-:Y:S01]  /*126e0*/  VIADD R22, R22, 0xffffffff ;  /* 0xffffffff16167836 */ /* 0x000fe20000000000 */
[----:B0-----:R-:W0:Y:S02]  /*126f0*/  LDC.64 R2, c[0x0][0x418] ;  /* 0x00010600ff027b82 */ /* 0x001e240000000a00 */
[----:B0-----:R-:W-:Y:S02]  /*12700*/  ISETP.NE.U32.AND P0, PT, R2, RZ, PT ;  /* 0x000000ff0200720c */ /* 0x001fe40003f05070 */
[----:B-1----:R-:W-:-:S02]  /*12710*/  SHF.R.U32.HI R20, RZ, 0x5, R18 ;  /* 0x00000005ff147819 */ /* 0x002fc40000011612 */
[----:B------:R-:W-:Y:S02]  /*12720*/  ISETP.NE.AND.EX P1, PT, R3, RZ, PT, P0 ;  /* 0x000000ff0300720c */ /* 0x000fe40003f25300 */
[----:B------:R-:W-:-:S11]  /*12730*/  LOP3.LUT R20, R20, 0x3, RZ, 0xc0, !PT ;  /* 0x0000000314147812 */ /* 0x000fd600078ec0ff */
[----:B------:R-:W-:Y:S02]  /*12740*/  @P1 LOP3.LUT R19, R19, 0x1, RZ, 0xfc, !PT ;  /* 0x0000000113131812 */ /* 0x000fe400078efcff */
[----:B--2---:R-:W-:Y:S02]  /*12750*/  SHF.R.S32.HI R25, RZ, 0x1f, R23 ;  /* 0x0000001fff197819 */ /* 0x004fe40000011417 */
[----:B------:R-:W-:Y:S01]  /*12760*/  SEL R18, R23, RZ, !P1 ;  /* 0x000000ff17127207 */ /* 0x000fe20004800000 */
[----:B------:R-:W-:Y:S06]  /*12770*/  BRA.DIV UR4, `(.L_x_924) ;  /* 0x0000004204207947 */ /* 0x000fec000b800000 */
[----:B------:R0:W1:Y:S02]  /*12780*/  SHFL.IDX PT, R14, R20, RZ, 0x1f ;  /* 0x00001fff140e7589 */ /* 0x00006400000e0000 */
.L_x_1020:
[----:B-1----:R-:W-:Y:S02]  /*12790*/  ISETP.NE.AND P0, PT, R14, RZ, PT ;  /* 0x000000ff0e00720c */ /* 0x002fe40003f05270 */
[----:B------:R-:W-:Y:S02]  /*127a0*/  PLOP3.LUT P2, PT, PT, PT, PT, 0x8, 0x0 ;  /* 0x000000000000781c */ /* 0x000fe40003f4e170 */
[----:B------:R-:W-:-:S11]  /*127b0*/  LOP3.LUT R19, R19, 0xfffffffd, RZ, 0xc0, !PT ;  /* 0xfffffffd13137812 */ /* 0x000fd600078ec0ff */
[----:B------:R-:W-:Y:S01]  /*127c0*/  @P2 LOP3.LUT R19, R19, 0x2, RZ, 0xfc, !PT ;  /* 0x0000000213132812 */ /* 0x000fe200078efcff */
[----:B------:R-:W-:Y:S06]  /*127d0*/  @P0 BRA `(.L_x_925) ;  /* 0x0000000400140947 */ /* 0x000fec0003800000 */
[----:B------:R-:W-:-:S03]  /*127e0*/  UMOV UR4, 0xffffffff ;  /* 0xffffffff00047882 */ /* 0x000fc60000000000 */
[----:B------:R-:W-:Y:S05]  /*127f0*/  BRA.DIV UR4, `(.L_x_926) ;  /* 0x0000004204207947 */ /* 0x000fea000b800000 */
[----:B------:R-:W-:-:S13]  /*12800*/  ELECT P6, URZ, PT ;  /* 0x00000000003f782f */ /* 0x000fda00038c0000 */
.L_x_1023:
[----:B------:R-:W-:Y:S05]  /*12810*/  @!P6 BRA `(.L_x_925) ;  /* 0x000000040004e947 */ /* 0x000fea0003800000 */
[----:B------:R-:W-:Y:S01]  /*12820*/  IMAD.MOV.U32 R18, RZ, RZ, R23 ;  /* 0x000000ffff127224 */ /* 0x000fe200078e0017 */
[----:B------:R-:W-:Y:S06]  /*12830*/  @!P1 BRA `(.L_x_927) ;  /* 0x0000000000489947 */ /* 0x000fec0003800000 */
[----:B------:R-:W1:Y:S01]  /*12840*/  LDC R0, c[0x0][0x43c] ;  /* 0x00010f00ff007b82 */ /* 0x000e620000000800 */
[----:B------:R-:W-:Y:S01]  /*12850*/  IMAD.MOV.U32 R6, RZ, RZ, R22 ;  /* 0x000000ffff067224 */ /* 0x000fe200078e0016 */
[----:B------:R-:W-:Y:S02]  /*12860*/  ULDC.64 UR4, c[0x0][0x428] ;  /* 0x00010a0000047ab9 */ /* 0x000fe40000000a00 */
[----:B------:R-:W-:-:S04]  /*12870*/  IMAD R8, R25, UR4, RZ ;  /* 0x0000000419087c24 */ /* 0x000fc8000f8e02ff */
[----:B------:R-:W-:Y:S01]  /*12880*/  IMAD R7, R23, UR5, R8 ;  /* 0x0000000517077c24 */ /* 0x000fe2000f8e0208 */
[----:B-1----:R-:W-:-:S13]  /*12890*/  ISETP.NE.AND P0, PT, R0, 0x1, PT ;  /* 0x000000010000780c */ /* 0x002fda0003f05270 */
[----:B------:R-:W1:Y:S02]  /*128a0*/  @P0 LDC.64 R4, c[0x0][0x440] ;  /* 0x00011000ff040b82 */ /* 0x000e640000000a00 */
[----:B-1----:R-:W-:-:S05]  /*128b0*/  @P0 IMAD.HI.U32 R4, R22, R4, RZ ;  /* 0x0000000416040227 */ /* 0x002fca00078e00ff */
[----:B------:R-:W-:-:S04]  /*128c0*/  @P0 SHF.R.U32.HI R6, RZ, R5, R4 ;  /* 0x00000005ff060219 */ /* 0x000fc80000011604 */
[--C-:B------:R-:W-:Y:S01]  /*128d0*/  SHF.R.S32.HI R5, RZ, 0x1f, R6.reuse ;  /* 0x0000001fff057819 */ /* 0x100fe20000011406 */
[----:B------:R-:W-:-:S04]  /*128e0*/  IMAD.MOV.U32 R4, RZ, RZ, R6 ;  /* 0x000000ffff047224 */ /* 0x000fc800078e0006 */
[----:B------:R-:W-:-:S04]  /*128f0*/  IMAD.WIDE.U32 R4, R23, UR4, R4 ;  /* 0x0000000417047c25 */ /* 0x000fc8000f8e0004 */
[----:B------:R-:W-:Y:S01]  /*12900*/  IMAD.IADD R5, R5, 0x1, R7 ;  /* 0x0000000105057824 */ /* 0x000fe200078e0207 */
[----:B------:R-:W-:-:S04]  /*12910*/  LEA R2, P0, R4, R2, 0x2 ;  /* 0x0000000204027211 */ /* 0x000fc800078010ff */
[----:B------:R-:W-:-:S05]  /*12920*/  LEA.HI.X R3, R4, R3, R5, 0x2, P0 ;  /* 0x0000000304037211 */ /* 0x000fca00000f1405 */
[----:B------:R1:W5:Y:S01]  /*12930*/  LDG.E R18, desc[UR48][R2.64] ;  /* 0x0000003002127981 */ /* 0x000362000c1e1900 */
[----:B------:R-:W-:-:S04]  /*12940*/  IMAD.MOV R5, RZ, RZ, -R6 ;  /* 0x000000ffff057224 */ /* 0x000fc800078e0a06 */
[----:B------:R-:W-:-:S07]  /*12950*/  IMAD R22, R0, R5, R22 ;  /* 0x0000000500167224 */ /* 0x000fce00078e0216 */
.L_x_927:
[----:B------:R-:W2:Y:S01]  /*12960*/  S2R R0, SR_TID.X ;  /* 0x0000000000007919 */ /* 0x000ea20000002100 */
[----:B-1----:R-:W-:Y:S01]  /*12970*/  IMAD R3, R16, 0x8, R17 ;  /* 0x0000000810037824 */ /* 0x002fe200078e0211 */
[----:B--2---:R-:W-:Y:S02]  /*12980*/  LOP3.LUT R2, R0, 0x7f, RZ, 0xc0, !PT ;  /* 0x0000007f00027812 */ /* 0x004fe400078ec0ff */
[----:B------:R-:W-:Y:S02]  /*12990*/  SHF.L.U32 R0, R24, 0x1f, RZ ;  /* 0x0000001f18007819 */ /* 0x000fe400000006ff */
[----:B------:R-:W-:Y:S02]  /*129a0*/  ISETP.NE.AND P1, PT, R2, RZ, PT ;  /* 0x000000ff0200720c */ /* 0x000fe40003f25270 */
[----:B------:R-:W1:Y:S02]  /*129b0*/  SYNCS.PHASECHK.TRANS64.TRYWAIT P0, [R3+URZ+0x2d840], R0 ;  /* 0x02d84000030075a7 */ /* 0x000e64000800017f */
[----:B-1----:R-:W-:Y:S09]  /*129c0*/  @!P0 BRA `(.L_x_928) ;  /* 0x0000003c00cc8947 */ /* 0x002ff20003800000 */
.L_x_1024:
[----:B------:R-:W-:Y:S05]  /*129d0*/  @P1 BRA `(.L_x_929) ;  /* 0x0000000000141947 */ /* 0x000fea0003800000 */
[----:B------:R-:W-:Y:S01]  /*129e0*/  ISETP.NE.AND P0, PT, R28, RZ, PT ;  /* 0x000000ff1c00720c */ /* 0x000fe20003f05270 */
[----:B-1----:R-:W-:-:S04]  /*129f0*/  IMAD.MOV.U32 R0, RZ, RZ, 0x6000 ;  /* 0x00006000ff007424 */ /* 0x002fc800078e00ff */
[----:B------:R2:W-:Y:S08]  /*12a00*/  SYNCS.ARRIVE.TRANS64 RZ, [R3+URZ+0x2d830], R0 ;  /* 0x02d8300003ff79a7 */ /* 0x0005f0000800003f */
[----:B------:R-:W-:Y:S05]  /*12a10*/  @!P0 BRA `(.L_x_929) ;  /* 0x0000000000048947 */ /* 0x000fea0003800000 */
[----:B------:R-:W-:Y:S01]  /*12a20*/  BPT.TRAP 0x1 ;  /* 0x000000040000795c */ /* 0x000fe20000300000 */
.L_x_929:
[----:B-12---:R-:W-:Y:S01]  /*12a30*/  IMAD R0, R16, 0x6000, R17 ;  /* 0x0000600010007824 */ /* 0x006fe200078e0211 */
[----:B------:R-:W-:Y:S01]  /*12a40*/  R2UR UR33, R3 ;  /* 0x00000000032172ca */ /* 0x000fe200000e0000 */
[----:B------:R-:W-:Y:S01]  /*12a50*/  UIADD3 UR4, UP0, UR46, 0x370, URZ ;  /* 0x000003702e047890 */ /* 0x000fe2000ff1e03f */
[----:B------:R-:W-:Y:S01]  /*12a60*/  R2UR UR35, R22 ;  /* 0x00000000162372ca */ /* 0x000fe200000e0000 */
[----:B------:R-:W-:Y:S01]  /*12a70*/  UMOV UR6, 0x0 ;  /* 0x0000000000067882 */ /* 0x000fe20000000000 */
[----:B------:R-:W-:Y:S01]  /*12a80*/  R2UR UR8, R0 ;  /* 0x00000000000872ca */ /* 0x000fe200000e0000 */
[----:B------:R-:W-:Y:S01]  /*12a90*/  UIADD3.X UR5, URZ, UR47, URZ, UP0, !UPT ;  /* 0x0000002f3f057290 */ /* 0x000fe200087fe43f */
[----:B-----5:R-:W-:Y:S01]  /*12aa0*/  R2UR UR37, R18 ;  /* 0x00000000122572ca */ /* 0x020fe200000e0000 */
[----:B------:R-:W-:Y:S01]  /*12ab0*/  UMOV UR7, 0x14f00000 ;  /* 0x14f0000000077882 */ /* 0x000fe20000000000 */
[----:B------:R-:W-:Y:S01]  /*12ac0*/  UMOV UR34, URZ ;  /* 0x0000003f00227c82 */ /* 0x000fe20008000000 */
[----:B------:R-:W-:Y:S01]  /*12ad0*/  UMOV UR18, 0x20 ;  /* 0x0000002000127882 */ /* 0x000fe20000000000 */
[----:B------:R-:W-:Y:S01]  /*12ae0*/  UMOV UR20, UR36 ;  /* 0x0000002400147c82 */ /* 0x000fe20008000000 */
[----:B------:R-:W-:Y:S01]  /*12af0*/  UMOV UR10, 0x40 ;  /* 0x00000040000a7882 */ /* 0x000fe20000000000 */
[----:B------:R-:W-:Y:S01]  /*12b00*/  UMOV UR12, UR36 ;  /* 0x00000024000c7c82 */ /* 0x000fe20008000000 */
[----:B------:R-:W-:Y:S01]  /*12b10*/  UIADD3 UR33, UR33, 0x2d830, URZ ;  /* 0x0002d83021217890 */ /* 0x000fe2000fffe03f */
[----:B------:R-:W-:Y:S01]  /*12b20*/  PLOP3.LUT P0, PT, PT, PT, PT, 0x80, 0x0 ;  /* 0x000000000000781c */ /* 0x000fe20003f0f070 */
[----:B------:R-:W-:Y:S01]  /*12b30*/  USHF.L.U32 UR35, UR35, 0x7, URZ ;  /* 0x0000000723237899 */ /* 0x000fe2000800063f */
[----:B------:R-:W-:Y:S01]  /*12b40*/  LOP3.LUT R19, R19, 0xfffffffd, RZ, 0xc0, !PT ;  /* 0xfffffffd13137812 */ /* 0x000fe200078ec0ff */
[----:B------:R-:W-:-:S02]  /*12b50*/  UIADD3 UR32, UR8, 0x15400, URZ ;  /* 0x0001540008207890 */ /* 0x000fc4000fffe03f */
[----:B------:R-:W-:Y:S02]  /*12b60*/  UIADD3 UR16, UR8, 0x17400, URZ ;  /* 0x0001740008107890 */ /* 0x000fe4000fffe03f */
[----:B------:R-:W-:Y:S01]  /*12b70*/  UIADD3 UR8, UR8, 0x19400, URZ ;  /* 0x0001940008087890 */ /* 0x000fe2000fffe03f */
[----:B------:R-:W-:Y:S01]  /*12b80*/  UMOV UR21, UR37 ;  /* 0x0000002500157c82 */ /* 0x000fe20008000000 */
[----:B------:R-:W-:Y:S01]  /*12b90*/  UMOV UR17, UR33 ;  /* 0x0000002100117c82 */ /* 0x000fe20008000000 */
[----:B------:R-:W-:Y:S01]  /*12ba0*/  UMOV UR19, UR35 ;  /* 0x0000002300137c82 */ /* 0x000fe20008000000 */
[----:B------:R-:W-:Y:S01]  /*12bb0*/  UMOV UR13, UR37 ;  /* 0x00000025000d7c82 */ /* 0x000fe20008000000 */
[----:B------:R-:W-:Y:S01]  /*12bc0*/  UMOV UR9, UR33 ;  /* 0x0000002100097c82 */ /* 0x000fe20008000000 */
[----:B------:R-:W-:Y:S01]  /*12bd0*/  UMOV UR11, UR35 ;  /* 0x00000023000b7c82 */ /* 0x000fe20008000000 */
[----:B------:R1:W-:Y:S01]  /*12be0*/  UTMALDG.4D [UR32], [UR4], desc[UR6] ;  /* 0x00000620040075b4 */ /* 0x0003e20008019000 */
[----:B------:R-:W-:Y:S01]  /*12bf0*/  @P0 LOP3.LUT R19, R19, 0x2, RZ, 0xfc, !PT ;  /* 0x0000000213130812 */ /* 0x000fe200078efcff */
[----:B------:R1:W-:Y:S01]  /*12c00*/  UTMALDG.4D [UR16], [UR4], desc[UR6] ;  /* 0x00000610040075b4 */ /* 0x0003e20008019000 */
[----:B------:R1:W-:Y:S02]  /*12c10*/  UTMALDG.4D [UR8], [UR4], desc[UR6] ;  /* 0x00000608040075b4 */ /* 0x0003e40008019000 */
[----:B-1----:R-:W-:-:S03]  /*12c20*/  NOP ;  /* 0x0000000000007918 */ /* 0x002fc60000000000 */
.L_x_925:
[----:B------:R-:W-:Y:S05]  /*12c30*/  WARPSYNC.ALL ;  /* 0x0000000000007948 */ /* 0x000fea0003800000 */
[----:B------:R-:W-:Y:S01]  /*12c40*/  VIADD R0, R17, 0xc400 ;  /* 0x0000c40011007836 */ /* 0x000fe20000000000 */
[----:B------:R-:W-:Y:S01]  /*12c50*/  USHF.R.S32.HI UR4, URZ, 0x1f, UR36 ;  /* 0x0000001f3f047899 */ /* 0x000fe20008011424 */
[----:B------:R-:W-:Y:S01]  /*12c60*/  BAR.SYNC.DEFER_BLOCKING 0x8, 0x200 ;  /* 0x0208000000007b1d */ /* 0x000fe20000010000 */
[----:B------:R-:W-:Y:S02]  /*12c70*/  USHF.R.S32.HI UR37, URZ, 0x1f, UR43 ;  /* 0x0000001f3f257899 */ /* 0x000fe4000801142b */
[----:B------:R-:W-:-:S03]  /*12c80*/  LOP3.LUT P0, RZ, R0, 0x1bf, RZ, 0xc0, !PT ;  /* 0x000001bf00ff7812 */ /* 0x000fc6000780c0ff */
[----:B------:R-:W-:Y:S01]  /*12c90*/  ULDC.64 UR6, c[0x0][0x2d8] ;  /* 0x0000b60000067ab9 */ /* 0x000fe20000000a00 */
[----:B------:R-:W-:Y:S01]  /*12ca0*/  BSSY B6, `(.L_x_930) ;  /* 0x0000016000067945 */ /* 0x000fe20003800000 */
[----:B------:R-:W-:Y:S02]  /*12cb0*/  UIMAD UR4, UR4, UR6, URZ ;  /* 0x00000006040472a4 */ /* 0x000fe4000f8e023f */
[----:B------:R-:W-:Y:S02]  /*12cc0*/  UIMAD.WIDE.U32 UR50, UR36, UR6, URZ ;  /* 0x00000006243272a5 */ /* 0x000fe4000f8e003f */
[----:B------:R-:W-:-:S04]  /*12cd0*/  UIMAD UR4, UR36, UR7, UR4 ;  /* 0x00000007240472a4 */ /* 0x000fc8000f8e0204 */
[----:B------:R-:W-:Y:S01]  /*12ce0*/  UIADD3 UR45, UR51, UR4, URZ ;  /* 0x00000004332d7290 */ /* 0x000fe2000fffe03f */
[----:B------:R-:W-:Y:S11]  /*12cf0*/  @!P0 BRA `(.L_x_931) ;  /* 0x0000000000408947 */ /* 0x000ff60003800000 */
        /* <DEDUP_REMOVED lines=14> */
[----:B0-----:R-:W-:-:S07]  /*12de0*/  LEPC R20, `(.L_x_931) ;  /* 0x000000001014794e */ /* 0x001fce0000000000 */
[----:B-1----:R-:W-:Y:S05]  /*12df0*/  CALL.ABS.NOINC R2 ;  /* 0x0000000002007343 */ /* 0x002fea0003c00000 */
.L_x_931:
[----:B------:R-:W-:Y:S05]  /*12e00*/  BSYNC B6 ;  /* 0x0000000000067941 */ /* 0x000fea0003800000 */
.L_x_930:
[----:B------:R-:W1:Y:S01]  /*12e10*/  LDC R9, c[0x0][0x448] ;  /* 0x00011200ff097b82 */ /* 0x000e620000000800 */
[----:B0-----:R-:W0:Y:S01]  /*12e20*/  S2R R20, SR_TID.X ;  /* 0x0000000000147919 */ /* 0x001e220000002100 */
[----:B------:R-:W-:Y:S01]  /*12e30*/  ULDC.64 UR8, c[0x0][0x2e0] ;  /* 0x0000b80000087ab9 */ /* 0x000fe20000000a00 */
[----:B------:R-:W-:Y:S01]  /*12e40*/  UMOV UR44, UR50 ;  /* 0x00000032002c7c82 */ /* 0x000fe20008000000 */
[----:B------:R-:W-:Y:S01]  /*12e50*/  UIMAD UR6, UR37, UR8, URZ ;  /* 0x00000008250672a4 */ /* 0x000fe2000f8e023f */
[----:B------:R-:W2:Y:S01]  /*12e60*/  S2R R10, SR_TID.X ;  /* 0x00000000000a7919 */ /* 0x000ea20000002100 */
[----:B------:R-:W-:Y:S02]  /*12e70*/  UIMAD.WIDE.U32 UR4, UR43, UR8, UR44 ;  /* 0x000000082b0472a5 */ /* 0x000fe4000f8e002c */
[----:B------:R-:W-:-:S03]  /*12e80*/  UIMAD UR6, UR43, UR9, UR6 ;  /* 0x000000092b0672a4 */ /* 0x000fc6000f8e0206 */
[----:B------:R-:W-:Y:S01]  /*12e90*/  ULDC.64 UR8, c[0x0][0x2d0] ;  /* 0x0000b40000087ab9 */ /* 0x000fe20000000a00 */
[----:B------:R-:W-:Y:S01]  /*12ea0*/  UIADD3 UR6, UR5, UR6, URZ ;  /* 0x0000000605067290 */ /* 0x000fe2000fffe03f */
[----:B------:R-:W-:-:S04]  /*12eb0*/  IMAD.U32 R4, RZ, RZ, UR4 ;  /* 0x00000004ff047e24 */ /* 0x000fc8000f8e00ff */
[----:B------:R-:W-:Y:S01]  /*12ec0*/  IMAD.MOV.U32 R2, RZ, RZ, R4 ;  /* 0x000000ffff027224 */ /* 0x000fe200078e0004 */
[----:B-1----:R-:W-:Y:S02]  /*12ed0*/  ISETP.NE.AND P1, PT, R9, 0x1, PT ;  /* 0x000000010900780c */ /* 0x002fe40003f25270 */
[C---:B0-----:R-:W-:Y:S01]  /*12ee0*/  LOP3.LUT R21, R20.reuse, 0x7f, RZ, 0xc0, !PT ;  /* 0x0000007f14157812 */ /* 0x041fe200078ec0ff */
[----:B------:R-:W-:-:S10]  /*12ef0*/  IMAD.SHL.U32 R20, R20, 0x20, RZ ;  /* 0x0000002014147824 */ /* 0x000fd400078e00ff */
[----:B------:R-:W0:Y:S01]  /*12f00*/  @P1 LDC R3, c[0x0][0x44c] ;  /* 0x00011300ff031b82 */ /* 0x000e220000000800 */
[----:B------:R-:W-:Y:S01]  /*12f10*/  SHF.R.U32.HI R21, RZ, 0x2, R21 ;  /* 0x00000002ff157819 */ /* 0x000fe20000011615 */
[----:B--2---:R-:W-:-:S03]  /*12f20*/  IMAD.SHL.U32 R10, R10, 0x8, RZ ;  /* 0x000000080a0a7824 */ /* 0x004fc600078e00ff */
[----:B------:R-:W-:Y:S02]  /*12f30*/  LOP3.LUT R20, R21, 0x60, R20, 0xf8, !PT ;  /* 0x0000006015147812 */ /* 0x000fe400078ef814 */
[----:B------:R-:W1:Y:S01]  /*12f40*/  S2R R21, SR_TID.X ;  /* 0x0000000000157919 */ /* 0x000e620000002100 */
[----:B------:R-:W2:Y:S01]  /*12f50*/  @P1 LDC R5, c[0x0][0x450] ;  /* 0x00011400ff051b82 */ /* 0x000ea20000000800 */
[----:B------:R-:W-:Y:S01]  /*12f60*/  LOP3.LUT R10, R10, 0x18, RZ, 0xc0, !PT ;  /* 0x000000180a0a7812 */ /* 0x000fe200078ec0ff */
[----:B------:R-:W-:-:S03]  /*12f70*/  VIADD R6, R20, UR41 ;  /* 0x0000002914067c36 */ /* 0x000fc60008000000 */
[C---:B------:R-:W-:Y:S01]  /*12f80*/  LOP3.LUT R12, R10.reuse, 0x20, RZ, 0xfc, !PT ;  /* 0x000000200a0c7812 */ /* 0x040fe200078efcff */
[----:B------:R-:W-:Y:S01]  /*12f90*/  IMAD.MOV.U32 R7, RZ, RZ, R6 ;  /* 0x000000ffff077224 */ /* 0x000fe200078e0006 */
[----:B------:R-:W-:Y:S01]  /*12fa0*/  LOP3.LUT R10, R10, 0x40, RZ, 0xfc, !PT ;  /* 0x000000400a0a7812 */ /* 0x000fe200078efcff */
[----:B0-----:R-:W-:-:S04]  /*12fb0*/  @P1 IMAD.HI.U32 R0, R6, R3, RZ ;  /* 0x0000000306001227 */ /* 0x001fc800078e00ff */
[----:B------:R-:W-:Y:S01]  /*12fc0*/  IMAD.U32 R3, RZ, RZ, UR6 ;  /* 0x00000006ff037e24 */ /* 0x000fe2000f8e00ff */
[----:B------:R-:W-:Y:S01]  /*12fd0*/  ULDC.64 UR6, c[0x0][0x280] ;  /* 0x0000a00000067ab9 */ /* 0x000fe20000000a00 */
[----:B--2---:R-:W-:Y:S01]  /*12fe0*/  @P1 SHF.R.U32.HI R7, RZ, R5, R0 ;  /* 0x00000005ff071219 */ /* 0x004fe20000011600 */
[----:B------:R-:W-:Y:S01]  /*12ff0*/  IMAD.U32 R5, RZ, RZ, UR5 ;  /* 0x00000005ff057e24 */ /* 0x000fe2000f8e00ff */
[----:B------:R-:W-:Y:S02]  /*13000*/  ULDC.64 UR4, c[0x0][0x2c8] ;  /* 0x0000b20000047ab9 */ /* 0x000fe40000000a00 */
[----:B------:R-:W-:Y:S01]  /*13010*/  SHF.R.S32.HI R0, RZ, 0x1f, R7 ;  /* 0x0000001fff007819 */ /* 0x000fe20000011407 */
[----:B------:R-:W-:-:S04]  /*13020*/  IMAD.WIDE.U32 R4, R7, UR8, R2 ;  /* 0x0000000807047c25 */ /* 0x000fc8000f8e0002 */
[----:B------:R-:W-:Y:S02]  /*13030*/  IMAD R0, R0, UR8, RZ ;  /* 0x0000000800007c24 */ /* 0x000fe4000f8e02ff */
[C---:B-1----:R-:W-:Y:S01]  /*13040*/  IMAD.SHL.U32 R20, R21.reuse, 0x8, RZ ;  /* 0x0000000815147824 */ /* 0x042fe200078e00ff */
[----:B------:R-:W-:Y:S01]  /*13050*/  LOP3.LUT R21, R21, 0x7f, RZ, 0xc0, !PT ;  /* 0x0000007f15157812 */ /* 0x000fe200078ec0ff */
[----:B------:R-:W-:Y:S02]  /*13060*/  IMAD R11, R7, UR9, R0 ;  /* 0x00000009070b7c24 */ /* 0x000fe4000f8e0200 */
[----:B------:R-:W-:Y:S01]  /*13070*/  IMAD.MOV R0, RZ, RZ, -R7 ;  /* 0x000000ffff007224 */ /* 0x000fe200078e0a07 */
[----:B------:R-:W-:Y:S01]  /*13080*/  LOP3.LUT R20, R20, 0x18, RZ, 0xc0, !PT ;  /* 0x0000001814147812 */ /* 0x000fe200078ec0ff */
[----:B------:R-:W-:Y:S01]  /*13090*/  IMAD.IADD R5, R5, 0x1, R11 ;  /* 0x0000000105057824 */ /* 0x000fe200078e020b */
[----:B------:R-:W-:Y:S01]  /*130a0*/  SHF.R.U32.HI R21, RZ, 0x2, R21 ;  /* 0x00000002ff157819 */ /* 0x000fe20000011615 */
[----:B------:R-:W-:-:S02]  /*130b0*/  IMAD R7, R9, R0, R6 ;  /* 0x0000000009077224 */ /* 0x000fc400078e0206 */
[----:B------:R-:W-:Y:S02]  /*130c0*/  VIADD R6, R6, 0x80 ;  /* 0x0000008006067836 */ /* 0x000fe40000000000 */
[----:B------:R-:W-:Y:S01]  /*130d0*/  IMAD.WIDE.U32 R4, R7, UR4, R4 ;  /* 0x0000000407047c25 */ /* 0x000fe2000f8e0004 */
[----:B------:R-:W-:-:S05]  /*130e0*/  SHF.R.S32.HI R0, RZ, 0x1f, R7 ;  /* 0x0000001fff007819 */ /* 0x000fca0000011407 */
[----:B------:R-:W-:-:S04]  /*130f0*/  IMAD R0, R0, UR4, RZ ;  /* 0x0000000400007c24 */ /* 0x000fc8000f8e02ff */
[----:B------:R-:W-:Y:S01]  /*13100*/  IMAD R11, R7, UR5, R0 ;  /* 0x00000005070b7c24 */ /* 0x000fe2000f8e0200 */
[----:B------:R-:W-:Y:S01]  /*13110*/  LEA R0, P0, R4, UR6, 0x1 ;  /* 0x0000000604007c11 */ /* 0x000fe2000f8008ff */
[----:B------:R-:W0:Y:S02]  /*13120*/  @P1 LDC R7, c[0x0][0x44c] ;  /* 0x00011300ff071b82 */ /* 0x000e240000000800 */
[----:B------:R-:W-:-:S05]  /*13130*/  IMAD.IADD R5, R5, 0x1, R11 ;  /* 0x0000000105057824 */ /* 0x000fca00078e020b */
[----:B------:R-:W-:Y:S02]  /*13140*/  LEA.HI.X R4, R4, UR7, R5, 0x1, P0 ;  /* 0x0000000704047c11 */ /* 0x000fe400080f0c05 */
[----:B------:R-:W1:Y:S01]  /*13150*/  @P1 LDC R5, c[0x0][0x450] ;  /* 0x00011400ff051b82 */ /* 0x000e620000000800 */
[----:B0-----:R-:W-:-:S04]  /*13160*/  @P1 IMAD.HI.U32 R8, R6, R7, RZ ;  /* 0x0000000706081227 */ /* 0x001fc800078e00ff */
[----:B------:R-:W-:Y:S01]  /*13170*/  IMAD.MOV.U32 R7, RZ, RZ, R6 ;  /* 0x000000ffff077224 */ /* 0x000fe200078e0006 */
[----:B-1----:R-:W-:-:S05]  /*13180*/  @P1 SHF.R.U32.HI R7, RZ, R5, R8 ;  /* 0x00000005ff071219 */ /* 0x002fca0000011608 */
[----:B------:R-:W-:Y:S02]  /*13190*/  IMAD.MOV R5, RZ, RZ, -R7 ;  /* 0x000000ffff057224 */ /* 0x000fe400078e0a07 */
[----:B------:R-:W-:-:S04]  /*131a0*/  IMAD.WIDE.U32 R2, R7, UR8, R2 ;  /* 0x0000000807027c25 */ /* 0x000fc8000f8e0002 */
[----:B------:R-:W-:Y:S01]  /*131b0*/  IMAD R5, R9, R5, R6 ;  /* 0x0000000509057224 */ /* 0x000fe200078e0206 */
[----:B------:R-:W-:-:S05]  /*131c0*/  SHF.R.S32.HI R6, RZ, 0x1f, R7 ;  /* 0x0000001fff067819 */ /* 0x000fca0000011407 */
[----:B------:R-:W-:-:S04]  /*131d0*/  IMAD R6, R6, UR8, RZ ;  /* 0x0000000806067c24 */ /* 0x000fc8000f8e02ff */
[----:B------:R-:W-:Y:S01]  /*131e0*/  IMAD R7, R7, UR9, R6 ;  /* 0x0000000907077c24 */ /* 0x000fe2000f8e0206 */
[----:B------:R-:W-:-:S03]  /*131f0*/  SHF.R.S32.HI R6, RZ, 0x1f, R5 ;  /* 0x0000001fff067819 */ /* 0x000fc60000011405 */
[----:B------:R-:W-:Y:S02]  /*13200*/  IMAD.IADD R3, R3, 0x1, R7 ;  /* 0x0000000103037824 */ /* 0x000fe400078e0207 */
[----:B------:R-:W-:Y:S02]  /*13210*/  IMAD R6, R6, UR4, RZ ;  /* 0x0000000406067c24 */ /* 0x000fe4000f8e02ff */
[C---:B------:R-:W-:Y:S01]  /*13220*/  IMAD.WIDE.U32 R2, R5.reuse, UR4, R2 ;  /* 0x0000000405027c25 */ /* 0x040fe2000f8e0002 */
[----:B------:R-:W-:Y:S02]  /*13230*/  ULDC UR4, c[0x0][0x2b8] ;  /* 0x0000ae0000047ab9 */ /* 0x000fe40000000800 */
[----:B------:R-:W-:Y:S01]  /*13240*/  ISETP.GE.AND P1, PT, R12, UR4, PT ;  /* 0x000000040c007c0c */ /* 0x000fe2000bf26270 */
[----:B------:R-:W-:Y:S01]  /*13250*/  IMAD R7, R5, UR5, R6 ;  /* 0x0000000505077c24 */ /* 0x000fe2000f8e0206 */
[----:B------:R-:W-:Y:S02]  /*13260*/  LEA R8, P0, R2, UR6, 0x1 ;  /* 0x0000000602087c11 */ /* 0x000fe4000f8008ff */
[----:B------:R-:W-:Y:S01]  /*13270*/  ISETP.GE.AND P2, PT, R10, UR4, PT ;  /* 0x000000040a007c0c */ /* 0x000fe2000bf46270 */
[----:B------:R-:W-:-:S05]  /*13280*/  IMAD.IADD R7, R3, 0x1, R7 ;  /* 0x0000000103077824 */ /* 0x000fca00078e0207 */
[----:B------:R-:W-:Y:S02]  /*13290*/  LEA.HI.X R7, R2, UR7, R7, 0x1, P0 ;  /* 0x0000000702077c11 */ /* 0x000fe400080f0c07 */
[----:B------:R-:W-:Y:S01]  /*132a0*/  ISETP.GE.AND P0, PT, R20, UR4, PT ;  /* 0x0000000414007c0c */ /* 0x000fe2000bf06270 */
[----:B------:R-:W-:-:S03]  /*132b0*/  UMOV UR4, 0xffffffff ;  /* 0xffffffff00047882 */ /* 0x000fc60000000000 */
[----:B------:R-:W-:Y:S09]  /*132c0*/  BRA.DIV UR4, `(.L_x_932) ;  /* 0x0000003604a07947 */ /* 0x000ff2000b800000 */
[----:B------:R-:W0:Y:S01]  /*132d0*/  SHFL.IDX PT, R14, R0, RZ, 0x1c1f ;  /* 0x001c1fff000e7589 */ /* 0x000e2200000e0000 */
[----:B------:R-:W-:Y:S01]  /*132e0*/  ULDC UR4, c[0x0][0x288] ;  /* 0x0000a20000047ab9 */ /* 0x000fe20000000800 */
[----:B------:R-:W-:Y:S02]  /*132f0*/  VIADD R6, R21, UR41 ;  /* 0x0000002915067c36 */ /* 0x000fe40008000000 */
[----:B------:R-:W1:Y:S01]  /*13300*/  SHFL.IDX PT, R2, R4, RZ, 0x1c1f ;  /* 0x001c1fff04027589 */ /* 0x000e6200000e0000 */
[----:B------:R-:W-:Y:S02]  /*13310*/  IMAD R5, R9, UR4, RZ ;  /* 0x0000000409057c24 */ /* 0x000fe4000f8e02ff */
[----:B------:R-:W-:-:S03]  /*13320*/  VIADD R10, R6, 0x20 ;  /* 0x00000020060a7836 */ /* 0x000fc60000000000 */
[----:B------:R-:W-:-:S13]  /*13330*/  ISETP.GE.AND P4, PT, R6, R5, PT ;  /* 0x000000050600720c */ /* 0x000fda0003f86270 */
[----:B0-----:R-:W-:-:S05]  /*13340*/  @!P4 LEA R14, P3, R20, R14, 0x1 ;  /* 0x0000000e140ec211 */ /* 0x001fca00078608ff */
[----:B-1----:R-:W-:Y:S02]  /*13350*/  @!P4 IMAD.X R3, RZ, RZ, R2, P3 ;  /* 0x000000ffff03c224 */ /* 0x002fe400018e0602 */
[----:B------:R-:W-:Y:S02]  /*13360*/  @!P4 IMAD.MOV.U32 R2, RZ, RZ, R14 ;  /* 0x000000ffff02c224 */ /* 0x000fe400078e000e */
[----:B------:R-:W0:Y:S04]  /*13370*/  SHFL.IDX PT, R14, R0, 0x1, 0x1c1f ;  /* 0x003c1f00000e7f89 */ /* 0x000e2800000e0000 */
[----:B------:R-:W-:Y:S04]  /*13380*/  @!P4 LDGSTS.E.BYPASS.LTC128B.128 [R26+0xc400], desc[UR48][R2.64], !P0 ;  /* 0x0c400000021acfae */ /* 0x000fe8000c101d70 */
[----:B------:R-:W-:Y:S04]  /*13390*/  @!P4 LDGSTS.E.BYPASS.LTC128B.128 [R26+0xf400], desc[UR48][R2.64+0x40], !P1 ;  /* 0x0f400040021acfae */ /* 0x000fe8000c901d70 */
[----:B------:R1:W-:Y:S01]  /*133a0*/  @!P4 LDGSTS.E.BYPASS.LTC128B.128 [R26+0x12400], desc[UR48][R2.64+0x80], !P2 ;  /* 0x12400080021acfae */ /* 0x0003e2000d101d70 */
[----:B------:R-:W-:Y:S01]  /*133b0*/  ISETP.GE.AND P4, PT, R10, R5, PT ;  /* 0x000000050a00720c */ /* 0x000fe20003f86270 */
[----:B------:R-:W-:-:S02]  /*133c0*/  VIADD R10, R6, 0x40 ;  /* 0x00000040060a7836 */ /* 0x000fc40000000000 */
[----:B-1----:R-:W1:Y:S10]  /*133d0*/  SHFL.IDX PT, R2, R4, 0x1, 0x1c1f ;  /* 0x003c1f0004027f89 */ /* 0x002e7400000e0000 */
[----:B0-----:R-:W-:-:S05]  /*133e0*/  @!P4 LEA R14, P3, R20, R14, 0x1 ;  /* 0x0000000e140ec211 */ /* 0x001fca00078608ff */
[----:B-1----:R-:W-:Y:S02]  /*133f0*/  @!P4 IMAD.X R9, RZ, RZ, R2, P3 ;  /* 0x000000ffff09c224 */ /* 0x002fe400018e0602 */
[----:B------:R-:W-:Y:S02]  /*13400*/  @!P4 IMAD.MOV.U32 R2, RZ, RZ, R14 ;  /* 0x000000ffff02c224 */ /* 0x000fe400078e000e */
[----:B------:R-:W-:Y:S01]  /*13410*/  @!P4 IMAD.MOV.U32 R3, RZ, RZ, R9 ;  /* 0x000000ffff03c224 */ /* 0x000fe200078e0009 */
[----:B------:R-:W0:Y:S04]  /*13420*/  SHFL.IDX PT, R14, R0, 0x2, 0x1c1f ;  /* 0x005c1f00000e7f89 */ /* 0x000e2800000e0000 */
[----:B------:R-:W-:Y:S04]  /*13430*/  @!P4 LDGSTS.E.BYPASS.LTC128B.128 [R26+0xcc00], desc[UR48][R2.64], !P0 ;  /* 0x0cc00000021acfae */ /* 0x000fe8000c101d70 */
[----:B------:R-:W-:Y:S04]  /*13440*/  @!P4 LDGSTS.E.BYPASS.LTC128B.128 [R26+0xfc00], desc[UR48][R2.64+0x40], !P1 ;  /* 0x0fc00040021acfae */ /* 0x000fe8000c901d70 */
[----:B------:R1:W-:Y:S01]  /*13450*/  @!P4 LDGSTS.E.BYPASS.LTC128B.128 [R26+0x12c00], desc[UR48][R2.64+0x80], !P2 ;  /* 0x12c00080021acfae */ /* 0x0003e2000d101d70 */
[----:B------:R-:W-:Y:S01]  /*13460*/  ISETP.GE.AND P4, PT, R10, R5, PT ;  /* 0x000000050a00720c */ /* 0x000fe20003f86270 */
[----:B------:R-:W-:-:S02]  /*13470*/  VIADD R10, R6, 0x60 ;  /* 0x00000060060a7836 */ /* 0x000fc40000000000 */
[----:B-1----:R-:W1:Y:S10]  /*13480*/  SHFL.IDX PT, R2, R4, 0x2, 0x1c1f ;  /* 0x005c1f0004027f89 */ /* 0x002e7400000e0000 */
[----:B0-----:R-:W-:Y:S01]  /*13490*/  @!P4 LEA R14, P3, R20, R14, 0x1 ;  /* 0x0000000e140ec211 */ /* 0x001fe200078608ff */
[----:B------:R-:W-:Y:S04]  /*134a0*/  SHFL.IDX PT, R4, R4, 0x3, 0x1c1f ;  /* 0x007c1f0004047f89 */ /* 0x000fe800000e0000 */
[----:B-1----:R-:W-:-:S02]  /*134b0*/  @!P4 IMAD.X R9, RZ, RZ, R2, P3 ;  /* 0x000000ffff09c224 */ /* 0x002fc400018e0602 */
[----:B------:R-:W-:Y:S02]  /*134c0*/  @!P4 IMAD.MOV.U32 R2, RZ, RZ, R14 ;  /* 0x000000ffff02c224 */ /* 0x000fe400078e000e */
[----:B------:R-:W0:Y:S01]  /*134d0*/  SHFL.IDX PT, R14, R0, 0x3, 0x1c1f ;  /* 0x007c1f00000e7f89 */ /* 0x000e2200000e0000 */
[----:B------:R-:W-:-:S03]  /*134e0*/  @!P4 IMAD.MOV.U32 R3, RZ, RZ, R9 ;  /* 0x000000ffff03c224 */ /* 0x000fc600078e0009 */
[----:B------:R-:W-:Y:S04]  /*134f0*/  SHFL.IDX PT, R0, R7, RZ, 0x1c1f ;  /* 0x001c1fff07007589 */ /* 0x000fe800000e0000 */
[----:B------:R-:W-:Y:S04]  /*13500*/  @!P4 LDGSTS.E.BYPASS.LTC128B.128 [R26+0xd400], desc[UR48][R2.64], !P0 ;  /* 0x0d400000021acfae */ /* 0x000fe8000c101d70 */
[----:B------:R-:W-:Y:S04]  /*13510*/  @!P4 LDGSTS.E.BYPASS.LTC128B.128 [R26+0x10400], desc[UR48][R2.64+0x40], !P1 ;  /* 0x10400040021acfae */ /* 0x000fe8000c901d70 */
[----:B------:R1:W-:Y:S01]  /*13520*/  @!P4 LDGSTS.E.BYPASS.LTC128B.128 [R26+0x13400], desc[UR48][R2.64+0x80], !P2 ;  /* 0x13400080021acfae */ /* 0x0003e2000d101d70 */
[----:B------:R-:W-:Y:S01]  /*13530*/  ISETP.GE.AND P4, PT, R10, R5, PT ;  /* 0x000000050a00720c */ /* 0x000fe20003f86270 */
[----:B------:R-:W-:-:S02]  /*13540*/  VIADD R10, R6, 0x80 ;  /* 0x00000080060a7836 */ /* 0x000fc40000000000 */
[----:B------:R-:W-:Y:S10]  /*13550*/  SHFL.IDX PT, R7, R7, 0x1, 0x1c1f ;  /* 0x003c1f0007077f89 */ /* 0x000ff400000e0000 */
[----:B0-----:R-:W-:-:S05]  /*13560*/  @!P4 LEA R14, P3, R20, R14, 0x1 ;  /* 0x0000000e140ec211 */ /* 0x001fca00078608ff */
[----:B------:R-:W-:Y:S02]  /*13570*/  @!P4 IMAD.X R9, RZ, RZ, R4, P3 ;  /* 0x000000ffff09c224 */ /* 0x000fe400018e0604 */
[----:B-1----:R-:W-:Y:S02]  /*13580*/  @!P4 IMAD.MOV.U32 R2, RZ, RZ, R14 ;  /* 0x000000ffff02c224 */ /* 0x002fe400078e000e */
[----:B------:R-:W0:Y:S01]  /*13590*/  SHFL.IDX PT, R14, R8, RZ, 0x1c1f ;  /* 0x001c1fff080e7589 */ /* 0x000e2200000e0000 */
[----:B------:R-:W-:-:S05]  /*135a0*/  @!P4 IMAD.MOV.U32 R3, RZ, RZ, R9 ;  /* 0x000000ffff03c224 */ /* 0x000fca00078e0009 */
[----:B------:R-:W-:Y:S04]  /*135b0*/  @!P4 LDGSTS.E.BYPASS.LTC128B.128 [R26+0xdc00], desc[UR48][R2.64], !P0 ;  /* 0x0dc00000021acfae */ /* 0x000fe8000c101d70 */
[----:B------:R-:W-:Y:S04]  /*135c0*/  @!P4 LDGSTS.E.BYPASS.LTC128B.128 [R26+0x10c00], desc[UR48][R2.64+0x40], !P1 ;  /* 0x10c00040021acfae */ /* 0x000fe8000c901d70 */
[----:B------:R1:W-:Y:S01]  /*135d0*/  @!P4 LDGSTS.E.BYPASS.LTC128B.128 [R26+0x13c00], desc[UR48][R2.64+0x80], !P2 ;  /* 0x13c00080021acfae */ /* 0x0003e2000d101d70 */
[----:B------:R-:W-:-:S13]  /*135e0*/  ISETP.GE.AND P4, PT, R10, R5, PT ;  /* 0x000000050a00720c */ /* 0x000fda0003f86270 */
[----:B0-----:R-:W-:-:S05]  /*135f0*/  @!P4 LEA R14, P3, R20, R14, 0x1 ;  /* 0x0000000e140ec211 */ /* 0x001fca00078608ff */
[----:B------:R-:W-:Y:S02]  /*13600*/  @!P4 IMAD.X R9, RZ, RZ, R0, P3 ;  /* 0x000000ffff09c224 */ /* 0x000fe400018e0600 */
[----:B-1----:R-:W-:Y:S02]  /*13610*/  @!P4 IMAD.MOV.U32 R2, RZ, RZ, R14 ;  /* 0x000000ffff02c224 */ /* 0x002fe400078e000e */
[----:B------:R-:W-:Y:S01]  /*13620*/  @!P4 IMAD.MOV.U32 R3, RZ, RZ, R9 ;  /* 0x000000ffff03c224 */ /* 0x000fe200078e0009 */
[----:B------:R0:W1:Y:S04]  /*13630*/  SHFL.IDX PT, R14, R8, 0x1, 0x1c1f ;  /* 0x003c1f00080e7f89 */ /* 0x00006800000e0000 */
[----:B------:R0:W-:Y:S04]  /*13640*/  @!P4 LDGSTS.E.BYPASS.LTC128B.128 [R26+0xe400], desc[UR48][R2.64], !P0 ;  /* 0x0e400000021acfae */ /* 0x0001e8000c101d70 */
[----:B------:R0:W-:Y:S04]  /*13650*/  @!P4 LDGSTS.E.BYPASS.LTC128B.128 [R26+0x11400], desc[UR48][R2.64+0x40], !P1 ;  /* 0x11400040021acfae */ /* 0x0001e8000c901d70 */
[----:B------:R0:W-:Y:S02]  /*13660*/  @!P4 LDGSTS.E.BYPASS.LTC128B.128 [R26+0x14400], desc[UR48][R2.64+0x80], !P2 ;  /* 0x14400080021acfae */ /* 0x0001e4000d101d70 */
.L_x_1037:
[----:B------:R-:W-:Y:S02]  /*13670*/  VIADD R6, R6, 0xa0 ;  /* 0x000000a006067836 */ /* 0x000fe40000000000 */
[----:B------:R-:W-:-:S03]  /*13680*/  VIADD R0, R17, 0x2d800 ;  /* 0x0002d80011007836 */ /* 0x000fc60000000000 */
[----:B------:R-:W-:-:S13]  /*13690*/  ISETP.GE.AND P3, PT, R6, R5, PT ;  /* 0x000000050600720c */ /* 0x000fda0003f66270 */
[----:B01----:R-:W-:-:S05]  /*136a0*/  @!P3 LEA R2, P4, R20, R14, 0x1 ;  /* 0x0000000e1402b211 */ /* 0x003fca00078808ff */
[----:B------:R-:W-:-:S05]  /*136b0*/  @!P3 IMAD.X R3, RZ, RZ, R7, P4 ;  /* 0x000000ffff03b224 */ /* 0x000fca00020e0607 */
[----:B------:R-:W-:Y:S01]  /*136c0*/  @!PT LDS RZ, [RZ] ;  /* 0x00000000fffff984 */ /* 0x000fe20000000800 */
[----:B------:R-:W-:Y:S01]  /*136d0*/  @!PT LDS RZ, [RZ] ;  /* 0x00000000fffff984 */ /* 0x000fe20000000800 */
[----:B------:R-:W-:Y:S01]  /*136e0*/  @!PT LDS RZ, [RZ] ;  /* 0x00000000fffff984 */ /* 0x000fe20000000800 */
[----:B------:R0:W-:Y:S01]  /*136f0*/  @!P3 LDGSTS.E.BYPASS.LTC128B.128 [R26+0xec00], desc[UR48][R2.64], !P0 ;  /* 0x0ec00000021abfae */ /* 0x0001e2000c101d70 */
[----:B------:R-:W-:-:S03]  /*13700*/  PLOP3.LUT P0, PT, PT, PT, PT, 0x80, 0x0 ;  /* 0x000000000000781c */ /* 0x000fc60003f0f070 */
[----:B------:R0:W-:Y:S04]  /*13710*/  @!P3 LDGSTS.E.BYPASS.LTC128B.128 [R26+0x11c00], desc[UR48][R2.64+0x40], !P1 ;  /* 0x11c00040021abfae */ /* 0x0001e8000c901d70 */
[----:B------:R0:W-:Y:S01]  /*13720*/  @!P3 LDGSTS.E.BYPASS.LTC128B.128 [R26+0x14c00], desc[UR48][R2.64+0x80], !P2 ;  /* 0x14c00080021abfae */ /* 0x0001e2000d101d70 */
[----:B------:R-:W-:-:S05]  /*13730*/  NOP ;  /* 0x0000000000007918 */ /* 0x000fca0000000000 */
.L_x_933:
[----:B------:R-:W-:Y:S02]  /*13740*/  PLOP3.LUT P1, PT, P1, P0, PT, 0xa2, 0x0 ;  /* 0x000000000000781c */ /* 0x000fe40000f21472 */
[----:B------:R-:W-:-:S08]  /*13750*/  @P0 R2UR P1, UR4, R17 ;  /* 0x00000000110402ca */ /* 0x000fd00000020000 */
[----:B------:R-:W-:-:S05]  /*13760*/  @P0 PLOP3.LUT P0, PT, P1, PT, PT, 0x80, 0x0 ;  /* 0x000000000000081c */ /* 0x000fca0000f0f070 */
[----:B------:R-:W-:Y:S01]  /*13770*/  @!P1 SYNCS.ARRIVE.TRANS64.RED.A0T1 RZ, [UR4+0x2d800], RZ ;  /* 0x02d800ffffff99a7 */ /* 0x000fe20008200404 */
[----:B------:R-:W-:Y:S07]  /*13780*/  @!P1 ARRIVES.LDGSTSBAR.64.TRANSCNT [UR4+0x2d800] ;  /* 0x02d80000ff0099b0 */ /* 0x000fee0008000a84 */
[----:B------:R-:W-:Y:S05]  /*13790*/  @P0 BRA.U.ANY `(.L_x_933) ;  /* 0xfffffffd00e80947 */ /* 0x000fea000393ffff */
[----:B------:R-:W-:-:S05]  /*137a0*/  VIADD R29, R29, 0x1 ;  /* 0x000000011d1d7836 */ /* 0x000fca0000000000 */
[----:B0-----:R-:W-:-:S04]  /*137b0*/  LEA.HI R2, R29, R29, RZ, 0x1 ;  /* 0x0000001d1d027211 */ /* 0x001fc800078f08ff */
[----:B------:R-:W-:-:S05]  /*137c0*/  LOP3.LUT R2, R2, 0xfffffffe, RZ, 0xc0, !PT ;  /* 0xfffffffe02027812 */ /* 0x000fca00078ec0ff */
[----:B------:R-:W-:-:S05]  /*137d0*/  IMAD.IADD R2, R29, 0x1, -R2 ;  /* 0x000000011d027824 */ /* 0x000fca00078e0a02 */
[----:B------:R-:W-:Y:S01]  /*137e0*/  SHF.L.U32 R2, R2, 0x1f, RZ ;  /* 0x0000001f02027819 */ /* 0x000fe200000006ff */
[----:B------:R-:W-:Y:S01]  /*137f0*/  NOP ;  /* 0x0000000000007918 */ /* 0x000fe20000000000 */
[----:B------:R0:W-:Y:S01]  /*13800*/  SYNCS.ARRIVE.TRANS64.A1T0 RZ, [R17+URZ+0x2d800], RZ ;  /* 0x02d800ff11ff79a7 */ /* 0x0001e2000810003f */
[----:B------:R-:W-:Y:S01]  /*13810*/  BSSY B0, `(.L_x_934) ;  /* 0x0000003000007945 */ /* 0x000fe20003800000 */
[----:B------:R-:W1:Y:S03]  /*13820*/  SYNCS.PHASECHK.TRANS64.TRYWAIT P0, [R17+URZ+0x2d820], R2 ;  /* 0x02d82002110075a7 */ /* 0x000e66000800017f */
[----:B01----:R-:W-:Y:S05]  /*13830*/  @!P0 BRA `(.L_x_935) ;  /* 0x0000003800348947 */ /* 0x003fea0003800000 */
.L_x_1038:
[----:B------:R-:W-:Y:S05]  /*13840*/  BSYNC B0 ;  /* 0x0000000000007941 */ /* 0x000fea0003800000 */
.L_x_934:
[----:B------:R-:W-:-:S04]  /*13850*/  UIADD3 UR4, UR40, -0x2, URZ ;  /* 0xfffffffe28047890 */ /* 0x000fc8000fffe03f */
[----:B------:R-:W-:-:S06]  /*13860*/  UISETP.GE.AND UP0, UPT, UR4, UR39, UPT ;  /* 0x000000270400728c */ /* 0x000fcc000bf06270 */
[----:B------:R-:W-:-:S13]  /*13870*/  PLOP3.LUT P0, PT, PT, PT, UP0, 0x80, 0x0 ;  /* 0x000000000000781c */ /* 0x000fda0003f0f008 */
[----:B------:R-:W-:Y:S05]  /*13880*/  @!P0 BRA `(.L_x_936) ;  /* 0x00000020004c8947 */ /* 0x000fea0003800000 */
[----:B0-----:R-:W-:Y:S01]  /*13890*/  IMAD R2, RZ, RZ, -UR40 ;  /* 0x80000028ff027e24 */ /* 0x001fe2000f8e02ff */
[----:B------:R-:W-:Y:S01]  /*138a0*/  LOP3.LUT R7, RZ, UR39, RZ, 0x33, !PT ;  /* 0x00000027ff077c12 */ /* 0x000fe2000f8e33ff */
[----:B------:R-:W-:-:S03]  /*138b0*/  IMAD.U32 R6, RZ, RZ, UR4 ;  /* 0x00000004ff067e24 */ /* 0x000fc6000f8e00ff */
[----:B------:R-:W-:-:S05]  /*138c0*/  VIADDMNMX R7, R2, 0x1, R7, !PT ;  /* 0x0000000102077846 */ /* 0x000fca0007800107 */
[----:B------:R-:W-:-:S05]  /*138d0*/  VIADD R2, R7, UR40 ;  /* 0x0000002807027c36 */ /* 0x000fca0008000000 */
[----:B------:R-:W-:-:S04]  /*138e0*/  LOP3.LUT R2, R2, 0x1, RZ, 0xc0, !PT ;  /* 0x0000000102027812 */ /* 0x000fc800078ec0ff */
[----:B------:R-:W-:-:S13]  /*138f0*/  ISETP.NE.U32.AND P0, PT, R2, 0x1, PT ;  /* 0x000000010200780c */ /* 0x000fda0003f05070 */
[----:B------:R-:W-:Y:S05]  /*13900*/  @P0 BRA `(.L_x_937) ;  /* 0x0000000800b80947 */ /* 0x000fea0003800000 */
[----:B------:R-:W-:Y:S01]  /*13910*/  LOP3.LUT P1, RZ, R19, 0x2, RZ, 0xc0, !PT ;  /* 0x0000000213ff7812 */ /* 0x000fe2000782c0ff */
[----:B------:R-:W-:Y:S01]  /*13920*/  VIADD R8, R16, 0x1 ;  /* 0x0000000110087836 */ /* 0x000fe20000000000 */
[----:B------:R-:W-:Y:S04]  /*13930*/  BSSY B0, `(.L_x_938) ;  /* 0x00000a7000007945 */ /* 0x000fe80003800000 */
[----:B------:R-:W-:-:S04]  /*13940*/  ISETP.NE.AND P0, PT, R8, 0x2, PT ;  /* 0x000000020800780c */ /* 0x000fc80003f05270 */
[----:B------:R-:W-:Y:S02]  /*13950*/  SEL R9, RZ, 0x1, P0 ;  /* 0x00000001ff097807 */ /* 0x000fe40000000000 */
[----:B------:R-:W-:Y:S02]  /*13960*/  SEL R8, R8, RZ, P0 ;  /* 0x000000ff08087207 */ /* 0x000fe40000000000 */
[----:B------:R-:W-:Y:S01]  /*13970*/  LOP3.LUT R9, R24, R9, RZ, 0x3c, !PT ;  /* 0x0000000918097212 */ /* 0x000fe200078e3cff */
[----:B------:R-:W-:Y:S06]  /*13980*/  @!P1 BRA `(.L_x_939) ;  /* 0x0000000800849947 */ /* 0x000fec0003800000 */
[----:B------:R-:W-:Y:S01]  /*13990*/  LOP3.LUT P1, RZ, R19, 0x1, RZ, 0xc0, !PT ;  /* 0x0000000113ff7812 */ /* 0x000fe2000782c0ff */
[----:B------:R-:W-:-:S12]  /*139a0*/  IMAD.MOV.U32 R4, RZ, RZ, R18 ;  /* 0x000000ffff047224 */ /* 0x000fd800078e0012 */
[----:B------:R-:W-:Y:S05]  /*139b0*/  @!P1 BRA `(.L_x_940) ;  /* 0x0000000000489947 */ /* 0x000fea0003800000 */
[----:B------:R-:W0:Y:S01]  /*139c0*/  LDC R5, c[0x0][0x43c] ;  /* 0x00010f00ff057b82 */ /* 0x000e220000000800 */
[----:B------:R-:W-:Y:S02]  /*139d0*/  ULDC.64 UR4, c[0x0][0x428] ;  /* 0x00010a0000047ab9 */ /* 0x000fe40000000a00 */
[----:B------:R-:W-:-:S04]  /*139e0*/  IMAD R10, R25, UR4, RZ ;  /* 0x00000004190a7c24 */ /* 0x000fc8000f8e02ff */
[----:B------:R-:W-:Y:S01]  /*139f0*/  IMAD R10, R23, UR5, R10 ;  /* 0x00000005170a7c24 */ /* 0x000fe2000f8e020a */
[----:B0-----:R-:W-:-:S13]  /*13a00*/  ISETP.NE.AND P0, PT, R5, 0x1, PT ;  /* 0x000000010500780c */ /* 0x001fda0003f05270 */
[----:B------:R-:W0:Y:S02]  /*13a10*/  @P0 LDC.64 R2, c[0x0][0x440] ;  /* 0x00011000ff020b82 */ /* 0x000e240000000a00 */
[----:B0-----:R-:W-:-:S04]  /*13a20*/  @P0 IMAD.HI.U32 R4, R6, R2, RZ ;  /* 0x0000000206040227 */ /* 0x001fc800078e00ff */
[----:B------:R-:W-:Y:S01]  /*13a30*/  IMAD.MOV.U32 R2, RZ, RZ, R6 ;  /* 0x000000ffff027224 */ /* 0x000fe200078e0006 */
[----:B------:R-:W-:-:S05]  /*13a40*/  @P0 SHF.R.U32.HI R2, RZ, R3, R4 ;  /* 0x00000003ff020219 */ /* 0x000fca0000011604 */
[----:B------:R-:W-:-:S04]  /*13a50*/  IMAD.MOV R3, RZ, RZ, -R2 ;  /* 0x000000ffff037224 */ /* 0x000fc800078e0a02 */
[----:B------:R-:W-:Y:S01]  /*13a60*/  IMAD R6, R5, R3, R6 ;  /* 0x0000000305067224 */ /* 0x000fe200078e0206 */
[--C-:B------:R-:W-:Y:S01]  /*13a70*/  SHF.R.S32.HI R3, RZ, 0x1f, R2.reuse ;  /* 0x0000001fff037819 */ /* 0x100fe20000011402 */
[----:B------:R-:W0:Y:S02]  /*13a80*/  LDC.64 R4, c[0x0][0x418] ;  /* 0x00010600ff047b82 */ /* 0x000e240000000a00 */
[----:B------:R-:W-:-:S04]  /*13a90*/  IMAD.WIDE.U32 R2, R23, UR4, R2 ;  /* 0x0000000417027c25 */ /* 0x000fc8000f8e0002 */
[----:B------:R-:W-:Y:S01]  /*13aa0*/  IMAD.IADD R10, R10, 0x1, R3 ;  /* 0x000000010a0a7824 */ /* 0x000fe200078e0203 */
[----:B0-----:R-:W-:-:S04]  /*13ab0*/  LEA R4, P0, R2, R4, 0x2 ;  /* 0x0000000402047211 */ /* 0x001fc800078010ff */
[----:B------:R-:W-:-:S05]  /*13ac0*/  LEA.HI.X R5, R2, R5, R10, 0x2, P0 ;  /* 0x0000000502057211 */ /* 0x000fca00000f140a */
[----:B------:R0:W5:Y:S04]  /*13ad0*/  LDG.E R4, desc[UR48][R4.64] ;  /* 0x0000003004047981 */ /* 0x000168000c1e1900 */
.L_x_940:
[----:B------:R-:W0:Y:S01]  /*13ae0*/  S2R R2, SR_TID.X ;  /* 0x0000000000027919 */ /* 0x000e220000002100 */
[----:B------:R-:W-:Y:S01]  /*13af0*/  IMAD R3, R8, 0x8, R17 ;  /* 0x0000000808037824 */ /* 0x000fe200078e0211 */
[----:B------:R-:W-:Y:S01]  /*13b00*/  BSSY B1, `(.L_x_941) ;  /* 0x0000006000017945 */ /* 0x000fe20003800000 */
[----:B0-----:R-:W-:Y:S02]  /*13b10*/  LOP3.LUT R5, R2, 0x7f, RZ, 0xc0, !PT ;  /* 0x0000007f02057812 */ /* 0x001fe400078ec0ff */
[----:B------:R-:W-:Y:S02]  /*13b20*/  SHF.L.U32 R2, R9, 0x1f, RZ ;  /* 0x0000001f09027819 */ /* 0x000fe400000006ff */
[----:B------:R-:W-:Y:S02]  /*13b30*/  ISETP.NE.AND P1, PT, R5, RZ, PT ;  /* 0x000000ff0500720c */ /* 0x000fe40003f25270 */
[----:B------:R-:W0:Y:S02]  /*13b40*/  SYNCS.PHASECHK.TRANS64.TRYWAIT P0, [R3+URZ+0x2d840], R2 ;  /* 0x02d84002030075a7 */ /* 0x000e24000800017f */
[----:B0-----:R-:W-:Y:S09]  /*13b50*/  @!P0 BRA `(.L_x_942) ;  /* 0x0000003400808947 */ /* 0x001ff20003800000 */
.L_x_1039:
[----:B------:R-:W-:Y:S05]  /*13b60*/  BSYNC B1 ;  /* 0x0000000000017941 */ /* 0x000fea0003800000 */
.L_x_941:
[----:B------:R-:W-:Y:S04]  /*13b70*/  BSSY B1, `(.L_x_943) ;  /* 0x0000007000017945 */ /* 0x000fe80003800000 */
[----:B------:R-:W-:Y:S05]  /*13b80*/  @P1 BRA `(.L_x_944) ;  /* 0x0000000000141947 */ /* 0x000fea0003800000 */
[----:B------:R-:W-:Y:S01]  /*13b90*/  ISETP.NE.AND P0, PT, R28, RZ, PT ;  /* 0x000000ff1c00720c */ /* 0x000fe20003f05270 */
[----:B0-----:R-:W-:-:S04]  /*13ba0*/  IMAD.MOV.U32 R2, RZ, RZ, 0x6000 ;  /* 0x00006000ff027424 */ /* 0x001fc800078e00ff */
[----:B------:R1:W-:Y:S08]  /*13bb0*/  SYNCS.ARRIVE.TRANS64 RZ, [R3+URZ+0x2d830], R2 ;  /* 0x02d8300203ff79a7 */ /* 0x0003f0000800003f */
[----:B------:R-:W-:Y:S05]  /*13bc0*/  @!P0 BRA `(.L_x_944) ;  /* 0x0000000000048947 */ /* 0x000fea0003800000 */
[----:B------:R-:W-:Y:S01]  /*13bd0*/  BPT.TRAP 0x1 ;  /* 0x000000040000795c */ /* 0x000fe20000300000 */
.L_x_944:
[----:B------:R-:W-:Y:S05]  /*13be0*/  BSYNC B1 ;  /* 0x0000000000017941 */ /* 0x000fea0003800000 */
.L_x_943:
[----:B------:R-:W-:Y:S01]  /*13bf0*/  IMAD.MOV.U32 R12, RZ, RZ, RZ ;  /* 0x000000ffff0c7224 */ /* 0x000fe200078e00ff */
[----:B------:R-:W-:Y:S01]  /*13c00*/  UIADD3 UR4, UP0, UR46, 0x370, URZ ;  /* 0x000003702e047890 */ /* 0x000fe2000ff1e03f */
[----:B------:R-:W-:Y:S01]  /*13c10*/  IMAD R11, R8, 0x6000, R17 ;  /* 0x00006000080b7824 */ /* 0x000fe200078e0211 */
[----:B------:R-:W-:Y:S01]  /*13c20*/  PLOP3.LUT P0, PT, PT, PT, PT, 0x80, 0x0 ;  /* 0x000000000000781c */ /* 0x000fe20003f0f070 */
[----:B01----:R-:W-:Y:S01]  /*13c30*/  VIADD R3, R3, 0x2d830 ;  /* 0x0002d83003037836 */ /* 0x003fe20000000000 */
[----:B------:R-:W-:Y:S01]  /*13c40*/  R2UR UR10, R12 ;  /* 0x000000000c0a72ca */ /* 0x000fe200000e0000 */
[----:B------:R-:W-:Y:S01]  /*13c50*/  IMAD.SHL.U32 R2, R6, 0x80, RZ ;  /* 0x0000008006027824 */ /* 0x000fe200078e00ff */
[----:B------:R-:W-:Y:S01]  /*13c60*/  UIADD3.X UR5, URZ, UR47, URZ, UP0, !UPT ;  /* 0x0000002f3f057290 */ /* 0x000fe200087fe43f */
[----:B------:R-:W-:Y:S01]  /*13c70*/  VIADD R5, R11, 0x15400 ;  /* 0x000154000b057836 */ /* 0x000fe20000000000 */
[----:B------:R-:W-:Y:S01]  /*13c80*/  UMOV UR6, 0x0 ;  /* 0x0000000000067882 */ /* 0x000fe20000000000 */
[----:B------:R-:W-:-:S10]  /*13c90*/  UMOV UR7, 0x14f00000 ;  /* 0x14f0000000077882 */ /* 0x000fd40000000000 */
.L_x_945:
[----:B------:R-:W-:-:S13]  /*13ca0*/  @P0 ELECT P2, URZ, PT ;  /* 0x00000000003f082f */ /* 0x000fda0003840000 */
[----:B-----5:R-:W-:Y:S01]  /*13cb0*/  @P2 R2UR UR13, R4 ;  /* 0x00000000040d22ca */ /* 0x020fe200000e0000 */
[----:B------:R-:W-:Y:S01]  /*13cc0*/  UMOV UR12, UR36 ;  /* 0x00000024000c7c82 */ /* 0x000fe20008000000 */
[----:B------:R-:W-:Y:S02]  /*13cd0*/  @P2 R2UR UR11, R2 ;  /* 0x00000000020b22ca */ /* 0x000fe400000e0000 */
[----:B------:R-:W-:Y:S02]  /*13ce0*/  @P2 R2UR UR9, R3 ;  /* 0x00000000030922ca */ /* 0x000fe400000e0000 */
[----:B------:R-:W-:Y:S02]  /*13cf0*/  @P2 R2UR UR8, R5 ;  /* 0x00000000050822ca */ /* 0x000fe400000e0000 */
[----:B------:R-:W-:Y:S02]  /*13d00*/  @P2 PLOP3.LUT P0, PT, P2, PT, PT, 0x8, 0x0 ;  /* 0x000000000000281c */ /* 0x000fe4000170e170 */
        /* <DEDUP_REMOVED lines=9> */
.L_x_946:
[----:B------:R-:W-:-:S13]  /*13da0*/  @P0 ELECT P2, URZ, PT ;  /* 0x00000000003f082f */ /* 0x000fda0003840000 */
[----:B------:R-:W-:Y:S01]  /*13db0*/  @P2 R2UR UR13, R4 ;  /* 0x00000000040d22ca */ /* 0x000fe200000e0000 */
        /* <DEDUP_REMOVED lines=14> */
.L_x_947:
        /* <DEDUP_REMOVED lines=15> */
.L_x_1040:
[----:B------:R-:W-:Y:S05]  /*13f90*/  BSYNC B1 ;  /* 0x0000000000017941 */ /* 0x000fea0003800000 */
.L_x_948:
[----:B------:R-:W-:Y:S01]  /*13fa0*/  BSSY B1, `(.L_x_950) ;  /* 0x000000a000017945 */ /* 0x000fe20003800000 */
[----:B0-----:R-:W-:Y:S02]  /*13fb0*/  IMAD.MOV.U32 R2, RZ, RZ, 0x0 ;  /* 0x00000000ff027424 */ /* 0x001fe400078e00ff */
[----:B------:R-:W-:Y:S01]  /*13fc0*/  IMAD.MOV.U32 R3, RZ, RZ, 0x14f00000 ;  /* 0x14f00000ff037424 */ /* 0x000fe200078e00ff */
[----:B------:R-:W-:Y:S06]  /*13fd0*/  @P1 BRA `(.L_x_951) ;  /* 0x0000000000181947 */ /* 0x000fec0003800000 */
[----:B------:R-:W-:Y:S01]  /*13fe0*/  ISETP.NE.AND P0, PT, R28, RZ, PT ;  /* 0x000000ff1c00720c */ /* 0x000fe20003f05270 */
[----:B------:R-:W-:Y:S02]  /*13ff0*/  IMAD R11, R16, 0x8, R17 ;  /* 0x00000008100b7824 */ /* 0x000fe400078e0211 */
[----:B------:R-:W-:-:S04]  /*14000*/  IMAD.MOV.U32 R13, RZ, RZ, 0x6000 ;  /* 0x00006000ff0d7424 */ /* 0x000fc800078e00ff */
[----:B------:R0:W-:Y:S06]  /*14010*/  SYNCS.ARRIVE.TRANS64 RZ, [R11+URZ+0x2d850], R13 ;  /* 0x02d8500d0bff79a7 */ /* 0x0001ec000800003f */
[----:B------:R-:W-:Y:S05]  /*14020*/  @!P0 BRA `(.L_x_951) ;  /* 0x0000000000048947 */ /* 0x000fea0003800000 */
[----:B------:R-:W-:Y:S01]  /*14030*/  BPT.TRAP 0x1 ;  /* 0x000000040000795c */ /* 0x000fe20000300000 */
.L_x_951:
[----:B------:R-:W-:Y:S05]  /*14040*/  BSYNC B1 ;  /* 0x0000000000017941 */ /* 0x000fea0003800000 */
.L_x_950:
[----:B------:R-:W-:Y:S01]  /*14050*/  R2UR UR6, R2 ;  /* 0x00000000020672ca */ /* 0x000fe200000e0000 */
[--C-:B0-----:R-:W-:Y:S01]  /*14060*/  IMAD R11, R16, 0x8, R17.reuse ;  /* 0x00000008100b7824 */ /* 0x101fe200078e0211 */
[----:B------:R-:W-:Y:S01]  /*14070*/  R2UR UR7, R3 ;  /* 0x00000000030772ca */ /* 0x000fe200000e0000 */
[----:B------:R-:W-:Y:S01]  /*14080*/  UIADD3 UR4, UP0, UR46, 0x470, URZ ;  /* 0x000004702e047890 */ /* 0x000fe2000ff1e03f */
[----:B------:R-:W-:Y:S01]  /*14090*/  R2UR UR10, R12 ;  /* 0x000000000c0a72ca */ /* 0x000fe200000e0000 */
[----:B------:R-:W-:Y:S01]  /*140a0*/  IMAD R12, R16, 0x6000, R17 ;  /* 0x00006000100c7824 */ /* 0x000fe200078e0211 */
[----:B------:R-:W-:Y:S01]  /*140b0*/  PLOP3.LUT P0, PT, PT, PT, PT, 0x80, 0x0 ;  /* 0x000000000000781c */ /* 0x000fe20003f0f070 */
[----:B------:R-:W-:Y:S01]  /*140c0*/  IMAD.SHL.U32 R13, R22, 0x80, RZ ;  /* 0x00000080160d7824 */ /* 0x000fe200078e00ff */
[----:B------:R-:W-:Y:S01]  /*140d0*/  UIADD3.X UR5, URZ, UR47, URZ, UP0, !UPT ;  /* 0x0000002f3f057290 */ /* 0x000fe200087fe43f */
[----:B------:R-:W-:Y:S02]  /*140e0*/  VIADD R11, R11, 0x2d850 ;  /* 0x0002d8500b0b7836 */ /* 0x000fe40000000000 */
[----:B------:R-:W-:-:S09]  /*140f0*/  VIADD R14, R12, 0x400 ;  /* 0x000004000c0e7836 */ /* 0x000fd20000000000 */
.L_x_952:
        /* <DEDUP_REMOVED lines=15> */
.L_x_953:
        /* <DEDUP_REMOVED lines=15> */
.L_x_954:
        /* <DEDUP_REMOVED lines=10> */
[----:B------:R-:W-:Y:S02]  /*14380*/  IMAD.MOV.U32 R18, RZ, RZ, R4 ;  /* 0x000000ffff127224 */ /* 0x000fe400078e0004 */
[----:B------:R-:W-:-:S07]  /*14390*/  IMAD.MOV.U32 R22, RZ, RZ, R6 ;  /* 0x000000ffff167224 */ /* 0x000fce00078e0006 */
.L_x_939:
[----:B------:R-:W-:Y:S05]  /*143a0*/  BSYNC B0 ;  /* 0x0000000000007941 */ /* 0x000fea0003800000 */
.L_x_938:
[----:B------:R-:W-:Y:S01]  /*143b0*/  UIADD3 UR4, UR40, -0x3, URZ ;  /* 0xfffffffd28047890 */ /* 0x000fe2000fffe03f */
[----:B------:R-:W-:Y:S02]  /*143c0*/  IMAD.MOV.U32 R16, RZ, RZ, R8 ;  /* 0x000000ffff107224 */ /* 0x000fe400078e0008 */
[----:B------:R-:W-:-:S03]  /*143d0*/  IMAD.MOV.U32 R24, RZ, RZ, R9 ;  /* 0x000000ffff187224 */ /* 0x000fc600078e0009 */
[----:B------:R-:W-:-:S07]  /*143e0*/  IMAD.U32 R6, RZ, RZ, UR4 ;  /* 0x00000004ff067e24 */ /* 0x000fce000f8e00ff */
.L_x_937:
[----:B------:R-:W-:Y:S01]  /*143f0*/  ULOP3.LUT UR4, URZ, UR40, URZ, 0x33, !UPT ;  /* 0x000000283f047292 */ /* 0x000fe2000f8e333f */
[----:B------:R-:W-:Y:S01]  /*14400*/  VIADD R7, R7, 0xfffffffe ;  /* 0xfffffffe07077836 */ /* 0x000fe20000000000 */
[----:B------:R-:W-:Y:S04]  /*14410*/  BSSY B0, `(.L_x_936) ;  /* 0x000015a000007945 */ /* 0x000fe80003800000 */
[----:B------:R-:W-:-:S13]  /*14420*/  ISETP.NE.AND P0, PT, R7, UR4, PT ;  /* 0x0000000407007c0c */ /* 0x000fda000bf05270 */
[----:B------:R-:W-:Y:S05]  /*14430*/  @!P0 BRA `(.L_x_955) ;  /* 0x00000014005c8947 */ /* 0x000fea0003800000 */
[----:B------:R-:W-:-:S07]  /*14440*/  IMAD.MOV.U32 R4, RZ, RZ, R18 ;  /* 0x000000ffff047224 */ /* 0x000fce00078e0012 */
.L_x_990:
[----:B------:R-:W-:Y:S01]  /*14450*/  LOP3.LUT P1, RZ, R19, 0x2, RZ, 0xc0, !PT ;  /* 0x0000000213ff7812 */ /* 0x000fe2000782c0ff */
[----:B------:R-:W-:Y:S01]  /*14460*/  VIADD R7, R16, 0x1 ;  /* 0x0000000110077836 */ /* 0x000fe20000000000 */
[----:B------:R-:W-:Y:S05]  /*14470*/  YIELD ;  /* 0x0000000000007946 */ /* 0x000fea0003800000 */
[----:B------:R-:W-:Y:S01]  /*14480*/  ISETP.NE.AND P0, PT, R7, 0x2, PT ;  /* 0x000000020700780c */ /* 0x000fe20003f05270 */
[----:B------:R-:W-:Y:S03]  /*14490*/  BSSY B1, `(.L_x_956) ;  /* 0x00000a4000017945 */ /* 0x000fe60003800000 */
[----:B------:R-:W-:-:S02]  /*144a0*/  SEL R3, RZ, 0x1, P0 ;  /* 0x00000001ff037807 */ /* 0x000fc40000000000 */
[----:B------:R-:W-:Y:S02]  /*144b0*/  SEL R7, R7, RZ, P0 ;  /* 0x000000ff07077207 */ /* 0x000fe40000000000 */
[----:B------:R-:W-:Y:S01]  /*144c0*/  LOP3.LUT R8, R24, R3, RZ, 0x3c, !PT ;  /* 0x0000000318087212 */ /* 0x000fe200078e3cff */
[----:B------:R-:W-:Y:S06]  /*144d0*/  @!P1 BRA `(.L_x_957) ;  /* 0x00000008007c9947 */ /* 0x000fec0003800000 */
[----:B------:R-:W-:Y:S01]  /*144e0*/  LOP3.LUT P1, RZ, R19, 0x1, RZ, 0xc0, !PT ;  /* 0x0000000113ff7812 */ /* 0x000fe2000782c0ff */
        /* <DEDUP_REMOVED lines=9> */
[----:B------:R-:W-:-:S03]  /*14580*/  IMAD R4, R25, UR4, RZ ;  /* 0x0000000419047c24 */ /* 0x000fc6000f8e02ff */
[--C-:B------:R-:W-:Y:S01]  /*14590*/  SHF.R.S32.HI R3, RZ, 0x1f, R2.reuse ;  /* 0x0000001fff037819 */ /* 0x100fe20000011402 */
[----:B------:R-:W-:-:S04]  /*145a0*/  IMAD.MOV R9, RZ, RZ, -R2 ;  /* 0x000000ffff097224 */ /* 0x000fc800078e0a02 */
[----:B------:R-:W-:Y:S02]  /*145b0*/  IMAD R9, R5, R9, R6 ;  /* 0x0000000905097224 */ /* 0x000fe400078e0206 */
[C---:B------:R-:W-:Y:S02]  /*145c0*/  IMAD R5, R23.reuse, UR5, R4 ;  /* 0x0000000517057c24 */ /* 0x040fe4000f8e0204 */
[----:B------:R-:W-:Y:S01]  /*145d0*/  IMAD.WIDE.U32 R2, R23, UR4, R2 ;  /* 0x0000000417027c25 */ /* 0x000fe2000f8e0002 */
[----:B------:R-:W-:-:S03]  /*145e0*/  ULDC.64 UR4, c[0x0][0x418] ;  /* 0x0001060000047ab9 */ /* 0x000fc60000000a00 */
[----:B------:R-:W-:Y:S01]  /*145f0*/  IMAD.IADD R5, R5, 0x1, R3 ;  /* 0x0000000105057824 */ /* 0x000fe200078e0203 */
[----:B------:R-:W-:-:S04]  /*14600*/  LEA R4, P0, R2, UR4, 0x2 ;  /* 0x0000000402047c11 */ /* 0x000fc8000f8010ff */
[----:B------:R-:W-:-:S05]  /*14610*/  LEA.HI.X R5, R2, UR5, R5, 0x2, P0 ;  /* 0x0000000502057c11 */ /* 0x000fca00080f1405 */
[----:B------:R0:W5:Y:S04]  /*14620*/  LDG.E R4, desc[UR48][R4.64] ;  /* 0x0000003004047981 */ /* 0x000168000c1e1900 */
.L_x_958:
        /* <DEDUP_REMOVED lines=8> */
.L_x_1041:
[----:B------:R-:W-:Y:S05]  /*146b0*/  BSYNC B2 ;  /* 0x0000000000027941 */ /* 0x000fea0003800000 */
.L_x_959:
[----:B------:R-:W-:Y:S04]  /*146c0*/  BSSY B2, `(.L_x_961) ;  /* 0x0000007000027945 */ /* 0x000fe80003800000 */
[----:B------:R-:W-:Y:S05]  /*146d0*/  @P1 BRA `(.L_x_962) ;  /* 0x0000000000141947 */ /* 0x000fea0003800000 */
[----:B------:R-:W-:Y:S01]  /*146e0*/  ISETP.NE.AND P0, PT, R28, RZ, PT ;  /* 0x000000ff1c00720c */ /* 0x000fe20003f05270 */
[----:B0-----:R-:W-:-:S04]  /*146f0*/  IMAD.MOV.U32 R2, RZ, RZ, 0x6000 ;  /* 0x00006000ff027424 */ /* 0x001fc800078e00ff */
[----:B------:R1:W-:Y:S08]  /*14700*/  SYNCS.ARRIVE.TRANS64 RZ, [R3+URZ+0x2d830], R2 ;  /* 0x02d8300203ff79a7 */ /* 0x0003f0000800003f */
[----:B------:R-:W-:Y:S05]  /*14710*/  @!P0 BRA `(.L_x_962) ;  /* 0x0000000000048947 */ /* 0x000fea0003800000 */
[----:B------:R-:W-:Y:S01]  /*14720*/  BPT.TRAP 0x1 ;  /* 0x000000040000795c */ /* 0x000fe20000300000 */
.L_x_962:
[----:B------:R-:W-:Y:S05]  /*14730*/  BSYNC B2 ;  /* 0x0000000000027941 */ /* 0x000fea0003800000 */
.L_x_961:
        /* <DEDUP_REMOVED lines=11> */
.L_x_963:
        /* <DEDUP_REMOVED lines=16> */
.L_x_964:
        /* <DEDUP_REMOVED lines=16> */
.L_x_965:
        /* <DEDUP_REMOVED lines=15> */
.L_x_1042:
[----:B------:R-:W-:Y:S05]  /*14ae0*/  BSYNC B2 ;  /* 0x0000000000027941 */ /* 0x000fea0003800000 */
.L_x_966:
[----:B------:R-:W-:Y:S01]  /*14af0*/  BSSY B2, `(.L_x_968) ;  /* 0x0000009000027945 */ /* 0x000fe20003800000 */
[----:B------:R-:W-:Y:S02]  /*14b00*/  IMAD.MOV.U32 R2, RZ, RZ, 0x0 ;  /* 0x00000000ff027424 */ /* 0x000fe400078e00ff */
[----:B0-----:R-:W-:Y:S01]  /*14b10*/  IMAD.MOV.U32 R3, RZ, RZ, 0x14f00000 ;  /* 0x14f00000ff037424 */ /* 0x001fe200078e00ff */
[----:B------:R-:W-:Y:S06]  /*14b20*/  @P1 BRA `(.L_x_969) ;  /* 0x0000000000141947 */ /* 0x000fec0003800000 */
[----:B------:R-:W-:Y:S01]  /*14b30*/  ISETP.NE.AND P0, PT, R28, RZ, PT ;  /* 0x000000ff1c00720c */ /* 0x000fe20003f05270 */
[----:B------:R-:W-:-:S04]  /*14b40*/  IMAD.MOV.U32 R13, RZ, RZ, 0x6000 ;  /* 0x00006000ff0d7424 */ /* 0x000fc800078e00ff */
[----:B------:R0:W-:Y:S08]  /*14b50*/  SYNCS.ARRIVE.TRANS64 RZ, [R12+URZ+0x50], R13 ;  /* 0x0000500d0cff79a7 */ /* 0x0001f0000800003f */
[----:B------:R-:W-:Y:S05]  /*14b60*/  @!P0 BRA `(.L_x_969) ;  /* 0x0000000000048947 */ /* 0x000fea0003800000 */
[----:B------:R-:W-:Y:S01]  /*14b70*/  BPT.TRAP 0x1 ;  /* 0x000000040000795c */ /* 0x000fe20000300000 */
.L_x_969:
[----:B------:R-:W-:Y:S05]  /*14b80*/  BSYNC B2 ;  /* 0x0000000000027941 */ /* 0x000fea0003800000 */
.L_x_968:
[----:B------:R-:W-:Y:S01]  /*14b90*/  R2UR UR6, R2 ;  /* 0x00000000020672ca */ /* 0x000fe200000e0000 */
[----:B------:R-:W-:Y:S01]  /*14ba0*/  IMAD R16, R16, 0x6000, R17 ;  /* 0x0000600010107824 */ /* 0x000fe200078e0211 */
[----:B------:R-:W-:Y:S01]  /*14bb0*/  R2UR UR7, R3 ;  /* 0x00000000030772ca */ /* 0x000fe200000e0000 */
[----:B------:R-:W-:Y:S01]  /*14bc0*/  UIADD3 UR4, UP0, UR46, 0x470, URZ ;  /* 0x000004702e047890 */ /* 0x000fe2000ff1e03f */
[----:B------:R-:W-:Y:S01]  /*14bd0*/  R2UR UR10, R5 ;  /* 0x00000000050a72ca */ /* 0x000fe200000e0000 */
[----:B------:R-:W-:Y:S01]  /*14be0*/  IMAD.SHL.U32 R5, R22, 0x80, RZ ;  /* 0x0000008016057824 */ /* 0x000fe200078e00ff */
[----:B------:R-:W-:Y:S01]  /*14bf0*/  PLOP3.LUT P0, PT, PT, PT, PT, 0x80, 0x0 ;  /* 0x000000000000781c */ /* 0x000fe20003f0f070 */
[----:B0-----:R-:W-:Y:S01]  /*14c00*/  VIADD R12, R12, 0x50 ;  /* 0x000000500c0c7836 */ /* 0x001fe20000000000 */
[----:B------:R-:W-:Y:S01]  /*14c10*/  UIADD3.X UR5, URZ, UR47, URZ, UP0, !UPT ;  /* 0x0000002f3f057290 */ /* 0x000fe200087fe43f */
[----:B------:R-:W-:-:S11]  /*14c20*/  VIADD R13, R16, 0x400 ;  /* 0x00000400100d7836 */ /* 0x000fd60000000000 */
.L_x_970:
        /* <DEDUP_REMOVED lines=15> */
.L_x_971:
        /* <DEDUP_REMOVED lines=15> */
.L_x_972:
        /* <DEDUP_REMOVED lines=12> */
.L_x_957:
[----:B------:R-:W-:Y:S05]  /*14ed0*/  BSYNC B1 ;  /* 0x0000000000017941 */ /* 0x000fea0003800000 */
.L_x_956:
[----:B------:R-:W-:Y:S01]  /*14ee0*/  LOP3.LUT P1, RZ, R19, 0x2, RZ, 0xc0, !PT ;  /* 0x0000000213ff7812 */ /* 0x000fe2000782c0ff */
[----:B------:R-:W-:Y:S01]  /*14ef0*/  VIADD R16, R7, 0x1 ;  /* 0x0000000107107836 */ /* 0x000fe20000000000 */
[----:B------:R-:W-:Y:S01]  /*14f00*/  BSSY B1, `(.L_x_973) ;  /* 0x00000a7000017945 */ /* 0x000fe20003800000 */
[----:B------:R-:W-:-:S03]  /*14f10*/  VIADD R9, R6, 0xffffffff ;  /* 0xffffffff06097836 */ /* 0x000fc60000000000 */
        /* <DEDUP_REMOVED lines=26> */
.L_x_975:
[----:B------:R-:W-:Y:S01]  /*150c0*/  IMAD R2, R16, 0x8, R17 ;  /* 0x0000000810027824 */ /* 0x000fe200078e0211 */
[----:B------:R-:W-:Y:S01]  /*150d0*/  SHF.L.U32 R3, R24, 0x1f, RZ ;  /* 0x0000001f18037819 */ /* 0x000fe200000006ff */
[----:B------:R-:W-:Y:S03]  /*150e0*/  BSSY B2, `(.L_x_976) ;  /* 0x0000003000027945 */ /* 0x000fe60003800000 */
[----:B------:R-:W1:Y:S02]  /*150f0*/  SYNCS.PHASECHK.TRANS64.TRYWAIT P0, [R2+URZ+0x2d840], R3 ;  /* 0x02d84003020075a7 */ /* 0x000e64000800017f */
[----:B-1----:R-:W-:Y:S05]  /*15100*/  @!P0 BRA `(.L_x_977) ;  /* 0x0000002000648947 */ /* 0x002fea0003800000 */
.L_x_1043:
[----:B------:R-:W-:Y:S05]  /*15110*/  BSYNC B2 ;  /* 0x0000000000027941 */ /* 0x000fea0003800000 */
.L_x_976:
[----:B0-----:R-:W0:Y:S01]  /*15120*/  S2R R5, SR_TID.X ;  /* 0x0000000000057919 */ /* 0x001e220000002100 */
[----:B------:R-:W-:Y:S01]  /*15130*/  BSSY B2, `(.L_x_978) ;  /* 0x0000009000027945 */ /* 0x000fe20003800000 */
[----:B0-----:R-:W-:-:S04]  /*15140*/  LOP3.LUT R5, R5, 0x7f, RZ, 0xc0, !PT ;  /* 0x0000007f05057812 */ /* 0x001fc800078ec0ff */
[----:B------:R-:W-:-:S13]  /*15150*/  ISETP.NE.AND P1, PT, R5, RZ, PT ;  /* 0x000000ff0500720c */ /* 0x000fda0003f25270 */
[----:B------:R-:W-:Y:S05]  /*15160*/  @P1 BRA `(.L_x_979) ;  /* 0x0000000000141947 */ /* 0x000fea0003800000 */
[----:B------:R-:W-:Y:S01]  /*15170*/  ISETP.NE.AND P0, PT, R28, RZ, PT ;  /* 0x000000ff1c00720c */ /* 0x000fe20003f05270 */
[----:B-1----:R-:W-:-:S04]  /*15180*/  IMAD.MOV.U32 R3, RZ, RZ, 0x6000 ;  /* 0x00006000ff037424 */ /* 0x002fc800078e00ff */
[----:B------:R0:W-:Y:S08]  /*15190*/  SYNCS.ARRIVE.TRANS64 RZ, [R2+URZ+0x2d830], R3 ;  /* 0x02d8300302ff79a7 */ /* 0x0001f0000800003f */
[----:B------:R-:W-:Y:S05]  /*151a0*/  @!P0 BRA `(.L_x_979) ;  /* 0x0000000000048947 */ /* 0x000fea0003800000 */
[----:B------:R-:W-:Y:S01]  /*151b0*/  BPT.TRAP 0x1 ;  /* 0x000000040000795c */ /* 0x000fe20000300000 */
.L_x_979:
[----:B------:R-:W-:Y:S05]  /*151c0*/  BSYNC B2 ;  /* 0x0000000000027941 */ /* 0x000fea0003800000 */
.L_x_978:
[----:B------:R-:W-:Y:S01]  /*151d0*/  IMAD.MOV.U32 R5, RZ, RZ, RZ ;  /* 0x000000ffff057224 */ /* 0x000fe200078e00ff */
[----:B------:R-:W-:Y:S01]  /*151e0*/  UIADD3 UR4, UP0, UR46, 0x370, URZ ;  /* 0x000003702e047890 */ /* 0x000fe2000ff1e03f */
[C---:B01----:R-:W-:Y:S01]  /*151f0*/  IMAD R3, R16.reuse, 0x8, R0 ;  /* 0x0000000810037824 */ /* 0x043fe200078e0200 */
[----:B------:R-:W-:Y:S01]  /*15200*/  PLOP3.LUT P0, PT, PT, PT, PT, 0x80, 0x0 ;  /* 0x000000000000781c */ /* 0x000fe20003f0f070 */
[----:B------:R-:W-:Y:S01]  /*15210*/  IMAD R13, R16, 0x6000, R17 ;  /* 0x00006000100d7824 */ /* 0x000fe200078e0211 */
[----:B------:R-:W-:Y:S01]  /*15220*/  R2UR UR10, R5 ;  /* 0x00000000050a72ca */ /* 0x000fe200000e0000 */
[----:B------:R-:W-:Y:S01]  /*15230*/  VIADD R3, R3, 0x30 ;  /* 0x0000003003037836 */ /* 0x000fe20000000000 */
[----:B------:R-:W-:Y:S01]  /*15240*/  UIADD3.X UR5, URZ, UR47, URZ, UP0, !UPT ;  /* 0x0000002f3f057290 */ /* 0x000fe200087fe43f */
[----:B------:R-:W-:Y:S01]  /*15250*/  IMAD.SHL.U32 R2, R10, 0x80, RZ ;  /* 0x000000800a027824 */ /* 0x000fe200078e00ff */
[----:B------:R-:W-:Y:S01]  /*15260*/  UMOV UR6, 0x0 ;  /* 0x0000000000067882 */ /* 0x000fe20000000000 */
[----:B------:R-:W-:Y:S01]  /*15270*/  VIADD R11, R13, 0x15400 ;  /* 0x000154000d0b7836 */ /* 0x000fe20000000000 */
[----:B------:R-:W-:-:S09]  /*15280*/  UMOV UR7, 0x14f00000 ;  /* 0x14f0000000077882 */ /* 0x000fd20000000000 */
.L_x_980:
        /* <DEDUP_REMOVED lines=16> */
.L_x_981:
        /* <DEDUP_REMOVED lines=16> */
.L_x_982:
        /* <DEDUP_REMOVED lines=15> */
.L_x_1044:
[----:B------:R-:W-:Y:S05]  /*15580*/  BSYNC B2 ;  /* 0x0000000000027941 */ /* 0x000fea0003800000 */
.L_x_983:
[----:B------:R-:W-:Y:S01]  /*15590*/  BSSY B2, `(.L_x_985) ;  /* 0x0000009000027945 */ /* 0x000fe20003800000 */
[----:B0-----:R-:W-:Y:S02]  /*155a0*/  IMAD.MOV.U32 R2, RZ, RZ, 0x0 ;  /* 0x00000000ff027424 */ /* 0x001fe400078e00ff */
[----:B------:R-:W-:Y:S01]  /*155b0*/  IMAD.MOV.U32 R3, RZ, RZ, 0x14f00000 ;  /* 0x14f00000ff037424 */ /* 0x000fe200078e00ff */
[----:B------:R-:W-:Y:S06]  /*155c0*/  @P1 BRA `(.L_x_986) ;  /* 0x0000000000141947 */ /* 0x000fec0003800000 */
[----:B------:R-:W-:Y:S01]  /*155d0*/  ISETP.NE.AND P0, PT, R28, RZ, PT ;  /* 0x000000ff1c00720c */ /* 0x000fe20003f05270 */
[----:B------:R-:W-:-:S04]  /*155e0*/  IMAD.MOV.U32 R13, RZ, RZ, 0x6000 ;  /* 0x00006000ff0d7424 */ /* 0x000fc800078e00ff */
[----:B------:R0:W-:Y:S08]  /*155f0*/  SYNCS.ARRIVE.TRANS64 RZ, [R8+URZ+0x50], R13 ;  /* 0x0000500d08ff79a7 */ /* 0x0001f0000800003f */
[----:B------:R-:W-:Y:S05]  /*15600*/  @!P0 BRA `(.L_x_986) ;  /* 0x0000000000048947 */ /* 0x000fea0003800000 */
[----:B------:R-:W-:Y:S01]  /*15610*/  BPT.TRAP 0x1 ;  /* 0x000000040000795c */ /* 0x000fe20000300000 */
.L_x_986:
[----:B------:R-:W-:Y:S05]  /*15620*/  BSYNC B2 ;  /* 0x0000000000027941 */ /* 0x000fea0003800000 */
.L_x_985:
        /* <DEDUP_REMOVED lines=10> */
.L_x_987:
        /* <DEDUP_REMOVED lines=15> */
.L_x_988:
        /* <DEDUP_REMOVED lines=15> */
.L_x_989:
        /* <DEDUP_REMOVED lines=12> */
.L_x_974:
[----:B------:R-:W-:Y:S05]  /*15970*/  BSYNC B1 ;  /* 0x0000000000017941 */ /* 0x000fea0003800000 */
.L_x_973:
[----:B------:R-:W-:Y:S01]  /*15980*/  ISETP.GT.AND P0, PT, R9, UR39, PT ;  /* 0x0000002709007c0c */ /* 0x000fe2000bf04270 */
[----:B------:R-:W-:-:S12]  /*15990*/  VIADD R6, R6, 0xfffffffe ;  /* 0xfffffffe06067836 */ /* 0x000fd80000000000 */
[----:B------:R-:W-:Y:S05]  /*159a0*/  @P0 BRA `(.L_x_990) ;  /* 0xffffffe800a80947 */ /* 0x000fea000383ffff */
.L_x_955:
[----:B------:R-:W-:Y:S05]  /*159b0*/  BSYNC B0 ;  /* 0x0000000000007941 */ /* 0x000fea0003800000 */
.L_x_936:
[----:B------:R-:W1:Y:S01]  /*159c0*/  S2R R0, SR_TID.X ;  /* 0x0000000000007919 */ /* 0x000e620000002100 */
[----:B------:R-:W-:Y:S01]  /*159d0*/  BSSY B0, `(.L_x_991) ;  /* 0x0000010000007945 */ /* 0x000fe20003800000 */
[----:B-1----:R-:W-:-:S04]  /*159e0*/  LOP3.LUT R6, R0, 0x7f, RZ, 0xc0, !PT ;  /* 0x0000007f00067812 */ /* 0x002fc800078ec0ff */
[----:B------:R-:W-:-:S13]  /*159f0*/  ISETP.NE.AND P1, PT, R6, RZ, PT ;  /* 0x000000ff0600720c */ /* 0x000fda0003f25270 */
[----:B------:R-:W-:Y:S05]  /*15a00*/  @P1 BRA `(.L_x_992) ;  /* 0x0000000000301947 */ /* 0x000fea0003800000 */
[----:B------:R-:W1:Y:S01]  /*15a10*/  S2R R5, SR_LANEID ;  /* 0x0000000000057919 */ /* 0x000e620000000000 */
[----:B------:R-:W-:Y:S01]  /*15a20*/  VOTEU.ANY UR4, UPT, PT ;  /* 0x0000000000047886 */ /* 0x000fe200038e0100 */
[----:B0-----:R-:W0:Y:S01]  /*15a30*/  LDC.64 R2, c[0x0][0xc80] ;  /* 0x00032000ff027b82 */ /* 0x001e220000000a00 */
[----:B------:R-:W1:Y:S02]  /*15a40*/  FLO.U32 R0, UR4 ;  /* 0x0000000400007d00 */ /* 0x000e6400080e0000 */
[----:B-1----:R-:W-:-:S06]  /*15a50*/  ISETP.EQ.U32.AND P0, PT, R0, R5, PT ;  /* 0x000000050000720c */ /* 0x002fcc0003f02070 */
[----:B------:R-:W0:Y:S07]  /*15a60*/  POPC R5, UR4 ;  /* 0x0000000400057d09 */ /* 0x000e2e0008000000 */
[----:B0-----:R-:W2:Y:S01]  /*15a70*/  @P0 ATOMG.E.ADD.STRONG.GPU PT, R3, desc[UR48][R2.64], R5 ;  /* 0x00000005020309a8 */ /* 0x001ea200081ee1f0 */
[----:B------:R-:W0:Y:S02]  /*15a80*/  S2R R4, SR_LTMASK ;  /* 0x0000000000047919 */ /* 0x000e240000003900 */
[----:B0-----:R-:W-:-:S04]  /*15a90*/  LOP3.LUT R4, R4, UR4, RZ, 0xc0, !PT ;  /* 0x0000000404047c12 */ /* 0x001fc8000f8ec0ff */
[----:B------:R-:W0:Y:S01]  /*15aa0*/  POPC R27, R4 ;  /* 0x00000004001b7309 */ /* 0x000e220000000000 */
[----:B--2---:R-:W0:Y:S02]  /*15ab0*/  SHFL.IDX PT, R0, R3, R0, 0x1f ;  /* 0x00001f0003007589 */ /* 0x004e2400000e0000 */
[----:B0-----:R-:W-:-:S07]  /*15ac0*/  IADD3 R27, R0, UR42, R27 ;  /* 0x0000002a001b7c10 */ /* 0x001fce000fffe01b */
.L_x_992:
[----:B------:R-:W-:Y:S05]  /*15ad0*/  BSYNC B0 ;  /* 0x0000000000007941 */ /* 0x000fea0003800000 */
.L_x_991:
[----:B------:R-:W-:Y:S01]  /*15ae0*/  LOP3.LUT P0, RZ, R19, 0x2, RZ, 0xc0, !PT ;  /* 0x0000000213ff7812 */ /* 0x000fe2000780c0ff */
[----:B------:R-:W-:-:S12]  /*15af0*/  BSSY B0, `(.L_x_993) ;  /* 0x0000043000007945 */ /* 0x000fd80003800000 */
[----:B------:R-:W-:Y:S05]  /*15b00*/  @!P0 BRA `(.L_x_994) ;  /* 0x0000000400048947 */ /* 0x000fea0003800000 */
[----:B------:R-:W-:Y:S01]  /*15b10*/  IMAD R3, R16, 0x8, R17 ;  /* 0x0000000810037824 */ /* 0x000fe200078e0211 */
[----:B------:R-:W-:Y:S01]  /*15b20*/  SHF.L.U32 R0, R24, 0x1f, RZ ;  /* 0x0000001f18007819 */ /* 0x000fe200000006ff */
[----:B------:R-:W-:Y:S01]  /*15b30*/  BSSY B1, `(.L_x_995) ;  /* 0x0000004000017945 */ /* 0x000fe20003800000 */
[----:B------:R-:W-:Y:S02]  /*15b40*/  ISETP.NE.AND P2, PT, R6, RZ, PT ;  /* 0x000000ff0600720c */ /* 0x000fe40003f45270 */
[----:B------:R-:W1:Y:S02]  /*15b50*/  SYNCS.PHASECHK.TRANS64.TRYWAIT P0, [R3+URZ+0x2d860], R0 ;  /* 0x02d86000030075a7 */ /* 0x000e64000800017f */
[----:B-1----:R-:W-:Y:S09]  /*15b60*/  @!P0 BRA `(.L_x_996) ;  /* 0x0000001400f48947 */ /* 0x002ff20003800000 */
.L_x_1045:
[----:B------:R-:W-:Y:S05]  /*15b70*/  BSYNC B1 ;  /* 0x0000000000017941 */ /* 0x000fea0003800000 */
.L_x_995:
[----:B------:R-:W-:Y:S04]  /*15b80*/  BSSY B1, `(.L_x_997) ;  /* 0x0000007000017945 */ /* 0x000fe80003800000 */
[----:B------:R-:W-:Y:S05]  /*15b90*/  @P2 BRA `(.L_x_998) ;  /* 0x0000000000142947 */ /* 0x000fea0003800000 */
[----:B------:R-:W-:Y:S01]  /*15ba0*/  ISETP.NE.AND P0, PT, R28, RZ, PT ;  /* 0x000000ff1c00720c */ /* 0x000fe20003f05270 */
[----:B-1----:R-:W-:-:S04]  /*15bb0*/  IMAD.MOV.U32 R0, RZ, RZ, 0x6000 ;  /* 0x00006000ff007424 */ /* 0x002fc800078e00ff */
[----:B------:R2:W-:Y:S08]  /*15bc0*/  SYNCS.ARRIVE.TRANS64 RZ, [R3+URZ+0x2d850], R0 ;  /* 0x02d8500003ff79a7 */ /* 0x0005f0000800003f */
[----:B------:R-:W-:Y:S05]  /*15bd0*/  @!P0 BRA `(.L_x_998) ;  /* 0x0000000000048947 */ /* 0x000fea0003800000 */
[----:B------:R-:W-:Y:S01]  /*15be0*/  BPT.TRAP 0x1 ;  /* 0x000000040000795c */ /* 0x000fe20000300000 */
.L_x_998:
[----:B------:R-:W-:Y:S05]  /*15bf0*/  BSYNC B1 ;  /* 0x0000000000017941 */ /* 0x000fea0003800000 */
.L_x_997:
[----:B-12---:R-:W-:Y:S01]  /*15c00*/  IMAD R0, R16, 0x6000, R17 ;  /* 0x0000600010007824 */ /* 0x006fe200078e0211 */
[----:B------:R-:W-:Y:S01]  /*15c10*/  UIADD3 UR4, UP0, UR46, 0x470, URZ ;  /* 0x000004702e047890 */ /* 0x000fe2000ff1e03f */
[----:B0-----:R-:W-:Y:S01]  /*15c20*/  VIADD R2, R3, 0x2d850 ;  /* 0x0002d85003027836 */ /* 0x001fe20000000000 */
[----:B------:R-:W-:Y:S01]  /*15c30*/  PLOP3.LUT P0, PT, PT, PT, PT, 0x80, 0x0 ;  /* 0x000000000000781c */ /* 0x000fe20003f0f070 */
[----:B------:R-:W-:Y:S01]  /*15c40*/  IMAD.SHL.U32 R22, R22, 0x80, RZ ;  /* 0x0000008016167824 */ /* 0x000fe200078e00ff */
[----:B------:R-:W-:Y:S01]  /*15c50*/  UIADD3.X UR5, URZ, UR47, URZ, UP0, !UPT ;  /* 0x0000002f3f057290 */ /* 0x000fe200087fe43f */
[----:B------:R-:W-:Y:S01]  /*15c60*/  VIADD R3, R0, 0x400 ;  /* 0x0000040000037836 */ /* 0x000fe20000000000 */
[----:B------:R-:W-:Y:S01]  /*15c70*/  UMOV UR6, 0x0 ;  /* 0x0000000000067882 */ /* 0x000fe20000000000 */
[----:B------:R-:W-:Y:S01]  /*15c80*/  UMOV UR7, 0x14f00000 ;  /* 0x14f0000000077882 */ /* 0x000fe20000000000 */
[----:B------:R-:W-:-:S08]  /*15c90*/  UMOV UR10, URZ ;  /* 0x0000003f000a7c82 */ /* 0x000fd00008000000 */
.L_x_999:
        /* <DEDUP_REMOVED lines=15> */
.L_x_1000:
        /* <DEDUP_REMOVED lines=15> */
.L_x_1001:
        /* <DEDUP_REMOVED lines=9> */
[----:B-1----:R-:W-:Y:S05]  /*15f10*/  @P0 BRA.U.ANY `(.L_x_1001) ;  /* 0xfffffffd00d80947 */ /* 0x002fea000393ffff */
.L_x_994:
[----:B------:R-:W-:Y:S05]  /*15f20*/  BSYNC B0 ;  /* 0x0000000000007941 */ /* 0x000fea0003800000 */
.L_x_993:
[----:B------:R-:W-:-:S05]  /*15f30*/  VIADD R16, R16, 0x1 ;  /* 0x0000000110107836 */ /* 0x000fca0000000000 */
[----:B------:R-:W-:-:S04]  /*15f40*/  ISETP.NE.AND P0, PT, R16, 0x2, PT ;  /* 0x000000021000780c */ /* 0x000fc80003f05270 */
[----:B------:R-:W-:Y:S02]  /*15f50*/  SEL R3, RZ, 0x1, P0 ;  /* 0x00000001ff037807 */ /* 0x000fe40000000000 */
[----:B------:R-:W-:Y:S02]  /*15f60*/  SEL R16, R16, RZ, P0 ;  /* 0x000000ff10107207 */ /* 0x000fe40000000000 */
[----:B------:R-:W-:-:S07]  /*15f70*/  LOP3.LUT R24, R24, R3, RZ, 0x3c, !PT ;  /* 0x0000000318187212 */ /* 0x000fce00078e3cff */
.L_x_918:
[----:B------:R-:W-:Y:S05]  /*15f80*/  BSYNC B7 ;  /* 0x0000000000077941 */ /* 0x000fea0003800000 */
.L_x_916:
[----:B------:R-:W-:-:S13]  /*15f90*/  LOP3.LUT P0, RZ, R19, 0x4, RZ, 0xc0, !PT ;  /* 0x0000000413ff7812 */ /* 0x000fda000780c0ff */
[----:B------:R-:W-:Y:S05]  /*15fa0*/  @!P0 BRA `(.L_x_1002) ;  /* 0x0000000000248947 */ /* 0x000fea0003800000 */
[----:B------:R-:W-:Y:S05]  /*15fb0*/  WARPSYNC.ALL ;  /* 0x0000000000007948 */ /* 0x000fea0003800000 */
[----:B------:R-:W1:Y:S08]  /*15fc0*/  S2UR UR5, SR_CgaCtaId ;  /* 0x00000000000579c3 */ /* 0x000e700000008800 */
[----:B------:R-:W-:Y:S06]  /*15fd0*/  BAR.SYNC.DEFER_BLOCKING 0x5, 0x200 ;  /* 0x0148000000007b1d */ /* 0x000fec0000010000 */
[----:B------:R-:W-:-:S02]  /*15fe0*/  UMOV UR4, 0x400 ;  /* 0x0000040000047882 */ /* 0x000fc40000000000 */
[----:B-1----:R-:W-:-:S06]  /*15ff0*/  ULEA UR4, UR5, UR4, 0x18 ;  /* 0x0000000405047291 */ /* 0x002fcc000f8ec03f */
[----:B0-----:R-:W-:-:S05]  /*16000*/  IMAD.U32 R17, RZ, RZ, UR4 ;  /* 0x00000004ff117e24 */ /* 0x001fca000f8e00ff */
[----:B------:R0:W1:Y:S01]  /*16010*/  LDS R27, [R17+0x2d8d0] ;  /* 0x02d8d000111b7984 */ /* 0x0000620000000800 */
[----:B------:R-:W-:Y:S06]  /*16020*/  BAR.ARV 0x4, 0x200 ;  /* 0x0108000000007b1d */ /* 0x000fec0000002000 */
[----:B------:R-:W-:Y:S05]  /*16030*/  BRA `(.L_x_1003) ;  /* 0x00000000002c7947 */ /* 0x000fea0003800000 */
.L_x_1002:
[----:B------:R-:W-:-:S03]  /*16040*/  UMOV UR4, 0xffffffff ;  /* 0xffffffff00047882 */ /* 0x000fc60000000000 */
[----:B------:R-:W-:Y:S05]  /*16050*/  BRA.DIV UR4, `(.L_x_1004) ;  /* 0x0000001204cc7947 */ /* 0x000fea000b800000 */
[----:B------:R1:W2:Y:S02]  /*16060*/  SHFL.IDX PT, R14, R27, RZ, 0x1f ;  /* 0x00001fff1b0e7589 */ /* 0x0002a400000e0000 */
.L_x_1048:
[----:B------:R-:W0:Y:S01]  /*16070*/  @!P1 S2R R3, SR_CgaCtaId ;  /* 0x0000000000039919 */ /* 0x000e220000008800 */
[----:B------:R-:W-:Y:S05]  /*16080*/  WARPSYNC.ALL ;  /* 0x0000000000007948 */ /* 0x000fea0003800000 */
[----:B------:R-:W-:Y:S01]  /*16090*/  BAR.SYNC.DEFER_BLOCKING 0x4, 0x200 ;  /* 0x0108000000007b1d */ /* 0x000fe20000010000 */
[----:B------:R-:W-:-:S04]  /*160a0*/  @!P1 MOV R0, 0x400 ;  /* 0x0000040000009802 */ /* 0x000fc80000000f00 */
[----:B0-----:R-:W-:-:S05]  /*160b0*/  @!P1 LEA R17, R3, R0, 0x18 ;  /* 0x0000000003119211 */ /* 0x001fca00078ec0ff */
[----:B------:R1:W-:Y:S02]  /*160c0*/  @!P1 STS [R17+0x2d8d0], R27 ;  /* 0x02d8d01b11009388 */ /* 0x0003e40000000800 */
[----:B-12---:R-:W-:Y:S01]  /*160d0*/  IMAD.MOV.U32 R27, RZ, RZ, R14 ;  /* 0x000000ffff1b7224 */ /* 0x006fe200078e000e */
[----:B------:R-:W-:Y:S06]  /*160e0*/  BAR.ARV 0x5, 0x200 ;  /* 0x0148000000007b1d */ /* 0x000fec0000002000 */
.L_x_1003:
[----:B------:R-:W-:Y:S02]  /*160f0*/  ULDC UR4, c[0x0][0xc38] ;  /* 0x00030e0000047ab9 */ /* 0x000fe40000000800 */
[----:B-1----:R-:W-:-:S13]  /*16100*/  ISETP.GE.AND P0, PT, R27, UR4, PT ;  /* 0x000000041b007c0c */ /* 0x002fda000bf06270 */
[----:B------:R-:W-:Y:S05]  /*16110*/  @!P0 BRA `(.L_x_1005) ;  /* 0xffffffb800088947 */ /* 0x000fea000383ffff */
.L_x_907:
[----:B------:R-:W1:Y:S01]  /*16120*/  S2R R3, SR_CgaCtaId ;  /* 0x0000000000037919 */ /* 0x000e620000008800 */
[----:B------:R-:W-:Y:S01]  /*16130*/  VIADD R29, R29, 0x1 ;  /* 0x000000011d1d7836 */ /* 0x000fe20000000000 */
[----:B------:R-:W-:Y:S01]  /*16140*/  MOV R2, 0x400 ;  /* 0x0000040000027802 */ /* 0x000fe20000000f00 */
[----:B------:R-:W-:Y:S03]  /*16150*/  BSSY B0, `(.L_x_1006) ;  /* 0x0000008000007945 */ /* 0x000fe60003800000 */
[----:B------:R-:W-:-:S04]  /*16160*/  LEA.HI R0, R29, R29, RZ, 0x1 ;  /* 0x0000001d1d007211 */ /* 0x000fc800078f08ff */
[----:B------:R-:W-:-:S05]  /*16170*/  LOP3.LUT R0, R0, 0xfffffffe, RZ, 0xc0, !PT ;  /* 0xfffffffe00007812 */ /* 0x000fca00078ec0ff */
[----:B------:R-:W-:-:S05]  /*16180*/  IMAD.IADD R0, R29, 0x1, -R0 ;  /* 0x000000011d007824 */ /* 0x000fca00078e0a00 */
[----:B------:R-:W-:Y:S02]  /*16190*/  SHF.L.U32 R0, R0, 0x1f, RZ ;  /* 0x0000001f00007819 */ /* 0x000fe400000006ff */
[----:B-1----:R-:W-:-:S04]  /*161a0*/  LEA R9, R3, R2, 0x18 ;  /* 0x0000000203097211 */ /* 0x002fc800078ec0ff */
[----:B------:R-:W1:Y:S02]  /*161b0*/  SYNCS.PHASECHK.TRANS64.TRYWAIT P0, [R9+URZ+0x2d820], R0 ;  /* 0x02d82000090075a7 */ /* 0x000e64000800017f */
[----:B-1----:R-:W-:Y:S05]  /*161c0*/  @!P0 BRA `(.L_x_1007) ;  /* 0x0000001000988947 */ /* 0x002fea0003800000 */
.L_x_1049:
[----:B------:R-:W-:Y:S05]  /*161d0*/  BSYNC B0 ;  /* 0x0000000000007941 */ /* 0x000fea0003800000 */
.L_x_1006:
[----:B------:R-:W-:-:S03]  /*161e0*/  UMOV UR4, 0xffffffff ;  /* 0xffffffff00047882 */ /* 0x000fc60000000000 */
[----:B------:R-:W-:Y:S05]  /*161f0*/  BRA.DIV UR4, `(.L_x_1008) ;  /* 0x0000001204a07947 */ /* 0x000fea000b800000 */
[----:B-1----:R-:W1:Y:S02]  /*16200*/  S2R R0, SR_TID.X ;  /* 0x0000000000007919 */ /* 0x002e640000002100 */
[----:B-1----:R-:W-:-:S04]  /*16210*/  SHF.R.U32.HI R0, RZ, 0x5, R0 ;  /* 0x00000005ff007819 */ /* 0x002fc80000011600 */
[----:B------:R-:W-:-:S05]  /*16220*/  LOP3.LUT R0, R0, 0x3, RZ, 0xc0, !PT ;  /* 0x0000000300007812 */ /* 0x000fca00078ec0ff */
[----:B------:R1:W2:Y:S02]  /*16230*/  SHFL.IDX PT, R14, R0, RZ, 0x1f ;  /* 0x00001fff000e7589 */ /* 0x0002a400000e0000 */
.L_x_1052:
[----:B--2---:R-:W-:Y:S01]  /*16240*/  ISETP.NE.AND P0, PT, R14, RZ, PT ;  /* 0x000000ff0e00720c */ /* 0x004fe20003f05270 */
[----:B------:R-:W-:-:S12]  /*16250*/  BSSY B0, `(.L_x_1009) ;  /* 0x0000024000007945 */ /* 0x000fd80003800000 */
[----:B------:R-:W-:Y:S05]  /*16260*/  @P0 BRA `(.L_x_1010) ;  /* 0x0000000000880947 */ /* 0x000fea0003800000 */
[----:B------:R-:W-:-:S03]  /*16270*/  UMOV UR4, 0xffffffff ;  /* 0xffffffff00047882 */ /* 0x000fc60000000000 */
[----:B------:R-:W-:Y:S05]  /*16280*/  BRA.DIV UR4, `(.L_x_1011) ;  /* 0x0000001204b07947 */ /* 0x000fea000b800000 */
[----:B------:R-:W-:-:S13]  /*16290*/  ELECT P6, URZ, PT ;  /* 0x00000000003f782f */ /* 0x000fda00038c0000 */
.L_x_1055:
[----:B------:R-:W-:Y:S05]  /*162a0*/  @!P6 BRA `(.L_x_1010) ;  /* 0x000000000078e947 */ /* 0x000fea0003800000 */
[----:B------:R-:W-:-:S06]  /*162b0*/  ULOP3.LUT UR4, UR38, 0x2, URZ, 0xfc, !UPT ;  /* 0x0000000226047892 */ /* 0x000fcc000f8efc3f */
[----:B-1----:R-:W-:-:S05]  /*162c0*/  IMAD.U32 R0, RZ, RZ, UR4 ;  /* 0x00000004ff007e24 */ /* 0x002fca000f8e00ff */
[----:B------:R-:W-:-:S13]  /*162d0*/  ISETP.NE.AND P2, PT, R0, 0x3, PT ;  /* 0x000000030000780c */ /* 0x000fda0003f45270 */
[----:B------:R-:W-:Y:S05]  /*162e0*/  @!P2 BRA `(.L_x_1012) ;  /* 0x000000000004a947 */ /* 0x000fea0003800000 */
[----:B------:R-:W-:Y:S01]  /*162f0*/  BPT.TRAP 0x1 ;  /* 0x000000040000795c */ /* 0x000fe20000300000 */
.L_x_1012:
[----:B------:R-:W-:Y:S01]  /*16300*/  VIADD R3, R9, 0x2d840 ;  /* 0x0002d84009037836 */ /* 0x000fe20000000000 */
[----:B------:R-:W-:Y:S01]  /*16310*/  SHF.L.U32 R2, R24, 0x1f, RZ ;  /* 0x0000001f18027819 */ /* 0x000fe200000006ff */
[C---:B------:R-:W-:Y:S02]  /*16320*/  VIADD R0, R16.reuse, 0x1 ;  /* 0x0000000110007836 */ /* 0x040fe40000000000 */
[----:B------:R-:W-:-:S03]  /*16330*/  IMAD R7, R16, 0x8, R3 ;  /* 0x0000000810077824 */ /* 0x000fc600078e0203 */
[C---:B------:R-:W-:Y:S01]  /*16340*/  ISETP.NE.AND P1, PT, R0.reuse, 0x2, PT ;  /* 0x000000020000780c */ /* 0x040fe20003f25270 */
[----:B------:R-:W1:Y:S03]  /*16350*/  SYNCS.PHASECHK.TRANS64.TRYWAIT P0, [R7+URZ], R2 ;  /* 0x00000002070075a7 */ /* 0x000e66000800017f */
[----:B------:R-:W-:Y:S02]  /*16360*/  SEL R5, RZ, 0x1, P1 ;  /* 0x00000001ff057807 */ /* 0x000fe40000800000 */
[----:B------:R-:W-:Y:S02]  /*16370*/  SEL R4, R0, RZ, P1 ;  /* 0x000000ff00047207 */ /* 0x000fe40000800000 */
[----:B------:R-:W-:-:S03]  /*16380*/  LOP3.LUT R0, R24, R5, RZ, 0x3c, !PT ;  /* 0x0000000518007212 */ /* 0x000fc600078e3cff */
[----:B------:R-:W-:Y:S01]  /*16390*/  IMAD R3, R4, 0x8, R3 ;  /* 0x0000000804037824 */ /* 0x000fe200078e0203 */
[----:B------:R-:W-:Y:S01]  /*163a0*/  SHF.L.U32 R0, R0, 0x1f, RZ ;  /* 0x0000001f00007819 */ /* 0x000fe200000006ff */
[----:B-1----:R-:W-:Y:S06]  /*163b0*/  @!P0 BRA `(.L_x_1013) ;  /* 0x0000001000848947 */ /* 0x002fec0003800000 */
.L_x_1056:
[----:B------:R-:W2:Y:S02]  /*163c0*/  SYNCS.PHASECHK.TRANS64.TRYWAIT P0, [R3+URZ], R0 ;  /* 0x00000000030075a7 */ /* 0x000ea4000800017f */
[----:B--2---:R-:W-:Y:S05]  /*163d0*/  @!P0 BRA `(.L_x_1014) ;  /* 0x0000001000908947 */ /* 0x004fea0003800000 */
.L_x_1057:
[----:B------:R-:W-:Y:S05]  /*163e0*/  @!P2 BRA `(.L_x_1015) ;  /* 0x000000000004a947 */ /* 0x000fea0003800000 */
[----:B------:R-:W-:Y:S01]  /*163f0*/  BPT.TRAP 0x1 ;  /* 0x000000040000795c */ /* 0x000fe20000300000 */
.L_x_1015:
[----:B--2---:R-:W-:-:S04]  /*16400*/  VIADD R3, R9, 0x2d860 ;  /* 0x0002d86009037836 */ /* 0x004fc80000000000 */
[----:B------:R-:W-:-:S04]  /*16410*/  IMAD R5, R16, 0x8, R3 ;  /* 0x0000000810057824 */ /* 0x000fc800078e0203 */
[----:B------:R-:W2:Y:S02]  /*16420*/  SYNCS.PHASECHK.TRANS64.TRYWAIT P0, [R5+URZ], R2 ;  /* 0x00000002050075a7 */ /* 0x000ea4000800017f */
[----:B--2---:R-:W-:Y:S05]  /*16430*/  @!P0 BRA `(.L_x_1016) ;  /* 0x00000010008c8947 */ /* 0x004fea0003800000 */
.L_x_1058:
[----:B------:R-:W-:-:S07]  /*16440*/  IMAD R3, R4, 0x8, R3 ;  /* 0x0000000804037824 */ /* 0x000fce00078e0203 */
.L_x_1017:
[----:B---3--:R3:W4:Y:S02]  /*16450*/  SYNCS.PHASECHK.TRANS64.TRYWAIT P0, [R3+URZ], R0 ;  /* 0x00000000030075a7 */ /* 0x008724000800017f */
[----:B----4-:R-:W-:Y:S05]  /*16460*/  @!P0 NANOSLEEP.SYNCS 0x989680 ;  /* 0x009896800000895d */ /* 0x010fea0003900000 */
[----:B------:R-:W4:Y:S02]  /*16470*/  @!P0 SYNCS.PHASECHK.TRANS64 P0, [R3+URZ], R0 ;  /* 0x00000000030085a7 */ /* 0x000f24000800007f */
[----:B----4-:R-:W-:Y:S05]  /*16480*/  @!P0 BRA `(.L_x_1017) ;  /* 0xfffffffc00f08947 */ /* 0x010fea000383ffff */
.L_x_1010:
[----:B------:R-:W-:Y:S05]  /*16490*/  BSYNC B0 ;  /* 0x0000000000007941 */ /* 0x000fea0003800000 */
.L_x_1009:
[----:B------:R-:W-:Y:S05]  /*164a0*/  EXIT ;  /* 0x000000000000794d */ /* 0x000fea0003800000 */
.L_x_828:
[----:B0-----:R-:W-:-:S04]  /*164b0*/  IMAD.U32 R3, RZ, RZ, UR42 ;  /* 0x0000002aff037e24 */ /* 0x001fc8000f8e00ff */
[----:B------:R0:W1:Y:S03]  /*164c0*/  SYNCS.PHASECHK.TRANS64.TRYWAIT P1, [R3+URZ+0x2d800], R0 ;  /* 0x02d80000030075a7 */ /* 0x000066000802017f */
[----:B-1----:R-:W-:Y:S05]  /*164d0*/  @!P1 NANOSLEEP.SYNCS 0x989680 ;  /* 0x009896800000995d */ /* 0x002fea0003900000 */
[----:B------:R-:W1:Y:S02]  /*164e0*/  @!P1 SYNCS.PHASECHK.TRANS64 P1, [R3+URZ+0x2d800], R0 ;  /* 0x02d80000030095a7 */ /* 0x000e64000802007f */
[----:B-1----:R-:W-:Y:S05]  /*164f0*/  @!P1 BRA `(.L_x_828) ;  /* 0xfffffffc00ec9947 */ /* 0x002fea000383ffff */
[----:B------:R-:W-:Y:S05]  /*16500*/  BRA `(.L_x_1018) ;  /* 0xfffffeb400987947 */ /* 0x000fea000383ffff */
.L_x_832:
[----:B-1----:R1:W2:Y:S02]  /*16510*/  SYNCS.PHASECHK.TRANS64.TRYWAIT P2, [R90+URZ+0x2d830], R3 ;  /* 0x02d830035a0075a7 */ /* 0x0022a4000804017f */
[----:B--2---:R-:W-:Y:S05]  /*16520*/  @!P2 NANOSLEEP.SYNCS 0x989680 ;  /* 0x009896800000a95d */ /* 0x004fea0003900000 */
[----:B------:R-:W2:Y:S02]  /*16530*/  @!P2 SYNCS.PHASECHK.TRANS64 P2, [R90+URZ+0x2d830], R3 ;  /* 0x02d830035a00a5a7 */ /* 0x000ea4000804007f */
[----:B--2---:R-:W-:Y:S05]  /*16540*/  @!P2 BRA `(.L_x_832) ;  /* 0xfffffffc00f0a947 */ /* 0x004fea000383ffff */
[----:B------:R-:W-:Y:S05]  /*16550*/  BRA `(.L_x_831) ;  /* 0xfffffeb400bc7947 */ /* 0x000fea000383ffff */
.L_x_848:
[----:B--2---:R-:W-:-:S04]  /*16560*/  IMAD.U32 R6, RZ, RZ, UR6 ;  /* 0x00000006ff067e24 */ /* 0x004fc8000f8e00ff */
[----:B------:R2:W3:Y:S03]  /*16570*/  SYNCS.PHASECHK.TRANS64.TRYWAIT P2, [R6+URZ+0x2d830], R5 ;  /* 0x02d83005060075a7 */ /* 0x0004e6000804017f */
[----:B---3--:R-:W-:Y:S05]  /*16580*/  @!P2 NANOSLEEP.SYNCS 0x989680 ;  /* 0x009896800000a95d */ /* 0x008fea0003900000 */
[----:B------:R-:W3:Y:S02]  /*16590*/  @!P2 SYNCS.PHASECHK.TRANS64 P2, [R6+URZ+0x2d830], R5 ;  /* 0x02d830050600a5a7 */ /* 0x000ee4000804007f */
[----:B---3--:R-:W-:Y:S05]  /*165a0*/  @!P2 BRA `(.L_x_848) ;  /* 0xfffffffc00eca947 */ /* 0x008fea000383ffff */
[----:B------:R-:W-:Y:S05]  /*165b0*/  BRA `(.L_x_845) ;  /* 0xfffffef000b07947 */ /* 0x000fea000383ffff */
.L_x_852:
[----:B-1----:R-:W-:-:S04]  /*165c0*/  IMAD.U32 R6, RZ, RZ, UR6 ;  /* 0x00000006ff067e24 */ /* 0x002fc8000f8e00ff */
[----:B------:R1:W2:Y:S03]  /*165d0*/  SYNCS.PHASECHK.TRANS64.TRYWAIT P2, [R6+URZ+0x2d850], R5 ;  /* 0x02d85005060075a7 */ /* 0x0002a6000804017f */
[----:B--2---:R-:W-:Y:S05]  /*165e0*/  @!P2 NANOSLEEP.SYNCS 0x989680 ;  /* 0x009896800000a95d */ /* 0x004fea0003900000 */
[----:B------:R-:W2:Y:S02]  /*165f0*/  @!P2 SYNCS.PHASECHK.TRANS64 P2, [R6+URZ+0x2d850], R5 ;  /* 0x02d850050600a5a7 */ /* 0x000ea4000804007f */
[----:B--2---:R-:W-:Y:S05]  /*16600*/  @!P2 BRA `(.L_x_852) ;  /* 0xfffffffc00eca947 */ /* 0x004fea000383ffff */
[----:B------:R-:W-:Y:S05]  /*16610*/  BRA `(.L_x_849) ;  /* 0xfffffef400507947 */ /* 0x000fea000383ffff */
.L_x_869:
[----:B-1----:R-:W-:-:S04]  /*16620*/  IMAD.U32 R9, RZ, RZ, UR6 ;  /* 0x00000006ff097e24 */ /* 0x002fc8000f8e00ff */
[----:B------:R1:W2:Y:S03]  /*16630*/  SYNCS.PHASECHK.TRANS64.TRYWAIT P3, [R9+URZ+0x2d830], R4 ;  /* 0x02d83004090075a7 */ /* 0x0002a6000806017f */
[----:B--2---:R-:W-:Y:S05]  /*16640*/  @!P3 NANOSLEEP.SYNCS 0x989680 ;  /* 0x009896800000b95d */ /* 0x004fea0003900000 */
[----:B------:R-:W2:Y:S02]  /*16650*/  @!P3 SYNCS.PHASECHK.TRANS64 P3, [R9+URZ+0x2d830], R4 ;  /* 0x02d830040900b5a7 */ /* 0x000ea4000806007f */
[----:B--2---:R-:W-:Y:S05]  /*16660*/  @!P3 BRA `(.L_x_869) ;  /* 0xfffffffc00ecb947 */ /* 0x004fea000383ffff */
[----:B------:R-:W-:Y:S05]  /*16670*/  BRA `(.L_x_866) ;  /* 0xffffff2c008c7947 */ /* 0x000fea000383ffff */
.L_x_873:
[----:B-1----:R-:W-:-:S04]  /*16680*/  IMAD.U32 R9, RZ, RZ, UR6 ;  /* 0x00000006ff097e24 */ /* 0x002fc8000f8e00ff */
[----:B------:R1:W2:Y:S03]  /*16690*/  SYNCS.PHASECHK.TRANS64.TRYWAIT P2, [R9+URZ+0x2d850], R4 ;  /* 0x02d85004090075a7 */ /* 0x0002a6000804017f */
[----:B--2---:R-:W-:Y:S05]  /*166a0*/  @!P2 NANOSLEEP.SYNCS 0x989680 ;  /* 0x009896800000a95d */ /* 0x004fea0003900000 */
[----:B------:R-:W2:Y:S02]  /*166b0*/  @!P2 SYNCS.PHASECHK.TRANS64 P2, [R9+URZ+0x2d850], R4 ;  /* 0x02d850040900a5a7 */ /* 0x000ea4000804007f */
[----:B--2---:R-:W-:Y:S05]  /*166c0*/  @!P2 BRA `(.L_x_873) ;  /* 0xfffffffc00eca947 */ /* 0x004fea000383ffff */
[----:B------:R-:W-:Y:S05]  /*166d0*/  BRA `(.L_x_870) ;  /* 0xffffff30002c7947 */ /* 0x000fea000383ffff */
.L_x_879:
[----:B--2---:R-:W-:-:S04]  /*166e0*/  IMAD.U32 R7, RZ, RZ, UR6 ;  /* 0x00000006ff077e24 */ /* 0x004fc8000f8e00ff */
[----:B------:R2:W3:Y:S03]  /*166f0*/  SYNCS.PHASECHK.TRANS64.TRYWAIT P3, [R7+URZ+0x2d830], R4 ;  /* 0x02d83004070075a7 */ /* 0x0004e6000806017f */
[----:B---3--:R-:W-:Y:S05]  /*16700*/  @!P3 NANOSLEEP.SYNCS 0x989680 ;  /* 0x009896800000b95d */ /* 0x008fea0003900000 */
[----:B------:R-:W3:Y:S02]  /*16710*/  @!P3 SYNCS.PHASECHK.TRANS64 P3, [R7+URZ+0x2d830], R4 ;  /* 0x02d830040700b5a7 */ /* 0x000ee4000806007f */
[----:B---3--:R-:W-:Y:S05]  /*16720*/  @!P3 BRA `(.L_x_879) ;  /* 0xfffffffc00ecb947 */ /* 0x008fea000383ffff */
[----:B------:R-:W-:Y:S05]  /*16730*/  BRA `(.L_x_876) ;  /* 0xffffff5400987947 */ /* 0x000fea000383ffff */
.L_x_883:
[----:B-1----:R-:W-:-:S04]  /*16740*/  IMAD.U32 R7, RZ, RZ, UR6 ;  /* 0x00000006ff077e24 */ /* 0x002fc8000f8e00ff */
[----:B------:R1:W2:Y:S03]  /*16750*/  SYNCS.PHASECHK.TRANS64.TRYWAIT P2, [R7+URZ+0x2d850], R4 ;  /* 0x02d85004070075a7 */ /* 0x0002a6000804017f */
[----:B--2---:R-:W-:Y:S05]  /*16760*/  @!P2 NANOSLEEP.SYNCS 0x989680 ;  /* 0x009896800000a95d */ /* 0x004fea0003900000 */
[----:B------:R-:W2:Y:S02]  /*16770*/  @!P2 SYNCS.PHASECHK.TRANS64 P2, [R7+URZ+0x2d850], R4 ;  /* 0x02d850040700a5a7 */ /* 0x000ea4000804007f */
[----:B--2---:R-:W-:Y:S05]  /*16780*/  @!P2 BRA `(.L_x_883) ;  /* 0xfffffffc00eca947 */ /* 0x004fea000383ffff */
[----:B------:R-:W-:Y:S05]  /*16790*/  BRA `(.L_x_880) ;  /* 0xffffff5800387947 */ /* 0x000fea000383ffff */
.L_x_896:
[----:B--2---:R-:W-:-:S04]  /*167a0*/  IMAD.U32 R5, RZ, RZ, UR9 ;  /* 0x00000009ff057e24 */ /* 0x004fc8000f8e00ff */
[----:B------:R2:W4:Y:S03]  /*167b0*/  SYNCS.PHASECHK.TRANS64.TRYWAIT P0, [R5+URZ+0x2d850], R0 ;  /* 0x02d85000050075a7 */ /* 0x000526000800017f */
[----:B----4-:R-:W-:Y:S05]  /*167c0*/  @!P0 NANOSLEEP.SYNCS 0x989680 ;  /* 0x009896800000895d */ /* 0x010fea0003900000 */
[----:B------:R-:W4:Y:S02]  /*167d0*/  @!P0 SYNCS.PHASECHK.TRANS64 P0, [R5+URZ+0x2d850], R0 ;  /* 0x02d85000050085a7 */ /* 0x000f24000800007f */
[----:B----4-:R-:W-:Y:S05]  /*167e0*/  @!P0 BRA `(.L_x_896) ;  /* 0xfffffffc00ec8947 */ /* 0x010fea000383ffff */
[----:B------:R-:W-:Y:S05]  /*167f0*/  BRA `(.L_x_895) ;  /* 0xffffff8c00787947 */ /* 0x000fea000383ffff */
.L_x_924:
[----:B------:R-:W-:Y:S02]  /*16800*/  IMAD.MOV.U32 R13, RZ, RZ, R20 ;  /* 0x000000ffff0d7224 */ /* 0x000fe400078e0014 */
[----:B------:R-:W-:Y:S02]  /*16810*/  IMAD.MOV.U32 R12, RZ, RZ, RZ ;  /* 0x000000ffff0c7224 */ /* 0x000fe400078e00ff */
[----:B------:R-:W-:Y:S02]  /*16820*/  IMAD.MOV.U32 R11, RZ, RZ, 0x1f ;  /* 0x0000001fff0b7424 */ /* 0x000fe400078e00ff */
[----:B------:R-:W-:-:S07]  /*16830*/  IMAD.MOV.U32 R15, RZ, RZ, -0x1 ;  /* 0xffffffffff0f7424 */ /* 0x000fce00078e00ff */
[----:B------:R-:W-:Y:S05]  /*16840*/  WARPSYNC.COLLECTIVE R15, `(.L_x_1019) ;  /* 0x000000000f087348 */ /* 0x000fea0003c00000 */
[----:B------:R0:W1:Y:S02]  /*16850*/  SHFL.IDX P6, R14, R13, R12, R11 ;  /* 0x0000000c0d0e7389 */ /* 0x00006400000c000b */
[----:B01----:R-:W-:Y:S01]  /*16860*/  ENDCOLLECTIVE ;  /* 0x000000000000791b */ /* 0x003fe20003800000 */
.L_x_1019:
[----:B------:R-:W-:Y:S05]  /*16870*/  BRA `(.L_x_1020) ;  /* 0xffffffbc00c47947 */ /* 0x000fea000383ffff */
.L_x_926:
[----:B------:R-:W-:Y:S01]  /*16880*/  BSSY B0, `(.L_x_1021) ;  /* 0x0000006000007945 */ /* 0x000fe20003800000 */
[----:B------:R-:W-:-:S07]  /*16890*/  IMAD.MOV.U32 R15, RZ, RZ, -0x1 ;  /* 0xffffffffff0f7424 */ /* 0x000fce00078e00ff */
[----:B0-----:R-:W-:Y:S05]  /*168a0*/  WARPSYNC.COLLECTIVE R15, `(.L_x_1022) ;  /* 0x000000000f0c7348 */ /* 0x001fea0003c00000 */
[----:B------:R-:W-:Y:S02]  /*168b0*/  ELECT P6, UR62, PT ;  /* 0x00000000003e782f */ /* 0x000fe400038c0000 */
[----:B------:R-:W-:Y:S01]  /*168c0*/  MOV R14, UR62 ;  /* 0x0000003e000e7c02 */ /* 0x000fe20008000f00 */
[----:B0-----:R-:W-:Y:S10]  /*168d0*/  ENDCOLLECTIVE ;  /* 0x000000000000791b */ /* 0x001ff40003800000 */
.L_x_1022:
[----:B------:R-:W-:Y:S05]  /*168e0*/  BSYNC B0 ;  /* 0x0000000000007941 */ /* 0x000fea0003800000 */
.L_x_1021:
[----:B------:R-:W-:Y:S05]  /*168f0*/  BRA `(.L_x_1023) ;  /* 0xffffffbc00c47947 */ /* 0x000fea000383ffff */
.L_x_928:
[----:B-1----:R1:W2:Y:S02]  /*16900*/  SYNCS.PHASECHK.TRANS64.TRYWAIT P0, [R3+URZ+0x2d840], R0 ;  /* 0x02d84000030075a7 */ /* 0x0022a4000800017f */
[----:B--2---:R-:W-:Y:S05]  /*16910*/  @!P0 NANOSLEEP.SYNCS 0x989680 ;  /* 0x009896800000895d */ /* 0x004fea0003900000 */
[----:B------:R-:W2:Y:S02]  /*16920*/  @!P0 SYNCS.PHASECHK.TRANS64 P0, [R3+URZ+0x2d840], R0 ;  /* 0x02d84000030085a7 */ /* 0x000ea4000800007f */
[----:B--2---:R-:W-:Y:S05]  /*16930*/  @!P0 BRA `(.L_x_928) ;  /* 0xfffffffc00f08947 */ /* 0x004fea000383ffff */
[----:B------:R-:W-:Y:S05]  /*16940*/  BRA `(.L_x_1024) ;  /* 0xffffffc000207947 */ /* 0x000fea000383ffff */
.L_x_932:
[----:B------:R-:W-:Y:S02]  /*16950*/  IMAD.MOV.U32 R13, RZ, RZ, R4 ;  /* 0x000000ffff0d7224 */ /* 0x000fe400078e0004 */
[----:B------:R-:W-:Y:S02]  /*16960*/  IMAD.MOV.U32 R12, RZ, RZ, RZ ;  /* 0x000000ffff0c7224 */ /* 0x000fe400078e00ff */
[----:B------:R-:W-:Y:S02]  /*16970*/  IMAD.MOV.U32 R11, RZ, RZ, 0x1c1f ;  /* 0x00001c1fff0b7424 */ /* 0x000fe400078e00ff */
[----:B------:R-:W-:Y:S02]  /*16980*/  IMAD.MOV.U32 R15, RZ, RZ, -0x1 ;  /* 0xffffffffff0f7424 */ /* 0x000fe400078e00ff */
[----:B------:R-:W-:-:S07]  /*16990*/  VIADD R6, R21, UR41 ;  /* 0x0000002915067c36 */ /* 0x000fce0008000000 */
[----:B------:R-:W-:Y:S05]  /*169a0*/  WARPSYNC.COLLECTIVE R15, `(.L_x_1025) ;  /* 0x000000000f087348 */ /* 0x000fea0003c00000 */
[----:B------:R0:W1:Y:S02]  /*169b0*/  SHFL.IDX P6, R14, R13, R12, R11 ;  /* 0x0000000c0d0e7389 */ /* 0x00006400000c000b */
[----:B01----:R-:W-:Y:S01]  /*169c0*/  ENDCOLLECTIVE ;  /* 0x000000000000791b */ /* 0x003fe20003800000 */
.L_x_1025:
[----:B------:R-:W-:Y:S02]  /*169d0*/  VIADD R10, R6, 0x20 ;  /* 0x00000020060a7836 */ /* 0x000fe40000000000 */
[----:B------:R-:W-:Y:S02]  /*169e0*/  IMAD.MOV.U32 R13, RZ, RZ, R0 ;  /* 0x000000ffff0d7224 */ /* 0x000fe400078e0000 */
[----:B------:R-:W-:-:S07]  /*169f0*/  IMAD.MOV.U32 R2, RZ, RZ, R14 ;  /* 0x000000ffff027224 */ /* 0x000fce00078e000e */
[----:B------:R-:W-:Y:S05]  /*16a00*/  WARPSYNC.COLLECTIVE R15, `(.L_x_1026) ;  /* 0x000000000f087348 */ /* 0x000fea0003c00000 */
[----:B------:R0:W1:Y:S02]  /*16a10*/  SHFL.IDX P6, R14, R13, R12, R11 ;  /* 0x0000000c0d0e7389 */ /* 0x00006400000c000b */
[----:B01----:R-:W-:Y:S01]  /*16a20*/  ENDCOLLECTIVE ;  /* 0x000000000000791b */ /* 0x003fe20003800000 */
.L_x_1026:
[----:B------:R-:W-:Y:S02]  /*16a30*/  ULDC UR4, c[0x0][0x288] ;  /* 0x0000a20000047ab9 */ /* 0x000fe40000000800 */
[----:B------:R-:W-:-:S05]  /*16a40*/  IMAD R5, R9, UR4, RZ ;  /* 0x0000000409057c24 */ /* 0x000fca000f8e02ff */
[----:B------:R-:W-:Y:S01]  /*16a50*/  ISETP.GE.AND P4, PT, R6, R5, PT ;  /* 0x000000050600720c */ /* 0x000fe20003f86270 */
[----:B------:R-:W-:Y:S02]  /*16a60*/  IMAD.MOV.U32 R13, RZ, RZ, R4 ;  /* 0x000000ffff0d7224 */ /* 0x000fe400078e0004 */
[----:B------:R-:W-:-:S10]  /*16a70*/  IMAD.MOV.U32 R12, RZ, RZ, 0x1 ;  /* 0x00000001ff0c7424 */ /* 0x000fd400078e00ff */
[----:B------:R-:W-:-:S05]  /*16a80*/  @!P4 LEA R14, P3, R20, R14, 0x1 ;  /* 0x0000000e140ec211 */ /* 0x000fca00078608ff */
[----:B------:R-:W-:Y:S02]  /*16a90*/  @!P4 IMAD.X R3, RZ, RZ, R2, P3 ;  /* 0x000000ffff03c224 */ /* 0x000fe400018e0602 */
[----:B------:R-:W-:-:S07]  /*16aa0*/  @!P4 IMAD.MOV.U32 R2, RZ, RZ, R14 ;  /* 0x000000ffff02c224 */ /* 0x000fce00078e000e */
[----:B------:R-:W-:Y:S05]  /*16ab0*/  WARPSYNC.COLLECTIVE R15, `(.L_x_1027) ;  /* 0x000000000f087348 */ /* 0x000fea0003c00000 */
[----:B------:R0:W1:Y:S02]  /*16ac0*/  SHFL.IDX P6, R14, R13, R12, R11 ;  /* 0x0000000c0d0e7389 */ /* 0x00006400000c000b */
[----:B01----:R-:W-:Y:S01]  /*16ad0*/  ENDCOLLECTIVE ;  /* 0x000000000000791b */ /* 0x003fe20003800000 */
.L_x_1027:
        /* <DEDUP_REMOVED lines=8> */
[----:B------:R-:W-:Y:S02]  /*16b60*/  VIADD R10, R6, 0x40 ;  /* 0x00000040060a7836 */ /* 0x000fe40000000000 */
[----:B0-----:R-:W-:-:S08]  /*16b70*/  IMAD.MOV.U32 R2, RZ, RZ, R14 ;  /* 0x000000ffff027224 */ /* 0x001fd000078e000e */
[----:B------:R-:W-:Y:S05]  /*16b80*/  WARPSYNC.COLLECTIVE R15, `(.L_x_1028) ;  /* 0x000000000f087348 */ /* 0x000fea0003c00000 */
[----:B------:R0:W1:Y:S02]  /*16b90*/  SHFL.IDX P6, R14, R13, R12, R11 ;  /* 0x0000000c0d0e7389 */ /* 0x00006400000c000b */
[----:B01----:R-:W-:Y:S01]  /*16ba0*/  ENDCOLLECTIVE ;  /* 0x000000000000791b */ /* 0x003fe20003800000 */
.L_x_1028:
[----:B------:R-:W-:Y:S02]  /*16bb0*/  IMAD.MOV.U32 R13, RZ, RZ, R4 ;  /* 0x000000ffff0d7224 */ /* 0x000fe400078e0004 */
[----:B------:R-:W-:Y:S01]  /*16bc0*/  IMAD.MOV.U32 R12, RZ, RZ, 0x2 ;  /* 0x00000002ff0c7424 */ /* 0x000fe200078e00ff */
[----:B------:R-:W-:-:S05]  /*16bd0*/  @!P4 LEA R14, P3, R20, R14, 0x1 ;  /* 0x0000000e140ec211 */ /* 0x000fca00078608ff */
[----:B------:R-:W-:Y:S02]  /*16be0*/  @!P4 IMAD.X R9, RZ, RZ, R2, P3 ;  /* 0x000000ffff09c224 */ /* 0x000fe400018e0602 */
[----:B------:R-:W-:-:S07]  /*16bf0*/  @!P4 IMAD.MOV.U32 R2, RZ, RZ, R14 ;  /* 0x000000ffff02c224 */ /* 0x000fce00078e000e */
[----:B------:R-:W-:Y:S05]  /*16c00*/  WARPSYNC.COLLECTIVE R15, `(.L_x_1029) ;  /* 0x000000000f087348 */ /* 0x000fea0003c00000 */
[----:B------:R0:W1:Y:S02]  /*16c10*/  SHFL.IDX P6, R14, R13, R12, R11 ;  /* 0x0000000c0d0e7389 */ /* 0x00006400000c000b */
[----:B01----:R-:W-:Y:S01]  /*16c20*/  ENDCOLLECTIVE ;  /* 0x000000000000791b */ /* 0x003fe20003800000 */
.L_x_1029:
[----:B------:R-:W-:-:S05]  /*16c30*/  @!P4 IMAD.MOV.U32 R3, RZ, RZ, R9 ;  /* 0x000000ffff03c224 */ /* 0x000fca00078e0009 */
[----:B------:R-:W-:Y:S01]  /*16c40*/  @!PT LDS RZ, [RZ] ;  /* 0x00000000fffff984 */ /* 0x000fe20000000800 */
[----:B------:R-:W-:Y:S01]  /*16c50*/  @!PT LDS RZ, [RZ] ;  /* 0x00000000fffff984 */ /* 0x000fe20000000800 */
[----:B------:R-:W-:Y:S01]  /*16c60*/  @!PT LDS RZ, [RZ] ;  /* 0x00000000fffff984 */ /* 0x000fe20000000800 */
[----:B------:R-:W-:Y:S04]  /*16c70*/  @!P4 LDGSTS.E.BYPASS.LTC128B.128 [R26+0xcc00], desc[UR48][R2.64], !P0 ;  /* 0x0cc00000021acfae */ /* 0x000fe8000c101d70 */
[----:B------:R-:W-:Y:S01]  /*16c80*/  @!P4 LDGSTS.E.BYPASS.LTC128B.128 [R26+0xfc00], desc[UR48][R2.64+0x40], !P1 ;  /* 0x0fc00040021acfae */ /* 0x000fe2000c901d70 */
[----:B------:R-:W-:-:S03]  /*16c90*/  IMAD.MOV.U32 R13, RZ, RZ, R0 ;  /* 0x000000ffff0d7224 */ /* 0x000fc600078e0000 */
[----:B------:R0:W-:Y:S01]  /*16ca0*/  @!P4 LDGSTS.E.BYPASS.LTC128B.128 [R26+0x12c00], desc[UR48][R2.64+0x80], !P2 ;  /* 0x12c00080021acfae */ /* 0x0001e2000d101d70 */
[----:B------:R-:W-:Y:S01]  /*16cb0*/  ISETP.GE.AND P4, PT, R10, R5, PT ;  /* 0x000000050a00720c */ /* 0x000fe20003f86270 */
[----:B0-----:R-:W-:-:S12]  /*16cc0*/  IMAD.MOV.U32 R2, RZ, RZ, R14 ;  /* 0x000000ffff027224 */ /* 0x001fd800078e000e */
[----:B------:R-:W-:Y:S05]  /*16cd0*/  WARPSYNC.COLLECTIVE R15, `(.L_x_1030) ;  /* 0x000000000f087348 */ /* 0x000fea0003c00000 */
[----:B------:R0:W1:Y:S02]  /*16ce0*/  SHFL.IDX P6, R14, R13, R12, R11 ;  /* 0x0000000c0d0e7389 */ /* 0x00006400000c000b */
[----:B01----:R-:W-:Y:S01]  /*16cf0*/  ENDCOLLECTIVE ;  /* 0x000000000000791b */ /* 0x003fe20003800000 */
.L_x_1030:
        /* <DEDUP_REMOVED lines=8> */
.L_x_1031:
[----:B------:R-:W-:-:S05]  /*16d80*/  @!P4 IMAD.MOV.U32 R3, RZ, RZ, R9 ;  /* 0x000000ffff03c224 */ /* 0x000fca00078e0009 */
[----:B------:R-:W-:Y:S01]  /*16d90*/  @!PT LDS RZ, [RZ] ;  /* 0x00000000fffff984 */ /* 0x000fe20000000800 */
[----:B------:R-:W-:Y:S01]  /*16da0*/  @!PT LDS RZ, [RZ] ;  /* 0x00000000fffff984 */ /* 0x000fe20000000800 */
[----:B------:R-:W-:Y:S01]  /*16db0*/  @!PT LDS RZ, [RZ] ;  /* 0x00000000fffff984 */ /* 0x000fe20000000800 */
[----:B------:R0:W-:Y:S04]  /*16dc0*/  @!P4 LDGSTS.E.BYPASS.LTC128B.128 [R26+0xd400], desc[UR48][R2.64], !P0 ;  /* 0x0d400000021acfae */ /* 0x0001e8000c101d70 */
[----:B------:R0:W-:Y:S01]  /*16dd0*/  @!P4 LDGSTS.E.BYPASS.LTC128B.128 [R26+0x10400], desc[UR48][R2.64+0x40], !P1 ;  /* 0x10400040021acfae */ /* 0x0001e2000c901d70 */
[----:B------:R-:W-:-:S03]  /*16de0*/  IMAD.MOV.U32 R13, RZ, RZ, R0 ;  /* 0x000000ffff0d7224 */ /* 0x000fc600078e0000 */
[----:B------:R0:W-:Y:S01]  /*16df0*/  @!P4 LDGSTS.E.BYPASS.LTC128B.128 [R26+0x13400], desc[UR48][R2.64+0x80], !P2 ;  /* 0x13400080021acfae */ /* 0x0001e2000d101d70 */
[----:B------:R-:W-:-:S05]  /*16e00*/  VIADD R0, R6, 0x60 ;  /* 0x0000006006007836 */ /* 0x000fca0000000000 */
[----:B------:R-:W-:Y:S01]  /*16e10*/  ISETP.GE.AND P4, PT, R0, R5, PT ;  /* 0x000000050000720c */ /* 0x000fe20003f86270 */
[----:B------:R-:W-:Y:S02]  /*16e20*/  VIADD R0, R6, 0x80 ;  /* 0x0000008006007836 */ /* 0x000fe40000000000 */
[----:B------:R-:W-:-:S10]  /*16e30*/  IMAD.MOV.U32 R4, RZ, RZ, R14 ;  /* 0x000000ffff047224 */ /* 0x000fd400078e000e */
[----:B0-----:R-:W-:Y:S05]  /*16e40*/  WARPSYNC.COLLECTIVE R15, `(.L_x_1032) ;  /* 0x000000000f087348 */ /* 0x001fea0003c00000 */
[----:B------:R1:W2:Y:S02]  /*16e50*/  SHFL.IDX P6, R14, R13, R12, R11 ;  /* 0x0000000c0d0e7389 */ /* 0x0002a400000c000b */
[----:B012---:R-:W-:Y:S01]  /*16e60*/  ENDCOLLECTIVE ;  /* 0x000000000000791b */ /* 0x007fe20003800000 */
.L_x_1032:
[----:B------:R-:W-:Y:S02]  /*16e70*/  IMAD.MOV.U32 R13, RZ, RZ, R7 ;  /* 0x000000ffff0d7224 */ /* 0x000fe400078e0007 */
[----:B------:R-:W-:Y:S01]  /*16e80*/  IMAD.MOV.U32 R12, RZ, RZ, RZ ;  /* 0x000000ffff0c7224 */ /* 0x000fe200078e00ff */
[----:B------:R-:W-:-:S05]  /*16e90*/  @!P4 LEA R14, P3, R20, R14, 0x1 ;  /* 0x0000000e140ec211 */ /* 0x000fca00078608ff */
[----:B------:R-:W-:-:S08]  /*16ea0*/  @!P4 IMAD.MOV.U32 R2, RZ, RZ, R14 ;  /* 0x000000ffff02c224 */ /* 0x000fd000078e000e */
[----:B------:R-:W-:Y:S05]  /*16eb0*/  WARPSYNC.COLLECTIVE R15, `(.L_x_1033) ;  /* 0x000000000f087348 */ /* 0x000fea0003c00000 */
[----:B------:R0:W1:Y:S02]  /*16ec0*/  SHFL.IDX P6, R14, R13, R12, R11 ;  /* 0x0000000c0d0e7389 */ /* 0x00006400000c000b */
[----:B01----:R-:W-:Y:S01]  /*16ed0*/  ENDCOLLECTIVE ;  /* 0x000000000000791b */ /* 0x003fe20003800000 */
.L_x_1033:
[----:B------:R-:W-:-:S04]  /*16ee0*/  @!P4 IMAD.X R9, RZ, RZ, R4, P3 ;  /* 0x000000ffff09c224 */ /* 0x000fc800018e0604 */
[----:B------:R-:W-:-:S05]  /*16ef0*/  @!P4 IMAD.MOV.U32 R3, RZ, RZ, R9 ;  /* 0x000000ffff03c224 */ /* 0x000fca00078e0009 */
[----:B------:R-:W-:Y:S01]  /*16f00*/  @!PT LDS RZ, [RZ] ;  /* 0x00000000fffff984 */ /* 0x000fe20000000800 */
[----:B------:R-:W-:Y:S01]  /*16f10*/  @!PT LDS RZ, [RZ] ;  /* 0x00000000fffff984 */ /* 0x000fe20000000800 */
[----:B------:R-:W-:Y:S01]  /*16f20*/  @!PT LDS RZ, [RZ] ;  /* 0x00000000fffff984 */ /* 0x000fe20000000800 */
[----:B------:R0:W-:Y:S01]  /*16f30*/  @!P4 LDGSTS.E.BYPASS.LTC128B.128 [R26+0xdc00], desc[UR48][R2.64], !P0 ;  /* 0x0dc00000021acfae */ /* 0x0001e2000c101d70 */
[----:B------:R-:W-:-:S03]  /*16f40*/  IMAD.MOV.U32 R13, RZ, RZ, R8 ;  /* 0x000000ffff0d7224 */ /* 0x000fc600078e0008 */
[----:B------:R0:W-:Y:S04]  /*16f50*/  @!P4 LDGSTS.E.BYPASS.LTC128B.128 [R26+0x10c00], desc[UR48][R2.64+0x40], !P1 ;  /* 0x10c00040021acfae */ /* 0x0001e8000c901d70 */
[----:B------:R0:W-:Y:S01]  /*16f60*/  @!P4 LDGSTS.E.BYPASS.LTC128B.128 [R26+0x13c00], desc[UR48][R2.64+0x80], !P2 ;  /* 0x13c00080021acfae */ /* 0x0001e2000d101d70 */
[----:B------:R-:W-:Y:S01]  /*16f70*/  ISETP.GE.AND P4, PT, R0, R5, PT ;  /* 0x000000050000720c */ /* 0x000fe20003f86270 */
[----:B------:R-:W-:-:S12]  /*16f80*/  IMAD.MOV.U32 R0, RZ, RZ, R14 ;  /* 0x000000ffff007224 */ /* 0x000fd800078e000e */
[----:B0-----:R-:W-:Y:S05]  /*16f90*/  WARPSYNC.COLLECTIVE R15, `(.L_x_1034) ;  /* 0x000000000f087348 */ /* 0x001fea0003c00000 */
[----:B------:R1:W2:Y:S02]  /*16fa0*/  SHFL.IDX P6, R14, R13, R12, R11 ;  /* 0x0000000c0d0e7389 */ /* 0x0002a400000c000b */
[----:B012---:R-:W-:Y:S01]  /*16fb0*/  ENDCOLLECTIVE ;  /* 0x000000000000791b */ /* 0x007fe20003800000 */
.L_x_1034:
[----:B------:R-:W-:Y:S02]  /*16fc0*/  IMAD.MOV.U32 R13, RZ, RZ, R7 ;  /* 0x000000ffff0d7224 */ /* 0x000fe400078e0007 */
[----:B------:R-:W-:Y:S01]  /*16fd0*/  IMAD.MOV.U32 R12, RZ, RZ, 0x1 ;  /* 0x00000001ff0c7424 */ /* 0x000fe200078e00ff */
[----:B------:R-:W-:-:S05]  /*16fe0*/  @!P4 LEA R14, P3, R20, R14, 0x1 ;  /* 0x0000000e140ec211 */ /* 0x000fca00078608ff */
[----:B------:R-:W-:-:S08]  /*16ff0*/  @!P4 IMAD.MOV.U32 R2, RZ, RZ, R14 ;  /* 0x000000ffff02c224 */ /* 0x000fd000078e000e */
[----:B------:R-:W-:Y:S05]  /*17000*/  WARPSYNC.COLLECTIVE R15, `(.L_x_1035) ;  /* 0x000000000f087348 */ /* 0x000fea0003c00000 */
[----:B------:R0:W1:Y:S02]  /*17010*/  SHFL.IDX P6, R14, R13, R12, R11 ;  /* 0x0000000c0d0e7389 */ /* 0x00006400000c000b */
[----:B01----:R-:W-:Y:S01]  /*17020*/  ENDCOLLECTIVE ;  /* 0x000000000000791b */ /* 0x003fe20003800000 */
.L_x_1035:
        /* <DEDUP_REMOVED lines=13> */
.L_x_1036:
[----:B------:R-:W-:Y:S05]  /*17100*/  BRA `(.L_x_1037) ;  /* 0xffffffc400587947 */ /* 0x000fea000383ffff */
.L_x_935:
[----:B0-----:R0:W1:Y:S02]  /*17110*/  SYNCS.PHASECHK.TRANS64.TRYWAIT P0, [R17+URZ+0x2d820], R2 ;  /* 0x02d82002110075a7 */ /* 0x001064000800017f */
[----:B-1----:R-:W-:Y:S05]  /*17120*/  @!P0 NANOSLEEP.SYNCS 0x989680 ;  /* 0x009896800000895d */ /* 0x002fea0003900000 */
[----:B------:R-:W1:Y:S02]  /*17130*/  @!P0 SYNCS.PHASECHK.TRANS64 P0, [R17+URZ+0x2d820], R2 ;  /* 0x02d82002110085a7 */ /* 0x000e64000800007f */
[----:B-1----:R-:W-:Y:S05]  /*17140*/  @!P0 BRA `(.L_x_935) ;  /* 0xfffffffc00f08947 */ /* 0x002fea000383ffff */
[----:B------:R-:W-:Y:S05]  /*17150*/  BRA `(.L_x_1038) ;  /* 0xffffffc400b87947 */ /* 0x000fea000383ffff */
.L_x_942:
[----:B0-----:R0:W1:Y:S02]  /*17160*/  SYNCS.PHASECHK.TRANS64.TRYWAIT P0, [R3+URZ+0x2d840], R2 ;  /* 0x02d84002030075a7 */ /* 0x001064000800017f */
[----:B-1----:R-:W-:Y:S05]  /*17170*/  @!P0 NANOSLEEP.SYNCS 0x989680 ;  /* 0x009896800000895d */ /* 0x002fea0003900000 */
[----:B------:R-:W1:Y:S02]  /*17180*/  @!P0 SYNCS.PHASECHK.TRANS64 P0, [R3+URZ+0x2d840], R2 ;  /* 0x02d84002030085a7 */ /* 0x000e64000800007f */
[----:B-1----:R-:W-:Y:S05]  /*17190*/  @!P0 BRA `(.L_x_942) ;  /* 0xfffffffc00f08947 */ /* 0x002fea000383ffff */
[----:B------:R-:W-:Y:S05]  /*171a0*/  BRA `(.L_x_1039) ;  /* 0xffffffc8006c7947 */ /* 0x000fea000383ffff */
.L_x_949:
[----:B0-----:R0:W1:Y:S02]  /*171b0*/  SYNCS.PHASECHK.TRANS64.TRYWAIT P0, [R2+URZ+0x60], R3 ;  /* 0x00006003020075a7 */ /* 0x001064000800017f */
[----:B-1----:R-:W-:Y:S05]  /*171c0*/  @!P0 NANOSLEEP.SYNCS 0x989680 ;  /* 0x009896800000895d */ /* 0x002fea0003900000 */
[----:B------:R-:W1:Y:S02]  /*171d0*/  @!P0 SYNCS.PHASECHK.TRANS64 P0, [R2+URZ+0x60], R3 ;  /* 0x00006003020085a7 */ /* 0x000e64000800007f */
[----:B-1----:R-:W-:Y:S05]  /*171e0*/  @!P0 BRA `(.L_x_949) ;  /* 0xfffffffc00f08947 */ /* 0x002fea000383ffff */
[----:B------:R-:W-:Y:S05]  /*171f0*/  BRA `(.L_x_1040) ;  /* 0xffffffcc00647947 */ /* 0x000fea000383ffff */
.L_x_960:
[----:B0-----:R0:W1:Y:S02]  /*17200*/  SYNCS.PHASECHK.TRANS64.TRYWAIT P0, [R3+URZ+0x2d840], R2 ;  /* 0x02d84002030075a7 */ /* 0x001064000800017f */
[----:B-1----:R-:W-:Y:S05]  /*17210*/  @!P0 NANOSLEEP.SYNCS 0x989680 ;  /* 0x009896800000895d */ /* 0x002fea0003900000 */
[----:B------:R-:W1:Y:S02]  /*17220*/  @!P0 SYNCS.PHASECHK.TRANS64 P0, [R3+URZ+0x2d840], R2 ;  /* 0x02d84002030085a7 */ /* 0x000e64000800007f */
[----:B-1----:R-:W-:Y:S05]  /*17230*/  @!P0 BRA `(.L_x_960) ;  /* 0xfffffffc00f08947 */ /* 0x002fea000383ffff */
[----:B------:R-:W-:Y:S05]  /*17240*/  BRA `(.L_x_1041) ;  /* 0xffffffd400187947 */ /* 0x000fea000383ffff */
.L_x_967:
[----:B0-----:R0:W1:Y:S02]  /*17250*/  SYNCS.PHASECHK.TRANS64.TRYWAIT P0, [R12+URZ+0x60], R3 ;  /* 0x000060030c0075a7 */ /* 0x001064000800017f */
[----:B-1----:R-:W-:Y:S05]  /*17260*/  @!P0 NANOSLEEP.SYNCS 0x989680 ;  /* 0x009896800000895d */ /* 0x002fea0003900000 */
[----:B------:R-:W1:Y:S02]  /*17270*/  @!P0 SYNCS.PHASECHK.TRANS64 P0, [R12+URZ+0x60], R3 ;  /* 0x000060030c0085a7 */ /* 0x000e64000800007f */
[----:B-1----:R-:W-:Y:S05]  /*17280*/  @!P0 BRA `(.L_x_967) ;  /* 0xfffffffc00f08947 */ /* 0x002fea000383ffff */
[----:B------:R-:W-:Y:S05]  /*17290*/  BRA `(.L_x_1042) ;  /* 0xffffffd800107947 */ /* 0x000fea000383ffff */
.L_x_977:
[----:B-1----:R1:W2:Y:S02]  /*172a0*/  SYNCS.PHASECHK.TRANS64.TRYWAIT P0, [R2+URZ+0x2d840], R3 ;  /* 0x02d84003020075a7 */ /* 0x0022a4000800017f */
[----:B--2---:R-:W-:Y:S05]  /*172b0*/  @!P0 NANOSLEEP.SYNCS 0x989680 ;  /* 0x009896800000895d */ /* 0x004fea0003900000 */
[----:B------:R-:W2:Y:S02]  /*172c0*/  @!P0 SYNCS.PHASECHK.TRANS64 P0, [R2+URZ+0x2d840], R3 ;  /* 0x02d84003020085a7 */ /* 0x000ea4000800007f */
[----:B--2---:R-:W-:Y:S05]  /*172d0*/  @!P0 BRA `(.L_x_977) ;  /* 0xfffffffc00f08947 */ /* 0x004fea000383ffff */
[----:B------:R-:W-:Y:S05]  /*172e0*/  BRA `(.L_x_1043) ;  /* 0xffffffdc00887947 */ /* 0x000fea000383ffff */
.L_x_984:
[----:B0-----:R0:W1:Y:S02]  /*172f0*/  SYNCS.PHASECHK.TRANS64.TRYWAIT P0, [R8+URZ+0x60], R2 ;  /* 0x00006002080075a7 */ /* 0x001064000800017f */
[----:B-1----:R-:W-:Y:S05]  /*17300*/  @!P0 NANOSLEEP.SYNCS 0x989680 ;  /* 0x009896800000895d */ /* 0x002fea0003900000 */
[----:B------:R-:W1:Y:S02]  /*17310*/  @!P0 SYNCS.PHASECHK.TRANS64 P0, [R8+URZ+0x60], R2 ;  /* 0x00006002080085a7 */ /* 0x000e64000800007f */
[----:B-1----:R-:W-:Y:S05]  /*17320*/  @!P0 BRA `(.L_x_984) ;  /* 0xfffffffc00f08947 */ /* 0x002fea000383ffff */
[----:B------:R-:W-:Y:S05]  /*17330*/  BRA `(.L_x_1044) ;  /* 0xffffffe000907947 */ /* 0x000fea000383ffff */
.L_x_996:
[----:B-1----:R1:W2:Y:S02]  /*17340*/  SYNCS.PHASECHK.TRANS64.TRYWAIT P0, [R3+URZ+0x2d860], R0 ;  /* 0x02d86000030075a7 */ /* 0x0022a4000800017f */
[----:B--2---:R-:W-:Y:S05]  /*17350*/  @!P0 NANOSLEEP.SYNCS 0x989680 ;  /* 0x009896800000895d */ /* 0x004fea0003900000 */
[----:B------:R-:W2:Y:S02]  /*17360*/  @!P0 SYNCS.PHASECHK.TRANS64 P0, [R3+URZ+0x2d860], R0 ;  /* 0x02d86000030085a7 */ /* 0x000ea4000800007f */
[----:B--2---:R-:W-:Y:S05]  /*17370*/  @!P0 BRA `(.L_x_996) ;  /* 0xfffffffc00f08947 */ /* 0x004fea000383ffff */
[----:B------:R-:W-:Y:S05]  /*17380*/  BRA `(.L_x_1045) ;  /* 0xffffffe400f87947 */ /* 0x000fea000383ffff */
.L_x_1004:
        /* <DEDUP_REMOVED lines=8> */
.L_x_1047:
[----:B------:R-:W-:Y:S05]  /*17410*/  BSYNC B0 ;  /* 0x0000000000007941 */ /* 0x000fea0003800000 */
.L_x_1046:
[----:B------:R-:W-:Y:S05]  /*17420*/  BRA `(.L_x_1048) ;  /* 0xffffffec00107947 */ /* 0x000fea000383ffff */
.L_x_1007:
[----:B-1----:R1:W2:Y:S02]  /*17430*/  SYNCS.PHASECHK.TRANS64.TRYWAIT P0, [R9+URZ+0x2d820], R0 ;  /* 0x02d82000090075a7 */ /* 0x0022a4000800017f */
[----:B--2---:R-:W-:Y:S05]  /*17440*/  @!P0 NANOSLEEP.SYNCS 0x989680 ;  /* 0x009896800000895d */ /* 0x004fea0003900000 */
[----:B------:R-:W2:Y:S02]  /*17450*/  @!P0 SYNCS.PHASECHK.TRANS64 P0, [R9+URZ+0x2d820], R0 ;  /* 0x02d82000090085a7 */ /* 0x000ea4000800007f */
[----:B--2---:R-:W-:Y:S05]  /*17460*/  @!P0 BRA `(.L_x_1007) ;  /* 0xfffffffc00f08947 */ /* 0x004fea000383ffff */
[----:B------:R-:W-:Y:S05]  /*17470*/  BRA `(.L_x_1049) ;  /* 0xffffffec00547947 */ /* 0x000fea000383ffff */
.L_x_1008:
        /* <DEDUP_REMOVED lines=11> */
.L_x_1051:
[----:B------:R-:W-:Y:S05]  /*17530*/  BSYNC B0 ;  /* 0x0000000000007941 */ /* 0x000fea0003800000 */
.L_x_1050:
[----:B------:R-:W-:Y:S05]  /*17540*/  BRA `(.L_x_1052) ;  /* 0xffffffec003c7947 */ /* 0x000fea000383ffff */
.L_x_1011:
[----:B------:R-:W-:Y:S01]  /*17550*/  BSSY B1, `(.L_x_1053) ;  /* 0x0000006000017945 */ /* 0x000fe20003800000 */
[----:B------:R-:W-:-:S07]  /*17560*/  IMAD.MOV.U32 R15, RZ, RZ, -0x1 ;  /* 0xffffffffff0f7424 */ /* 0x000fce00078e00ff */
[----:B01----:R-:W-:Y:S05]  /*17570*/  WARPSYNC.COLLECTIVE R15, `(.L_x_1054) ;  /* 0x000000000f0c7348 */ /* 0x003fea0003c00000 */
[----:B------:R-:W-:Y:S02]  /*17580*/  ELECT P6, UR62, PT ;  /* 0x00000000003e782f */ /* 0x000fe400038c0000 */
[----:B------:R-:W-:Y:S01]  /*17590*/  MOV R14, UR62 ;  /* 0x0000003e000e7c02 */ /* 0x000fe20008000f00 */
[----:B01----:R-:W-:Y:S10]  /*175a0*/  ENDCOLLECTIVE ;  /* 0x000000000000791b */ /* 0x003ff40003800000 */
.L_x_1054:
[----:B------:R-:W-:Y:S05]  /*175b0*/  BSYNC B1 ;  /* 0x0000000000017941 */ /* 0x000fea0003800000 */
.L_x_1053:
[----:B------:R-:W-:Y:S05]  /*175c0*/  BRA `(.L_x_1055) ;  /* 0xffffffec00347947 */ /* 0x000fea000383ffff */
.L_x_1013:
[----:B-1----:R1:W2:Y:S02]  /*175d0*/  SYNCS.PHASECHK.TRANS64.TRYWAIT P0, [R7+URZ], R2 ;  /* 0x00000002070075a7 */ /* 0x0022a4000800017f */
[----:B--2---:R-:W-:Y:S05]  /*175e0*/  @!P0 NANOSLEEP.SYNCS 0x989680 ;  /* 0x009896800000895d */ /* 0x004fea0003900000 */
[----:B------:R-:W2:Y:S02]  /*175f0*/  @!P0 SYNCS.PHASECHK.TRANS64 P0, [R7+URZ], R2 ;  /* 0x00000002070085a7 */ /* 0x000ea4000800007f */
[----:B--2---:R-:W-:Y:S05]  /*17600*/  @!P0 BRA `(.L_x_1013) ;  /* 0xfffffffc00f08947 */ /* 0x004fea000383ffff */
[----:B------:R-:W-:Y:S05]  /*17610*/  BRA `(.L_x_1056) ;  /* 0xffffffec00687947 */ /* 0x000fea000383ffff */
.L_x_1014:
[----:B--2---:R2:W3:Y:S02]  /*17620*/  SYNCS.PHASECHK.TRANS64.TRYWAIT P0, [R3+URZ], R0 ;  /* 0x00000000030075a7 */ /* 0x0044e4000800017f */
[----:B---3--:R-:W-:Y:S05]  /*17630*/  @!P0 NANOSLEEP.SYNCS 0x989680 ;  /* 0x009896800000895d */ /* 0x008fea0003900000 */
[----:B------:R-:W3:Y:S02]  /*17640*/  @!P0 SYNCS.PHASECHK.TRANS64 P0, [R3+URZ], R0 ;  /* 0x00000000030085a7 */ /* 0x000ee4000800007f */
[----:B---3--:R-:W-:Y:S05]  /*17650*/  @!P0 BRA `(.L_x_1014) ;  /* 0xfffffffc00f08947 */ /* 0x008fea000383ffff */
[----:B------:R-:W-:Y:S05]  /*17660*/  BRA `(.L_x_1057) ;  /* 0xffffffec005c7947 */ /* 0x000fea000383ffff */
.L_x_1016:
[----:B--2---:R2:W3:Y:S02]  /*17670*/  SYNCS.PHASECHK.TRANS64.TRYWAIT P0, [R5+URZ], R2 ;  /* 0x00000002050075a7 */ /* 0x0044e4000800017f */
[----:B---3--:R-:W-:Y:S05]  /*17680*/  @!P0 NANOSLEEP.SYNCS 0x989680 ;  /* 0x009896800000895d */ /* 0x008fea0003900000 */
[----:B------:R-:W3:Y:S02]  /*17690*/  @!P0 SYNCS.PHASECHK.TRANS64 P0, [R5+URZ], R2 ;  /* 0x00000002050085a7 */ /* 0x000ee4000800007f */
[----:B---3--:R-:W-:Y:S05]  /*176a0*/  @!P0 BRA `(.L_x_1016) ;  /* 0xfffffffc00f08947 */ /* 0x008fea000383ffff */
[----:B------:R-:W-:Y:S05]  /*176b0*/  BRA `(.L_x_1058) ;  /* 0xffffffec00607947 */ /* 0x000fea000383ffff */
.L_x_1059:
        /* <DEDUP_REMOVED lines=12> */
.L_x_2727:


//--------------------- .text._ZN7cutlass13device_kernelIN5flash11enable_sm90INS1_16FlashAttnFwdSm90INS1_25CollectiveMainloopFwdSm90ILi2EN4cute5tupleIJNS5_1CILi1EEES8_S8_EEENS6_IJNS7_ILi192EEENS7_ILi128EEENS7_ILi96EEEEEELi96ENS_6half_tEfNS_4arch4Sm90ELb0ELb1ELb1ELb1ELb0ELb0ELb0ELb0ELb1ELb1ELb0ELb0EEENS1_21CollectiveEpilogueFwdINS6_IJSA_SC_SB_EEES9_SE_SG_Li384ELb1ELb1ELb0ELb0EEENS1_36VarlenDynamicPersistentTileSchedulerILi192ELi128ELi384ELi128ELb0ELb1ELb1ELb1ELb0ELb1EEEEEEEEEvNT_6ParamsE --------------------------
	.section	.text._ZN7cutlass13device_kernelIN5flash11enable_sm90INS1_16FlashAttnFwdSm90INS1_25CollectiveMainloopFwdSm90ILi2EN4cute5tupleIJNS5_1CILi1EEES8_S8_EEENS6_IJNS7_ILi192EEENS7_ILi128EEENS7_ILi96EEEEEELi96ENS_6half_tEfNS_4arch4Sm90ELb0ELb1ELb1ELb1ELb0ELb0ELb0ELb0ELb1ELb1ELb0ELb0EEENS1_21CollectiveEpilogueFwdINS6_IJSA_SC_SB_EEES9_SE_SG_Li384ELb1ELb1ELb0ELb0EEENS1_36VarlenDynamicPersistentTileSchedulerILi192ELi128ELi384ELi128ELb0ELb1ELb1ELb1ELb0ELb1EEEEEEEEEvNT_6ParamsE,"ax",@progbits
	.align	128
.text._ZN7cutlass13device_kernelIN5flash11enable_sm90INS1_16FlashAttnFwdSm90INS1_25CollectiveMainloopFwdSm90ILi2EN4cute5tupleIJNS5_1CILi1EEES8_S8_EEENS6_IJNS7_ILi192EEENS7_ILi128EEENS7_ILi96EEEEEELi96ENS_6half_tEfNS_4arch4Sm90ELb0ELb1ELb1ELb1ELb0ELb0ELb0ELb0ELb1ELb1ELb0ELb0EEENS1_21CollectiveEpilogueFwdINS6_IJSA_SC_SB_EEES9_SE_SG_Li384ELb1ELb1ELb0ELb0EEENS1_36VarlenDynamicPersistentTileSchedulerILi192ELi128ELi384ELi128ELb0ELb1ELb1ELb1ELb0ELb1EEEEEEEEEvNT_6ParamsE:
        .type           _ZN7cutlass13device_kernelIN5flash11enable_sm90INS1_16FlashAttnFwdSm90INS1_25CollectiveMainloopFwdSm90ILi2EN4cute5tupleIJNS5_1CILi1EEES8_S8_EEENS6_IJNS7_ILi192EEENS7_ILi128EEENS7_ILi96EEEEEELi96ENS_6half_tEfNS_4arch4Sm90ELb0ELb1ELb1ELb1ELb0ELb0ELb0ELb0ELb1ELb1ELb0ELb0EEENS1_21CollectiveEpilogueFwdINS6_IJSA_SC_SB_EEES9_SE_SG_Li384ELb1ELb1ELb0ELb0EEENS1_36VarlenDynamicPersistentTileSchedulerILi192ELi128ELi384ELi128ELb0ELb1ELb1ELb1ELb0ELb1EEEEEEEEEvNT_6ParamsE,@function
        .size           _ZN7cutlass13device_kernelIN5flash11enable_sm90INS1_16FlashAttnFwdSm90INS1_25CollectiveMainloopFwdSm90ILi2EN4cute5tupleIJNS5_1CILi1EEES8_S8_EEENS6_IJNS7_ILi192EEENS7_ILi128EEENS7_ILi96EEEEEELi96ENS_6half_tEfNS_4arch4Sm90ELb0ELb1ELb1ELb1ELb0ELb0ELb0ELb0ELb1ELb1ELb0ELb0EEENS1_21CollectiveEpilogueFwdINS6_IJSA_SC_SB_EEES9_SE_SG_Li384ELb1ELb1ELb0ELb0EEENS1_36VarlenDynamicPersistentTileSchedulerILi192ELi128ELi384ELi128ELb0ELb1ELb1ELb1ELb0ELb1EEEEEEEEEvNT_6ParamsE,(.L_x_2728 - _ZN7cutlass13device_kernelIN5flash11enable_sm90INS1_16FlashAttnFwdSm90INS1_25CollectiveMainloopFwdSm90ILi2EN4cute5tupleIJNS5_1CILi1EEES8_S8_EEENS6_IJNS7_ILi192EEENS7_ILi128EEENS7_ILi96EEEEEELi96ENS_6half_tEfNS_4arch4Sm90ELb0ELb1ELb1ELb1ELb0ELb0ELb0ELb0ELb1ELb1ELb0ELb0EEENS1_21CollectiveEpilogueFwdINS6_IJSA_SC_SB_EEES9_SE_SG_Li384ELb1ELb1ELb0ELb0EEENS1_36VarlenDynamicPersistentTileSchedulerILi192ELi128ELi384ELi128ELb0ELb1ELb1ELb1ELb0ELb1EEEEEEEEEvNT_6ParamsE)
        .other          _ZN7cutlass13device_kernelIN5flash11enable_sm90INS1_16FlashAttnFwdSm90INS1_25CollectiveMainloopFwdSm90ILi2EN4cute5tupleIJNS5_1CILi1EEES8_S8_EEENS6_IJNS7_ILi192EEENS7_ILi128EEENS7_ILi96EEEEEELi96ENS_6half_tEfNS_4arch4Sm90ELb0ELb1ELb1ELb1ELb0ELb0ELb0ELb0ELb1ELb1ELb0ELb0EEENS1_21CollectiveEpilogueFwdINS6_IJSA_SC_SB_EEES9_SE_SG_Li384ELb1ELb1ELb0ELb0EEENS1_36VarlenDynamicPersistentTileSchedulerILi192ELi128ELi384ELi128ELb0ELb1ELb1ELb1ELb0ELb1EEEEEEEEEvNT_6ParamsE,@"STO_CUDA_ENTRY STV_DEFAULT"
_ZN7cutlass13device_kernelIN5flash11enable_sm90INS1_16FlashAttnFwdSm90INS1_25CollectiveMainloopFwdSm90ILi2EN4cute5tupleIJNS5_1CILi1EEES8_S8_EEENS6_IJNS7_ILi192EEENS7_ILi128EEENS7_ILi96EEEEEELi96ENS_6half_tEfNS_4arch4Sm90ELb0ELb1ELb1ELb1ELb0ELb0ELb0ELb0ELb1ELb1ELb0ELb0EEENS1_21CollectiveEpilogueFwdINS6_IJSA_SC_SB_EEES9_SE_SG_Li384ELb1ELb1ELb0ELb0EEENS1_36VarlenDynamicPersistentTileSchedulerILi192ELi128ELi384ELi128ELb0ELb1ELb1ELb1ELb0ELb1EEEEEEEEEvNT_6ParamsE:
[----:B------:R-:W0:Y:S02]  /*0000*/  LDC R1, c[0x0][0x28] ;  /* 0x00000a00ff017b82 */ /* 0x000e240000000800 */
[----:B0-----:R-:W-:Y:S01]  /*0010*/  VIADD R1, R1, 0xffffffc8 ;  /* 0xffffffc801017836 */ /* 0x001fe20000000000 */
[----:B------:R-:W0:Y:S01]  /*0020*/  S2R R3, SR_TID.X ;  /* 0x0000000000037919 */ /* 0x000e220000002100 */
[----:B------:R-:W-:Y:S01]  /*0030*/  ELECT P0, URZ, PT ;  /* 0x00000000003f782f */ /* 0x000fe20003800000 */
[----:B------:R-:W-:Y:S01]  /*0040*/  BSSY B0, `(.L_x_1060) ;  /* 0x000000e000007945 */ /* 0x000fe20003800000 */
[--C-:B0-----:R-:W-:Y:S02]  /*0050*/  SHF.R.U32.HI R0, RZ, 0x5, R3.reuse ;  /* 0x00000005ff007819 */ /* 0x101fe40000011603 */
[----:B------:R-:W-:-:S03]  /*0060*/  SHF.R.U32.HI R3, RZ, 0x7, R3 ;  /* 0x00000007ff037819 */ /* 0x000fc60000011603 */
        /* <DEDUP_REMOVED lines=11> */
.L_x_1061:
[----:B------:R-:W-:Y:S05]  /*0120*/  BSYNC B0 ;  /* 0x0000000000007941 */ /* 0x000fea0003800000 */
.L_x_1060:
        /* <DEDUP_REMOVED lines=41> */
.L_x_1062:
        /* <DEDUP_REMOVED lines=22> */
.L_x_1063:
        /* <DEDUP_REMOVED lines=18> */
.L_x_1064:
        /* <DEDUP_REMOVED lines=22> */
.L_x_1065:
        /* <DEDUP_REMOVED lines=22> */
.L_x_1066:
[----:B------:R-:W-:Y:S01]  /*0900*/  PLOP3.LUT P0, PT, PT, PT, UP0, 0x80, 0x0 ;  /* 0x000000000000781c */ /* 0x000fe20003f0f008 */
[----:B------:R-:W-:Y:S01]  /*0910*/  UMOV UR36, 0x1 ;  /* 0x0000000100247882 */ /* 0x000fe20000000000 */
[----:B------:R-:W-:Y:S01]  /*0920*/  NOP ;  /* 0x0000000000007918 */ /* 0x000fe20000000000 */
[----:B------:R-:W-:Y:S01]  /*0930*/  USEL UR36, UR36, 0x2, !UP0 ;  /* 0x0000000224247887 */ /* 0x000fe2000c000000 */
[----:B------:R-:W-:Y:S01]  /*0940*/  ULDC.64 UR50, c[0x0][0x208] ;  /* 0x0000820000327ab9 */ /* 0x000fe20000000a00 */
[----:B012-4-:R-:W-:Y:S08]  /*0950*/  BAR.SYNC.DEFER_BLOCKING 0x0 ;  /* 0x0000000000007b1d */ /* 0x017ff00000010000 */
[----:B------:R-:W-:Y:S05]  /*0960*/  @!P0 BRA `(.L_x_1067) ;  /* 0x0000011000c48947 */ /* 0x000fea0003800000 */
.L_x_1068:
[----:B------:R-:W-:-:S08]  /*0970*/  NOP ;  /* 0x0000000000007918 */ /* 0x000fd00000000000 */
[----:B------:R-:W0:Y:S02]  /*0980*/  USETMAXREG.TRY_ALLOC.CTAPOOL UP0, 0xa0 ;  /* 0x000000a0000079c8 */ /* 0x000e240008000600 */
[----:B0-----:R-:W-:-:S13]  /*0990*/  PLOP3.LUT P0, PT, PT, PT, UP0, 0x80, 0x0 ;  /* 0x000000000000781c */ /* 0x001fda0003f0f008 */
[----:B------:R-:W-:Y:S05]  /*09a0*/  @!P0 BRA `(.L_x_1068) ;  /* 0xfffffffc00f08947 */ /* 0x000fea000383ffff */
[----:B------:R-:W0:Y:S01]  /*09b0*/  S2R R2, SR_TID.X ;  /* 0x0000000000027919 */ /* 0x000e220000002100 */
        /* <DEDUP_REMOVED lines=13> */
[----:B------:R-:W-:Y:S01]  /*0a90*/  VIADD R148, R2, 0xffffff80 ;  /* 0xffffff8002947836 */ /* 0x000fe20000000000 */
[----:B------:R-:W-:Y:S01]  /*0aa0*/  R2UR UR5, R9 ;  /* 0x00000000090572ca */ /* 0x000fe200000e0000 */
[----:B------:R-:W-:Y:S01]  /*0ab0*/  IMAD.MOV.U32 R18, RZ, RZ, 0x40 ;  /* 0x00000040ff127424 */ /* 0x000fe200078e00ff */
[----:B------:R-:W-:Y:S01]  /*0ac0*/  R2UR UR7, R10 ;  /* 0x000000000a0772ca */ /* 0x000fe200000e0000 */
[----:B------:R-:W-:Y:S01]  /*0ad0*/  ULOP3.LUT UR48, UR36, 0x1, URZ, 0xfc, !UPT ;  /* 0x0000000124307892 */ /* 0x000fe2000f8efc3f */
[----:B------:R-:W-:Y:S01]  /*0ae0*/  SHF.R.S32.HI R3, RZ, 0x1f, R148 ;  /* 0x0000001fff037819 */ /* 0x000fe20000011494 */
[----:B------:R-:W-:Y:S01]  /*0af0*/  UMOV UR47, URZ ;  /* 0x0000003f002f7c82 */ /* 0x000fe20008000000 */
[----:B------:R-:W-:Y:S01]  /*0b00*/  R2UR UR6, R11 ;  /* 0x000000000b0672ca */ /* 0x000fe200000e0000 */
[----:B------:R-:W-:Y:S01]  /*0b10*/  UMOV UR49, URZ ;  /* 0x0000003f00317c82 */ /* 0x000fe20008000000 */
[CC--:B------:R-:W-:Y:S01]  /*0b20*/  LEA.HI R143, R3.reuse, R148.reuse, RZ, 0x7 ;  /* 0x00000094038f7211 */ /* 0x0c0fe200078f38ff */
[----:B------:R-:W-:Y:S01]  /*0b30*/  UMOV UR46, URZ ;  /* 0x0000003f002e7c82 */ /* 0x000fe20008000000 */
[----:B------:R-:W-:-:S02]  /*0b40*/  LEA.HI R0, R3, R148, RZ, 0x4 ;  /* 0x0000009403007211 */ /* 0x000fc400078f20ff */
[----:B------:R-:W-:Y:S02]  /*0b50*/  LOP3.LUT R7, R143, 0xffffff80, RZ, 0xc0, !PT ;  /* 0xffffff808f077812 */ /* 0x000fe400078ec0ff */
[----:B------:R-:W-:Y:S02]  /*0b60*/  LOP3.LUT R5, R0, 0xfffffff0, RZ, 0xc0, !PT ;  /* 0xfffffff000057812 */ /* 0x000fe400078ec0ff */
[----:B------:R-:W-:Y:S01]  /*0b70*/  LEA.HI R4, R3, R148, RZ, 0x5 ;  /* 0x0000009403047211 */ /* 0x000fe200078f28ff */
[C---:B------:R-:W-:Y:S01]  /*0b80*/  IMAD.IADD R142, R148.reuse, 0x1, -R7 ;  /* 0x00000001948e7824 */ /* 0x040fe200078e0a07 */
[----:B------:R-:W-:Y:S01]  /*0b90*/  SHF.R.S32.HI R7, RZ, 0x4, R0 ;  /* 0x00000004ff077819 */ /* 0x000fe20000011400 */
[----:B------:R-:W-:Y:S01]  /*0ba0*/  IMAD.IADD R5, R148, 0x1, -R5 ;  /* 0x0000000194057824 */ /* 0x000fe200078e0a05 */
[----:B------:R-:W-:Y:S02]  /*0bb0*/  SHF.R.S32.HI R6, RZ, 0x5, R4 ;  /* 0x00000005ff067819 */ /* 0x000fe40000011404 */
[----:B------:R-:W-:-:S02]  /*0bc0*/  LEA.HI R2, R0, R7, RZ, 0x1 ;  /* 0x0000000700027211 */ /* 0x000fc400078f08ff */
[--C-:B------:R-:W-:Y:S01]  /*0bd0*/  SHF.R.S32.HI R0, RZ, 0x1f, R5.reuse ;  /* 0x0000001fff007819 */ /* 0x100fe20000011405 */
[----:B------:R-:W-:Y:S01]  /*0be0*/  IMAD R12, R6, 0x10, R5 ;  /* 0x00000010060c7824 */ /* 0x000fe200078e0205 */
[----:B------:R-:W-:Y:S02]  /*0bf0*/  LOP3.LUT R2, R2, 0x1ffffffe, RZ, 0xc0, !PT ;  /* 0x1ffffffe02027812 */ /* 0x000fe400078ec0ff */
[----:B------:R-:W-:Y:S02]  /*0c00*/  LEA.HI R0, R0, R5, RZ, 0x3 ;  /* 0x0000000500007211 */ /* 0x000fe400078f18ff */
[----:B------:R-:W-:Y:S01]  /*0c10*/  SHF.R.S32.HI R143, RZ, 0x7, R143 ;  /* 0x00000007ff8f7819 */ /* 0x000fe2000001148f */
[----:B------:R-:W-:Y:S01]  /*0c20*/  IMAD.IADD R2, R7, 0x1, -R2 ;  /* 0x0000000107027824 */ /* 0x000fe200078e0a02 */
[----:B------:R-:W-:Y:S01]  /*0c30*/  LEA.HI R141, R3, R148, RZ, 0x2 ;  /* 0x00000094038d7211 */ /* 0x000fe200078f10ff */
[C---:B------:R-:W-:Y:S01]  /*0c40*/  IMAD.SHL.U32 R4, R0.reuse, 0x40, RZ ;  /* 0x0000004000047824 */ /* 0x040fe200078e00ff */
[----:B------:R-:W-:Y:S01]  /*0c50*/  LOP3.LUT R0, R0, 0xfffffff8, RZ, 0xc0, !PT ;  /* 0xfffffff800007812 */ /* 0x000fe200078ec0ff */
[----:B------:R-:W-:Y:S01]  /*0c60*/  IMAD.SHL.U32 R3, R2, 0x8, RZ ;  /* 0x0000000802037824 */ /* 0x000fe200078e00ff */
[----:B------:R-:W-:-:S02]  /*0c70*/  SHF.R.S32.HI R9, RZ, 0x1f, R142 ;  /* 0x0000001fff097819 */ /* 0x000fc4000001148e */
[----:B------:R-:W-:Y:S01]  /*0c80*/  LOP3.LUT R4, R4, 0x7ffffe00, RZ, 0xc0, !PT ;  /* 0x7ffffe0004047812 */ /* 0x000fe200078ec0ff */
[----:B------:R-:W-:Y:S01]  /*0c90*/  IMAD.IADD R0, R5, 0x1, -R0 ;  /* 0x0000000105007824 */ /* 0x000fe200078e0a00 */
[-C--:B------:R-:W-:Y:S01]  /*0ca0*/  LEA.HI R8, R9, R142.reuse, RZ, 0x2 ;  /* 0x0000008e09087211 */ /* 0x080fe200078f10ff */
[----:B------:R-:W-:Y:S01]  /*0cb0*/  IMAD.HI R5, R143, 0x55555556, RZ ;  /* 0x555555568f057827 */ /* 0x000fe200078e02ff */
[----:B------:R-:W-:Y:S02]  /*0cc0*/  LEA.HI R9, R9, R142, RZ, 0x5 ;  /* 0x0000008e09097211 */ /* 0x000fe400078f28ff */
[----:B------:R-:W-:Y:S01]  /*0cd0*/  SHF.R.S32.HI R10, RZ, 0x2, R8 ;  /* 0x00000002ff0a7819 */ /* 0x000fe20000011408 */
[----:B------:R-:W-:Y:S01]  /*0ce0*/  IMAD R6, R6, 0x400, R4 ;  /* 0x0000040006067824 */ /* 0x000fe200078e0204 */
[----:B------:R-:W-:Y:S01]  /*0cf0*/  SHF.R.S32.HI R11, RZ, 0x1f, R8 ;  /* 0x0000001fff0b7819 */ /* 0x000fe20000011408 */
[----:B------:R-:W-:Y:S01]  /*0d00*/  IMAD.SHL.U32 R4, R0, 0x40, RZ ;  /* 0x0000004000047824 */ /* 0x000fe200078e00ff */
[----:B------:R-:W-:Y:S01]  /*0d10*/  LEA.HI R2, R5, R5, RZ, 0x1 ;  /* 0x0000000505027211 */ /* 0x000fe200078f08ff */
[----:B------:R-:W-:Y:S01]  /*0d20*/  IMAD.U32 R145, R12, 0x20, R3 ;  /* 0x000000200c917824 */ /* 0x000fe200078e0003 */
[----:B------:R-:W-:-:S02]  /*0d30*/  LOP3.LUT R5, R141, 0xfffffffc, RZ, 0xc0, !PT ;  /* 0xfffffffc8d057812 */ /* 0x000fc400078ec0ff */
[----:B------:R-:W-:Y:S01]  /*0d40*/  LOP3.LUT R4, R4, 0x1c0, RZ, 0xc0, !PT ;  /* 0x000001c004047812 */ /* 0x000fe200078ec0ff */
[----:B------:R-:W-:Y:S01]  /*0d50*/  IMAD R2, R2, -0x3, R143 ;  /* 0xfffffffd02027824 */ /* 0x000fe200078e028f */
[----:B------:R-:W-:Y:S01]  /*0d60*/  LEA.HI R11, R11, R10, RZ, 0x3 ;  /* 0x0000000a0b0b7211 */ /* 0x000fe200078f18ff */
[----:B------:R-:W-:Y:S01]  /*0d70*/  IMAD.IADD R140, R148, 0x1, -R5 ;  /* 0x00000001948c7824 */ /* 0x000fe200078e0a05 */
[----:B------:R-:W-:Y:S02]  /*0d80*/  LOP3.LUT R3, R4, 0x8, R3, 0xf8, !PT ;  /* 0x0000000804037812 */ /* 0x000fe400078ef803 */
[----:B------:R-:W-:Y:S01]  /*0d90*/  SHF.R.U32.HI R4, RZ, 0x3, R4 ;  /* 0x00000003ff047819 */ /* 0x000fe20000011604 */
[----:B------:R-:W-:Y:S01]  /*0da0*/  IMAD.SHL.U32 R137, R140, 0x8, RZ ;  /* 0x000000088c897824 */ /* 0x000fe200078e00ff */
[----:B------:R-:W-:Y:S02]  /*0db0*/  LOP3.LUT R11, R11, 0xfffffff8, RZ, 0xc0, !PT ;  /* 0xfffffff80b0b7812 */ /* 0x000fe400078ec0ff */
[----:B------:R-:W-:Y:S01]  /*0dc0*/  LOP3.LUT R3, R3, R4, RZ, 0x3c, !PT ;  /* 0x0000000403037212 */ /* 0x000fe200078e3cff */
[C---:B------:R-:W-:Y:S01]  /*0dd0*/  VIADD R138, R137.reuse, 0x20 ;  /* 0x00000020898a7836 */ /* 0x040fe20000000000 */
[----:B------:R-:W-:Y:S01]  /*0de0*/  R2P PR, R0, 0x6 ;  /* 0x0000000600007804 */ /* 0x000fe20000000000 */
[----:B------:R-:W-:Y:S01]  /*0df0*/  IMAD.IADD R10, R10, 0x1, -R11 ;  /* 0x000000010a0a7824 */ /* 0x000fe200078e0a0b */
[----:B------:R-:W-:Y:S01]  /*0e00*/  SHF.R.S32.HI R9, RZ, 0x5, R9 ;  /* 0x00000005ff097819 */ /* 0x000fe20000011409 */
[----:B------:R-:W-:Y:S01]  /*0e10*/  IMAD.IADD R3, R6, 0x1, R3 ;  /* 0x0000000106037824 */ /* 0x000fe200078e0203 */
[----:B------:R-:W-:Y:S01]  /*0e20*/  LEA.HI R0, R140, R140, RZ, 0x1 ;  /* 0x0000008c8c007211 */ /* 0x000fe200078f08ff */
[----:B------:R-:W-:Y:S01]  /*0e30*/  VIADD R139, R137, 0x40 ;  /* 0x00000040898b7836 */ /* 0x000fe20000000000 */
[----:B------:R-:W-:Y:S01]  /*0e40*/  SEL R18, R18, 0xffffffc0, !P2 ;  /* 0xffffffc012127807 */ /* 0x000fe20005000000 */
[----:B------:R-:W-:Y:S01]  /*0e50*/  IMAD R9, R9, 0x10, R10 ;  /* 0x0000001009097824 */ /* 0x000fe200078e020a */
[----:B------:R-:W-:-:S02]  /*0e60*/  LEA R17, R3, UR42, 0x1 ;  /* 0x0000002a03117c11 */ /* 0x000fc4000f8e08ff */
[----:B------:R-:W-:Y:S01]  /*0e70*/  LOP3.LUT R5, R0, 0x1ffffffe, RZ, 0xc0, !PT ;  /* 0x1ffffffe00057812 */ /* 0x000fe200078ec0ff */
[----:B------:R-:W-:Y:S01]  /*0e80*/  IMAD R144, R2, 0x40, R9 ;  /* 0x0000004002907824 */ /* 0x000fe200078e0209 */
[----:B------:R-:W-:Y:S01]  /*0e90*/  LOP3.LUT R3, R8, 0x7ffffffc, RZ, 0xc0, !PT ;  /* 0x7ffffffc08037812 */ /* 0x000fe200078ec0ff */
[C---:B------:R-:W-:Y:S01]  /*0ea0*/  VIADD R19, R17.reuse, 0x21800 ;  /* 0x0002180011137836 */ /* 0x040fe20000000000 */
[----:B------:R-:W-:Y:S01]  /*0eb0*/  SHF.R.S32.HI R141, RZ, 0x2, R141 ;  /* 0x00000002ff8d7819 */ /* 0x000fe2000001148d */
[----:B------:R-:W-:Y:S01]  /*0ec0*/  VIADD R22, R17, 0x21820 ;  /* 0x0002182011167836 */ /* 0x000fe20000000000 */
[----:B------:R-:W-:Y:S01]  /*0ed0*/  SHF.R.S32.HI R147, RZ, 0x1f, R138 ;  /* 0x0000001fff937819 */ /* 0x000fe2000001148a */
[----:B------:R-:W-:Y:S01]  /*0ee0*/  IMAD.IADD R5, R140, 0x1, -R5 ;  /* 0x000000018c057824 */ /* 0x000fe200078e0a05 */
[----:B------:R-:W-:Y:S01]  /*0ef0*/  SHF.R.S32.HI R146, RZ, 0x1f, R139 ;  /* 0x0000001fff927819 */ /* 0x000fe2000001148b */
[C---:B------:R-:W-:Y:S02]  /*0f00*/  @P1 VIADD R22, R19.reuse, 0xffffffe0 ;  /* 0xffffffe013161836 */ /* 0x040fe40000000000 */
[----:B------:R-:W-:-:S02]  /*0f10*/  IMAD.IADD R19, R19, 0x1, R18 ;  /* 0x0000000113137824 */ /* 0x000fc400078e0212 */
[----:B------:R-:W-:Y:S02]  /*0f20*/  IMAD.IADD R16, R142, 0x1, -R3 ;  /* 0x000000018e107824 */ /* 0x000fe400078e0a03 */
[----:B------:R-:W-:Y:S02]  /*0f30*/  IMAD R136, R5, 0x8, R144 ;  /* 0x0000000805887824 */ /* 0x000fe400078e0290 */
[----:B------:R-:W-:Y:S02]  /*0f40*/  IMAD.IADD R18, R18, 0x1, R22 ;  /* 0x0000000112127824 */ /* 0x000fe400078e0216 */
[----:B------:R-:W-:-:S07]  /*0f50*/  VIADD R23, R22, 0x6000 ;  /* 0x0000600016177836 */ /* 0x000fce0000000000 */
.L_x_1160:
[----:B------:R-:W-:Y:S01]  /*0f60*/  ULDC.64 UR8, c[0x0][0xa28] ;  /* 0x00028a0000087ab9 */ /* 0x000fe20000000a00 */
[----:B------:R-:W-:Y:S01]  /*0f70*/  ULDC UR4, c[0x0][0x424] ;  /* 0x0001090000047ab9 */ /* 0x000fe20000000800 */
[----:B------:R-:W-:-:S04]  /*0f80*/  UISETP.NE.U32.AND UP0, UPT, UR8, URZ, UPT ;  /* 0x0000003f0800728c */ /* 0x000fc8000bf05070 */
[----:B------:R-:W-:-:S03]  /*0f90*/  UISETP.NE.AND.EX UP0, UPT, UR9, URZ, UPT, UP0 ;  /* 0x0000003f0900728c */ /* 0x000fc6000bf05300 */
[----:B------:R-:W-:Y:S02]  /*0fa0*/  ULDC.64 UR8, c[0x0][0xa18] ;  /* 0x0002860000087ab9 */ /* 0x000fe40000000a00 */
[----:B------:R-:W-:Y:S01]  /*0fb0*/  UISETP.NE.U32.AND UP1, UPT, UR8, URZ, UPT ;  /* 0x0000003f0800728c */ /* 0x000fe2000bf25070 */
[----:B------:R-:W-:-:S03]  /*0fc0*/  PLOP3.LUT P0, PT, PT, PT, UP0, 0x80, 0x0 ;  /* 0x000000000000781c */ /* 0x000fc60003f0f008 */
[----:B------:R-:W-:-:S03]  /*0fd0*/  UISETP.NE.AND.EX UP1, UPT, UR9, URZ, UPT, UP1 ;  /* 0x0000003f0900728c */ /* 0x000fc6000bf25310 */
[----:B------:R-:W-:Y:S02]  /*0fe0*/  @UP0 ULDC.64 UR8, c[0x0][0xa28] ;  /* 0x00028a0000080ab9 */ /* 0x000fe40000000a00 */
[----:B------:R-:W-:Y:S01]  /*0ff0*/  @UP0 UIMAD.WIDE UR8, UR6, 0x4, UR8 ;  /* 0x00000004060808a5 */ /* 0x000fe2000f8e0208 */
[----:B------:R-:W-:-:S05]  /*1000*/  PLOP3.LUT P2, PT, PT, PT, UP1, 0x80, 0x0 ;  /* 0x000000000000781c */ /* 0x000fca0003f4f018 */
[----:B------:R-:W-:Y:S01]  /*1010*/  @UP1 ULDC.64 UR10, c[0x0][0xa18] ;  /* 0x00028600000a1ab9 */ /* 0x000fe20000000a00 */
[----:B01-3--:R-:W-:Y:S02]  /*1020*/  IMAD.U32 R2, RZ, RZ, UR8 ;  /* 0x00000008ff027e24 */ /* 0x00bfe4000f8e00ff */
[----:B----4-:R-:W-:Y:S01]  /*1030*/  IMAD.U32 R3, RZ, RZ, UR9 ;  /* 0x00000009ff037e24 */ /* 0x010fe2000f8e00ff */
[----:B------:R-:W-:-:S04]  /*1040*/  @UP1 UIMAD.WIDE UR8, UR6, 0x4, UR10 ;  /* 0x00000004060818a5 */ /* 0x000fc8000f8e020a */
[----:B--2---:R-:W2:Y:S02]  /*1050*/  @P0 LDG.E R2, desc[UR50][R2.64] ;  /* 0x0000003202020981 */ /* 0x004ea4000c1e1900 */
[----:B------:R-:W-:Y:S02]  /*1060*/  IMAD.U32 R4, RZ, RZ, UR8 ;  /* 0x00000008ff047e24 */ /* 0x000fe4000f8e00ff */
[----:B------:R-:W-:Y:S01]  /*1070*/  IMAD.U32 R5, RZ, RZ, UR9 ;  /* 0x00000009ff057e24 */ /* 0x000fe2000f8e00ff */
[----:B------:R-:W-:-:S04]  /*1080*/  ULDC.64 UR8, c[0x0][0x418] ;  /* 0x0001060000087ab9 */ /* 0x000fc80000000a00 */
[----:B------:R-:W3:Y:S01]  /*1090*/  @P2 LDG.E R4, desc[UR50][R4.64] ;  /* 0x0000003204042981 */ /* 0x000ee2000c1e1900 */
[----:B------:R-:W-:Y:S01]  /*10a0*/  UISETP.NE.U32.AND UP0, UPT, UR8, URZ, UPT ;  /* 0x0000003f0800728c */ /* 0x000fe2000bf05070 */
[----:B------:R-:W-:Y:S01]  /*10b0*/  UMOV UR38, URZ ;  /* 0x0000003f00267c82 */ /* 0x000fe20008000000 */
[----:B------:R-:W-:Y:S02]  /*10c0*/  ULDC UR45, c[0x0][0x288] ;  /* 0x0000a200002d7ab9 */ /* 0x000fe40000000800 */
[----:B------:R-:W-:Y:S01]  /*10d0*/  UISETP.NE.AND.EX UP0, UPT, UR9, URZ, UPT, UP0 ;  /* 0x0000003f0900728c */ /* 0x000fe2000bf05300 */
[----:B------:R-:W-:Y:S02]  /*10e0*/  UMOV UR41, UR7 ;  /* 0x0000000700297c82 */ /* 0x000fe40008000000 */
[----:B------:R-:W-:Y:S01]  /*10f0*/  ULDC.64 UR8, c[0x0][0xa20] ;  /* 0x0002880000087ab9 */ /* 0x000fe20000000a00 */
[----:B------:R-:W-:Y:S01]  /*1100*/  USEL UR4, UR4, 0x1, UP0 ;  /* 0x0000000104047887 */ /* 0x000fe20008000000 */
[----:B------:R-:W-:Y:S01]  /*1110*/  ISETP.NE.U32.AND P1, PT, RZ, UR8, PT ;  /* 0x00000008ff007c0c */ /* 0x000fe2000bf25070 */
[----:B------:R-:W-:-:S02]  /*1120*/  ULDC UR8, c[0x0][0x2f0] ;  /* 0x0000bc0000087ab9 */ /* 0x000fc40000000800 */
[----:B------:R-:W-:Y:S01]  /*1130*/  UIMAD UR4, UR4, UR8, URZ ;  /* 0x00000008040472a4 */ /* 0x000fe2000f8e023f */
[----:B------:R-:W-:Y:S02]  /*1140*/  ISETP.NE.AND.EX P1, PT, RZ, UR9, PT, P1 ;  /* 0x00000009ff007c0c */ /* 0x000fe4000bf25310 */
[----:B--2---:R-:W-:Y:S02]  /*1150*/  @P0 R2UR UR38, R2 ;  /* 0x00000000022602ca */ /* 0x004fe400000e0000 */
[----:B---3--:R-:W-:Y:S01]  /*1160*/  @P2 R2UR UR45, R4 ;  /* 0x00000000042d22ca */ /* 0x008fe200000e0000 */
[----:B------:R-:W-:-:S14]  /*1170*/  @P2 BRA `(.L_x_1069) ;  /* 0x0000000000342947 */ /* 0x000fdc0003800000 */
[----:B------:R-:W-:Y:S02]  /*1180*/  ULDC.64 UR8, c[0x0][0xa00] ;  /* 0x0002800000087ab9 */ /* 0x000fe40000000a00 */
[----:B------:R-:W-:-:S04]  /*1190*/  ISETP.NE.U32.AND P0, PT, RZ, UR8, PT ;  /* 0x00000008ff007c0c */ /* 0x000fc8000bf05070 */
[----:B------:R-:W-:-:S13]  /*11a0*/  ISETP.NE.AND.EX P0, PT, RZ, UR9, PT, P0 ;  /* 0x00000009ff007c0c */ /* 0x000fda000bf05300 */
[----:B------:R-:W-:Y:S05]  /*11b0*/  @!P0 BRA `(.L_x_1069) ;  /* 0x0000000000248947 */ /* 0x000fea0003800000 */
[----:B------:R-:W-:Y:S02]  /*11c0*/  ULDC.64 UR8, c[0x0][0xa00] ;  /* 0x0002800000087ab9 */ /* 0x000fe40000000a00 */
[----:B------:R-:W-:-:S06]  /*11d0*/  UIMAD.WIDE UR8, UR6, 0x4, UR8 ;  /* 0x00000004060878a5 */ /* 0x000fcc000f8e0208 */
[----:B------:R-:W-:Y:S02]  /*11e0*/  IMAD.U32 R2, RZ, RZ, UR8 ;  /* 0x00000008ff027e24 */ /* 0x000fe4000f8e00ff */
[----:B------:R-:W-:-:S05]  /*11f0*/  IMAD.U32 R3, RZ, RZ, UR9 ;  /* 0x00000009ff037e24 */ /* 0x000fca000f8e00ff */
[----:B------:R-:W2:Y:S04]  /*1200*/  LDG.E R4, desc[UR50][R2.64] ;  /* 0x0000003202047981 */ /* 0x000ea8000c1e1900 */
[----:B------:R-:W3:Y:S01]  /*1210*/  LDG.E R0, desc[UR50][R2.64+0x4] ;  /* 0x0000043202007981 */ /* 0x000ee2000c1e1900 */
[----:B--2---:R-:W-:Y:S02]  /*1220*/  R2UR UR45, R4 ;  /* 0x00000000042d72ca */ /* 0x004fe400000e0000 */
[----:B---3--:R-:W-:-:S13]  /*1230*/  R2UR UR7, R0 ;  /* 0x00000000000772ca */ /* 0x008fda00000e0000 */
[----:B------:R-:W-:-:S12]  /*1240*/  UIADD3 UR45, -UR45, UR7, URZ ;  /* 0x000000072d2d7290 */ /* 0x000fd8000fffe13f */
.L_x_1069:
[----:B------:R-:W-:Y:S01]  /*1250*/  UMOV UR40, UR6 ;  /* 0x0000000600287c82 */ /* 0x000fe20008000000 */
[----:B------:R-:W-:Y:S05]  /*1260*/  @!P1 BRA `(.L_x_1070) ;  /* 0x00000000001c9947 */ /* 0x000fea0003800000 */
[----:B------:R-:W-:Y:S02]  /*1270*/  ULDC.64 UR8, c[0x0][0xa20] ;  /* 0x0002880000087ab9 */ /* 0x000fe40000000a00 */
[----:B------:R-:W-:-:S06]  /*1280*/  UIMAD.WIDE UR6, UR6, 0x4, UR8 ;  /* 0x00000004060678a5 */ /* 0x000fcc000f8e0208 */
[----:B------:R-:W-:Y:S02]  /*1290*/  IMAD.U32 R2, RZ, RZ, UR6 ;  /* 0x00000006ff027e24 */ /* 0x000fe4000f8e00ff */
[----:B------:R-:W-:-:S05]  /*12a0*/  IMAD.U32 R3, RZ, RZ, UR7 ;  /* 0x00000007ff037e24 */ /* 0x000fca000f8e00ff */
[----:B------:R-:W2:Y:S02]  /*12b0*/  LDG.E R2, desc[UR50][R2.64] ;  /* 0x0000003202027981 */ /* 0x000ea4000c1e1900 */
[----:B--2---:R-:W-:Y:S01]  /*12c0*/  R2UR UR4, R2 ;  /* 0x00000000020472ca */ /* 0x004fe200000e0000 */
[----:B------:R-:W-:-:S14]  /*12d0*/  BRA `(.L_x_1071) ;  /* 0x0000000000347947 */ /* 0x000fdc0003800000 */
.L_x_1070:
        /* <DEDUP_REMOVED lines=13> */
.L_x_1071:
[----:B------:R-:W-:Y:S01]  /*13b0*/  ULDC UR6, c[0x0][0x448] ;  /* 0x0001120000067ab9 */ /* 0x000fe20000000800 */
[----:B------:R-:W-:Y:S02]  /*13c0*/  UIMAD UR39, UR5, 0xc0, URZ ;  /* 0x000000c0052778a4 */ /* 0x000fe4000f8e023f */
[----:B------:R-:W-:Y:S02]  /*13d0*/  UISETP.NE.AND UP0, UPT, UR6, 0x1, UPT ;  /* 0x000000010600788c */ /* 0x000fe4000bf05270 */
[----:B------:R-:W-:Y:S02]  /*13e0*/  UIADD3 UR8, UR39, 0xbf, URZ ;  /* 0x000000bf27087890 */ /* 0x000fe4000fffe03f */
[----:B------:R-:W-:-:S03]  /*13f0*/  UIADD3 UR38, -UR38, UR4, URZ ;  /* 0x0000000426267290 */ /* 0x000fc6000fffe13f */
[----:B------:R-:W-:Y:S01]  /*1400*/  ULDC.64 UR4, c[0x0][0x9e0] ;  /* 0x0002780000047ab9 */ /* 0x000fe20000000a00 */
[----:B------:R-:W-:Y:S02]  /*1410*/  UIADD3 UR9, UR38, 0x1, -UR45 ;  /* 0x0000000126097890 */ /* 0x000fe4000fffe82d */
[----:B------:R-:W-:Y:S01]  /*1420*/  UISETP.GE.AND UP1, UPT, UR5, 0x1, UPT ;  /* 0x000000010500788c */ /* 0x000fe2000bf26270 */
[----:B------:R-:W-:Y:S01]  /*1430*/  @UP0 ULDC UR6, c[0x0][0x44c] ;  /* 0x0001130000060ab9 */ /* 0x000fe20000000800 */
[----:B------:R-:W-:Y:S01]  /*1440*/  @UP0 ULDC UR10, c[0x0][0x450] ;  /* 0x00011400000a0ab9 */ /* 0x000fe20000000800 */
[----:B------:R-:W-:-:S03]  /*1450*/  UIMAD.WIDE.U32 UR6, UR8, UR6, URZ ;  /* 0x00000006080672a5 */ /* 0x000fc6000f8e003f */
[----:B------:R-:W-:Y:S01]  /*1460*/  PLOP3.LUT P1, PT, PT, PT, UP1, 0x80, 0x0 ;  /* 0x000000000000781c */ /* 0x000fe20003f2f018 */
[----:B------:R-:W-:-:S04]  /*1470*/  @UP0 USHF.R.U32.HI UR8, URZ, UR10, UR7 ;  /* 0x0000000a3f080299 */ /* 0x000fc80008011607 */
[----:B------:R-:W-:-:S04]  /*1480*/  UIADD3 UR8, UR9, UR8, URZ ;  /* 0x0000000809087290 */ /* 0x000fc8000fffe03f */
[----:B------:R-:W-:-:S06]  /*1490*/  UIADD3 UR4, UR8, UR4, URZ ;  /* 0x0000000408047290 */ /* 0x000fcc000fffe03f */
[----:B------:R-:W-:Y:S01]  /*14a0*/  IMAD.U32 R0, RZ, RZ, UR4 ;  /* 0x00000004ff007e24 */ /* 0x000fe2000f8e00ff */
[----:B------:R-:W-:Y:S06]  /*14b0*/  @!P1 BRA `(.L_x_1072) ;  /* 0x0000000000409947 */ /* 0x000fec0003800000 */
        /* <DEDUP_REMOVED lines=10> */
.L_x_1073:
[----:B------:R-:W-:-:S11]  /*1560*/  UISETP.NE.AND UP1, UPT, UR5, 0x1, UPT ;  /* 0x000000010500788c */ /* 0x000fd6000bf25270 */
[----:B------:R-:W-:Y:S02]  /*1570*/  @UP1 ULDC.64 UR8, c[0x0][0x9e8] ;  /* 0x00027a0000081ab9 */ /* 0x000fe40000000a00 */
[----:B------:R-:W-:-:S04]  /*1580*/  UIMAD.WIDE.U32 UR6, UR4, UR8, URZ ;  /* 0x00000008040672a5 */ /* 0x000fc8000f8e003f */
[----:B------:R-:W-:-:S12]  /*1590*/  @UP1 USHF.R.U32.HI UR4, URZ, UR9, UR7 ;  /* 0x000000093f041299 */ /* 0x000fd80008011607 */
.L_x_1074:
[----:B------:R-:W-:-:S06]  /*15a0*/  UIMAD UR4, UR4, UR5, UR5 ;  /* 0x00000005040472a4 */ /* 0x000fcc000f8e0205 */
[----:B------:R-:W-:-:S07]  /*15b0*/  VIMNMX R0, R0, UR4, PT ;  /* 0x0000000400007c48 */ /* 0x000fce000bfe0100 */
.L_x_1072:
[----:B------:R-:W-:Y:S01]  /*15c0*/  UIADD3 UR4, UR38, 0x7f, URZ ;  /* 0x0000007f26047890 */ /* 0x000fe2000fffe03f */
        /* <DEDUP_REMOVED lines=10> */
[----:B------:R-:W-:-:S02]  /*1670*/  UIADD3 UR53, UR38, -UR45, URZ ;  /* 0x8000002d26357290 */ /* 0x000fc4000fffe03f */
        /* <DEDUP_REMOVED lines=17> */
.L_x_1076:
[----:B------:R-:W-:-:S11]  /*1790*/  UISETP.NE.AND UP0, UPT, UR5, 0x1, UPT ;  /* 0x000000010500788c */ /* 0x000fd6000bf05270 */
[----:B------:R-:W-:Y:S02]  /*17a0*/  @UP0 ULDC.64 UR10, c[0x0][0x9e8] ;  /* 0x00027a00000a0ab9 */ /* 0x000fe40000000a00 */
[----:B------:R-:W-:-:S04]  /*17b0*/  UIMAD.WIDE.U32 UR6, UR4, UR10, URZ ;  /* 0x0000000a040672a5 */ /* 0x000fc8000f8e003f */
[----:B------:R-:W-:-:S12]  /*17c0*/  @UP0 USHF.R.U32.HI UR4, URZ, UR11, UR7 ;  /* 0x0000000b3f040299 */ /* 0x000fd80008011607 */
.L_x_1077:
[----:B------:R-:W-:-:S04]  /*17d0*/  UIMAD UR4, UR4, UR5, URZ ;  /* 0x00000005040472a4 */ /* 0x000fc8000f8e023f */
[----:B------:R-:W-:-:S04]  /*17e0*/  UISETP.LT.AND UP0, UPT, UR9, UR4, UPT ;  /* 0x000000040900728c */ /* 0x000fc8000bf01270 */
[----:B------:R-:W-:-:S12]  /*17f0*/  USEL UR9, UR9, UR4, !UP0 ;  /* 0x0000000409097287 */ /* 0x000fd8000c000000 */
.L_x_1075:
[----:B------:R-:W-:Y:S01]  /*1800*/  USHF.R.S32.HI UR4, URZ, 0x1f, UR9 ;  /* 0x0000001f3f047899 */ /* 0x000fe20008011409 */
[----:B------:R-:W-:Y:S01]  /*1810*/  PLOP3.LUT P0, PT, PT, PT, PT, 0x80, 0x0 ;  /* 0x000000000000781c */ /* 0x000fe20003f0f070 */
[----:B------:R-:W-:Y:S01]  /*1820*/  IMAD.MOV.U32 R0, RZ, RZ, RZ ;  /* 0x000000ffff007224 */ /* 0x000fe200078e00ff */
[----:B------:R-:W-:Y:S01]  /*1830*/  CS2R R134, SRZ ;  /* 0x0000000000867805 */ /* 0x000fe2000001ff00 */
[----:B------:R-:W-:Y:S01]  /*1840*/  ULEA.HI UR4, UR4, UR9, URZ, 0x7 ;  /* 0x0000000904047291 */ /* 0x000fe2000f8f383f */
[----:B------:R-:W-:Y:S01]  /*1850*/  IMAD.MOV.U32 R2, RZ, RZ, RZ ;  /* 0x000000ffff027224 */ /* 0x000fe200078e00ff */
[----:B------:R-:W-:Y:S02]  /*1860*/  CS2R R132, SRZ ;  /* 0x0000000000847805 */ /* 0x000fe4000001ff00 */
[----:B------:R-:W-:Y:S01]  /*1870*/  CS2R R130, SRZ ;  /* 0x0000000000827805 */ /* 0x000fe2000001ff00 */
[----:B------:R-:W-:Y:S01]  /*1880*/  USHF.R.S32.HI UR4, URZ, 0x7, UR4 ;  /* 0x000000073f047899 */ /* 0x000fe20008011404 */
[----:B------:R-:W-:-:S02]  /*1890*/  CS2R R128, SRZ ;  /* 0x0000000000807805 */ /* 0x000fc4000001ff00 */
[----:B------:R-:W-:Y:S01]  /*18a0*/  CS2R R26, SRZ ;  /* 0x00000000001a7805 */ /* 0x000fe2000001ff00 */
[----:B------:R-:W-:Y:S01]  /*18b0*/  IMAD.MOV.U32 R126, RZ, RZ, RZ ;  /* 0x000000ffff7e7224 */ /* 0x000fe200078e00ff */
[----:B------:R-:W-:Y:S01]  /*18c0*/  UISETP.LT.AND UP0, UPT, URZ, UR4, UPT ;  /* 0x000000043f00728c */ /* 0x000fe2000bf01270 */
[----:B------:R-:W-:Y:S01]  /*18d0*/  IMAD.MOV.U32 R125, RZ, RZ, RZ ;  /* 0x000000ffff7d7224 */ /* 0x000fe200078e00ff */
[----:B------:R-:W-:Y:S02]  /*18e0*/  CS2R R122, SRZ ;  /* 0x00000000007a7805 */ /* 0x000fe4000001ff00 */
[----:B------:R-:W-:Y:S01]  /*18f0*/  CS2R R120, SRZ ;  /* 0x0000000000787805 */ /* 0x000fe2000001ff00 */
[----:B------:R-:W-:Y:S01]  /*1900*/  USEL UR37, URZ, UR4, !UP0 ;  /* 0x000000043f257287 */ /* 0x000fe2000c000000 */
[----:B------:R-:W-:Y:S02]  /*1910*/  CS2R R118, SRZ ;  /* 0x0000000000767805 */ /* 0x000fe4000001ff00 */
        /* <DEDUP_REMOVED lines=15> */
[----:B------:R-:W-:Y:S02]  /*1a10*/  IMAD.MOV.U32 R89, RZ, RZ, RZ ;  /* 0x000000ffff597224 */ /* 0x000fe400078e00ff */
        /* <DEDUP_REMOVED lines=34> */
.L_x_1079:
        /* <DEDUP_REMOVED lines=9> */
.L_x_1295:
[----:B------:R-:W-:Y:S05]  /*1cd0*/  @!P0 BRA `(.L_x_1081) ;  /* 0x0000000000048947 */ /* 0x000fea0003800000 */
[----:B------:R-:W-:Y:S01]  /*1ce0*/  BPT.TRAP 0x1 ;  /* 0x000000040000795c */ /* 0x000fe20000300000 */
.L_x_1081:
[----:B------:R-:W-:Y:S02]  /*1cf0*/  IMAD.U32 R90, RZ, RZ, UR46 ;  /* 0x0000002eff5a7e24 */ /* 0x000fe4000f8e00ff */
[----:B0-----:R-:W-:-:S03]  /*1d00*/  IMAD.U32 R3, RZ, RZ, UR49 ;  /* 0x00000031ff037e24 */ /* 0x001fc6000f8e00ff */
[----:B------:R-:W-:Y:S02]  /*1d10*/  LEA R90, R90, UR42, 0x3 ;  /* 0x0000002a5a5a7c11 */ /* 0x000fe4000f8e18ff */
[----:B------:R-:W-:-:S04]  /*1d20*/  SHF.L.U32 R3, R3, 0x1f, RZ ;  /* 0x0000001f03037819 */ /* 0x000fc800000006ff */
[----:B------:R0:W1:Y:S01]  /*1d30*/  SYNCS.PHASECHK.TRANS64.TRYWAIT P2, [R90+URZ+0x2d830], R3 ;  /* 0x02d830035a0075a7 */ /* 0x000062000804017f */
[----:B------:R-:W-:Y:S05]  /*1d40*/  @!P0 BRA `(.L_x_1082) ;  /* 0x0000000000048947 */ /* 0x000fea0003800000 */
[----:B------:R-:W-:Y:S01]  /*1d50*/  BPT.TRAP 0x1 ;  /* 0x000000040000795c */ /* 0x000fe20000300000 */
.L_x_1082:
[----:B------:R-:W2:Y:S02]  /*1d60*/  S2R R0, SR_TID.X ;  /* 0x0000000000007919 */ /* 0x000ea40000002100 */
[----:B--2---:R-:W-:Y:S01]  /*1d70*/  LOP3.LUT P1, RZ, R0, 0x7f, RZ, 0xc0, !PT ;  /* 0x0000007f00ff7812 */ /* 0x004fe2000782c0ff */
[----:B-1----:R-:W-:-:S12]  /*1d80*/  @P2 BRA `(.L_x_1083) ;  /* 0x0000000000082947 */ /* 0x002fd80003800000 */
[----:B------:R-:W1:Y:S02]  /*1d90*/  SYNCS.PHASECHK.TRANS64.TRYWAIT P2, [R90+URZ+0x2d830], R3 ;  /* 0x02d830035a0075a7 */ /* 0x000e64000804017f */
[----:B-1----:R-:W-:Y:S05]  /*1da0*/  @!P2 BRA `(.L_x_1084) ;  /* 0x0000016400a0a947 */ /* 0x002fea0003800000 */
.L_x_1083:
[----:B------:R-:W-:Y:S05]  /*1db0*/  WARPSYNC.ALL ;  /* 0x0000000000007948 */ /* 0x000fea0003800000 */
[----:B------:R-:W-:Y:S01]  /*1dc0*/  UIADD3 UR4, UR42, 0x15400, URZ ;  /* 0x000154002a047890 */ /* 0x000fe2000fffe03f */
[----:B------:R-:W-:Y:S01]  /*1dd0*/  WARPGROUP.ARRIVE ;  /* 0x00000000000079c5 */ /* 0x000fe20000000000 */
[----:B------:R-:W-:Y:S01]  /*1de0*/  UMOV UR5, 0x80000020 ;  /* 0x8000002000057882 */ /* 0x000fe20000000000 */
[----:B------:R-:W-:Y:S01]  /*1df0*/  UMOV UR7, 0x80000020 ;  /* 0x8000002000077882 */ /* 0x000fe20000000000 */
[----:B------:R-:W-:Y:S01]  /*1e00*/  USHF.R.U32.HI UR4, URZ, 0x4, UR4 ;  /* 0x000000043f047899 */ /* 0x000fe20008011604 */
[----:B01----:R-:W-:Y:S01]  /*1e10*/  @!P1 VIADD R90, R90, 0x2d840 ;  /* 0x0002d8405a5a9836 */ /* 0x003fe20000000000 */
[----:B------:R-:W-:Y:S01]  /*1e20*/  UMOV UR9, 0x80000020 ;  /* 0x8000002000097882 */ /* 0x000fe20000000000 */
[----:B------:R-:W-:Y:S01]  /*1e30*/  UMOV UR11, 0x80000020 ;  /* 0x80000020000b7882 */ /* 0x000fe20000000000 */
[----:B------:R-:W-:Y:S01]  /*1e40*/  ULOP3.LUT UR4, UR4, 0x3fff, URZ, 0xc0, !UPT ;  /* 0x00003fff04047892 */ /* 0x000fe2000f8ec03f */
[----:B------:R-:W-:Y:S01]  /*1e50*/  UMOV UR13, 0x80000020 ;  /* 0x80000020000d7882 */ /* 0x000fe20000000000 */
[----:B------:R-:W-:-:S02]  /*1e60*/  UMOV UR15, 0x80000020 ;  /* 0x80000020000f7882 */ /* 0x000fc40000000000 */
[----:B------:R-:W-:Y:S01]  /*1e70*/  ULOP3.LUT UR32, UR4, 0x10000, URZ, 0xfc, !UPT ;  /* 0x0001000004207892 */ /* 0x000fe2000f8efc3f */
[----:B------:R-:W-:Y:S01]  /*1e80*/  @!P1 PRMT R90, RZ, 0x654, R90 ;  /* 0x00000654ff5a9816 */ /* 0x000fe2000000005a */
[----:B------:R-:W-:Y:S02]  /*1e90*/  ULOP3.LUT UR4, UR54, 0x10000, URZ, 0xfc, !UPT ;  /* 0x0001000036047892 */ /* 0x000fe4000f8efc3f */
[----:B------:R-:W-:Y:S02]  /*1ea0*/  UIMAD UR6, UR46, 0x600, UR32 ;  /* 0x000006002e0678a4 */ /* 0x000fe4000f8e0220 */
[----:B------:R-:W-:Y:S02]  /*1eb0*/  UIADD3 UR8, UR4, 0x2, URZ ;  /* 0x0000000204087890 */ /* 0x000fe4000fffe03f */
[----:B------:R-:W-:Y:S02]  /*1ec0*/  UIADD3 UR10, UR6, 0x2, URZ ;  /* 0x00000002060a7890 */ /* 0x000fe4000fffe03f */
[----:B------:R-:W-:-:S02]  /*1ed0*/  UIADD3 UR12, UR4, 0x300, URZ ;  /* 0x00000300040c7890 */ /* 0x000fc4000fffe03f */
[----:B------:R-:W-:Y:S02]  /*1ee0*/  UIADD3 UR14, UR6, 0x200, URZ ;  /* 0x00000200060e7890 */ /* 0x000fe4000fffe03f */
        /* <DEDUP_REMOVED lines=38> */
[----:B------:R-:W-:Y:S02]  /*2150*/  VIADD R27, R136, UR39 ;  /* 0x00000027881b7c36 */ /* 0x000fe40008000000 */
[----:B------:R-:W-:Y:S01]  /*2160*/  FMUL.FTZ R91, R28, UR10 ;  /* 0x0000000a1c5b7c20 */ /* 0x000fe20008410000 */
[----:B------:R-:W-:Y:S01]  /*2170*/  FMUL.FTZ R6, R35, UR10 ;  /* 0x0000000a23067c20 */ /* 0x000fe20008410000 */
[----:B------:R-:W-:Y:S01]  /*2180*/  FMUL.FTZ R35, R70, UR10 ;  /* 0x0000000a46237c20 */ /* 0x000fe20008410000 */
[----:B------:R-:W-:Y:S01]  /*2190*/  @P2 IMAD.HI.U32 R28, R27, UR6, RZ ;  /* 0x000000061b1c2c27 */ /* 0x000fe2000f8e00ff */
[----:B------:R-:W-:-:S03]  /*21a0*/  @UP0 ULDC UR6, c[0x0][0x450] ;  /* 0x0001140000060ab9 */ /* 0x000fc60000000800 */
[----:B------:R-:W-:Y:S01]  /*21b0*/  FMUL.FTZ R8, R39, UR10 ;  /* 0x0000000a27087c20 */ /* 0x000fe20008410000 */
        /* <DEDUP_REMOVED lines=8> */
[----:B------:R-:W0:Y:S01]  /*2240*/  SHFL.IDX PT, R58, R70, RZ, 0x1c1f ;  /* 0x001c1fff463a7589 */ /* 0x000e2200000e0000 */
[----:B------:R-:W-:Y:S01]  /*2250*/  IMAD R74, R88, R27, 0x80 ;  /* 0x00000080584a7424 */ /* 0x000fe200078e021b */
[----:B------:R-:W-:Y:S01]  /*2260*/  ULDC.64 UR6, c[0x0][0x9e0] ;  /* 0x0002780000067ab9 */ /* 0x000fe20000000a00 */
[----:B------:R-:W-:Y:S01]  /*2270*/  FMUL.FTZ R9, R38, UR10 ;  /* 0x0000000a26097c20 */ /* 0x000fe20008410000 */
[----:B------:R-:W-:Y:S01]  /*2280*/  FMUL.FTZ R92, R29, UR10 ;  /* 0x0000000a1d5c7c20 */ /* 0x000fe20008410000 */
[----:B------:R-:W-:Y:S01]  /*2290*/  FMUL.FTZ R38, R40, UR10 ;  /* 0x0000000a28267c20 */ /* 0x000fe20008410000 */
[----:B------:R-:W-:Y:S01]  /*22a0*/  FMUL.FTZ R15, R50, UR10 ;  /* 0x0000000a320f7c20 */ /* 0x000fe20008410000 */
        /* <DEDUP_REMOVED lines=27> */
[----:B------:R-:W-:-:S02]  /*2460*/  VIADD R57, R74, 0x1 ;  /* 0x000000014a397836 */ /* 0x000fc40000000000 */
        /* <DEDUP_REMOVED lines=26> */
[----:B------:R-:W-:Y:S01]  /*2610*/  IMAD.U32 R61, RZ, RZ, UR45 ;  /* 0x0000002dff3d7e24 */ /* 0x000fe2000f8e00ff */
[----:B------:R-:W1:Y:S01]  /*2620*/  MUFU.TANH R2, R2 ;  /* 0x0000000200027308 */ /* 0x000e620000002400 */
[----:B------:R-:W-:Y:S01]  /*2630*/  VIADD R57, R74, UR38 ;  /* 0x000000264a397c36 */ /* 0x000fe20008000000 */
[----:B------:R2:W-:Y:S01]  /*2640*/  @!P1 SYNCS.ARRIVE.TRANS64.RED.A1T0 RZ, [R90+URZ], RZ ;  /* 0x000000ff5aff99a7 */ /* 0x0005e2000810043f */
[----:B------:R-:W-:-:S02]  /*2650*/  LEA R73, R88, 0xffffff80, 0x7 ;  /* 0xffffff8058497811 */ /* 0x000fc400078e38ff */
[----:B------:R-:W-:Y:S01]  /*2660*/  IADD3 R56, -R61, UR38, R56 ;  /* 0x000000263d387c10 */ /* 0x000fe2000fffe138 */
[----:B------:R-:W-:Y:S02]  /*2670*/  IMAD R75, R16, -0x2, R57 ;  /* 0xfffffffe104b7824 */ /* 0x000fe400078e0239 */
[----:B------:R-:W3:Y:S02]  /*2680*/  MUFU.TANH R89, R89 ;  /* 0x0000005900597308 */ /* 0x000ee40000002400 */
[C---:B------:R-:W-:Y:S02]  /*2690*/  VIADD R76, R56.reuse, UR6 ;  /* 0x00000006384c7c36 */ /* 0x040fe40008000000 */
[----:B------:R-:W-:-:S03]  /*26a0*/  VIADD R77, R56, UR33 ;  /* 0x00000021384d7c36 */ /* 0x000fc60008000000 */
[----:B0-----:R-:W-:Y:S01]  /*26b0*/  VIADDMNMX R71, R58, R76, R75, PT ;  /* 0x0000004c3a477246 */ /* 0x001fe2000380014b */
[----:B------:R-:W0:Y:S01]  /*26c0*/  MUFU.TANH R0, R0 ;  /* 0x0000000000007308 */ /* 0x000e220000002400 */
[----:B------:R-:W-:-:S07]  /*26d0*/  IMAD.IADD R72, R77, 0x1, R58 ;  /* 0x000000014d487824 */ /* 0x000fce00078e023a */
[----:B------:R-:W4:Y:S08]  /*26e0*/  MUFU.TANH R3, R3 ;  /* 0x0000000300037308 */ /* 0x000f300000002400 */
        /* <DEDUP_REMOVED lines=61> */
[----:B------:R-:W-:Y:S01]  /*2ac0*/  IMAD.U32 R57, RZ, RZ, UR45 ;  /* 0x0000002dff397e24 */ /* 0x000fe2000f8e00ff */
[----:B------:R-:W-:Y:S04]  /*2ad0*/  BSSY B0, `(.L_x_1086) ;  /* 0x0000011000007945 */ /* 0x000fe80003800000 */
[----:B------:R-:W-:-:S04]  /*2ae0*/  IADD3 R56, -R57, UR38, R58 ;  /* 0x0000002639387c10 */ /* 0x000fc8000fffe13a */
        /* <DEDUP_REMOVED lines=10> */
.L_x_1087:
[----:B------:R-:W-:-:S06]  /*2b90*/  UISETP.NE.AND UP2, UPT, UR7, 0x1, UPT ;  /* 0x000000010700788c */ /* 0x000fcc000bf45270 */
[----:B------:R-:W-:-:S05]  /*2ba0*/  PLOP3.LUT P2, PT, PT, PT, UP2, 0x80, 0x0 ;  /* 0x000000000000781c */ /* 0x000fca0003f4f028 */
[----:B------:R-:W-:-:S08]  /*2bb0*/  @UP2 ULDC.64 UR10, c[0x0][0x9e8] ;  /* 0x00027a00000a2ab9 */ /* 0x000fd00000000a00 */
[----:B------:R-:W-:-:S05]  /*2bc0*/  @P2 IMAD.HI.U32 R57, R56, UR10, RZ ;  /* 0x0000000a38392c27 */ /* 0x000fca000f8e00ff */
[----:B------:R-:W-:-:S07]  /*2bd0*/  @P2 SHF.R.U32.HI R56, RZ, UR11, R57 ;  /* 0x0000000bff382c19 */ /* 0x000fce0008011639 */
.L_x_1088:
[----:B------:R-:W-:Y:S05]  /*2be0*/  BSYNC B0 ;  /* 0x0000000000007941 */ /* 0x000fea0003800000 */
.L_x_1086:
[----:B------:R-:W-:-:S04]  /*2bf0*/  IMAD R57, R56, UR7, -R73 ;  /* 0x0000000738397c24 */ /* 0x000fc8000f8e0a49 */
[----:B------:R-:W-:-:S05]  /*2c00*/  IMAD R57, R16, -0x2, R57 ;  /* 0xfffffffe10397824 */ /* 0x000fca00078e0239 */
[----:B------:R-:W-:Y:S02]  /*2c10*/  VIMNMX R72, R72, R57, !PT ;  /* 0x0000003948487248 */ /* 0x000fe40007fe0100 */
[----:B------:R-:W-:-:S07]  /*2c20*/  VIADDMNMX R71, R57, UR7, R71, PT ;  /* 0x0000000739477c46 */ /* 0x000fce000b800147 */
.L_x_1085:
[----:B------:R-:W2:Y:S01]  /*2c30*/  LDL.LU R78, [R1] ;  /* 0x00000000014e7983 */ /* 0x000ea20000300800 */
[C---:B------:R-:W-:Y:S02]  /*2c40*/  ISETP.GE.AND P4, PT, R74.reuse, 0x9, PT ;  /* 0x000000094a00780c */ /* 0x040fe40003f86270 */
[C---:B------:R-:W-:Y:S02]  /*2c50*/  ISETP.GE.AND P2, PT, R74.reuse, 0x2, PT ;  /* 0x000000024a00780c */ /* 0x040fe40003f46270 */
[----:B------:R-:W-:Y:S02]  /*2c60*/  ISETP.GE.AND P5, PT, R74, 0xa, PT ;  /* 0x0000000a4a00780c */ /* 0x000fe40003fa6270 */
[----:B------:R-:W-:-:S04]  /*2c70*/  ISETP.GT.AND P3, PT, R72, 0x1, !P2 ;  /* 0x000000014800780c */ /* 0x000fc80005764270 */
[----:B------:R-:W-:-:S04]  /*2c80*/  ISETP.LT.OR P3, PT, R71, 0x2, P3 ;  /* 0x000000024700780c */ /* 0x000fc80001f61670 */
[----:B------:R-:W-:Y:S02]  /*2c90*/  FSEL R89, R89, -INF , !P3 ;  /* 0xff80000059597808 */ /* 0x000fe40005800000 */
[----:B------:R-:W-:-:S04]  /*2ca0*/  ISETP.GT.AND P3, PT, R72, 0x9, !P5 ;  /* 0x000000094800780c */ /* 0x000fc80006f64270 */
[----:B------:R-:W-:-:S04]  /*2cb0*/  ISETP.LT.OR P3, PT, R71, 0xa, P3 ;  /* 0x0000000a4700780c */ /* 0x000fc80001f61670 */
[----:B0-----:R-:W-:Y:S02]  /*2cc0*/  FSEL R92, R92, -INF , !P3 ;  /* 0xff8000005c5c7808 */ /* 0x001fe40005800000 */
[----:B--2---:R-:W-:-:S04]  /*2cd0*/  LOP3.LUT R78, R78, 0xfffffffd, RZ, 0xc0, !PT ;  /* 0xfffffffd4e4e7812 */ /* 0x004fc800078ec0ff */
[----:B------:R-:W-:Y:S02]  /*2ce0*/  @P4 LOP3.LUT R78, R78, 0x2, RZ, 0xfc, !PT ;  /* 0x000000024e4e4812 */ /* 0x000fe400078efcff */
[----:B------:R-:W-:Y:S02]  /*2cf0*/  ISETP.GT.AND P4, PT, R72, 0x8, !P4 ;  /* 0x000000084800780c */ /* 0x000fe40006784270 */
[----:B------:R-:W-:Y:S02]  /*2d00*/  LOP3.LUT R78, R78, 0xfffffffb, RZ, 0xc0, !PT ;  /* 0xfffffffb4e4e7812 */ /* 0x000fe400078ec0ff */
[----:B------:R-:W-:Y:S02]  /*2d10*/  ISETP.LT.OR P4, PT, R71, 0x9, P4 ;  /* 0x000000094700780c */ /* 0x000fe40002781670 */
[----:B------:R-:W-:Y:S02]  /*2d20*/  @P5 LOP3.LUT R78, R78, 0x4, RZ, 0xfc, !PT ;  /* 0x000000044e4e5812 */ /* 0x000fe400078efcff */
[----:B------:R-:W-:-:S02]  /*2d30*/  ISETP.GE.AND P5, PT, R74, 0x11, PT ;  /* 0x000000114a00780c */ /* 0x000fc40003fa6270 */
[----:B------:R-:W-:Y:S02]  /*2d40*/  FSEL R91, R91, -INF , !P4 ;  /* 0xff8000005b5b7808 */ /* 0x000fe40006000000 */
        /* <DEDUP_REMOVED lines=9> */
[----:B------:R-:W-:Y:S02]  /*2de0*/  ISETP.GE.AND P4, PT, R74, 0x19, PT ;  /* 0x000000194a00780c */ /* 0x000fe40003f86270 */
[----:B------:R-:W-:Y:S02]  /*2df0*/  ISETP.LT.OR P3, PT, R71, 0x12, P3 ;  /* 0x000000124700780c */ /* 0x000fe40001f61670 */
[----:B------:R-:W-:Y:S02]  /*2e00*/  LOP3.LUT R78, R78, 0xfeffffff, RZ, 0xc0, !PT ;  /* 0xfeffffff4e4e7812 */ /* 0x000fe400078ec0ff */
        /* <DEDUP_REMOVED lines=61> */
[----:B------:R-:W-:Y:S01]  /*31e0*/  ISETP.GT.AND P3, PT, R72, 0x40, !P4 ;  /* 0x000000404800780c */ /* 0x000fe20006764270 */
[----:B------:R-:W0:Y:S03]  /*31f0*/  SHFL.IDX PT, R46, R70, 0x1, 0x1c1f ;  /* 0x003c1f00462e7f89 */ /* 0x000e2600000e0000 */
        /* <DEDUP_REMOVED lines=53> */
[----:B------:R-:W-:Y:S02]  /*3550*/  ISETP.GT.AND P3, PT, R72, 0x61, !P4 ;  /* 0x000000614800780c */ /* 0x000fe40006764270 */
[----:B0-----:R-:W-:-:S02]  /*3560*/  VIADDMNMX R66, R46, R76, R75, PT ;  /* 0x0000004c2e427246 */ /* 0x001fc4000380014b */
[----:B------:R-:W-:-:S03]  /*3570*/  ISETP.LT.OR P3, PT, R71, 0x62, P3 ;  /* 0x000000624700780c */ /* 0x000fc60001f61670 */
[----:B------:R-:W-:Y:S02]  /*3580*/  @P4 LOP3.LUT R78, R78, 0x20, RZ, 0xfc, !PT ;  /* 0x000000204e4e4812 */ /* 0x000fe400078efcff */
[----:B------:R-:W-:Y:S02]  /*3590*/  ISETP.GE.AND P4, PT, R74, 0x69, PT ;  /* 0x000000694a00780c */ /* 0x000fe40003f86270 */
[----:B------:R-:W-:Y:S01]  /*35a0*/  FSEL R42, R67, -INF , !P3 ;  /* 0xff800000432a7808 */ /* 0x000fe20005800000 */
[----:B------:R-:W-:Y:S01]  /*35b0*/  IMAD.IADD R67, R77, 0x1, R46 ;  /* 0x000000014d437824 */ /* 0x000fe200078e022e */
        /* <DEDUP_REMOVED lines=30> */
[----:B------:R-:W-:-:S13]  /*37a0*/  ISETP.GE.AND P6, PT, R74, 0x7a, PT ;  /* 0x0000007a4a00780c */ /* 0x000fda0003fc6270 */
[----:B------:R-:W-:Y:S02]  /*37b0*/  @P6 LOP3.LUT R78, R78, 0x8000000, RZ, 0xfc, !PT ;  /* 0x080000004e4e6812 */ /* 0x000fe400078efcff */
[----:B------:R-:W-:-:S03]  /*37c0*/  ISETP.GT.AND P6, PT, R72, 0x79, !P6 ;  /* 0x000000794800780c */ /* 0x000fc600077c4270 */
[----:B------:R0:W-:Y:S01]  /*37d0*/  STL [R1], R78 ;  /* 0x0000004e01007387 */ /* 0x0001e20000100800 */
[----:B------:R-:W-:-:S04]  /*37e0*/  ISETP.LT.OR P6, PT, R71, 0x7a, P6 ;  /* 0x0000007a4700780c */ /* 0x000fc800037c1670 */
[----:B------:R-:W-:Y:S02]  /*37f0*/  FSEL R2, R85, -INF , !P6 ;  /* 0xff80000055027808 */ /* 0x000fe40007000000 */
[----:B------:R-:W-:-:S13]  /*3800*/  PLOP3.LUT P6, PT, PT, PT, UP1, 0x40, 0x0 ;  /* 0x000000000000781c */ /* 0x000fda0003fce818 */
[----:B0-----:R-:W-:Y:S05]  /*3810*/  @P6 BRA `(.L_x_1089) ;  /* 0x0000000000646947 */ /* 0x001fea0003800000 */
        /* <DEDUP_REMOVED lines=14> */
.L_x_1091:
[----:B------:R-:W-:-:S06]  /*3900*/  UISETP.NE.AND UP2, UPT, UR7, 0x1, UPT ;  /* 0x000000010700788c */ /* 0x000fcc000bf45270 */
[----:B------:R-:W-:-:S05]  /*3910*/  PLOP3.LUT P6, PT, PT, PT, UP2, 0x80, 0x0 ;  /* 0x000000000000781c */ /* 0x000fca0003fcf028 */
[----:B------:R-:W-:-:S08]  /*3920*/  @UP2 ULDC.64 UR10, c[0x0][0x9e8] ;  /* 0x00027a00000a2ab9 */ /* 0x000fd00000000a00 */
[----:B------:R-:W-:Y:S01]  /*3930*/  @P6 IMAD.HI.U32 R59, R46, UR10, RZ ;  /* 0x0000000a2e3b6c27 */ /* 0x000fe2000f8e00ff */
[----:B------:R-:W-:-:S13]  /*3940*/  PLOP3.LUT P6, PT, PT, PT, UP2, 0x80, 0x0 ;  /* 0x000000000000781c */ /* 0x000fda0003fcf028 */
[----:B------:R-:W-:-:S07]  /*3950*/  @P6 SHF.R.U32.HI R46, RZ, UR11, R59 ;  /* 0x0000000bff2e6c19 */ /* 0x000fce000801163b */
.L_x_1092:
[----:B------:R-:W-:Y:S05]  /*3960*/  BSYNC B0 ;  /* 0x0000000000007941 */ /* 0x000fea0003800000 */
.L_x_1090:
[----:B------:R-:W-:-:S04]  /*3970*/  IMAD R59, R46, UR7, -R73 ;  /* 0x000000072e3b7c24 */ /* 0x000fc8000f8e0a49 */
[----:B------:R-:W-:-:S05]  /*3980*/  IMAD R59, R16, -0x2, R59 ;  /* 0xfffffffe103b7824 */ /* 0x000fca00078e023b */
[----:B------:R-:W-:Y:S02]  /*3990*/  VIMNMX R67, R67, R59, !PT ;  /* 0x0000003b43437248 */ /* 0x000fe40007fe0100 */
[----:B------:R-:W-:-:S07]  /*39a0*/  VIADDMNMX R66, R59, UR7, R66, PT ;  /* 0x000000073b427c46 */ /* 0x000fce000b800142 */
.L_x_1089:
[C---:B------:R-:W-:Y:S01]  /*39b0*/  ISETP.GT.AND P2, PT, R67.reuse, 0x1, !P2 ;  /* 0x000000014300780c */ /* 0x040fe20005744270 */
        /* <DEDUP_REMOVED lines=27> */
[----:B------:R-:W-:Y:S02]  /*3b70*/  FMNMX.FTZ R4, R68, R89, !PT ;  /* 0x0000005944047209 */ /* 0x000fe40007810000 */
[----:B------:R-:W-:Y:S02]  /*3b80*/  ISETP.LT.OR P2, PT, R66, 0x11, P2 ;  /* 0x000000114200780c */ /* 0x000fe40001741670 */
[C---:B------:R-:W-:Y:S02]  /*3b90*/  LOP3.LUT P6, RZ, R78.reuse, 0x8000, RZ, 0xc0, !PT ;  /* 0x000080004eff7812 */ /* 0x040fe400078cc0ff */
[----:B------:R-:W-:Y:S02]  /*3ba0*/  FSEL R59, R7, -INF , !P2 ;  /* 0xff800000073b7808 */ /* 0x000fe40005000000 */
[----:B------:R-:W-:-:S02]  /*3bb0*/  LOP3.LUT P2, RZ, R78, 0x2000000, RZ, 0xc0, !PT ;  /* 0x020000004eff7812 */ /* 0x000fc4000784c0ff */
[----:B------:R-:W-:Y:S02]  /*3bc0*/  FMNMX.FTZ R7, R91, R4, !PT ;  /* 0x000000045b077209 */ /* 0x000fe40007810000 */
[----:B------:R-:W-:Y:S02]  /*3bd0*/  ISETP.GT.AND P2, PT, R67, 0x11, !P2 ;  /* 0x000000114300780c */ /* 0x000fe40005744270 */
[----:B------:R-:W-:Y:S02]  /*3be0*/  FMNMX.FTZ R4, R92, R7, !PT ;  /* 0x000000075c047209 */ /* 0x000fe40007810000 */
[----:B------:R-:W-:Y:S02]  /*3bf0*/  ISETP.LT.OR P2, PT, R66, 0x12, P2 ;  /* 0x000000124200780c */ /* 0x000fe40001741670 */
[----:B------:R-:W-:Y:S02]  /*3c00*/  FMNMX.FTZ R7, R93, R4, !PT ;  /* 0x000000045d077209 */ /* 0x000fe40007810000 */
[----:B------:R-:W-:-:S02]  /*3c10*/  FSEL R6, R6, -INF , !P2 ;  /* 0xff80000006067808 */ /* 0x000fc40005000000 */
[----:B------:R-:W-:Y:S02]  /*3c20*/  LOP3.LUT P2, RZ, R78, 0x1000000, RZ, 0xc0, !PT ;  /* 0x010000004eff7812 */ /* 0x000fe4000784c0ff */
[----:B------:R-:W-:Y:S02]  /*3c30*/  FMNMX.FTZ R4, R94, R7, !PT ;  /* 0x000000075e047209 */ /* 0x000fe40007810000 */
[----:B------:R-:W-:Y:S02]  /*3c40*/  ISETP.GT.AND P2, PT, R67, 0x18, !P2 ;  /* 0x000000184300780c */ /* 0x000fe40005744270 */
[----:B------:R-:W-:Y:S02]  /*3c50*/  FMNMX.FTZ R7, R95, R4, !PT ;  /* 0x000000045f077209 */ /* 0x000fe40007810000 */
[----:B------:R-:W-:Y:S02]  /*3c60*/  ISETP.LT.OR P2, PT, R66, 0x19, P2 ;  /* 0x000000194200780c */ /* 0x000fe40001741670 */
[----:B------:R-:W-:-:S02]  /*3c70*/  FMNMX.FTZ R4, R56, R7, !PT ;  /* 0x0000000738047209 */ /* 0x000fc40007810000 */
[----:B------:R-:W-:Y:S02]  /*3c80*/  FSEL R9, R9, -INF , !P2 ;  /* 0xff80000009097808 */ /* 0x000fe40005000000 */
[----:B------:R-:W-:Y:S02]  /*3c90*/  LOP3.LUT P2, RZ, R78, 0x800000, RZ, 0xc0, !PT ;  /* 0x008000004eff7812 */ /* 0x000fe4000784c0ff */
[----:B------:R-:W-:Y:S02]  /*3ca0*/  FMNMX.FTZ R7, R65, R4, !PT ;  /* 0x0000000441077209 */ /* 0x000fe40007810000 */
[----:B------:R-:W-:Y:S02]  /*3cb0*/  ISETP.GT.AND P2, PT, R67, 0x19, !P2 ;  /* 0x000000194300780c */ /* 0x000fe40005744270 */
[----:B------:R-:W-:Y:S02]  /*3cc0*/  FMNMX.FTZ R7, R62, R7, !PT ;  /* 0x000000073e077209 */ /* 0x000fe40007810000 */
[----:B------:R-:W-:-:S02]  /*3cd0*/  ISETP.LT.OR P2, PT, R66, 0x1a, P2 ;  /* 0x0000001a4200780c */ /* 0x000fc40001741670 */
[----:B------:R-:W-:Y:S02]  /*3ce0*/  FMNMX.FTZ R4, R64, R7, !PT ;  /* 0x0000000740047209 */ /* 0x000fe40007810000 */
[----:B------:R-:W-:Y:S02]  /*3cf0*/  FSEL R8, R8, -INF , !P2 ;  /* 0xff80000008087808 */ /* 0x000fe40005000000 */
[----:B------:R-:W-:Y:S02]  /*3d00*/  LOP3.LUT P2, RZ, R78, 0x400000, RZ, 0xc0, !PT ;  /* 0x004000004eff7812 */ /* 0x000fe4000784c0ff */
[----:B------:R-:W-:Y:S02]  /*3d10*/  FMNMX.FTZ R4, R63, R4, !PT ;  /* 0x000000043f047209 */ /* 0x000fe40007810000 */
[----:B------:R-:W-:Y:S02]  /*3d20*/  ISETP.GT.AND P2, PT, R67, 0x20, !P2 ;  /* 0x000000204300780c */ /* 0x000fe40005744270 */
[----:B------:R-:W-:-:S02]  /*3d30*/  FMNMX.FTZ R4, R61, R4, !PT ;  /* 0x000000043d047209 */ /* 0x000fc40007810000 */
[----:B------:R-:W-:Y:S02]  /*3d40*/  ISETP.LT.OR P2, PT, R66, 0x21, P2 ;  /* 0x000000214200780c */ /* 0x000fe40001741670 */
[----:B------:R-:W-:Y:S02]  /*3d50*/  FMNMX.FTZ R7, R57, R4, !PT ;  /* 0x0000000439077209 */ /* 0x000fe40007810000 */
[----:B------:R-:W-:Y:S02]  /*3d60*/  FSEL R11, R11, -INF , !P2 ;  /* 0xff8000000b0b7808 */ /* 0x000fe40005000000 */
[----:B------:R-:W-:Y:S02]  /*3d70*/  LOP3.LUT P2, RZ, R78, 0x200000, RZ, 0xc0, !PT ;  /* 0x002000004eff7812 */ /* 0x000fe4000784c0ff */
[----:B------:R-:W-:Y:S02]  /*3d80*/  FMNMX.FTZ R7, R60, R7, !PT ;  /* 0x000000073c077209 */ /* 0x000fe40007810000 */
[----:B------:R-:W-:-:S02]  /*3d90*/  ISETP.GT.AND P2, PT, R67, 0x21, !P2 ;  /* 0x000000214300780c */ /* 0x000fc40005744270 */
[----:B------:R-:W-:Y:S02]  /*3da0*/  FMNMX.FTZ R7, R58, R7, !PT ;  /* 0x000000073a077209 */ /* 0x000fe40007810000 */
[----:B------:R-:W-:Y:S02]  /*3db0*/  ISETP.LT.OR P2, PT, R66, 0x22, P2 ;  /* 0x000000224200780c */ /* 0x000fe40001741670 */
[----:B------:R-:W-:Y:S02]  /*3dc0*/  FMNMX.FTZ R7, R48, R7, !PT ;  /* 0x0000000730077209 */ /* 0x000fe40007810000 */
[----:B------:R-:W-:Y:S02]  /*3dd0*/  FSEL R10, R10, -INF , !P2 ;  /* 0xff8000000a0a7808 */ /* 0x000fe40005000000 */
[----:B------:R-:W-:Y:S02]  /*3de0*/  LOP3.LUT P2, RZ, R78, 0x100000, RZ, 0xc0, !PT ;  /* 0x001000004eff7812 */ /* 0x000fe4000784c0ff */
[----:B------:R-:W-:-:S02]  /*3df0*/  FMNMX.FTZ R4, R50, R7, !PT ;  /* 0x0000000732047209 */ /* 0x000fc40007810000 */
[----:B------:R-:W-:Y:S02]  /*3e00*/  ISETP.GT.AND P2, PT, R67, 0x28, !P2 ;  /* 0x000000284300780c */ /* 0x000fe40005744270 */
[----:B------:R-:W-:Y:S02]  /*3e10*/  FMNMX.FTZ R7, R51, R4, !PT ;  /* 0x0000000433077209 */ /* 0x000fe40007810000 */
[----:B------:R-:W-:Y:S02]  /*3e20*/  ISETP.LT.OR P2, PT, R66, 0x29, P2 ;  /* 0x000000294200780c */ /* 0x000fe40001741670 */
[----:B------:R-:W-:Y:S02]  /*3e30*/  FMNMX.FTZ R4, R52, R7, !PT ;  /* 0x0000000734047209 */ /* 0x000fe40007810000 */
        /* <DEDUP_REMOVED lines=29> */
[----:B------:R-:W-:Y:S01]  /*4010*/  ISETP.GT.AND P2, PT, R67, 0x39, !P6 ;  /* 0x000000394300780c */ /* 0x000fe20007744270 */
[----:B------:R-:W0:Y:S01]  /*4020*/  SHFL.BFLY PT, R4, R7, 0x2, 0x1f ;  /* 0x0c401f0007047f89 */ /* 0x000e2200000e0000 */
[----:B------:R-:W-:Y:S02]  /*4030*/  LOP3.LUT P6, RZ, R78, 0x10, RZ, 0xc0, !PT ;  /* 0x000000104eff7812 */ /* 0x000fe400078cc0ff */
[----:B------:R-:W-:-:S02]  /*4040*/  ISETP.LT.OR P2, PT, R66, 0x3a, P2 ;  /* 0x0000003a4200780c */ /* 0x000fc40001741670 */
[----:B------:R-:W-:Y:S02]  /*4050*/  FSEL R26, R26, -INF , !P4 ;  /* 0xff8000001a1a7808 */ /* 0x000fe40006000000 */
[----:B------:R-:W-:Y:S02]  /*4060*/  FSEL R20, R20, -INF , !P2 ;  /* 0xff80000014147808 */ /* 0x000fe40005000000 */
[----:B------:R-:W-:Y:S02]  /*4070*/  LOP3.LUT P2, RZ, R78, 0x4000, RZ, 0xc0, !PT ;  /* 0x000040004eff7812 */ /* 0x000fe4000784c0ff */
[----:B------:R-:W-:Y:S02]  /*4080*/  FSEL R27, R27, -INF , !P5 ;  /* 0xff8000001b1b7808 */ /* 0x000fe40006800000 */
[----:B------:R-:W-:-:S04]  /*4090*/  ISETP.GT.AND P2, PT, R67, 0x40, !P2 ;  /* 0x000000404300780c */ /* 0x000fc80005744270 */
[----:B------:R-:W-:-:S04]  /*40a0*/  ISETP.LT.OR P2, PT, R66, 0x41, P2 ;  /* 0x000000414200780c */ /* 0x000fc80001741670 */
[----:B------:R-:W-:Y:S02]  /*40b0*/  FSEL R30, R30, -INF , !P2 ;  /* 0xff8000001e1e7808 */ /* 0x000fe40005000000 */
[----:B------:R-:W-:Y:S02]  /*40c0*/  LOP3.LUT P2, RZ, R78, 0x2000, RZ, 0xc0, !PT ;  /* 0x000020004eff7812 */ /* 0x000fe4000784c0ff */
[----:B0-----:R-:W-:Y:S02]  /*40d0*/  FMNMX.FTZ R69, R7, R4, !PT ;  /* 0x0000000407457209 */ /* 0x001fe40007810000 */
[----:B------:R-:W-:-:S03]  /*40e0*/  ISETP.GT.AND P2, PT, R67, 0x41, !P2 ;  /* 0x000000414300780c */ /* 0x000fc60005744270 */
[----:B------:R-:W0:Y:S01]  /*40f0*/  SHFL.BFLY PT, R4, R69, 0x1, 0x1f ;  /* 0x0c201f0045047f89 */ /* 0x000e2200000e0000 */
[----:B------:R-:W-:-:S04]  /*4100*/  ISETP.LT.OR P2, PT, R66, 0x42, P2 ;  /* 0x000000424200780c */ /* 0x000fc80001741670 */
[----:B------:R-:W-:Y:S02]  /*4110*/  FSEL R29, R29, -INF , !P2 ;  /* 0xff8000001d1d7808 */ /* 0x000fe40005000000 */
[----:B------:R-:W-:-:S04]  /*4120*/  LOP3.LUT P2, RZ, R78, 0x1000, RZ, 0xc0, !PT ;  /* 0x000010004eff7812 */ /* 0x000fc8000784c0ff */
[----:B------:R-:W-:-:S04]  /*4130*/  ISETP.GT.AND P2, PT, R67, 0x48, !P2 ;  /* 0x000000484300780c */ /* 0x000fc80005744270 */
[----:B------:R-:W-:-:S04]  /*4140*/  ISETP.LT.OR P2, PT, R66, 0x49, P2 ;  /* 0x000000494200780c */ /* 0x000fc80001741670 */
[----:B------:R-:W-:Y:S02]  /*4150*/  FSEL R32, R32, -INF , !P2 ;  /* 0xff80000020207808 */ /* 0x000fe40005000000 */
[----:B------:R-:W-:Y:S02]  /*4160*/  LOP3.LUT P2, RZ, R78, 0x800, RZ, 0xc0, !PT ;  /* 0x000008004eff7812 */ /* 0x000fe4000784c0ff */
[----:B0-----:R-:W-:Y:S02]  /*4170*/  FMNMX.FTZ R4, R69, R4, !PT ;  /* 0x0000000445047209 */ /* 0x001fe40007810000 */
[----:B------:R-:W-:-:S03]  /*4180*/  ISETP.GT.AND P2, PT, R67, 0x49, !P2 ;  /* 0x000000494300780c */ /* 0x000fc60005744270 */
[----:B------:R-:W-:Y:S01]  /*4190*/  FMUL.FTZ R77, R4, UR34 ;  /* 0x00000022044d7c20 */ /* 0x000fe20008410000 */
        /* <DEDUP_REMOVED lines=30> */
[----:B------:R-:W-:-:S04]  /*4380*/  FSETP.NEU.FTZ.AND P2, PT, R4, -INF , PT ;  /* 0xff8000000400780b */ /* 0x000fc80003f5d000 */
[----:B------:R-:W-:Y:S02]  /*4390*/  FSEL R77, R77, RZ, P2 ;  /* 0x000000ff4d4d7208 */ /* 0x000fe40001000000 */
[C---:B------:R-:W-:Y:S02]  /*43a0*/  ISETP.GT.AND P2, PT, R67.reuse, RZ, !P6 ;  /* 0x000000ff4300720c */ /* 0x040fe40007744270 */
[----:B------:R-:W-:Y:S01]  /*43b0*/  LOP3.LUT P6, RZ, R78, 0x8000000, RZ, 0xc0, !PT ;  /* 0x080000004eff7812 */ /* 0x000fe200078cc0ff */
[--C-:B------:R-:W-:Y:S01]  /*43c0*/  FFMA.FTZ R75, R56, UR34, -R77.reuse ;  /* 0x00000022384b7c23 */ /* 0x100fe2000801084d */
[----:B------:R-:W-:Y:S01]  /*43d0*/  ISETP.LT.OR P2, PT, R66, 0x1, P2 ;  /* 0x000000014200780c */ /* 0x000fe20001741670 */
[--C-:B------:R-:W-:Y:S01]  /*43e0*/  FFMA.FTZ R68, R68, UR34, -R77.reuse ;  /* 0x0000002244447c23 */ /* 0x100fe2000801084d */
[----:B------:R-:W-:Y:S01]  /*43f0*/  ISETP.GT.AND P6, PT, R67, 0x79, !P6 ;  /* 0x000000794300780c */ /* 0x000fe200077c4270 */
[--C-:B------:R-:W-:Y:S01]  /*4400*/  FFMA.FTZ R71, R89, UR34, -R77.reuse ;  /* 0x0000002259477c23 */ /* 0x100fe2000801084d */
[----:B------:R-:W-:Y:S01]  /*4410*/  FSEL R74, R0, -INF , !P2 ;  /* 0xff800000004a7808 */ /* 0x000fe20005000000 */
[--C-:B------:R-:W-:Y:S01]  /*4420*/  FFMA.FTZ R69, R91, UR34, -R77.reuse ;  /* 0x000000225b457c23 */ /* 0x100fe2000801084d */
        /* <DEDUP_REMOVED lines=32> */
[----:B------:R-:W1:Y:S01]  /*4630*/  MUFU.EX2 R69, R69 ;  /* 0x0000004500457308 */ /* 0x000e620000000800 */
[--C-:B------:R-:W-:Y:S01]  /*4640*/  FFMA.FTZ R95, R95, UR34, -R77.reuse ;  /* 0x000000225f5f7c23 */ /* 0x100fe2000801084d */
[----:B------:R-:W-:Y:S01]  /*4650*/  FMNMX.FTZ R56, R10, R7, !PT ;  /* 0x000000070a387209 */ /* 0x000fe20007810000 */
[--C-:B------:R-:W-:Y:S01]  /*4660*/  FFMA.FTZ R63, R63, UR34, -R77.reuse ;  /* 0x000000223f3f7c23 */ /* 0x100fe2000801084d */
[--C-:B------:R-:W-:Y:S01]  /*4670*/  FFMA.FTZ R61, R61, UR34, -R77.reuse ;  /* 0x000000223d3d7c23 */ /* 0x100fe2000801084d */
[--C-:B------:R-:W-:Y:S01]  /*4680*/  FFMA.FTZ R58, R58, UR34, -R77.reuse ;  /* 0x000000223a3a7c23 */ /* 0x100fe2000801084d */
[----:B------:R-:W-:Y:S01]  /*4690*/  FMNMX.FTZ R7, R13, R56, !PT ;  /* 0x000000380d077209 */ /* 0x000fe20007810000 */
[--C-:B------:R-:W-:Y:S01]  /*46a0*/  FFMA.FTZ R48, R48, UR34, -R77.reuse ;  /* 0x0000002230307c23 */ /* 0x100fe2000801084d */
[----:B------:R-:W2:Y:S01]  /*46b0*/  MUFU.EX2 R70, R70 ;  /* 0x0000004600467308 */ /* 0x000ea20000000800 */
[--C-:B------:R-:W-:Y:S01]  /*46c0*/  FFMA.FTZ R39, R39, UR34, -R77.reuse ;  /* 0x0000002227277c23 */ /* 0x100fe2000801084d */
[----:B------:R-:W-:Y:S01]  /*46d0*/  FMNMX.FTZ R76, R12, R7, !PT ;  /* 0x000000070c4c7209 */ /* 0x000fe20007810000 */
[--C-:B------:R-:W-:Y:S01]  /*46e0*/  FFMA.FTZ R38, R38, UR34, -R77.reuse ;  /* 0x0000002226267c23 */ /* 0x100fe2000801084d */
[--C-:B------:R-:W-:Y:S01]  /*46f0*/  FFMA.FTZ R37, R37, UR34, -R77.reuse ;  /* 0x0000002225257c23 */ /* 0x100fe2000801084d */
[--C-:B------:R-:W-:Y:S01]  /*4700*/  FFMA.FTZ R2, R2, UR34, -R77.reuse ;  /* 0x0000002202027c23 */ /* 0x100fe2000801084d */
[----:B------:R-:W-:Y:S01]  /*4710*/  FMNMX.FTZ R7, R15, R76, !PT ;  /* 0x0000004c0f077209 */ /* 0x000fe20007810000 */
[----:B------:R-:W-:Y:S01]  /*4720*/  FFMA.FTZ R76, R64, UR34, -R77 ;  /* 0x00000022404c7c23 */ /* 0x000fe2000801084d */
[----:B------:R-:W-:Y:S02]  /*4730*/  MUFU.EX2 R56, R78 ;  /* 0x0000004e00387308 */ /* 0x000fe40000000800 */
[----:B------:R-:W-:-:S04]  /*4740*/  FMNMX.FTZ R62, R14, R7, !PT ;  /* 0x000000070e3e7209 */ /* 0x000fc80007810000 */
[----:B------:R-:W-:Y:S02]  /*4750*/  FMNMX.FTZ R7, R21, R62, !PT ;  /* 0x0000003e15077209 */ /* 0x000fe40007810000 */
[----:B------:R3:W-:Y:S02]  /*4760*/  MUFU.EX2 R62, R76 ;  /* 0x0000004c003e7308 */ /* 0x0007e40000000800 */
[----:B------:R-:W-:-:S04]  /*4770*/  FMNMX.FTZ R7, R20, R7, !PT ;  /* 0x0000000714077209 */ /* 0x000fc80007810000 */
[----:B------:R-:W-:Y:S02]  /*4780*/  FMNMX.FTZ R64, R30, R7, !PT ;  /* 0x000000071e407209 */ /* 0x000fe40007810000 */
[----:B------:R-:W4:Y:S02]  /*4790*/  MUFU.EX2 R0, R93 ;  /* 0x0000005d00007308 */ /* 0x000f240000000800 */
[----:B------:R-:W-:-:S04]  /*47a0*/  FMNMX.FTZ R7, R29, R64, !PT ;  /* 0x000000401d077209 */ /* 0x000fc80007810000 */
[----:B------:R-:W-:Y:S02]  /*47b0*/  FMNMX.FTZ R64, R32, R7, !PT ;  /* 0x0000000720407209 */ /* 0x000fe40007810000 */
[----:B------:R-:W-:Y:S02]  /*47c0*/  MUFU.EX2 R73, R73 ;  /* 0x0000004900497308 */ /* 0x000fe40000000800 */
[----:B------:R-:W-:Y:S01]  /*47d0*/  FMNMX.FTZ R7, R31, R64, !PT ;  /* 0x000000401f077209 */ /* 0x000fe20007810000 */
[--C-:B------:R-:W-:Y:S01]  /*47e0*/  FFMA.FTZ R64, R57, UR34, -R77.reuse ;  /* 0x0000002239407c23 */ /* 0x100fe2000801084d */
[----:B------:R-:W-:Y:S02]  /*47f0*/  FFMA.FTZ R57, R60, UR34, -R77 ;  /* 0x000000223c397c23 */ /* 0x000fe4000801084d */
[----:B---3--:R-:W-:Y:S02]  /*4800*/  FMNMX.FTZ R76, R34, R7, !PT ;  /* 0x00000007224c7209 */ /* 0x008fe40007810000 */
[----:B------:R-:W-:Y:S02]  /*4810*/  MUFU.EX2 R72, R95 ;  /* 0x0000005f00487308 */ /* 0x000fe40000000800 */
[----:B------:R-:W-:-:S04]  /*4820*/  FMNMX.FTZ R76, R33, R76, !PT ;  /* 0x0000004c214c7209 */ /* 0x000fc80007810000 */
[----:B------:R-:W-:Y:S02]  /*4830*/  FMNMX.FTZ R7, R35, R76, !PT ;  /* 0x0000004c23077209 */ /* 0x000fe40007810000 */
        /* <DEDUP_REMOVED lines=12> */
[----:B------:R3:W-:Y:S02]  /*4900*/  MUFU.EX2 R50, R66 ;  /* 0x0000004200327308 */ /* 0x0007e40000000800 */
[----:B------:R-:W-:-:S05]  /*4910*/  FMNMX.FTZ R7, R28, R7, !PT ;  /* 0x000000071c077209 */ /* 0x000fca0007810000 */
[----:B------:R-:W5:Y:S01]  /*4920*/  SHFL.BFLY PT, R60, R7, 0x2, 0x1f ;  /* 0x0c401f00073c7f89 */ /* 0x000f6200000e0000 */
[----:B------:R-:W-:Y:S08]  /*4930*/  MUFU.EX2 R64, R64 ;  /* 0x0000004000407308 */ /* 0x000ff00000000800 */
[----:B------:R-:W-:Y:S08]  /*4940*/  MUFU.EX2 R57, R57 ;  /* 0x0000003900397308 */ /* 0x000ff00000000800 */
[----:B------:R-:W-:Y:S01]  /*4950*/  MUFU.EX2 R58, R58 ;  /* 0x0000003a003a7308 */ /* 0x000fe20000000800 */
[----:B-----5:R-:W-:-:S07]  /*4960*/  FMNMX.FTZ R60, R7, R60, !PT ;  /* 0x0000003c073c7209 */ /* 0x020fce0007810000 */
[----:B------:R-:W-:Y:S01]  /*4970*/  MUFU.EX2 R48, R48 ;  /* 0x0000003000307308 */ /* 0x000fe20000000800 */
[----:B------:R-:W5:Y:S07]  /*4980*/  SHFL.BFLY PT, R7, R60, 0x1, 0x1f ;  /* 0x0c201f003c077f89 */ /* 0x000f6e00000e0000 */
[----:B------:R-:W-:Y:S08]  /*4990*/  MUFU.EX2 R67, R67 ;  /* 0x0000004300437308 */ /* 0x000ff00000000800 */
[----:B------:R-:W-:Y:S08]  /*49a0*/  MUFU.EX2 R51, R51 ;  /* 0x0000003300337308 */ /* 0x000ff00000000800 */
[----:B------:R-:W-:Y:S01]  /*49b0*/  MUFU.EX2 R52, R52 ;  /* 0x0000003400347308 */ /* 0x000fe20000000800 */
[----:B-----5:R-:W-:-:S04]  /*49c0*/  FMNMX.FTZ R7, R60, R7, !PT ;  /* 0x000000073c077209 */ /* 0x020fc80007810000 */
[C---:B------:R-:W-:Y:S01]  /*49d0*/  FSETP.NEU.FTZ.AND P2, PT, R7.reuse, -INF , PT ;  /* 0xff8000000700780b */ /* 0x040fe20003f5d000 */
[----:B------:R-:W-:Y:S02]  /*49e0*/  FMUL.FTZ R44, R7, UR34 ;  /* 0x00000022072c7c20 */ /* 0x000fe40008410000 */
[----:B------:R-:W-:Y:S03]  /*49f0*/  MUFU.EX2 R53, R53 ;  /* 0x0000003500357308 */ /* 0x000fe60000000800 */
[----:B------:R-:W-:Y:S02]  /*4a00*/  FSEL R44, R44, RZ, P2 ;  /* 0x000000ff2c2c7208 */ /* 0x000fe40001000000 */
[----:B------:R-:W-:-:S03]  /*4a10*/  PLOP3.LUT P2, PT, PT, PT, UP1, 0x40, 0x0 ;  /* 0x000000000000781c */ /* 0x000fc60003f4e818 */
[----:B------:R-:W-:Y:S01]  /*4a20*/  MUFU.EX2 R54, R54 ;  /* 0x0000003600367308 */ /* 0x000fe20000000800 */
[--C-:B------:R-:W-:Y:S01]  /*4a30*/  FFMA.FTZ R74, R74, UR34, -R44.reuse ;  /* 0x000000224a4a7c23 */ /* 0x100fe2000801082c */
[--C-:B------:R-:W-:Y:S01]  /*4a40*/  FFMA.FTZ R60, R3, UR34, -R44.reuse ;  /* 0x00000022033c7c23 */ /* 0x100fe2000801082c */
[--C-:B------:R-:W-:Y:S01]  /*4a50*/  FFMA.FTZ R5, R5, UR34, -R44.reuse ;  /* 0x0000002205057c23 */ /* 0x100fe2000801082c */
[--C-:B------:R-:W-:Y:S01]  /*4a60*/  FFMA.FTZ R76, R46, UR34, -R44.reuse ;  /* 0x000000222e4c7c23 */ /* 0x100fe2000801082c */
[--C-:B------:R-:W-:Y:S01]  /*4a70*/  FFMA.FTZ R3, R59, UR34, -R44.reuse ;  /* 0x000000223b037c23 */ /* 0x100fe2000801082c */
[--C-:B------:R-:W-:Y:S01]  /*4a80*/  FFMA.FTZ R59, R8, UR34, -R44.reuse ;  /* 0x00000022083b7c23 */ /* 0x100fe2000801082c */
[----:B0-----:R-:W-:Y:S01]  /*4a90*/  FADD.FTZ R8, R68, R71 ;  /* 0x0000004744087221 */ /* 0x001fe20000010000 */
[----:B------:R0:W-:Y:S01]  /*4aa0*/  MUFU.EX2 R78, R74 ;  /* 0x0000004a004e7308 */ /* 0x0001e20000000800 */
[--C-:B------:R-:W-:Y:S01]  /*4ab0*/  FFMA.FTZ R6, R6, UR34, -R44.reuse ;  /* 0x0000002206067c23 */ /* 0x100fe2000801082c */
[----:B------:R-:W-:Y:S01]  /*4ac0*/  FFMA.FTZ R46, R9, UR34, -R44 ;  /* 0x00000022092e7c23 */ /* 0x000fe2000801082c */
[----:B-1----:R-:W-:Y:S01]  /*4ad0*/  FADD.FTZ R9, R69, R8 ;  /* 0x0000000845097221 */ /* 0x002fe20000010000 */
[--C-:B---3--:R-:W-:Y:S01]  /*4ae0*/  FFMA.FTZ R66, R11, UR34, -R44.reuse ;  /* 0x000000220b427c23 */ /* 0x108fe2000801082c */
[--C-:B------:R-:W-:Y:S01]  /*4af0*/  FFMA.FTZ R79, R12, UR34, -R44.reuse ;  /* 0x000000220c4f7c23 */ /* 0x100fe2000801082c */
[--C-:B------:R-:W-:Y:S01]  /*4b00*/  FFMA.FTZ R77, R10, UR34, -R44.reuse ;  /* 0x000000220a4d7c23 */ /* 0x100fe2000801082c */
[----:B--2---:R-:W-:Y:S01]  /*4b10*/  FADD.FTZ R11, R70, R9 ;  /* 0x00000009460b7221 */ /* 0x004fe20000010000 */
[----:B------:R1:W2:Y:S01]  /*4b20*/  MUFU.EX2 R81, R60 ;  /* 0x0000003c00517308 */ /* 0x0002a20000000800 */
[--C-:B------:R-:W-:Y:S01]  /*4b30*/  FFMA.FTZ R21, R21, UR34, -R44.reuse ;  /* 0x0000002215157c23 */ /* 0x100fe2000801082c */
[--C-:B------:R-:W-:Y:S01]  /*4b40*/  FFMA.FTZ R20, R20, UR34, -R44.reuse ;  /* 0x0000002214147c23 */ /* 0x100fe2000801082c */
[--C-:B0-----:R-:W-:Y:S01]  /*4b50*/  FFMA.FTZ R74, R30, UR34, -R44.reuse ;  /* 0x000000221e4a7c23 */ /* 0x101fe2000801082c */
[----:B------:R-:W-:Y:S01]  /*4b60*/  F2FP.F16.F32.PACK_AB R10, R70, R69 ;  /* 0x00000045460a723e */ /* 0x000fe200000000ff */
[--C-:B------:R-:W-:Y:S01]  /*4b70*/  FFMA.FTZ R30, R24, UR34, -R44.reuse ;  /* 0x00000022181e7c23 */ /* 0x100fe2000801082c */
[--C-:B------:R-:W-:Y:S01]  /*4b80*/  FFMA.FTZ R69, R26, UR34, -R44.reuse ;  /* 0x000000221a457c23 */ /* 0x100fe2000801082c */
[--C-:B------:R-:W-:Y:S01]  /*4b90*/  FFMA.FTZ R29, R29, UR34, -R44.reuse ;  /* 0x000000221d1d7c23 */ /* 0x100fe2000801082c */
[----:B------:R0:W3:Y:S01]  /*4ba0*/  MUFU.EX2 R80, R5 ;  /* 0x0000000500507308 */ /* 0x0000e20000000800 */
[--C-:B-1----:R-:W-:Y:S01]  /*4bb0*/  FFMA.FTZ R60, R14, UR34, -R44.reuse ;  /* 0x000000220e3c7c23 */ /* 0x102fe2000801082c */
[----:B----4-:R-:W-:Y:S01]  /*4bc0*/  FADD.FTZ R14, R0, R11 ;  /* 0x0000000b000e7221 */ /* 0x010fe20000010000 */
[----:B------:R-:W-:Y:S01]  /*4bd0*/  F2FP.F16.F32.PACK_AB R8, R71, R68 ;  /* 0x000000444708723e */ /* 0x000fe200000000ff */
[--C-:B------:R-:W-:Y:S01]  /*4be0*/  FFMA.FTZ R32, R32, UR34, -R44.reuse ;  /* 0x0000002220207c23 */ /* 0x100fe2000801082c */
[--C-:B------:R-:W-:Y:S01]  /*4bf0*/  FFMA.FTZ R31, R31, UR34, -R44.reuse ;  /* 0x000000221f1f7c23 */ /* 0x100fe2000801082c */
[--C-:B------:R-:W-:Y:S01]  /*4c00*/  FFMA.FTZ R34, R34, UR34, -R44.reuse ;  /* 0x0000002222227c23 */ /* 0x100fe2000801082c */
[--C-:B------:R-:W-:Y:S01]  /*4c10*/  FFMA.FTZ R33, R33, UR34, -R44.reuse ;  /* 0x0000002221217c23 */ /* 0x100fe2000801082c */
[----:B------:R1:W4:Y:S01]  /*4c20*/  MUFU.EX2 R83, R76 ;  /* 0x0000004c00537308 */ /* 0x0003220000000800 */
[----:B--2---:R-:W-:Y:S01]  /*4c30*/  FADD.FTZ R9, R78, R81 ;  /* 0x000000514e097221 */ /* 0x004fe20000010000 */
[--C-:B0-----:R-:W-:Y:S01]  /*4c40*/  FFMA.FTZ R5, R15, UR34, -R44.reuse ;  /* 0x000000220f057c23 */ /* 0x101fe2000801082c */
[--C-:B------:R-:W-:Y:S01]  /*4c50*/  FFMA.FTZ R35, R35, UR34, -R44.reuse ;  /* 0x0000002223237c23 */ /* 0x100fe2000801082c */
[--C-:B------:R-:W-:Y:S01]  /*4c60*/  FFMA.FTZ R36, R36, UR34, -R44.reuse ;  /* 0x0000002224247c23 */ /* 0x100fe2000801082c */
[--C-:B------:R-:W-:Y:S01]  /*4c70*/  FFMA.FTZ R45, R45, UR34, -R44.reuse ;  /* 0x000000222d2d7c23 */ /* 0x100fe2000801082c */
[--C-:B------:R-:W-:Y:S01]  /*4c80*/  FFMA.FTZ R47, R47, UR34, -R44.reuse ;  /* 0x000000222f2f7c23 */ /* 0x100fe2000801082c */
[--C-:B------:R-:W-:Y:S01]  /*4c90*/  FFMA.FTZ R49, R49, UR34, -R44.reuse ;  /* 0x0000002231317c23 */ /* 0x100fe2000801082c */
[----:B------:R-:W0:Y:S01]  /*4ca0*/  MUFU.EX2 R3, R3 ;  /* 0x0000000300037308 */ /* 0x000e220000000800 */
[----:B---3--:R-:W-:Y:S01]  /*4cb0*/  FADD.FTZ R12, R80, R9 ;  /* 0x00000009500c7221 */ /* 0x008fe20000010000 */
[----:B-1----:R-:W-:Y:S01]  /*4cc0*/  FFMA.FTZ R76, R13, UR34, -R44 ;  /* 0x000000220d4c7c23 */ /* 0x002fe2000801082c */
[----:B------:R-:W-:Y:S01]  /*4cd0*/  FADD.FTZ R13, R73, R14 ;  /* 0x0000000e490d7221 */ /* 0x000fe20000010000 */
[----:B------:R-:W-:Y:S01]  /*4ce0*/  F2FP.F16.F32.PACK_AB R9, R81, R78 ;  /* 0x0000004e5109723e */ /* 0x000fe200000000ff */
[--C-:B------:R-:W-:Y:S01]  /*4cf0*/  FFMA.FTZ R68, R25, UR34, -R44.reuse ;  /* 0x0000002219447c23 */ /* 0x100fe2000801082c */
[----:B------:R-:W-:Y:S01]  /*4d00*/  FFMA.FTZ R70, R27, UR34, -R44 ;  /* 0x000000221b467c23 */ /* 0x000fe2000801082c */
[----:B------:R-:W-:Y:S01]  /*4d10*/  FADD.FTZ R14, R72, R13 ;  /* 0x0000000d480e7221 */ /* 0x000fe20000010000 */
[----:B------:R-:W1:Y:S01]  /*4d20*/  MUFU.EX2 R6, R6 ;  /* 0x0000000600067308 */ /* 0x000e620000000800 */
[C---:B----4-:R-:W-:Y:S01]  /*4d30*/  FADD.FTZ R12, R83.reuse, R12 ;  /* 0x0000000c530c7221 */ /* 0x050fe20000010000 */
[----:B------:R-:W-:Y:S01]  /*4d40*/  F2FP.F16.F32.PACK_AB R11, R83, R80 ;  /* 0x00000050530b723e */ /* 0x000fe200000000ff */
[----:B------:R-:W-:Y:S01]  /*4d50*/  FADD.FTZ R15, R75, R14 ;  /* 0x0000000e4b0f7221 */ /* 0x000fe20000010000 */
[----:B------:R-:W-:-:S03]  /*4d60*/  FFMA.FTZ R44, R28, UR34, -R44 ;  /* 0x000000221c2c7c23 */ /* 0x000fc6000801082c */
[----:B------:R-:W-:Y:S01]  /*4d70*/  FADD.FTZ R14, R56, R15 ;  /* 0x0000000f380e7221 */ /* 0x000fe20000010000 */
[----:B------:R-:W2:Y:S01]  /*4d80*/  MUFU.EX2 R46, R46 ;  /* 0x0000002e002e7308 */ /* 0x000ea20000000800 */
[----:B0-----:R-:W-:Y:S01]  /*4d90*/  FADD.FTZ R13, R3, R12 ;  /* 0x0000000c030d7221 */ /* 0x001fe20000010000 */
[----:B------:R0:W-:Y:S01]  /*4da0*/  STSM.16.M88.4 [R17+0x21800], R8 ;  /* 0x0218000811007844 */ /* 0x0001e20000000200 */
[----:B------:R-:W-:-:S04]  /*4db0*/  FADD.FTZ R15, R65, R14 ;  /* 0x0000000e410f7221 */ /* 0x000fc80000010000 */
[----:B------:R-:W-:Y:S01]  /*4dc0*/  FADD.FTZ R14, R62, R15 ;  /* 0x0000000f3e0e7221 */ /* 0x000fe20000010000 */
[----:B------:R-:W3:Y:S01]  /*4dd0*/  MUFU.EX2 R59, R59 ;  /* 0x0000003b003b7308 */ /* 0x000ee20000000800 */
[----:B-1----:R-:W-:Y:S02]  /*4de0*/  FADD.FTZ R13, R6, R13 ;  /* 0x0000000d060d7221 */ /* 0x002fe40000010000 */
[----:B------:R-:W-:-:S04]  /*4df0*/  FADD.FTZ R14, R63, R14 ;  /* 0x0000000e3f0e7221 */ /* 0x000fc80000010000 */
[----:B------:R-:W-:Y:S01]  /*4e00*/  FADD.FTZ R15, R61, R14 ;  /* 0x0000000e3d0f7221 */ /* 0x000fe20000010000 */
[----:B------:R-:W1:Y:S01]  /*4e10*/  MUFU.EX2 R66, R66 ;  /* 0x0000004200427308 */ /* 0x000e620000000800 */
[----:B--2---:R-:W-:Y:S02]  /*4e20*/  FADD.FTZ R12, R46, R13 ;  /* 0x0000000d2e0c7221 */ /* 0x004fe40000010000 */
[----:B------:R-:W-:-:S04]  /*4e30*/  FADD.FTZ R26, R64, R15 ;  /* 0x0000000f401a7221 */ /* 0x000fc80000010000 */
[----:B------:R-:W-:Y:S01]  /*4e40*/  FADD.FTZ R15, R57, R26 ;  /* 0x0000001a390f7221 */ /* 0x000fe20000010000 */
[----:B------:R-:W2:Y:S01]  /*4e50*/  MUFU.EX2 R77, R77 ;  /* 0x0000004d004d7308 */ /* 0x000ea20000000800 */
[----:B---3--:R-:W-:Y:S01]  /*4e60*/  FADD.FTZ R13, R59, R12 ;  /* 0x0000000c3b0d7221 */ /* 0x008fe20000010000 */
[----:B------:R-:W-:Y:S01]  /*4e70*/  F2FP.F16.F32.PACK_AB R26, R63, R62 ;  /* 0x0000003e3f1a723e */ /* 0x000fe200000000ff */
[----:B------:R-:W-:-:S05]  /*4e80*/  FADD.FTZ R15, R58, R15 ;  /* 0x0000000f3a0f7221 */ /* 0x000fca0000010000 */
[----:B------:R-:W3:Y:S01]  /*4e90*/  MUFU.EX2 R76, R76 ;  /* 0x0000004c004c7308 */ /* 0x000ee20000000800 */
[----:B-1----:R-:W-:-:S07]  /*4ea0*/  FADD.FTZ R12, R66, R13 ;  /* 0x0000000d420c7221 */ /* 0x002fce0000010000 */
[----:B------:R-:W1:Y:S01]  /*4eb0*/  MUFU.EX2 R79, R79 ;  /* 0x0000004f004f7308 */ /* 0x000e620000000800 */
[----:B--2---:R-:W-:Y:S01]  /*4ec0*/  FADD.FTZ R13, R77, R12 ;  /* 0x0000000c4d0d7221 */ /* 0x004fe20000010000 */
[----:B------:R-:W-:Y:S02]  /*4ed0*/  F2FP.F16.F32.PACK_AB R12, R73, R0 ;  /* 0x00000000490c723e */ /* 0x000fe400000000ff */
[----:B------:R-:W-:-:S04]  /*4ee0*/  F2FP.F16.F32.PACK_AB R25, R77, R66 ;  /* 0x000000424d19723e */ /* 0x000fc800000000ff */
[----:B------:R-:W2:Y:S01]  /*4ef0*/  MUFU.EX2 R5, R5 ;  /* 0x0000000500057308 */ /* 0x000ea20000000800 */
[----:B---3--:R-:W-:-:S07]  /*4f00*/  FADD.FTZ R14, R76, R13 ;  /* 0x0000000d4c0e7221 */ /* 0x008fce0000010000 */
[----:B------:R-:W0:Y:S01]  /*4f10*/  MUFU.EX2 R60, R60 ;  /* 0x0000003c003c7308 */ /* 0x000e220000000800 */
[----:B-1----:R-:W-:Y:S01]  /*4f20*/  FADD.FTZ R24, R79, R14 ;  /* 0x0000000e4f187221 */ /* 0x002fe20000010000 */
[----:B------:R-:W-:Y:S02]  /*4f30*/  F2FP.F16.F32.PACK_AB R14, R75, R72 ;  /* 0x000000484b0e723e */ /* 0x000fe400000000ff */
[----:B------:R-:W-:-:S04]  /*4f40*/  F2FP.F16.F32.PACK_AB R27, R79, R76 ;  /* 0x0000004c4f1b723e */ /* 0x000fc800000000ff */
[----:B------:R-:W1:Y:S01]  /*4f50*/  MUFU.EX2 R21, R21 ;  /* 0x0000001500157308 */ /* 0x000e620000000800 */
[----:B--2---:R-:W-:Y:S01]  /*4f60*/  FADD.FTZ R13, R5, R24 ;  /* 0x00000018050d7221 */ /* 0x004fe20000010000 */
[----:B------:R-:W-:-:S06]  /*4f70*/  F2FP.F16.F32.PACK_AB R24, R65, R56 ;  /* 0x000000384118723e */ /* 0x000fcc00000000ff */
[----:B------:R-:W2:Y:S01]  /*4f80*/  MUFU.EX2 R20, R20 ;  /* 0x0000001400147308 */ /* 0x000ea20000000800 */
[----:B0-----:R-:W-:Y:S01]  /*4f90*/  FADD.FTZ R8, R60, R13 ;  /* 0x0000000d3c087221 */ /* 0x001fe20000010000 */
[----:B------:R-:W-:Y:S01]  /*4fa0*/  F2FP.F16.F32.PACK_AB R13, R6, R3 ;  /* 0x00000003060d723e */ /* 0x000fe200000000ff */
[----:B------:R-:W-:Y:S01]  /*4fb0*/  FADD.FTZ R6, R48, R15 ;  /* 0x0000000f30067221 */ /* 0x000fe20000010000 */
[----:B------:R-:W-:-:S03]  /*4fc0*/  F2FP.F16.F32.PACK_AB R15, R59, R46 ;  /* 0x0000002e3b0f723e */ /* 0x000fc600000000ff */
[----:B------:R-:W-:Y:S01]  /*4fd0*/  FADD.FTZ R9, R67, R6 ;  /* 0x0000000643097221 */ /* 0x000fe20000010000 */
[----:B------:R-:W0:Y:S01]  /*4fe0*/  MUFU.EX2 R74, R74 ;  /* 0x0000004a004a7308 */ /* 0x000e220000000800 */
[----:B-1----:R-:W-:Y:S01]  /*4ff0*/  FADD.FTZ R3, R21, R8 ;  /* 0x0000000815037221 */ /* 0x002fe20000010000 */
[----:B------:R1:W-:Y:S01]  /*5000*/  STSM.16.M88.4 [R22], R12 ;  /* 0x0000000c16007844 */ /* 0x0003e20000000200 */
[----:B------:R-:W-:-:S03]  /*5010*/  FADD.FTZ R10, R50, R9 ;  /* 0x00000009320a7221 */ /* 0x000fc60000010000 */
[----:B------:R3:W-:Y:S01]  /*5020*/  STSM.16.M88.4 [R19], R24 ;  /* 0x0000001813007844 */ /* 0x0007e20000000200 */
[----:B------:R-:W-:Y:S01]  /*5030*/  FADD.FTZ R9, R51, R10 ;  /* 0x0000000a33097221 */ /* 0x000fe20000010000 */
[----:B------:R-:W4:Y:S01]  /*5040*/  MUFU.EX2 R29, R29 ;  /* 0x0000001d001d7308 */ /* 0x000f220000000800 */
[C---:B--2---:R-:W-:Y:S01]  /*5050*/  FADD.FTZ R3, R20.reuse, R3 ;  /* 0x0000000314037221 */ /* 0x044fe20000010000 */
[----:B------:R-:W-:Y:S01]  /*5060*/  F2FP.F16.F32.PACK_AB R11, R20, R21 ;  /* 0x00000015140b723e */ /* 0x000fe200000000ff */
[----:B------:R-:W-:Y:S01]  /*5070*/  FADD.FTZ R28, R52, R9 ;  /* 0x00000009341c7221 */ /* 0x000fe20000010000 */
[----:B------:R-:W-:-:S03]  /*5080*/  F2FP.F16.F32.PACK_AB R10, R58, R57 ;  /* 0x000000393a0a723e */ /* 0x000fc600000000ff */
[----:B------:R-:W-:Y:S01]  /*5090*/  FADD.FTZ R9, R53, R28 ;  /* 0x0000001c35097221 */ /* 0x000fe20000010000 */
[----:B------:R-:W2:Y:S01]  /*50a0*/  MUFU.EX2 R32, R32 ;  /* 0x0000002000207308 */ /* 0x000ea20000000800 */
[----:B0-----:R-:W-:Y:S01]  /*50b0*/  FADD.FTZ R8, R74, R3 ;  /* 0x000000034a087221 */ /* 0x001fe20000010000 */
[----:B------:R-:W-:Y:S01]  /*50c0*/  F2FP.F16.F32.PACK_AB R28, R67, R48 ;  /* 0x00000030431c723e */ /* 0x000fe200000000ff */
[----:B-1----:R-:W-:Y:S01]  /*50d0*/  FADD.FTZ R14, R54, R9 ;  /* 0x00000009360e7221 */ /* 0x002fe20000010000 */
[----:B------:R-:W-:Y:S02]  /*50e0*/  F2FP.F16.F32.PACK_AB R9, R60, R5 ;  /* 0x000000053c09723e */ /* 0x000fe400000000ff */
[----:B------:R-:W-:Y:S02]  /*50f0*/  F2FP.F16.F32.PACK_AB R12, R53, R52 ;  /* 0x00000034350c723e */ /* 0x000fe400000000ff */
[----:B------:R-:W0:Y:S01]  /*5100*/  MUFU.EX2 R31, R31 ;  /* 0x0000001f001f7308 */ /* 0x000e220000000800 */
[----:B----4-:R-:W-:Y:S01]  /*5110*/  FADD.FTZ R3, R29, R8 ;  /* 0x000000081d037221 */ /* 0x010fe20000010000 */
[----:B------:R-:W-:-:S02]  /*5120*/  F2FP.F16.F32.PACK_AB R8, R64, R61 ;  /* 0x0000003d4008723e */ /* 0x000fc400000000ff */
[----:B------:R-:W-:-:S03]  /*5130*/  F2FP.F16.F32.PACK_AB R29, R29, R74 ;  /* 0x0000004a1d1d723e */ /* 0x000fc600000000ff */
[----:B------:R1:W-:Y:S01]  /*5140*/  STSM.16.M88.4 [R18], R8 ;  /* 0x0000000812007844 */ /* 0x0003e20000000200 */
[----:B------:R-:W3:Y:S01]  /*5150*/  MUFU.EX2 R34, R34 ;  /* 0x0000002200227308 */ /* 0x000ee20000000800 */
[----:B--2---:R-:W-:-:S07]  /*5160*/  FADD.FTZ R46, R32, R3 ;  /* 0x00000003202e7221 */ /* 0x004fce0000010000 */
[----:B------:R-:W2:Y:S01]  /*5170*/  MUFU.EX2 R33, R33 ;  /* 0x0000002100217308 */ /* 0x000ea20000000800 */
[C---:B0-----:R-:W-:Y:S01]  /*5180*/  FADD.FTZ R3, R31.reuse, R46 ;  /* 0x0000002e1f037221 */ /* 0x041fe20000010000 */
[----:B------:R-:W-:-:S06]  /*5190*/  F2FP.F16.F32.PACK_AB R31, R31, R32 ;  /* 0x000000201f1f723e */ /* 0x000fcc00000000ff */
[----:B------:R-:W0:Y:S01]  /*51a0*/  MUFU.EX2 R55, R55 ;  /* 0x0000003700377308 */ /* 0x000e220000000800 */
[----:B---3--:R-:W-:-:S07]  /*51b0*/  FADD.FTZ R24, R34, R3 ;  /* 0x0000000322187221 */ /* 0x008fce0000010000 */
[----:B------:R-:W3:Y:S01]  /*51c0*/  MUFU.EX2 R35, R35 ;  /* 0x0000002300237308 */ /* 0x000ee20000000800 */
[C---:B--2---:R-:W-:Y:S01]  /*51d0*/  FADD.FTZ R24, R33.reuse, R24 ;  /* 0x0000001821187221 */ /* 0x044fe20000010000 */
[----:B------:R-:W-:-:S06]  /*51e0*/  F2FP.F16.F32.PACK_AB R13, R33, R34 ;  /* 0x00000022210d723e */ /* 0x000fcc00000000ff */
[----:B------:R-:W2:Y:S01]  /*51f0*/  MUFU.EX2 R40, R40 ;  /* 0x0000002800287308 */ /* 0x000ea20000000800 */
[C---:B0-----:R-:W-:Y:S01]  /*5200*/  FADD.FTZ R15, R55.reuse, R14 ;  /* 0x0000000e370f7221 */ /* 0x041fe20000010000 */
[----:B------:R-:W-:-:S06]  /*5210*/  F2FP.F16.F32.PACK_AB R14, R55, R54 ;  /* 0x00000036370e723e */ /* 0x000fcc00000000ff */
[----:B------:R-:W0:Y:S01]  /*5220*/  MUFU.EX2 R41, R41 ;  /* 0x0000002900297308 */ /* 0x000e220000000800 */
[----:B---3--:R-:W-:-:S07]  /*5230*/  FADD.FTZ R3, R35, R24 ;  /* 0x0000001823037221 */ /* 0x008fce0000010000 */
        /* <DEDUP_REMOVED lines=11> */
[C---:B0-----:R-:W-:Y:S01]  /*52f0*/  F2FP.F16.F32.PACK_AB R15, R36.reuse, R35 ;  /* 0x00000023240f723e */ /* 0x041fe200000000ff */
[----:B------:R-:W-:-:S06]  /*5300*/  FADD.FTZ R20, R36, R3 ;  /* 0x0000000324147221 */ /* 0x000fcc0000010000 */
[----:B------:R-:W0:Y:S01]  /*5310*/  MUFU.EX2 R49, R49 ;  /* 0x0000003100317308 */ /* 0x000e220000000800 */
[----:B---3--:R-:W-:-:S07]  /*5320*/  FADD.FTZ R3, R45, R20 ;  /* 0x000000142d037221 */ /* 0x008fce0000010000 */
[----:B------:R3:W4:Y:S01]  /*5330*/  MUFU.EX2 R6, R30 ;  /* 0x0000001e00067308 */ /* 0x0007220000000800 */
[C---:B--2---:R-:W-:Y:S01]  /*5340*/  F2FP.F16.F32.PACK_AB R41, R0.reuse, R45 ;  /* 0x0000002d0029723e */ /* 0x044fe200000000ff */
[----:B------:R-:W-:Y:S01]  /*5350*/  FADD.FTZ R20, R0, R3 ;  /* 0x0000000300147221 */ /* 0x000fe20000010000 */
[----:B------:R-:W-:-:S05]  /*5360*/  VIADD R0, R88, 0xfffffffe ;  /* 0xfffffffe58007836 */ /* 0x000fca0000000000 */
[----:B------:R-:W-:Y:S01]  /*5370*/  MUFU.EX2 R39, R39 ;  /* 0x0000002700277308 */ /* 0x000fe20000000800 */
[----:B---3--:R-:W-:Y:S01]  /*5380*/  F2FP.F16.F32.PACK_AB R30, R51, R50 ;  /* 0x00000032331e723e */ /* 0x008fe200000000ff */
[----:B0-----:R-:W-:-:S04]  /*5390*/  FADD.FTZ R3, R49, R20 ;  /* 0x0000001431037221 */ /* 0x001fc80000010000 */
[----:B------:R0:W-:Y:S02]  /*53a0*/  STSM.16.M88.4 [R17+0x27800], R28 ;  /* 0x0278001c11007844 */ /* 0x0001e40000000200 */
[----:B------:R-:W1:Y:S01]  /*53b0*/  MUFU.EX2 R38, R38 ;  /* 0x0000002600267308 */ /* 0x000e620000000800 */
[C---:B----4-:R-:W-:Y:S01]  /*53c0*/  F2FP.F16.F32.PACK_AB R43, R6.reuse, R49 ;  /* 0x00000031062b723e */ /* 0x050fe200000000ff */
[----:B------:R0:W-:Y:S01]  /*53d0*/  STSM.16.M88.4 [R23], R12 ;  /* 0x0000000c17007844 */ /* 0x0001e20000000200 */
[----:B------:R-:W-:-:S03]  /*53e0*/  FADD.FTZ R3, R6, R3 ;  /* 0x0000000306037221 */ /* 0x000fc60000010000 */
[----:B------:R0:W-:Y:S02]  /*53f0*/  STSM.16.M88.4 [R19+0x6000], R40 ;  /* 0x0060002813007844 */ /* 0x0001e40000000200 */
[----:B------:R-:W-:Y:S08]  /*5400*/  MUFU.EX2 R37, R37 ;  /* 0x0000002500257308 */ /* 0x000ff00000000800 */
[----:B------:R-:W2:Y:S01]  /*5410*/  MUFU.EX2 R2, R2 ;  /* 0x0000000200027308 */ /* 0x000ea20000000800 */
[----:B-1----:R-:W-:Y:S01]  /*5420*/  F2FP.F16.F32.PACK_AB R8, R38, R39 ;  /* 0x000000272608723e */ /* 0x002fe200000000ff */
[----:B------:R-:W-:-:S04]  /*5430*/  FADD.FTZ R39, R39, R24 ;  /* 0x0000001827277221 */ /* 0x000fc80000010000 */
[----:B------:R-:W-:Y:S02]  /*5440*/  FADD.FTZ R38, R38, R39 ;  /* 0x0000002726267221 */ /* 0x000fe40000010000 */
[----:B------:R-:W-:Y:S08]  /*5450*/  MUFU.EX2 R68, R68 ;  /* 0x0000004400447308 */ /* 0x000ff00000000800 */
[----:B------:R-:W1:Y:S01]  /*5460*/  MUFU.EX2 R69, R69 ;  /* 0x0000004500457308 */ /* 0x000e620000000800 */
[----:B--2---:R-:W-:-:S07]  /*5470*/  F2FP.F16.F32.PACK_AB R10, R2, R37 ;  /* 0x00000025020a723e */ /* 0x004fce00000000ff */
[----:B------:R-:W-:Y:S08]  /*5480*/  MUFU.EX2 R70, R70 ;  /* 0x0000004600467308 */ /* 0x000ff00000000800 */
[----:B------:R-:W2:Y:S01]  /*5490*/  MUFU.EX2 R5, R44 ;  /* 0x0000002c00057308 */ /* 0x000ea20000000800 */
[----:B-1----:R-:W-:Y:S01]  /*54a0*/  F2FP.F16.F32.PACK_AB R9, R69, R68 ;  /* 0x000000444509723e */ /* 0x002fe200000000ff */
[----:B------:R-:W-:Y:S01]  /*54b0*/  FADD.FTZ R68, R68, R3 ;  /* 0x0000000344447221 */ /* 0x000fe20000010000 */
[----:B------:R-:W-:-:S03]  /*54c0*/  FADD.FTZ R3, R37, R38 ;  /* 0x0000002625037221 */ /* 0x000fc60000010000 */
[----:B------:R-:W-:Y:S01]  /*54d0*/  FADD.FTZ R69, R69, R68 ;  /* 0x0000004445457221 */ /* 0x000fe20000010000 */
[----:B------:R-:W-:Y:S01]  /*54e0*/  FADD.FTZ R3, R2, R3 ;  /* 0x0000000302037221 */ /* 0x000fe20000010000 */
[----:B--2---:R-:W-:Y:S02]  /*54f0*/  F2FP.F16.F32.PACK_AB R11, R5, R70 ;  /* 0x00000046050b723e */ /* 0x004fe400000000ff */
[----:B------:R-:W-:-:S03]  /*5500*/  FADD.FTZ R70, R70, R69 ;  /* 0x0000004546467221 */ /* 0x000fc60000010000 */
[----:B------:R0:W-:Y:S01]  /*5510*/  STSM.16.M88.4 [R18+0x6000], R8 ;  /* 0x0060000812007844 */ /* 0x0001e20000000200 */
[----:B------:R-:W-:Y:S01]  /*5520*/  FADD.FTZ R2, R5, R70 ;  /* 0x0000004605027221 */ /* 0x000fe20000010000 */
        /* <DEDUP_REMOVED lines=14> */
.L_x_1094:
[----:B------:R-:W-:-:S11]  /*5610*/  UISETP.NE.AND UP2, UPT, UR7, 0x1, UPT ;  /* 0x000000010700788c */ /* 0x000fd6000bf45270 */
[----:B------:R-:W-:Y:S02]  /*5620*/  @UP2 ULDC.64 UR10, c[0x0][0x9e8] ;  /* 0x00027a00000a2ab9 */ /* 0x000fe40000000a00 */
[----:B------:R-:W-:-:S04]  /*5630*/  UIMAD.WIDE.U32 UR14, UR18, UR10, URZ ;  /* 0x0000000a120e72a5 */ /* 0x000fc8000f8e003f */
[----:B------:R-:W-:-:S12]  /*5640*/  @UP2 USHF.R.U32.HI UR18, URZ, UR11, UR15 ;  /* 0x0000000b3f122299 */ /* 0x000fd8000801160f */
.L_x_1095:
[----:B------:R-:W-:-:S04]  /*5650*/  UIMAD UR7, UR18, UR7, UR7 ;  /* 0x00000007120772a4 */ /* 0x000fc8000f8e0207 */
[----:B------:R-:W-:-:S04]  /*5660*/  UISETP.LT.AND UP2, UPT, UR6, UR7, UPT ;  /* 0x000000070600728c */ /* 0x000fc8000bf41270 */
[----:B------:R-:W-:-:S12]  /*5670*/  USEL UR6, UR6, UR7, UP2 ;  /* 0x0000000706067287 */ /* 0x000fd80009000000 */
.L_x_1093:
        /* <DEDUP_REMOVED lines=36> */
.L_x_1113:
        /* <DEDUP_REMOVED lines=9> */
.L_x_1098:
[----:B------:R-:W-:Y:S01]  /*5950*/  ULEA UR6, UR56, UR42, 0x3 ;  /* 0x0000002a38067291 */ /* 0x000fe2000f8e183f */
[----:B------:R-:W-:-:S05]  /*5960*/  IMAD.U32 R5, RZ, RZ, UR55 ;  /* 0x00000037ff057e24 */ /* 0x000fca000f8e00ff */
[----:B------:R-:W-:-:S04]  /*5970*/  SHF.L.U32 R5, R5, 0x1f, RZ ;  /* 0x0000001f05057819 */ /* 0x000fc800000006ff */
[----:B------:R1:W2:Y:S01]  /*5980*/  SYNCS.PHASECHK.TRANS64.TRYWAIT P2, [UR6+0x2d830], R5 ;  /* 0x02d83005ff0075a7 */ /* 0x0002a20008040146 */
[----:B------:R-:W-:Y:S05]  /*5990*/  @!P0 BRA `(.L_x_1099) ;  /* 0x0000000000048947 */ /* 0x000fea0003800000 */
[----:B------:R-:W-:Y:S01]  /*59a0*/  BPT.TRAP 0x1 ;  /* 0x000000040000795c */ /* 0x000fe20000300000 */
.L_x_1099:
[----:B--2---:R-:W-:Y:S05]  /*59b0*/  @P2 BRA `(.L_x_1097) ;  /* 0x0000000000082947 */ /* 0x004fea0003800000 */
[----:B------:R-:W2:Y:S02]  /*59c0*/  SYNCS.PHASECHK.TRANS64.TRYWAIT P2, [UR6+0x2d830], R5 ;  /* 0x02d83005ff0075a7 */ /* 0x000ea40008040146 */
[----:B--2---:R-:W-:Y:S05]  /*59d0*/  @!P2 BRA `(.L_x_1100) ;  /* 0x0000012800a8a947 */ /* 0x004fea0003800000 */
.L_x_1097:
        /* <DEDUP_REMOVED lines=37> */
.L_x_1102:
[----:B------:R-:W-:Y:S01]  /*5c30*/  ULEA UR6, UR46, UR42, 0x3 ;  /* 0x0000002a2e067291 */ /* 0x000fe2000f8e183f */
[----:B------:R-:W-:-:S05]  /*5c40*/  IMAD.U32 R5, RZ, RZ, UR49 ;  /* 0x00000031ff057e24 */ /* 0x000fca000f8e00ff */
[----:B------:R-:W-:-:S04]  /*5c50*/  SHF.L.U32 R5, R5, 0x1f, RZ ;  /* 0x0000001f05057819 */ /* 0x000fc800000006ff */
[----:B------:R0:W1:Y:S01]  /*5c60*/  SYNCS.PHASECHK.TRANS64.TRYWAIT P2, [UR6+0x2d850], R5 ;  /* 0x02d85005ff0075a7 */ /* 0x0000620008040146 */
[----:B------:R-:W-:Y:S05]  /*5c70*/  @!P0 BRA `(.L_x_1103) ;  /* 0x0000000000048947 */ /* 0x000fea0003800000 */
[----:B------:R-:W-:Y:S01]  /*5c80*/  BPT.TRAP 0x1 ;  /* 0x000000040000795c */ /* 0x000fe20000300000 */
.L_x_1103:
[----:B-1----:R-:W-:Y:S05]  /*5c90*/  @P2 BRA `(.L_x_1101) ;  /* 0x0000000000082947 */ /* 0x002fea0003800000 */
[----:B------:R-:W1:Y:S02]  /*5ca0*/  SYNCS.PHASECHK.TRANS64.TRYWAIT P2, [UR6+0x2d850], R5 ;  /* 0x02d85005ff0075a7 */ /* 0x000e640008040146 */
[----:B-1----:R-:W-:Y:S05]  /*5cb0*/  @!P2 BRA `(.L_x_1104) ;  /* 0x000001280008a947 */ /* 0x002fea0003800000 */
.L_x_1101:
[----:B------:R-:W-:Y:S01]  /*5cc0*/  UIADD3 UR6, UR42, 0x400, URZ ;  /* 0x000004002a067890 */ /* 0x000fe2000fffe03f */
[----:B------:R-:W-:Y:S01]  /*5cd0*/  WARPGROUP.ARRIVE ;  /* 0x00000000000079c5 */ /* 0x000fe20000000000 */
[----:B------:R-:W-:-:S05]  /*5ce0*/  ULEA UR7, UR52, UR42, 0xd ;  /* 0x0000002a34077291 */ /* 0x000fca000f8e683f */
[----:B------:R-:W2:Y:S01]  /*5cf0*/  S2R R150, SR_TID.X ;  /* 0x0000000000967919 */ /* 0x000ea20000002100 */
[----:B------:R-:W-:Y:S01]  /*5d00*/  USHF.R.U32.HI UR6, URZ, 0x4, UR6 ;  /* 0x000000043f067899 */ /* 0x000fe20008011606 */
[----:B------:R-:W-:Y:S01]  /*5d10*/  PLOP3.LUT P2, PT, PT, PT, UP0, 0x80, 0x0 ;  /* 0x000000000000781c */ /* 0x000fe20003f4f008 */
[----:B------:R-:W-:Y:S01]  /*5d20*/  UIADD3 UR7, UR7, 0x21800, URZ ;  /* 0x0002180007077890 */ /* 0x000fe2000fffe03f */
[----:B------:R-:W-:Y:S01]  /*5d30*/  FMUL.FTZ R11, R29, UR54 ;  /* 0x000000361d0b7c20 */ /* 0x000fe20008410000 */
[----:B------:R-:W-:Y:S01]  /*5d40*/  ULOP3.LUT UR6, UR6, 0x3fff, URZ, 0xc0, !UPT ;  /* 0x00003fff06067892 */ /* 0x000fe2000f8ec03f */
[----:B------:R-:W-:Y:S01]  /*5d50*/  FMUL.FTZ R29, R41, UR54 ;  /* 0x00000036291d7c20 */ /* 0x000fe20008410000 */
[----:B------:R-:W-:Y:S01]  /*5d60*/  USHF.R.U32.HI UR7, URZ, 0x4, UR7 ;  /* 0x000000043f077899 */ /* 0x000fe20008011607 */
[----:B------:R-:W-:Y:S01]  /*5d70*/  FMUL.FTZ R41, R53, UR54 ;  /* 0x0000003635297c20 */ /* 0x000fe20008410000 */
[----:B------:R-:W-:Y:S01]  /*5d80*/  ULOP3.LUT UR10, UR6, 0x2000000, URZ, 0xfc, !UPT ;  /* 0x02000000060a7892 */ /* 0x000fe2000f8efc3f */
[----:B------:R-:W-:Y:S01]  /*5d90*/  PLOP3.LUT P3, PT, PT, PT, UP0, 0x80, 0x0 ;  /* 0x000000000000781c */ /* 0x000fe20003f6f008 */
        /* <DEDUP_REMOVED lines=8> */
[----:B------:R-:W-:Y:S01]  /*5e20*/  VIADD R83, R136, UR39 ;  /* 0x0000002788537c36 */ /* 0x000fe20008000000 */
[----:B------:R-:W-:Y:S01]  /*5e30*/  UMOV UR30, UR7 ;  /* 0x00000007001e7c82 */ /* 0x000fe20008000000 */
[----:B------:R-:W-:Y:S01]  /*5e40*/  FMUL.FTZ R20, R34, UR54 ;  /* 0x0000003622147c20 */ /* 0x000fe20008410000 */
[----:B------:R-:W-:Y:S01]  /*5e50*/  UMOV UR28, UR6 ;  /* 0x00000006001c7c82 */ /* 0x000fe20008000000 */
[----:B------:R-:W-:Y:S01]  /*5e60*/  FMUL.FTZ R34, R46, UR54 ;  /* 0x000000362e227c20 */ /* 0x000fe20008410000 */
        /* <DEDUP_REMOVED lines=8> */
[----:B------:R-:W-:Y:S01]  /*5ef0*/  FMUL.FTZ R32, R44, UR54 ;  /* 0x000000362c207c20 */ /* 0x000fe20008410000 */
[----:B------:R-:W-:Y:S01]  /*5f00*/  FMUL.FTZ R45, R57, UR54 ;  /* 0x00000036392d7c20 */ /* 0x000fe20008410000 */
[----:B------:R-:W-:Y:S01]  /*5f10*/  FMUL.FTZ R44, R56, UR54 ;  /* 0x00000036382c7c20 */ /* 0x000fe20008410000 */
[----:B------:R-:W-:Y:S01]  /*5f20*/  FMUL.FTZ R57, R67, UR54 ;  /* 0x0000003643397c20 */ /* 0x000fe20008410000 */
[----:B------:R-:W-:Y:S01]  /*5f30*/  FMUL.FTZ R56, R66, UR54 ;  /* 0x0000003642387c20 */ /* 0x000fe20008410000 */
[----:B------:R-:W-:Y:S01]  /*5f40*/  FMUL.FTZ R67, R77, UR54 ;  /* 0x000000364d437c20 */ /* 0x000fe20008410000 */
[----:B--2---:R-:W-:Y:S01]  /*5f50*/  SHF.R.U32.HI R149, RZ, 0x7, R150 ;  /* 0x00000007ff957819 */ /* 0x004fe20000011696 */
[----:B-1----:R-:W-:Y:S01]  /*5f60*/  FMUL.FTZ R6, R25, UR54 ;  /* 0x0000003619067c20 */ /* 0x002fe20008410000 */
[----:B------:R-:W-:Y:S01]  /*5f70*/  FMUL.FTZ R66, R76, UR54 ;  /* 0x000000364c427c20 */ /* 0x000fe20008410000 */
[----:B------:R-:W-:Y:S01]  /*5f80*/  FMUL.FTZ R77, R85, UR54 ;  /* 0x00000036554d7c20 */ /* 0x000fe20008410000 */
[----:B0-----:R-:W-:Y:S01]  /*5f90*/  FMUL.FTZ R5, R24, UR54 ;  /* 0x0000003618057c20 */ /* 0x001fe20008410000 */
        /* <DEDUP_REMOVED lines=46> */
[----:B------:R-:W-:Y:S01]  /*6280*/  @!P1 LEA R47, R47, UR42, 0x3 ;  /* 0x0000002a2f2f9c11 */ /* 0x000fe2000f8e18ff */
[----:B------:R-:W-:Y:S01]  /*6290*/  IMAD R79, R16, -0x2, R79 ;  /* 0xfffffffe104f7824 */ /* 0x000fe200078e024f */
[----:B------:R-:W0:Y:S01]  /*62a0*/  MUFU.TANH R5, R5 ;  /* 0x0000000500057308 */ /* 0x000e220000002400 */
[----:B------:R-:W-:-:S02]  /*62b0*/  IMAD.U32 R80, RZ, RZ, UR45 ;  /* 0x0000002dff507e24 */ /* 0x000fc4000f8e00ff */
[----:B------:R-:W-:-:S03]  /*62c0*/  @!P1 VIADD R47, R47, 0x2d840 ;  /* 0x0002d8402f2f9836 */ /* 0x000fc60000000000 */
[----:B------:R-:W-:Y:S02]  /*62d0*/  IADD3 R79, -R80, UR38, R79 ;  /* 0x00000026504f7c10 */ /* 0x000fe4000fffe14f */
[----:B------:R-:W1:Y:S01]  /*62e0*/  MUFU.TANH R6, R6 ;  /* 0x0000000600067308 */ /* 0x000e620000002400 */
[----:B------:R-:W-:Y:S02]  /*62f0*/  @!P1 PRMT R47, RZ, 0x654, R47 ;  /* 0x00000654ff2f9816 */ /* 0x000fe4000000002f */
[C---:B------:R-:W-:Y:S02]  /*6300*/  VIADD R82, R79.reuse, UR53 ;  /* 0x000000354f527c36 */ /* 0x040fe40008000000 */
[----:B------:R-:W-:-:S03]  /*6310*/  VIADD R81, R79, UR33 ;  /* 0x000000214f517c36 */ /* 0x000fc60008000000 */
        /* <DEDUP_REMOVED lines=109> */
[----:B------:R-:W-:-:S04]  /*69f0*/  VIADD R46, R149, 0x9 ;  /* 0x00000009952e7836 */ /* 0x000fc80000000000 */
[----:B------:R-:W5:Y:S01]  /*6a00*/  SHFL.IDX PT, R85, R83, RZ, 0x1c1f ;  /* 0x001c1fff53557589 */ /* 0x000f6200000e0000 */
[----:B------:R-:W-:Y:S02]  /*6a10*/  SEL R46, R46, 0x9, !P2 ;  /* 0x000000092e2e7807 */ /* 0x000fe40005000000 */
[----:B------:R-:W-:Y:S01]  /*6a20*/  PLOP3.LUT P2, PT, PT, PT, UP1, 0x40, 0x0 ;  /* 0x000000000000781c */ /* 0x000fe20003f4e818 */
[C---:B-----5:R-:W-:Y:S02]  /*6a30*/  IMAD.IADD R80, R85.reuse, 0x1, R82 ;  /* 0x0000000155507824 */ /* 0x060fe400078e0252 */
[----:B------:R-:W-:Y:S01]  /*6a40*/  IMAD.IADD R79, R85, 0x1, R81 ;  /* 0x00000001554f7824 */ /* 0x000fe200078e0251 */
[----:B------:R-:W-:Y:S02]  /*6a50*/  WARPGROUP.DEPBAR.LE gsb0, 0x0 ;  /* 0x00008000000079c5 */ /* 0x000fe40000010000 */
[----:B------:R-:W-:-:S06]  /*6a60*/  WARPGROUP.ARRIVE ;  /* 0x00000000000079c5 */ /* 0x000fcc0000000000 */
[----:B------:R-:W-:Y:S03]  /*6a70*/  HGMMA.64x96x16.F32 R88, gdesc[UR28].tnspB, R88, gsb0 ;  /* 0x416000001c5879f0 */ /* 0x000fe60008000858 */
[----:B------:R-:W-:Y:S02]  /*6a80*/  WARPGROUP.DEPBAR.LE gsb0, 0x0 ;  /* 0x00008000000079c5 */ /* 0x000fe40000010000 */
[----:B------:R0:W-:Y:S06]  /*6a90*/  BAR.ARV R46, 0x100 ;  /* 0x0004002e0000751d */ /* 0x0001ec0000002000 */
[----:B------:R0:W-:Y:S01]  /*6aa0*/  @!P1 SYNCS.ARRIVE.TRANS64.RED.A1T0 RZ, [R47+URZ], RZ ;  /* 0x000000ff2fff99a7 */ /* 0x0001e2000810043f */
[----:B-1234-:R-:W-:Y:S05]  /*6ab0*/  @P2 BRA `(.L_x_1105) ;  /* 0x00000000005c2947 */ /* 0x01efea0003800000 */
[----:B0-----:R-:W-:Y:S01]  /*6ac0*/  IMAD.U32 R46, RZ, RZ, UR45 ;  /* 0x0000002dff2e7e24 */ /* 0x001fe2000f8e00ff */
[----:B------:R-:W-:Y:S04]  /*6ad0*/  BSSY B0, `(.L_x_1106) ;  /* 0x0000011000007945 */ /* 0x000fe80003800000 */
[----:B------:R-:W-:-:S04]  /*6ae0*/  IADD3 R85, -R46, UR38, R85 ;  /* 0x000000262e557c10 */ /* 0x000fc8000fffe155 */
        /* <DEDUP_REMOVED lines=10> */
.L_x_1107:
[----:B------:R-:W-:-:S05]  /*6b90*/  IMAD.U32 R84, RZ, RZ, UR35 ;  /* 0x00000023ff547e24 */ /* 0x000fca000f8e00ff */
[----:B------:R-:W-:-:S13]  /*6ba0*/  ISETP.NE.AND P2, PT, R84, 0x1, PT ;  /* 0x000000015400780c */ /* 0x000fda0003f45270 */
[----:B------:R-:W0:Y:S02]  /*6bb0*/  @P2 LDC.64 R46, c[0x0][0x9e8] ;  /* 0x00027a00ff2e2b82 */ /* 0x000e240000000a00 */
[----:B0-----:R-:W-:-:S05]  /*6bc0*/  @P2 IMAD.HI.U32 R46, R85, R46, RZ ;  /* 0x0000002e552e2227 */ /* 0x001fca00078e00ff */
[----:B------:R-:W-:-:S07]  /*6bd0*/  @P2 SHF.R.U32.HI R85, RZ, R47, R46 ;  /* 0x0000002fff552219 */ /* 0x000fce000001162e */
.L_x_1108:
[----:B------:R-:W-:Y:S05]  /*6be0*/  BSYNC B0 ;  /* 0x0000000000007941 */ /* 0x000fea0003800000 */
.L_x_1106:
[----:B------:R-:W-:-:S04]  /*6bf0*/  IMAD R85, R85, R84, -R76 ;  /* 0x0000005455557224 */ /* 0x000fc800078e0a4c */
[----:B------:R-:W-:-:S05]  /*6c00*/  IMAD R85, R16, -0x2, R85 ;  /* 0xfffffffe10557824 */ /* 0x000fca00078e0255 */
[----:B------:R-:W-:Y:S02]  /*6c10*/  VIADDMNMX R80, R85, R84, R80, PT ;  /* 0x0000005455507246 */ /* 0x000fe40003800150 */
[----:B------:R-:W-:-:S07]  /*6c20*/  VIMNMX R79, R79, R85, !PT ;  /* 0x000000554f4f7248 */ /* 0x000fce0007fe0100 */
.L_x_1105:
[----:B------:R-:W-:Y:S01]  /*6c30*/  ISETP.GT.AND P2, PT, R0, -0x1, PT ;  /* 0xffffffff0000780c */ /* 0x000fe20003f44270 */
[----:B------:R-:W1:Y:S03]  /*6c40*/  SHFL.IDX PT, R83, R83, 0x1, 0x1c1f ;  /* 0x003c1f0053537f89 */ /* 0x000e6600000e0000 */
[C---:B------:R-:W-:Y:S02]  /*6c50*/  ISETP.GT.AND P5, PT, R79.reuse, RZ, P2 ;  /* 0x000000ff4f00720c */ /* 0x040fe400017a4270 */
[C---:B------:R-:W-:Y:S02]  /*6c60*/  ISETP.GT.AND P4, PT, R79.reuse, 0x1, P2 ;  /* 0x000000014f00780c */ /* 0x040fe40001784270 */
[----:B------:R-:W-:Y:S02]  /*6c70*/  ISETP.LT.OR P5, PT, R80, 0x1, P5 ;  /* 0x000000015000780c */ /* 0x000fe40002fa1670 */
[----:B------:R-:W-:-:S02]  /*6c80*/  ISETP.GT.AND P6, PT, R79, 0x8, P2 ;  /* 0x000000084f00780c */ /* 0x000fc400017c4270 */
[----:B0-----:R-:W-:Y:S02]  /*6c90*/  FSEL R5, R5, -INF , !P5 ;  /* 0xff80000005057808 */ /* 0x001fe40006800000 */
[C---:B------:R-:W-:Y:S02]  /*6ca0*/  ISETP.GT.AND P5, PT, R79.reuse, 0x10, P2 ;  /* 0x000000104f00780c */ /* 0x040fe400017a4270 */
[----:B------:R-:W-:Y:S02]  /*6cb0*/  ISETP.GT.AND P3, PT, R79, 0x9, P2 ;  /* 0x000000094f00780c */ /* 0x000fe40001764270 */
[C---:B------:R-:W-:Y:S02]  /*6cc0*/  ISETP.LT.OR P5, PT, R80.reuse, 0x11, P5 ;  /* 0x000000115000780c */ /* 0x040fe40002fa1670 */
[----:B------:R-:W-:Y:S02]  /*6cd0*/  ISETP.LT.OR P4, PT, R80, 0x2, P4 ;  /* 0x000000025000780c */ /* 0x000fe40002781670 */
[----:B------:R-:W-:-:S02]  /*6ce0*/  FSEL R14, R14, -INF , !P5 ;  /* 0xff8000000e0e7808 */ /* 0x000fc40006800000 */
[----:B------:R-:W-:Y:S01]  /*6cf0*/  ISETP.GT.AND P5, PT, R79, 0x20, P2 ;  /* 0x000000204f00780c */ /* 0x000fe200017a4270 */
[--C-:B-1----:R-:W-:Y:S01]  /*6d00*/  IMAD.IADD R82, R82, 0x1, R83.reuse ;  /* 0x0000000152527824 */ /* 0x102fe200078e0253 */
[C---:B------:R-:W-:Y:S01]  /*6d10*/  ISETP.LT.OR P6, PT, R80.reuse, 0x9, P6 ;  /* 0x000000095000780c */ /* 0x040fe200037c1670 */
[----:B------:R-:W-:Y:S01]  /*6d20*/  IMAD.IADD R81, R81, 0x1, R83 ;  /* 0x0000000151517824 */ /* 0x000fe200078e0253 */
[C---:B------:R-:W-:Y:S02]  /*6d30*/  ISETP.LT.OR P3, PT, R80.reuse, 0xa, P3 ;  /* 0x0000000a5000780c */ /* 0x040fe40001f61670 */
[----:B------:R-:W-:Y:S02]  /*6d40*/  ISETP.LT.OR P5, PT, R80, 0x21, P5 ;  /* 0x000000215000780c */ /* 0x000fe40002fa1670 */
[----:B------:R-:W-:Y:S02]  /*6d50*/  FSEL R6, R6, -INF , !P4 ;  /* 0xff80000006067808 */ /* 0x000fe40006000000 */
[----:B------:R-:W-:-:S02]  /*6d60*/  FSEL R46, R10, -INF , !P6 ;  /* 0xff8000000a2e7808 */ /* 0x000fc40007000000 */
[----:B------:R-:W-:Y:S02]  /*6d70*/  FSEL R47, R11, -INF , !P3 ;  /* 0xff8000000b2f7808 */ /* 0x000fe40005800000 */
[C---:B------:R-:W-:Y:S02]  /*6d80*/  ISETP.GT.AND P4, PT, R79.reuse, 0x11, P2 ;  /* 0x000000114f00780c */ /* 0x040fe40001784270 */
[C---:B------:R-:W-:Y:S02]  /*6d90*/  ISETP.GT.AND P6, PT, R79.reuse, 0x18, P2 ;  /* 0x000000184f00780c */ /* 0x040fe400017c4270 */
[C---:B------:R-:W-:Y:S02]  /*6da0*/  ISETP.GT.AND P3, PT, R79.reuse, 0x19, P2 ;  /* 0x000000194f00780c */ /* 0x040fe40001764270 */
        /* <DEDUP_REMOVED lines=78> */
[----:B------:R-:W-:Y:S01]  /*7290*/  IMAD.U32 R10, RZ, RZ, UR45 ;  /* 0x0000002dff0a7e24 */ /* 0x000fe2000f8e00ff */
        /* <DEDUP_REMOVED lines=12> */
.L_x_1111:
[----:B------:R-:W-:-:S05]  /*7360*/  IMAD.U32 R79, RZ, RZ, UR35 ;  /* 0x00000023ff4f7e24 */ /* 0x000fca000f8e00ff */
[----:B------:R-:W-:-:S13]  /*7370*/  ISETP.NE.AND P3, PT, R79, 0x1, PT ;  /* 0x000000014f00780c */ /* 0x000fda0003f65270 */
[----:B------:R-:W0:Y:S02]  /*7380*/  @P3 LDC.64 R10, c[0x0][0x9e8] ;  /* 0x00027a00ff0a3b82 */ /* 0x000e240000000a00 */
[----:B0-----:R-:W-:-:S05]  /*7390*/  @P3 IMAD.HI.U32 R10, R83, R10, RZ ;  /* 0x0000000a530a3227 */ /* 0x001fca00078e00ff */
[----:B------:R-:W-:-:S07]  /*73a0*/  @P3 SHF.R.U32.HI R83, RZ, R11, R10 ;  /* 0x0000000bff533219 */ /* 0x000fce000001160a */
.L_x_1112:
[----:B------:R-:W-:Y:S05]  /*73b0*/  BSYNC B0 ;  /* 0x0000000000007941 */ /* 0x000fea0003800000 */
.L_x_1110:
[----:B------:R-:W-:-:S04]  /*73c0*/  IMAD R83, R83, R79, -R76 ;  /* 0x0000004f53537224 */ /* 0x000fc800078e0a4c */
[----:B------:R-:W-:-:S05]  /*73d0*/  IMAD R83, R16, -0x2, R83 ;  /* 0xfffffffe10537824 */ /* 0x000fca00078e0253 */
[----:B------:R-:W-:Y:S02]  /*73e0*/  VIADDMNMX R82, R83, R79, R82, PT ;  /* 0x0000004f53527246 */ /* 0x000fe40003800152 */
[----:B------:R-:W-:-:S07]  /*73f0*/  VIMNMX R81, R81, R83, !PT ;  /* 0x0000005351517248 */ /* 0x000fce0007fe0100 */
.L_x_1109:
        /* <DEDUP_REMOVED lines=8> */
[C---:B------:R-:W-:Y:S02]  /*7480*/  ISETP.GT.AND P5, PT, R81.reuse, 0x11, P2 ;  /* 0x000000115100780c */ /* 0x040fe400017a4270 */
[----:B------:R-:W-:Y:S02]  /*7490*/  FMNMX.FTZ R10, R14, R11, !PT ;  /* 0x0000000b0e0a7209 */ /* 0x000fe40007810000 */
[----:B------:R-:W-:Y:S02]  /*74a0*/  ISETP.GT.AND P4, PT, R81, 0x1, P2 ;  /* 0x000000015100780c */ /* 0x000fe40001784270 */
[----:B------:R-:W-:Y:S02]  /*74b0*/  FMNMX.FTZ R11, R15, R10, !PT ;  /* 0x0000000a0f0b7209 */ /* 0x000fe40007810000 */
[----:B------:R-:W-:-:S02]  /*74c0*/  ISETP.LT.OR P5, PT, R82, 0x12, P5 ;  /* 0x000000125200780c */ /* 0x000fc40002fa1670 */
[----:B------:R-:W-:Y:S02]  /*74d0*/  FMNMX.FTZ R10, R24, R11, !PT ;  /* 0x0000000b180a7209 */ /* 0x000fe40007810000 */
[----:B------:R-:W-:Y:S02]  /*74e0*/  ISETP.LT.OR P4, PT, R82, 0x2, P4 ;  /* 0x000000025200780c */ /* 0x000fe40002781670 */
[----:B------:R-:W-:Y:S02]  /*74f0*/  FMNMX.FTZ R11, R25, R10, !PT ;  /* 0x0000000a190b7209 */ /* 0x000fe40007810000 */
[----:B------:R-:W-:Y:S02]  /*7500*/  ISETP.GT.AND P3, PT, R81, 0x9, P2 ;  /* 0x000000095100780c */ /* 0x000fe40001764270 */
[----:B------:R-:W-:Y:S02]  /*7510*/  FMNMX.FTZ R10, R28, R11, !PT ;  /* 0x0000000b1c0a7209 */ /* 0x000fe40007810000 */
[----:B------:R-:W-:-:S02]  /*7520*/  FSEL R21, R21, -INF , !P5 ;  /* 0xff80000015157808 */ /* 0x000fc40006800000 */
[----:B------:R-:W-:Y:S02]  /*7530*/  FMNMX.FTZ R11, R29, R10, !PT ;  /* 0x0000000a1d0b7209 */ /* 0x000fe40007810000 */
[----:B------:R-:W-:Y:S02]  /*7540*/  ISETP.GT.AND P5, PT, R81, 0x20, P2 ;  /* 0x000000205100780c */ /* 0x000fe400017a4270 */
[----:B------:R-:W-:Y:S02]  /*7550*/  FMNMX.FTZ R10, R32, R11, !PT ;  /* 0x0000000b200a7209 */ /* 0x000fe40007810000 */
[----:B------:R-:W-:Y:S02]  /*7560*/  FSEL R9, R9, -INF , !P4 ;  /* 0xff80000009097808 */ /* 0x000fe40006000000 */
[----:B------:R-:W-:Y:S02]  /*7570*/  FMNMX.FTZ R11, R33, R10, !PT ;  /* 0x0000000a210b7209 */ /* 0x000fe40007810000 */
[----:B------:R-:W-:-:S02]  /*7580*/  ISETP.LT.OR P3, PT, R82, 0xa, P3 ;  /* 0x0000000a5200780c */ /* 0x000fc40001f61670 */
        /* <DEDUP_REMOVED lines=10> */
[----:B------:R-:W-:Y:S02]  /*7630*/  FMNMX.FTZ R11, R45, R10, !PT ;  /* 0x0000000a2d0b7209 */ /* 0x000fe40007810000 */
[----:B------:R-:W-:-:S02]  /*7640*/  FSEL R30, R30, -INF , !P5 ;  /* 0xff8000001e1e7808 */ /* 0x000fc40006800000 */
[----:B------:R-:W-:Y:S02]  /*7650*/  FMNMX.FTZ R10, R50, R11, !PT ;  /* 0x0000000b320a7209 */ /* 0x000fe40007810000 */
[----:B------:R-:W-:Y:S02]  /*7660*/  ISETP.GT.AND P5, PT, R81, RZ, P2 ;  /* 0x000000ff5100720c */ /* 0x000fe400017a4270 */
        /* <DEDUP_REMOVED lines=15> */
[----:B------:R-:W-:-:S02]  /*7760*/  ISETP.LT.OR P3, PT, R82, 0x22, P3 ;  /* 0x000000225200780c */ /* 0x000fc40001f61670 */
        /* <DEDUP_REMOVED lines=11> */
[----:B------:R-:W-:-:S05]  /*7820*/  FSEL R11, R79, RZ, P6 ;  /* 0x000000ff4f0b7208 */ /* 0x000fca0003000000 */
[--C-:B------:R-:W-:Y:S01]  /*7830*/  FFMA.FTZ R76, R46, UR34, -R11.reuse ;  /* 0x000000222e4c7c23 */ /* 0x100fe2000801080b */
[--C-:B------:R-:W-:Y:S01]  /*7840*/  FFMA.FTZ R80, R14, UR34, -R11.reuse ;  /* 0x000000220e507c23 */ /* 0x100fe2000801080b */
[----:B------:R-:W-:Y:S01]  /*7850*/  FSEL R14, R8, -INF , !P5 ;  /* 0xff800000080e7808 */ /* 0x000fe20006800000 */
[--C-:B------:R-:W-:Y:S01]  /*7860*/  FFMA.FTZ R79, R47, UR34, -R11.reuse ;  /* 0x000000222f4f7c23 */ /* 0x100fe2000801080b */
[----:B------:R-:W-:Y:S01]  /*7870*/  FSEL R46, R27, -INF , !P4 ;  /* 0xff8000001b2e7808 */ /* 0x000fe20006000000 */
[----:B------:R-:W-:Y:S01]  /*7880*/  MUFU.EX2 R8, R80 ;  /* 0x0000005000087308 */ /* 0x000fe20000000800 */
[----:B------:R-:W-:Y:S01]  /*7890*/  FSEL R47, R31, -INF , !P3 ;  /* 0xff8000001f2f7808 */ /* 0x000fe20005800000 */
[--C-:B------:R-:W-:Y:S01]  /*78a0*/  FFMA.FTZ R5, R5, UR34, -R11.reuse ;  /* 0x0000002205057c23 */ /* 0x100fe2000801080b */
[C---:B------:R-:W-:Y:S01]  /*78b0*/  ISETP.GT.AND P4, PT, R81.reuse, 0x28, P2 ;  /* 0x000000285100780c */ /* 0x040fe20001784270 */
[--C-:B------:R-:W-:Y:S01]  /*78c0*/  FFMA.FTZ R6, R6, UR34, -R11.reuse ;  /* 0x0000002206067c23 */ /* 0x100fe2000801080b */
[----:B------:R-:W-:Y:S01]  /*78d0*/  ISETP.GT.AND P3, PT, R81, 0x29, P2 ;  /* 0x000000295100780c */ /* 0x000fe20001764270 */
[--C-:B------:R-:W-:Y:S01]  /*78e0*/  FFMA.FTZ R15, R15, UR34, -R11.reuse ;  /* 0x000000220f0f7c23 */ /* 0x100fe2000801080b */
[C---:B------:R-:W-:Y:S01]  /*78f0*/  ISETP.LT.OR P4, PT, R82.reuse, 0x29, P4 ;  /* 0x000000295200780c */ /* 0x040fe20002781670 */
[----:B------:R0:W-:Y:S01]  /*7900*/  MUFU.EX2 R27, R76 ;  /* 0x0000004c001b7308 */ /* 0x0001e20000000800 */
[----:B------:R-:W-:Y:S01]  /*7910*/  ISETP.LT.OR P5, PT, R82, 0x2a, P3 ;  /* 0x0000002a5200780c */ /* 0x000fe20001fa1670 */
[--C-:B------:R-:W-:Y:S01]  /*7920*/  FFMA.FTZ R24, R24, UR34, -R11.reuse ;  /* 0x0000002218187c23 */ /* 0x100fe2000801080b */
[----:B------:R-:W-:Y:S01]  /*7930*/  FSEL R34, R34, -INF , !P4 ;  /* 0xff80000022227808 */ /* 0x000fe20006000000 */
[--C-:B------:R-:W-:Y:S01]  /*7940*/  FFMA.FTZ R25, R25, UR34, -R11.reuse ;  /* 0x0000002219197c23 */ /* 0x100fe2000801080b */
[C---:B------:R-:W-:Y:S01]  /*7950*/  ISETP.GT.AND P4, PT, R81.reuse, 0x30, P2 ;  /* 0x000000305100780c */ /* 0x040fe20001784270 */
[--C-:B------:R-:W-:Y:S01]  /*7960*/  FFMA.FTZ R28, R28, UR34, -R11.reuse ;  /* 0x000000221c1c7c23 */ /* 0x100fe2000801080b */
[----:B------:R-:W-:Y:S01]  /*7970*/  ISETP.GT.AND P3, PT, R81, 0x31, P2 ;  /* 0x000000315100780c */ /* 0x000fe20001764270 */
[----:B------:R1:W-:Y:S01]  /*7980*/  MUFU.EX2 R31, R79 ;  /* 0x0000004f001f7308 */ /* 0x0003e20000000800 */
[----:B0-----:R-:W-:Y:S01]  /*7990*/  FMNMX.FTZ R76, R14, R7, !PT ;  /* 0x000000070e4c7209 */ /* 0x001fe20007810000 */
[--C-:B------:R-:W-:Y:S01]  /*79a0*/  FFMA.FTZ R29, R29, UR34, -R11.reuse ;  /* 0x000000221d1d7c23 */ /* 0x100fe2000801080b */
[----:B------:R-:W-:Y:S01]  /*79b0*/  FSEL R35, R35, -INF , !P5 ;  /* 0xff80000023237808 */ /* 0x000fe20006800000 */
[--C-:B------:R-:W-:Y:S01]  /*79c0*/  FFMA.FTZ R32, R32, UR34, -R11.reuse ;  /* 0x0000002220207c23 */ /* 0x100fe2000801080b */
[----:B------:R-:W-:Y:S01]  /*79d0*/  ISETP.LT.OR P4, PT, R82, 0x31, P4 ;  /* 0x000000315200780c */ /* 0x000fe20002781670 */
[--C-:B------:R-:W-:Y:S01]  /*79e0*/  FFMA.FTZ R33, R33, UR34, -R11.reuse ;  /* 0x0000002221217c23 */ /* 0x100fe2000801080b */
[----:B------:R-:W-:Y:S01]  /*79f0*/  ISETP.GT.AND P5, PT, R81, 0x38, P2 ;  /* 0x000000385100780c */ /* 0x000fe200017a4270 */
[--C-:B------:R-:W-:Y:S01]  /*7a00*/  FFMA.FTZ R36, R36, UR34, -R11.reuse ;  /* 0x0000002224247c23 */ /* 0x100fe2000801080b */
[----:B-1----:R-:W-:Y:S01]  /*7a10*/  FMNMX.FTZ R79, R9, R76, !PT ;  /* 0x0000004c094f7209 */ /* 0x002fe20007810000 */
        /* <DEDUP_REMOVED lines=13> */
[----:B------:R-:W-:Y:S01]  /*7af0*/  FSEL R39, R39, -INF , !P3 ;  /* 0xff80000027277808 */ /* 0x000fe20005800000 */
[--C-:B------:R-:W-:Y:S01]  /*7b00*/  FFMA.FTZ R54, R54, UR34, -R11.reuse ;  /* 0x0000002236367c23 */ /* 0x100fe2000801080b */
[----:B------:R-:W-:Y:S01]  /*7b10*/  FMNMX.FTZ R79, R21, R76, !PT ;  /* 0x0000004c154f7209 */ /* 0x000fe20007810000 */
[--C-:B------:R-:W-:Y:S01]  /*7b20*/  FFMA.FTZ R55, R55, UR34, -R11.reuse ;  /* 0x0000002237377c23 */ /* 0x100fe2000801080b */
[----:B------:R-:W-:Y:S01]  /*7b30*/  ISETP.LT.OR P5, PT, R82, 0x39, P5 ;  /* 0x000000395200780c */ /* 0x000fe20002fa1670 */
        /* <DEDUP_REMOVED lines=13> */
[----:B------:R-:W-:Y:S01]  /*7c10*/  FMNMX.FTZ R79, R47, R76, !PT ;  /* 0x0000004c2f4f7209 */ /* 0x000fe20007810000 */
[----:B------:R-:W-:Y:S01]  /*7c20*/  MUFU.EX2 R5, R5 ;  /* 0x0000000500057308 */ /* 0x000fe20000000800 */
[----:B------:R-:W-:-:S02]  /*7c30*/  ISETP.GT.AND P5, PT, R81, 0x41, P2 ;  /* 0x000000415100780c */ /* 0x000fc400017a4270 */
[----:B------:R-:W-:Y:S02]  /*7c40*/  FMNMX.FTZ R76, R34, R79, !PT ;  /* 0x0000004f224c7209 */ /* 0x000fe40007810000 */
[----:B------:R-:W-:Y:S02]  /*7c50*/  FSEL R43, R43, -INF , !P4 ;  /* 0xff8000002b2b7808 */ /* 0x000fe40006000000 */
[----:B------:R-:W-:Y:S01]  /*7c60*/  FMNMX.FTZ R79, R35, R76, !PT ;  /* 0x0000004c234f7209 */ /* 0x000fe20007810000 */
[----:B------:R-:W-:Y:S01]  /*7c70*/  MUFU.EX2 R6, R6 ;  /* 0x0000000600067308 */ /* 0x000fe20000000800 */
[----:B------:R-:W-:Y:S02]  /*7c80*/  ISETP.LT.OR P3, PT, R82, 0x41, P3 ;  /* 0x000000415200780c */ /* 0x000fe40001f61670 */
[----:B------:R-:W-:Y:S02]  /*7c90*/  FMNMX.FTZ R76, R38, R79, !PT ;  /* 0x0000004f264c7209 */ /* 0x000fe40007810000 */
[----:B------:R-:W-:-:S02]  /*7ca0*/  ISETP.GT.AND P4, PT, R81, 0x48, P2 ;  /* 0x000000485100780c */ /* 0x000fc40001784270 */
[----:B------:R-:W-:Y:S01]  /*7cb0*/  FMNMX.FTZ R79, R39, R76, !PT ;  /* 0x0000004c274f7209 */ /* 0x000fe20007810000 */
[----:B------:R-:W-:Y:S01]  /*7cc0*/  MUFU.EX2 R15, R15 ;  /* 0x0000000f000f7308 */ /* 0x000fe20000000800 */
[----:B------:R-:W-:Y:S02]  /*7cd0*/  ISETP.LT.OR P5, PT, R82, 0x42, P5 ;  /* 0x000000425200780c */ /* 0x000fe40002fa1670 */
[----:B------:R-:W-:Y:S02]  /*7ce0*/  FMNMX.FTZ R76, R42, R79, !PT ;  /* 0x0000004f2a4c7209 */ /* 0x000fe40007810000 */
[----:B------:R-:W-:Y:S02]  /*7cf0*/  FSEL R48, R48, -INF , !P3 ;  /* 0xff80000030307808 */ /* 0x000fe40005800000 */
[----:B------:R-:W-:Y:S01]  /*7d00*/  FMNMX.FTZ R79, R43, R76, !PT ;  /* 0x0000004c2b4f7209 */ /* 0x000fe20007810000 */
[----:B------:R-:W-:Y:S01]  /*7d10*/  MUFU.EX2 R24, R24 ;  /* 0x0000001800187308 */ /* 0x000fe20000000800 */
[----:B------:R-:W-:-:S02]  /*7d20*/  ISETP.GT.AND P3, PT, R81, 0x49, P2 ;  /* 0x000000495100780c */ /* 0x000fc40001764270 */
[----:B------:R-:W-:Y:S02]  /*7d30*/  FSEL R49, R49, -INF , !P5 ;  /* 0xff80000031317808 */ /* 0x000fe40006800000 */
[----:B------:R-:W-:Y:S02]  /*7d40*/  ISETP.LT.OR P4, PT, R82, 0x49, P4 ;  /* 0x000000495200780c */ /* 0x000fe40002781670 */
[----:B------:R-:W-:Y:S01]  /*7d50*/  FMNMX.FTZ R76, R48, R79, !PT ;  /* 0x0000004f304c7209 */ /* 0x000fe20007810000 */
[----:B------:R-:W-:Y:S01]  /*7d60*/  MUFU.EX2 R25, R25 ;  /* 0x0000001900197308 */ /* 0x000fe20000000800 */
[----:B------:R-:W-:Y:S02]  /*7d70*/  ISETP.GT.AND P5, PT, R81, 0x50, P2 ;  /* 0x000000505100780c */ /* 0x000fe400017a4270 */
[----:B------:R-:W-:Y:S02]  /*7d80*/  ISETP.LT.OR P3, PT, R82, 0x4a, P3 ;  /* 0x0000004a5200780c */ /* 0x000fe40001f61670 */
[----:B------:R-:W-:-:S02]  /*7d90*/  FSEL R52, R52, -INF , !P4 ;  /* 0xff80000034347808 */ /* 0x000fc40006000000 */
[----:B------:R-:W-:Y:S01]  /*7da0*/  FMNMX.FTZ R79, R49, R76, !PT ;  /* 0x0000004c314f7209 */ /* 0x000fe20007810000 */
[----:B------:R-:W-:Y:S01]  /*7db0*/  MUFU.EX2 R28, R28 ;  /* 0x0000001c001c7308 */ /* 0x000fe20000000800 */
[----:B------:R-:W-:Y:S02]  /*7dc0*/  ISETP.GT.AND P4, PT, R81, 0x51, P2 ;  /* 0x000000515100780c */ /* 0x000fe40001784270 */
[----:B------:R-:W-:Y:S02]  /*7dd0*/  FSEL R53, R53, -INF , !P3 ;  /* 0xff80000035357808 */ /* 0x000fe40005800000 */
[----:B------:R-:W-:Y:S02]  /*7de0*/  ISETP.LT.OR P5, PT, R82, 0x51, P5 ;  /* 0x000000515200780c */ /* 0x000fe40002fa1670 */
[----:B------:R-:W-:Y:S01]  /*7df0*/  FMNMX.FTZ R76, R52, R79, !PT ;  /* 0x0000004f344c7209 */ /* 0x000fe20007810000 */
[----:B------:R-:W-:Y:S01]  /*7e00*/  MUFU.EX2 R29, R29 ;  /* 0x0000001d001d7308 */ /* 0x000fe20000000800 */
[----:B------:R-:W-:-:S02]  /*7e10*/  ISETP.GT.AND P3, PT, R81, 0x58, P2 ;  /* 0x000000585100780c */ /* 0x000fc40001764270 */
[----:B------:R-:W-:Y:S02]  /*7e20*/  ISETP.LT.OR P4, PT, R82, 0x52, P4 ;  /* 0x000000525200780c */ /* 0x000fe40002781670 */
[----:B------:R-:W-:Y:S02]  /*7e30*/  FSEL R56, R56, -INF , !P5 ;  /* 0xff80000038387808 */ /* 0x000fe40006800000 */
[----:B------:R-:W-:Y:S01]  /*7e40*/  FMNMX.FTZ R79, R53, R76, !PT ;  /* 0x0000004c354f7209 */ /* 0x000fe20007810000 */
[----:B------:R-:W-:Y:S01]  /*7e50*/  MUFU.EX2 R32, R32 ;  /* 0x0000002000207308 */ /* 0x000fe20000000800 */
[----:B------:R-:W-:Y:S02]  /*7e60*/  ISETP.GT.AND P5, PT, R81, 0x59, P2 ;  /* 0x000000595100780c */ /* 0x000fe400017a4270 */
[----:B------:R-:W-:Y:S02]  /*7e70*/  FSEL R57, R57, -INF , !P4 ;  /* 0xff80000039397808 */ /* 0x000fe40006000000 */
[----:B------:R-:W-:-:S02]  /*7e80*/  ISETP.LT.OR P3, PT, R82, 0x59, P3 ;  /* 0x000000595200780c */ /* 0x000fc40001f61670 */
[----:B------:R-:W-:Y:S01]  /*7e90*/  FMNMX.FTZ R76, R56, R79, !PT ;  /* 0x0000004f384c7209 */ /* 0x000fe20007810000 */
[----:B------:R-:W-:Y:S01]  /*7ea0*/  MUFU.EX2 R33, R33 ;  /* 0x0000002100217308 */ /* 0x000fe20000000800 */
[----:B------:R-:W-:Y:S02]  /*7eb0*/  ISETP.GT.AND P4, PT, R81, 0x60, P2 ;  /* 0x000000605100780c */ /* 0x000fe40001784270 */
[----:B------:R-:W-:Y:S02]  /*7ec0*/  ISETP.LT.OR P5, PT, R82, 0x5a, P5 ;  /* 0x0000005a5200780c */ /* 0x000fe40002fa1670 */
[----:B------:R-:W-:Y:S02]  /*7ed0*/  FSEL R60, R60, -INF , !P3 ;  /* 0xff8000003c3c7808 */ /* 0x000fe40005800000 */
[----:B------:R-:W-:Y:S01]  /*7ee0*/  FMNMX.FTZ R79, R57, R76, !PT ;  /* 0x0000004c394f7209 */ /* 0x000fe20007810000 */
[----:B------:R-:W-:Y:S01]  /*7ef0*/  MUFU.EX2 R36, R36 ;  /* 0x0000002400247308 */ /* 0x000fe20000000800 */
[----:B------:R-:W-:-:S02]  /*7f00*/  ISETP.LT.OR P4, PT, R82, 0x61, P4 ;  /* 0x000000615200780c */ /* 0x000fc40002781670 */
[----:B------:R-:W-:Y:S02]  /*7f10*/  ISETP.GT.AND P3, PT, R81, 0x61, P2 ;  /* 0x000000615100780c */ /* 0x000fe40001764270 */
[----:B------:R-:W-:Y:S02]  /*7f20*/  FSEL R61, R61, -INF , !P5 ;  /* 0xff8000003d3d7808 */ /* 0x000fe40006800000 */
[----:B------:R-:W-:Y:S01]  /*7f30*/  FMNMX.FTZ R76, R60, R79, !PT ;  /* 0x0000004f3c4c7209 */ /* 0x000fe20007810000 */
[----:B------:R-:W-:Y:S01]  /*7f40*/  MUFU.EX2 R37, R37 ;  /* 0x0000002500257308 */ /* 0x000fe20000000800 */
[----:B------:R-:W-:Y:S02]  /*7f50*/  FSEL R64, R64, -INF , !P4 ;  /* 0xff80000040407808 */ /* 0x000fe40006000000 */
[C---:B------:R-:W-:Y:S02]  /*7f60*/  ISETP.GT.AND P4, PT, R81.reuse, 0x69, P2 ;  /* 0x000000695100780c */ /* 0x040fe40001784270 */
[----:B------:R-:W-:-:S02]  /*7f70*/  ISETP.GT.AND P5, PT, R81, 0x68, P2 ;  /* 0x000000685100780c */ /* 0x000fc400017a4270 */
[C---:B------:R-:W-:Y:S01]  /*7f80*/  ISETP.LT.OR P3, PT, R82.reuse, 0x62, P3 ;  /* 0x000000625200780c */ /* 0x040fe20001f61670 */
[----:B------:R-:W-:Y:S01]  /*7f90*/  MUFU.EX2 R40, R40 ;  /* 0x0000002800287308 */ /* 0x000fe20000000800 */
[----:B------:R-:W-:Y:S02]  /*7fa0*/  FMNMX.FTZ R79, R61, R76, !PT ;  /* 0x0000004c3d4f7209 */ /* 0x000fe40007810000 */
[C---:B------:R-:W-:Y:S02]  /*7fb0*/  ISETP.LT.OR P4, PT, R82.reuse, 0x6a, P4 ;  /* 0x0000006a5200780c */ /* 0x040fe40002781670 */
[----:B------:R-:W-:Y:S02]  /*7fc0*/  FSEL R65, R65, -INF , !P3 ;  /* 0xff80000041417808 */ /* 0x000fe40005800000 */
[----:B------:R-:W-:Y:S01]  /*7fd0*/  ISETP.LT.OR P5, PT, R82, 0x69, P5 ;  /* 0x000000695200780c */ /* 0x000fe20002fa1670 */
[----:B------:R-:W-:Y:S01]  /*7fe0*/  MUFU.EX2 R41, R41 ;  /* 0x0000002900297308 */ /* 0x000fe20000000800 */
[----:B------:R-:W-:-:S02]  /*7ff0*/  FMNMX.FTZ R80, R64, R79, !PT ;  /* 0x0000004f40507209 */ /* 0x000fc40007810000 */
[----:B------:R-:W-:Y:S02]  /*8000*/  ISETP.GT.AND P3, PT, R81, 0x70, P2 ;  /* 0x000000705100780c */ /* 0x000fe40001764270 */
[----:B------:R-:W-:Y:S02]  /*8010*/  FSEL R76, R69, -INF , !P4 ;  /* 0xff800000454c7808 */ /* 0x000fe40006000000 */
[----:B------:R-:W-:Y:S01]  /*8020*/  FSEL R68, R68, -INF , !P5 ;  /* 0xff80000044447808 */ /* 0x000fe20006800000 */
[----:B------:R-:W-:Y:S01]  /*8030*/  MUFU.EX2 R44, R44 ;  /* 0x0000002c002c7308 */ /* 0x000fe20000000800 */
[----:B------:R-:W-:Y:S02]  /*8040*/  FMNMX.FTZ R69, R65, R80, !PT ;  /* 0x0000005041457209 */ /* 0x000fe40007810000 */
[----:B------:R-:W-:Y:S02]  /*8050*/  ISETP.LT.OR P3, PT, R82, 0x71, P3 ;  /* 0x000000715200780c */ /* 0x000fe40001f61670 */
[----:B------:R-:W-:-:S02]  /*8060*/  ISETP.GT.AND P5, PT, R81, 0x71, P2 ;  /* 0x000000715100780c */ /* 0x000fc400017a4270 */
[----:B------:R-:W-:Y:S01]  /*8070*/  FMNMX.FTZ R69, R68, R69, !PT ;  /* 0x0000004544457209 */ /* 0x000fe20007810000 */
[----:B------:R-:W-:Y:S01]  /*8080*/  MUFU.EX2 R45, R45 ;  /* 0x0000002d002d7308 */ /* 0x000fe20000000800 */
[----:B------:R-:W-:Y:S02]  /*8090*/  FSEL R79, R72, -INF , !P3 ;  /* 0xff800000484f7808 */ /* 0x000fe40005800000 */
[C---:B------:R-:W-:Y:S02]  /*80a0*/  ISETP.GT.AND P4, PT, R81.reuse, 0x78, P2 ;  /* 0x000000785100780c */ /* 0x040fe40001784270 */
[----:B------:R-:W-:Y:S02]  /*80b0*/  ISETP.LT.OR P5, PT, R82, 0x72, P5 ;  /* 0x000000725200780c */ /* 0x000fe40002fa1670 */
[----:B------:R-:W-:Y:S01]  /*80c0*/  FMNMX.FTZ R72, R76, R69, !PT ;  /* 0x000000454c487209 */ /* 0x000fe20007810000 */
[----:B------:R-:W-:Y:S01]  /*80d0*/  MUFU.EX2 R50, R50 ;  /* 0x0000003200327308 */ /* 0x000fe20000000800 */
[----:B------:R-:W-:-:S02]  /*80e0*/  ISETP.GT.AND P2, PT, R81, 0x79, P2 ;  /* 0x000000795100780c */ /* 0x000fc40001744270 */
[C---:B------:R-:W-:Y:S02]  /*80f0*/  ISETP.LT.OR P4, PT, R82.reuse, 0x79, P4 ;  /* 0x000000795200780c */ /* 0x040fe40002781670 */
[----:B------:R-:W-:Y:S02]  /*8100*/  FSEL R80, R73, -INF , !P5 ;  /* 0xff80000049507808 */ /* 0x000fe40006800000 */
[----:B------:R-:W-:Y:S01]  /*8110*/  FMNMX.FTZ R69, R79, R72, !PT ;  /* 0x000000484f457209 */ /* 0x000fe20007810000 */
[----:B------:R-:W-:Y:S01]  /*8120*/  MUFU.EX2 R51, R51 ;  /* 0x0000003300337308 */ /* 0x000fe20000000800 */
[----:B------:R-:W-:Y:S01]  /*8130*/  ISETP.LT.OR P2, PT, R82, 0x7a, P2 ;  /* 0x0000007a5200780c */ /* 0x000fe20001741670 */
[----:B------:R-:W-:Y:S01]  /*8140*/  FFMA.FTZ R82, R77, UR34, -R11 ;  /* 0x000000224d527c23 */ /* 0x000fe2000801080b */
[----:B------:R-:W-:Y:S02]  /*8150*/  FSEL R75, R75, -INF , !P4 ;  /* 0xff8000004b4b7808 */ /* 0x000fe40006000000 */
[----:B------:R-:W-:-:S02]  /*8160*/  FMNMX.FTZ R72, R80, R69, !PT ;  /* 0x0000004550487209 */ /* 0x000fc40007810000 */
[----:B------:R-:W-:Y:S01]  /*8170*/  FSEL R78, R78, -INF , !P2 ;  /* 0xff8000004e4e7808 */ /* 0x000fe20005000000 */
[----:B------:R-:W-:Y:S01]  /*8180*/  MUFU.EX2 R54, R54 ;  /* 0x0000003600367308 */ /* 0x000fe20000000800 */
[----:B------:R-:W-:Y:S02]  /*8190*/  FMNMX.FTZ R69, R75, R72, !PT ;  /* 0x000000484b457209 */ /* 0x000fe40007810000 */
[----:B------:R-:W-:Y:S02]  /*81a0*/  FSEL R81, R10, RZ, P6 ;  /* 0x000000ff0a517208 */ /* 0x000fe40003000000 */
[----:B------:R-:W-:-:S03]  /*81b0*/  FMNMX.FTZ R69, R78, R69, !PT ;  /* 0x000000454e457209 */ /* 0x000fc60007810000 */
[----:B------:R-:W-:Y:S01]  /*81c0*/  FADD.FTZ R81, -R81, R4 ;  /* 0x0000000451517221 */ /* 0x000fe20000010100 */
[----:B------:R-:W-:Y:S01]  /*81d0*/  MUFU.EX2 R55, R55 ;  /* 0x0000003700377308 */ /* 0x000fe20000000800 */
[----:B------:R-:W0:Y:S07]  /*81e0*/  SHFL.BFLY PT, R72, R69, 0x2, 0x1f ;  /* 0x0c401f0045487f89 */ /* 0x000e2e00000e0000 */
[----:B------:R-:W-:Y:S08]  /*81f0*/  MUFU.EX2 R58, R58 ;  /* 0x0000003a003a7308 */ /* 0x000ff00000000800 */
[----:B------:R-:W-:Y:S08]  /*8200*/  MUFU.EX2 R59, R59 ;  /* 0x0000003b003b7308 */ /* 0x000ff00000000800 */
[----:B------:R-:W-:Y:S01]  /*8210*/  MUFU.EX2 R62, R62 ;  /* 0x0000003e003e7308 */ /* 0x000fe20000000800 */
[----:B0-----:R-:W-:Y:S01]  /*8220*/  FMNMX.FTZ R72, R69, R72, !PT ;  /* 0x0000004845487209 */ /* 0x001fe20007810000 */
[--C-:B------:R-:W-:Y:S01]  /*8230*/  FFMA.FTZ R69, R70, UR34, -R11.reuse ;  /* 0x0000002246457c23 */ /* 0x100fe2000801080b */
[----:B------:R-:W-:-:S03]  /*8240*/  FFMA.FTZ R70, R74, UR34, -R11 ;  /* 0x000000224a467c23 */ /* 0x000fc6000801080b */
[----:B------:R-:W0:Y:S02]  /*8250*/  SHFL.BFLY PT, R73, R72, 0x1, 0x1f ;  /* 0x0c201f0048497f89 */ /* 0x000e2400000e0000 */
[----:B------:R-:W-:Y:S08]  /*8260*/  MUFU.EX2 R63, R63 ;  /* 0x0000003f003f7308 */ /* 0x000ff00000000800 */
[----:B------:R-:W-:Y:S08]  /*8270*/  MUFU.EX2 R66, R66 ;  /* 0x0000004200427308 */ /* 0x000ff00000000800 */
[----:B------:R-:W-:Y:S01]  /*8280*/  MUFU.EX2 R67, R67 ;  /* 0x0000004300437308 */ /* 0x000fe20000000800 */
[----:B0-----:R-:W-:Y:S01]  /*8290*/  FMNMX.FTZ R11, R72, R73, !PT ;  /* 0x00000049480b7209 */ /* 0x001fe20007810000 */
[----:B------:R-:W-:-:S06]  /*82a0*/  FMUL.FTZ R73, R81, UR34 ;  /* 0x0000002251497c20 */ /* 0x000fcc0008410000 */
[----:B------:R-:W-:Y:S01]  /*82b0*/  MUFU.EX2 R72, R82 ;  /* 0x0000005200487308 */ /* 0x000fe20000000800 */
[C---:B------:R-:W-:Y:S01]  /*82c0*/  FSETP.NEU.FTZ.AND P2, PT, R11.reuse, -INF , PT ;  /* 0xff8000000b00780b */ /* 0x040fe20003f5d000 */
[----:B------:R-:W-:-:S03]  /*82d0*/  FMUL.FTZ R77, R11, UR34 ;  /* 0x000000220b4d7c20 */ /* 0x000fc60008410000 */
[----:B------:R-:W-:Y:S02]  /*82e0*/  FSEL R4, R11, RZ, P2 ;  /* 0x000000ff0b047208 */ /* 0x000fe40001000000 */
[----:B------:R-:W-:Y:S01]  /*82f0*/  FSEL R77, R77, RZ, P2 ;  /* 0x000000ff4d4d7208 */ /* 0x000fe20001000000 */
[----:B------:R-:W0:Y:S01]  /*8300*/  MUFU.EX2 R73, R73 ;  /* 0x0000004900497308 */ /* 0x000e220000000800 */
[----:B------:R-:W-:Y:S01]  /*8310*/  ISETP.GT.AND P2, PT, R0, UR57, PT ;  /* 0x0000003900007c0c */ /* 0x000fe2000bf44270 */
[----:B------:R-:W-:Y:S01]  /*8320*/  FADD.FTZ R4, -R4, R7 ;  /* 0x0000000704047221 */ /* 0x000fe20000010100 */
[----:B------:R-:W-:Y:S02]  /*8330*/  VIADD R0, R0, 0xffffffff ;  /* 0xffffffff00007836 */ /* 0x000fe40000000000 */
[--C-:B------:R-:W-:Y:S01]  /*8340*/  FFMA.FTZ R84, R13, UR34, -R77.reuse ;  /* 0x000000220d547c23 */ /* 0x100fe2000801084d */
[--C-:B------:R-:W-:Y:S01]  /*8350*/  FFMA.FTZ R13, R20, UR34, -R77.reuse ;  /* 0x00000022140d7c23 */ /* 0x100fe2000801084d */
[--C-:B------:R-:W-:Y:S01]  /*8360*/  FFMA.FTZ R74, R14, UR34, -R77.reuse ;  /* 0x000000220e4a7c23 */ /* 0x100fe2000801084d */
[--C-:B------:R-:W-:Y:S01]  /*8370*/  FFMA.FTZ R20, R21, UR34, -R77.reuse ;  /* 0x0000002215147c23 */ /* 0x100fe2000801084d */
[--C-:B------:R-:W-:Y:S01]  /*8380*/  FFMA.FTZ R21, R26, UR34, -R77.reuse ;  /* 0x000000221a157c23 */ /* 0x100fe2000801084d */
[--C-:B------:R-:W-:Y:S01]  /*8390*/  FFMA.FTZ R26, R46, UR34, -R77.reuse ;  /* 0x000000222e1a7c23 */ /* 0x100fe2000801084d */
[----:B------:R-:W-:Y:S01]  /*83a0*/  FMUL.FTZ R4, R4, UR34 ;  /* 0x0000002204047c20 */ /* 0x000fe20008410000 */
[--C-:B------:R-:W-:Y:S01]  /*83b0*/  FFMA.FTZ R46, R30, UR34, -R77.reuse ;  /* 0x000000221e2e7c23 */ /* 0x100fe2000801084d */
[--C-:B------:R-:W-:Y:S01]  /*83c0*/  FFMA.FTZ R81, R9, UR34, -R77.reuse ;  /* 0x0000002209517c23 */ /* 0x100fe2000801084d */
[----:B------:R-:W-:Y:S01]  /*83d0*/  IMAD.U32 R30, RZ, RZ, UR46 ;  /* 0x0000002eff1e7e24 */ /* 0x000fe2000f8e00ff */
[----:B------:R-:W-:Y:S01]  /*83e0*/  MUFU.EX2 R74, R74 ;  /* 0x0000004a004a7308 */ /* 0x000fe20000000800 */
[--C-:B------:R-:W-:Y:S01]  /*83f0*/  FFMA.FTZ R12, R12, UR34, -R77.reuse ;  /* 0x000000220c0c7c23 */ /* 0x100fe2000801084d */
[----:B------:R-:W-:Y:S01]  /*8400*/  FFMA.FTZ R83, R35, UR34, -R77 ;  /* 0x0000002223537c23 */ /* 0x000fe2000801084d */
[----:B0-----:R-:W-:Y:S01]  /*8410*/  FFMA.FTZ R7, R73, R3, R5 ;  /* 0x0000000349077223 */ /* 0x001fe20000010005 */
[----:B------:R-:W-:Y:S01]  /*8420*/  @!P1 LEA R30, R30, UR42, 0x3 ;  /* 0x0000002a1e1e9c11 */ /* 0x000fe2000f8e18ff */
[--C-:B------:R-:W-:Y:S01]  /*8430*/  FFMA.FTZ R35, R43, UR34, -R77.reuse ;  /* 0x000000222b237c23 */ /* 0x100fe2000801084d */
[--C-:B------:R-:W-:Y:S01]  /*8440*/  FFMA.FTZ R43, R49, UR34, -R77.reuse ;  /* 0x00000022312b7c23 */ /* 0x100fe2000801084d */
[----:B------:R-:W-:Y:S01]  /*8450*/  FFMA.FTZ R47, R47, UR34, -R77 ;  /* 0x000000222f2f7c23 */ /* 0x000fe2000801084d */
[----:B------:R0:W1:Y:S01]  /*8460*/  MUFU.EX2 R9, R4 ;  /* 0x0000000400097308 */ /* 0x0000620000000800 */
[----:B------:R-:W-:-:S02]  /*8470*/  @!P1 VIADD R30, R30, 0x2d860 ;  /* 0x0002d8601e1e9836 */ /* 0x000fc40000000000 */
[--C-:B------:R-:W-:Y:S01]  /*8480*/  FFMA.FTZ R34, R34, UR34, -R77.reuse ;  /* 0x0000002222227c23 */ /* 0x100fe2000801084d */
[--C-:B------:R-:W-:Y:S01]  /*8490*/  FFMA.FTZ R14, R39, UR34, -R77.reuse ;  /* 0x00000022270e7c23 */ /* 0x100fe2000801084d */
[--C-:B------:R-:W-:Y:S01]  /*84a0*/  FFMA.FTZ R39, R42, UR34, -R77.reuse ;  /* 0x000000222a277c23 */ /* 0x100fe2000801084d */
[--C-:B------:R-:W-:Y:S01]  /*84b0*/  FFMA.FTZ R42, R48, UR34, -R77.reuse ;  /* 0x00000022302a7c23 */ /* 0x100fe2000801084d */
[----:B------:R-:W-:Y:S01]  /*84c0*/  @!P1 PRMT R30, RZ, 0x654, R30 ;  /* 0x00000654ff1e9816 */ /* 0x000fe2000000001e */
[----:B------:R-:W-:Y:S01]  /*84d0*/  FFMA.FTZ R48, R53, UR34, -R77 ;  /* 0x0000002235307c23 */ /* 0x000fe2000801084d */
[----:B------:R-:W2:Y:S01]  /*84e0*/  MUFU.EX2 R81, R81 ;  /* 0x0000005100517308 */ /* 0x000ea20000000800 */
[----:B0-----:R-:W-:Y:S01]  /*84f0*/  FADD.FTZ R4, R6, R7 ;  /* 0x0000000706047221 */ /* 0x001fe20000010000 */
[----:B------:R0:W-:Y:S01]  /*8500*/  @!P1 SYNCS.ARRIVE.TRANS64.RED.A1T0 RZ, [R30+URZ], RZ ;  /* 0x000000ff1eff99a7 */ /* 0x0001e2000810043f */
[--C-:B------:R-:W-:Y:S01]  /*8510*/  FFMA.FTZ R3, R52, UR34, -R77.reuse ;  /* 0x0000002234037c23 */ /* 0x100fe2000801084d */
[--C-:B------:R-:W-:Y:S01]  /*8520*/  FFMA.FTZ R57, R57, UR34, -R77.reuse ;  /* 0x0000002239397c23 */ /* 0x100fe2000801084d */
[--C-:B------:R-:W-:Y:S01]  /*8530*/  FFMA.FTZ R52, R61, UR34, -R77.reuse ;  /* 0x000000223d347c23 */ /* 0x100fe2000801084d */
[--C-:B------:R-:W-:Y:S01]  /*8540*/  FFMA.FTZ R65, R65, UR34, -R77.reuse ;  /* 0x0000002241417c23 */ /* 0x100fe2000801084d */
[--C-:B------:R-:W-:Y:S01]  /*8550*/  FFMA.FTZ R68, R68, UR34, -R77.reuse ;  /* 0x0000002244447c23 */ /* 0x100fe2000801084d */
[----:B------:R3:W4:Y:S01]  /*8560*/  MUFU.EX2 R82, R12 ;  /* 0x0000000c00527308 */ /* 0x0007220000000800 */
[----:B-1----:R-:W-:Y:S01]  /*8570*/  FFMA.FTZ R2, R9, R2, R74 ;  /* 0x0000000209027223 */ /* 0x002fe2000001004a */
[----:B0-----:R-:W-:Y:S01]  /*8580*/  FADD.FTZ R30, R27, R4 ;  /* 0x000000041b1e7221 */ /* 0x001fe20000010000 */
[----:B------:R-:W-:Y:S01]  /*8590*/  F2FP.F16.F32.PACK_AB R4, R6, R5 ;  /* 0x000000050604723e */ /* 0x000fe200000000ff */
[--C-:B------:R-:W-:Y:S01]  /*85a0*/  FFMA.FTZ R76, R76, UR34, -R77.reuse ;  /* 0x000000224c4c7c23 */ /* 0x100fe2000801084d */
[C---:B------:R-:W-:Y:S01]  /*85b0*/  F2FP.F16.F32.PACK_AB R6, R31.reuse, R27 ;  /* 0x0000001b1f06723e */ /* 0x040fe200000000ff */
[----:B------:R-:W-:Y:S01]  /*85c0*/  FADD.FTZ R49, R31, R30 ;  /* 0x0000001e1f317221 */ /* 0x000fe20000010000 */
[--C-:B------:R-:W-:Y:S01]  /*85d0*/  FFMA.FTZ R79, R79, UR34, -R77.reuse ;  /* 0x000000224f4f7c23 */ /* 0x100fe2000801084d */
[----:B------:R-:W0:Y:S01]  /*85e0*/  MUFU.EX2 R84, R84 ;  /* 0x0000005400547308 */ /* 0x000e220000000800 */
[----:B--2---:R-:W-:Y:S01]  /*85f0*/  FADD.FTZ R5, R81, R2 ;  /* 0x0000000251057221 */ /* 0x004fe20000010000 */
[----:B---3--:R-:W-:Y:S01]  /*8600*/  FFMA.FTZ R12, R38, UR34, -R77 ;  /* 0x00000022260c7c23 */ /* 0x008fe2000801084d */
[----:B------:R-:W-:Y:S01]  /*8610*/  FADD.FTZ R38, R8, R49 ;  /* 0x0000003108267221 */ /* 0x000fe20000010000 */
[--C-:B------:R-:W-:Y:S01]  /*8620*/  FFMA.FTZ R2, R56, UR34, -R77.reuse ;  /* 0x0000002238027c23 */ /* 0x100fe2000801084d */
[--C-:B------:R-:W-:Y:S01]  /*8630*/  FFMA.FTZ R49, R64, UR34, -R77.reuse ;  /* 0x0000002240317c23 */ /* 0x100fe2000801084d */
[----:B------:R-:W-:Y:S01]  /*8640*/  FFMA.FTZ R80, R80, UR34, -R77 ;  /* 0x0000002250507c23 */ /* 0x000fe2000801084d */
[----:B------:R-:W-:Y:S01]  /*8650*/  FADD.FTZ R27, R15, R38 ;  /* 0x000000260f1b7221 */ /* 0x000fe20000010000 */
[----:B------:R-:W1:Y:S01]  /*8660*/  MUFU.EX2 R13, R13 ;  /* 0x0000000d000d7308 */ /* 0x000e620000000800 */
[----:B----4-:R-:W-:Y:S01]  /*8670*/  FADD.FTZ R7, R82, R5 ;  /* 0x0000000552077221 */ /* 0x010fe20000010000 */
[----:B------:R-:W-:Y:S01]  /*8680*/  F2FP.F16.F32.PACK_AB R5, R81, R74 ;  /* 0x0000004a5105723e */ /* 0x000fe200000000ff */
[----:B------:R-:W-:Y:S01]  /*8690*/  FADD.FTZ R38, R24, R27 ;  /* 0x0000001b18267221 */ /* 0x000fe20000010000 */
[--C-:B------:R-:W-:Y:S01]  /*86a0*/  FFMA.FTZ R27, R60, UR34, -R77.reuse ;  /* 0x000000223c1b7c23 */ /* 0x100fe2000801084d */
[--C-:B------:R-:W-:Y:S01]  /*86b0*/  FFMA.FTZ R75, R75, UR34, -R77.reuse ;  /* 0x000000224b4b7c23 */ /* 0x100fe2000801084d */
[----:B------:R-:W-:Y:S01]  /*86c0*/  FFMA.FTZ R77, R78, UR34, -R77 ;  /* 0x000000224e4d7c23 */ /* 0x000fe2000801084d */
[----:B------:R-:W-:Y:S01]  /*86d0*/  FADD.FTZ R53, R25, R38 ;  /* 0x0000002619357221 */ /* 0x000fe20000010000 */
[----:B------:R-:W2:Y:S01]  /*86e0*/  MUFU.EX2 R20, R20 ;  /* 0x0000001400147308 */ /* 0x000ea20000000800 */
[C---:B0-----:R-:W-:Y:S01]  /*86f0*/  FADD.FTZ R30, R84.reuse, R7 ;  /* 0x00000007541e7221 */ /* 0x041fe20000010000 */
[----:B------:R-:W-:Y:S01]  /*8700*/  F2FP.F16.F32.PACK_AB R7, R84, R82 ;  /* 0x000000525407723e */ /* 0x000fe200000000ff */
[----:B------:R-:W-:Y:S01]  /*8710*/  UMOV UR46, UR56 ;  /* 0x00000038002e7c82 */ /* 0x000fe20008000000 */
[----:B------:R-:W-:Y:S01]  /*8720*/  F2FP.F16.F32.PACK_AB R56, R55, R54 ;  /* 0x000000363738723e */ /* 0x000fe200000000ff */
[-C--:B------:R-:W-:Y:S01]  /*8730*/  FMUL.FTZ R88, R88, R73.reuse ;  /* 0x0000004958587220 */ /* 0x080fe20000410000 */
[----:B------:R-:W-:Y:S01]  /*8740*/  F2FP.F16.F32.PACK_AB R64, R63, R62 ;  /* 0x0000003e3f40723e */ /* 0x000fe200000000ff */
[----:B------:R0:W-:Y:S01]  /*8750*/  STSM.16.M88.4 [R17+0x21800], R4 ;  /* 0x0218000411007844 */ /* 0x0001e20000000200 */
[----:B------:R-:W3:Y:S01]  /*8760*/  MUFU.EX2 R21, R21 ;  /* 0x0000001500157308 */ /* 0x000ee20000000800 */
[----:B-1----:R-:W-:Y:S01]  /*8770*/  FADD.FTZ R31, R13, R30 ;  /* 0x0000001e0d1f7221 */ /* 0x002fe20000010000 */
[-C--:B------:R-:W-:Y:S01]  /*8780*/  FMUL.FTZ R89, R89, R73.reuse ;  /* 0x0000004959597220 */ /* 0x080fe20000410000 */
        /* <DEDUP_REMOVED lines=12> */
[----:B0-----:R-:W-:Y:S01]  /*8850*/  F2FP.F16.F32.PACK_AB R4, R15, R8 ;  /* 0x000000080f04723e */ /* 0x001fe200000000ff */
[----:B------:R-:W0:Y:S01]  /*8860*/  MUFU.EX2 R46, R46 ;  /* 0x0000002e002e7308 */ /* 0x000e220000000800 */
[----:B---3--:R-:W-:Y:S01]  /*8870*/  FADD.FTZ R31, R21, R30 ;  /* 0x0000001e151f7221 */ /* 0x008fe20000010000 */
[----:B------:R-:W-:Y:S01]  /*8880*/  FADD.FTZ R30, R28, R53 ;  /* 0x000000351c1e7221 */ /* 0x000fe20000010000 */
[----:B------:R-:W-:Y:S01]  /*8890*/  F2FP.F16.F32.PACK_AB R6, R25, R24 ;  /* 0x000000181906723e */ /* 0x000fe200000000ff */
[----:B------:R-:W-:Y:S01]  /*88a0*/  FMUL.FTZ R112, R112, R73 ;  /* 0x0000004970707220 */ /* 0x000fe20000410000 */
[----:B------:R-:W-:Y:S01]  /*88b0*/  F2FP.F16.F32.PACK_AB R5, R20, R13 ;  /* 0x0000000d1405723e */ /* 0x000fe200000000ff */
[C---:B------:R-:W-:Y:S01]  /*88c0*/  FADD.FTZ R53, R29.reuse, R30 ;  /* 0x0000001e1d357221 */ /* 0x040fe20000010000 */
[----:B------:R-:W-:Y:S01]  /*88d0*/  F2FP.F16.F32.PACK_AB R28, R29, R28 ;  /* 0x0000001c1d1c723e */ /* 0x000fe200000000ff */
[----:B------:R-:W2:Y:S01]  /*88e0*/  MUFU.EX2 R47, R47 ;  /* 0x0000002f002f7308 */ /* 0x000ea20000000800 */
        /* <DEDUP_REMOVED lines=8> */
[----:B0-----:R-:W-:Y:S01]  /*8970*/  FADD.FTZ R30, R46, R31 ;  /* 0x0000001f2e1e7221 */ /* 0x001fe20000010000 */
[----:B------:R-:W-:Y:S01]  /*8980*/  FADD.FTZ R38, R36, R53 ;  /* 0x0000003524267221 */ /* 0x000fe20000010000 */
[----:B------:R0:W-:Y:S01]  /*8990*/  STSM.16.M88.4 [R22], R4 ;  /* 0x0000000416007844 */ /* 0x0001e20000000200 */
[C---:B------:R-:W-:Y:S01]  /*89a0*/  F2FP.F16.F32.PACK_AB R36, R37.reuse, R36 ;  /* 0x000000242524723e */ /* 0x040fe200000000ff */
[-C--:B------:R-:W-:Y:S01]  /*89b0*/  FMUL.FTZ R120, R120, R73.reuse ;  /* 0x0000004978787220 */ /* 0x080fe20000410000 */
[----:B------:R-:W-:Y:S01]  /*89c0*/  FADD.FTZ R53, R37, R38 ;  /* 0x0000002625357221 */ /* 0x000fe20000010000 */
[----:B------:R-:W-:Y:S01]  /*89d0*/  F2FP.F16.F32.PACK_AB R38, R41, R40 ;  /* 0x000000282926723e */ /* 0x000fe200000000ff */
[----:B------:R-:W3:Y:S01]  /*89e0*/  MUFU.EX2 R83, R83 ;  /* 0x0000005300537308 */ /* 0x000ee20000000800 */
[C---:B--2---:R-:W-:Y:S01]  /*89f0*/  FADD.FTZ R31, R47.reuse, R30 ;  /* 0x0000001e2f1f7221 */ /* 0x044fe20000010000 */
[----:B------:R-:W-:Y:S01]  /*8a00*/  FADD.FTZ R8, R40, R53 ;  /* 0x0000003528087221 */ /* 0x000fe20000010000 */
[----:B------:R-:W-:Y:S01]  /*8a10*/  F2FP.F16.F32.PACK_AB R29, R47, R46 ;  /* 0x0000002e2f1d723e */ /* 0x000fe200000000ff */
[-C--:B------:R-:W-:Y:S01]  /*8a20*/  FMUL.FTZ R121, R121, R73.reuse ;  /* 0x0000004979797220 */ /* 0x080fe20000410000 */
[----:B------:R-:W-:Y:S01]  /*8a30*/  F2FP.F16.F32.PACK_AB R46, R51, R50 ;  /* 0x00000032332e723e */ /* 0x000fe200000000ff */
[----:B------:R-:W-:Y:S01]  /*8a40*/  FADD.FTZ R15, R41, R8 ;  /* 0x00000008290f7221 */ /* 0x000fe20000010000 */
[-C--:B------:R-:W-:Y:S01]  /*8a50*/  FMUL.FTZ R124, R124, R73.reuse ;  /* 0x000000497c7c7220 */ /* 0x080fe20000410000 */
[----:B------:R-:W2:Y:S01]  /*8a60*/  MUFU.EX2 R12, R12 ;  /* 0x0000000c000c7308 */ /* 0x000ea20000000800 */
[----:B-1----:R-:W-:Y:S01]  /*8a70*/  FADD.FTZ R30, R34, R31 ;  /* 0x0000001f221e7221 */ /* 0x002fe20000010000 */
[-C--:B------:R-:W-:Y:S01]  /*8a80*/  FMUL.FTZ R125, R125, R73.reuse ;  /* 0x000000497d7d7220 */ /* 0x080fe20000410000 */
[-C--:B------:R-:W-:Y:S01]  /*8a90*/  FMUL.FTZ R128, R128, R73.reuse ;  /* 0x0000004980807220 */ /* 0x080fe20000410000 */
[-C--:B------:R-:W-:Y:S01]  /*8aa0*/  FMUL.FTZ R129, R129, R73.reuse ;  /* 0x0000004981817220 */ /* 0x080fe20000410000 */
[-C--:B------:R-:W-:Y:S01]  /*8ab0*/  FMUL.FTZ R132, R132, R73.reuse ;  /* 0x0000004984847220 */ /* 0x080fe20000410000 */
[----:B------:R-:W-:Y:S01]  /*8ac0*/  FMUL.FTZ R133, R133, R73 ;  /* 0x0000004985857220 */ /* 0x000fe20000410000 */
[-C--:B------:R-:W-:Y:S01]  /*8ad0*/  FMUL.FTZ R90, R90, R9.reuse ;  /* 0x000000095a5a7220 */ /* 0x080fe20000410000 */
[----:B------:R-:W1:Y:S01]  /*8ae0*/  MUFU.EX2 R14, R14 ;  /* 0x0000000e000e7308 */ /* 0x000e620000000800 */
[----:B---3--:R-:W-:Y:S01]  /*8af0*/  FADD.FTZ R31, R83, R30 ;  /* 0x0000001e531f7221 */ /* 0x008fe20000010000 */
[----:B------:R-:W-:Y:S01]  /*8b00*/  F2FP.F16.F32.PACK_AB R30, R33, R32 ;  /* 0x00000020211e723e */ /* 0x000fe200000000ff */
[----:B------:R-:W-:Y:S01]  /*8b10*/  FADD.FTZ R32, R44, R15 ;  /* 0x0000000f2c207221 */ /* 0x000fe20000010000 */
[----:B------:R-:W-:Y:S01]  /*8b20*/  F2FP.F16.F32.PACK_AB R44, R45, R44 ;  /* 0x0000002c2d2c723e */ /* 0x000fe200000000ff */
[-C--:B------:R-:W-:Y:S01]  /*8b30*/  FMUL.FTZ R91, R91, R9.reuse ;  /* 0x000000095b5b7220 */ /* 0x080fe20000410000 */
[-C--:B------:R-:W-:Y:S01]  /*8b40*/  FMUL.FTZ R94, R94, R9.reuse ;  /* 0x000000095e5e7220 */ /* 0x080fe20000410000 */
[----:B------:R-:W-:Y:S01]  /*8b50*/  FADD.FTZ R15, R45, R32 ;  /* 0x000000202d0f7221 */ /* 0x000fe20000010000 */
[----:B------:R-:W3:Y:S01]  /*8b60*/  MUFU.EX2 R39, R39 ;  /* 0x0000002700277308 */ /* 0x000ee20000000800 */
[----:B--2---:R-:W-:Y:S01]  /*8b70*/  FADD.FTZ R31, R12, R31 ;  /* 0x0000001f0c1f7221 */ /* 0x004fe20000010000 */
[-C--:B------:R-:W-:Y:S01]  /*8b80*/  FMUL.FTZ R95, R95, R9.reuse ;  /* 0x000000095f5f7220 */ /* 0x080fe20000410000 */
[-C--:B------:R-:W-:Y:S01]  /*8b90*/  FMUL.FTZ R98, R98, R9.reuse ;  /* 0x0000000962627220 */ /* 0x080fe20000410000 */
[-C--:B------:R-:W-:Y:S01]  /*8ba0*/  FMUL.FTZ R99, R99, R9.reuse ;  /* 0x0000000963637220 */ /* 0x080fe20000410000 */
[-C--:B------:R-:W-:Y:S01]  /*8bb0*/  FMUL.FTZ R102, R102, R9.reuse ;  /* 0x0000000966667220 */ /* 0x080fe20000410000 */
[-C--:B------:R-:W-:Y:S01]  /*8bc0*/  FMUL.FTZ R103, R103, R9.reuse ;  /* 0x0000000967677220 */ /* 0x080fe20000410000 */
[-C--:B------:R-:W-:Y:S01]  /*8bd0*/  FMUL.FTZ R106, R106, R9.reuse ;  /* 0x000000096a6a7220 */ /* 0x080fe20000410000 */
[----:B------:R-:W2:Y:S01]  /*8be0*/  MUFU.EX2 R35, R35 ;  /* 0x0000002300237308 */ /* 0x000ea20000000800 */
[C---:B-1----:R-:W-:Y:S01]  /*8bf0*/  FADD.FTZ R24, R14.reuse, R31 ;  /* 0x0000001f0e187221 */ /* 0x042fe20000010000 */
[----:B------:R-:W-:Y:S01]  /*8c00*/  F2FP.F16.F32.PACK_AB R37, R14, R12 ;  /* 0x0000000c0e25723e */ /* 0x000fe200000000ff */
[-C--:B------:R-:W-:Y:S01]  /*8c10*/  FMUL.FTZ R107, R107, R9.reuse ;  /* 0x000000096b6b7220 */ /* 0x080fe20000410000 */
[----:B------:R-:W-:Y:S01]  /*8c20*/  F2FP.F16.F32.PACK_AB R31, R83, R34 ;  /* 0x00000022531f723e */ /* 0x000fe200000000ff */
[-C--:B------:R-:W-:Y:S01]  /*8c30*/  FMUL.FTZ R110, R110, R9.reuse ;  /* 0x000000096e6e7220 */ /* 0x080fe20000410000 */
[-C--:B------:R-:W-:Y:S01]  /*8c40*/  FMUL.FTZ R111, R111, R9.reuse ;  /* 0x000000096f6f7220 */ /* 0x080fe20000410000 */
[-C--:B------:R-:W-:Y:S01]  /*8c50*/  FMUL.FTZ R114, R114, R9.reuse ;  /* 0x0000000972727220 */ /* 0x080fe20000410000 */
[----:B------:R-:W1:Y:S01]  /*8c60*/  MUFU.EX2 R42, R42 ;  /* 0x0000002a002a7308 */ /* 0x000e620000000800 */
[----:B---3--:R-:W-:Y:S01]  /*8c70*/  FADD.FTZ R24, R39, R24 ;  /* 0x0000001827187221 */ /* 0x008fe20000010000 */
[----:B------:R-:W-:Y:S01]  /*8c80*/  STSM.16.M88.4 [R19], R28 ;  /* 0x0000001c13007844 */ /* 0x000fe20000000200 */
[-C--:B------:R-:W-:Y:S01]  /*8c90*/  FMUL.FTZ R115, R115, R9.reuse ;  /* 0x0000000973737220 */ /* 0x080fe20000410000 */
[-C--:B------:R-:W-:Y:S01]  /*8ca0*/  FMUL.FTZ R118, R118, R9.reuse ;  /* 0x0000000976767220 */ /* 0x080fe20000410000 */
[-C--:B------:R-:W-:Y:S01]  /*8cb0*/  FMUL.FTZ R119, R119, R9.reuse ;  /* 0x0000000977777220 */ /* 0x080fe20000410000 */
[-C--:B------:R-:W-:Y:S01]  /*8cc0*/  FMUL.FTZ R122, R122, R9.reuse ;  /* 0x000000097a7a7220 */ /* 0x080fe20000410000 */
[----:B------:R-:W-:Y:S01]  /*8cd0*/  FMUL.FTZ R123, R123, R9 ;  /* 0x000000097b7b7220 */ /* 0x000fe20000410000 */
[----:B------:R-:W3:Y:S01]  /*8ce0*/  MUFU.EX2 R43, R43 ;  /* 0x0000002b002b7308 */ /* 0x000ee20000000800 */
[C---:B--2---:R-:W-:Y:S01]  /*8cf0*/  FADD.FTZ R13, R35.reuse, R24 ;  /* 0x00000018230d7221 */ /* 0x044fe20000010000 */
[----:B------:R-:W-:Y:S01]  /*8d00*/  FADD.FTZ R24, R50, R15 ;  /* 0x0000000f32187221 */ /* 0x000fe20000010000 */
[----:B------:R-:W-:Y:S01]  /*8d10*/  F2FP.F16.F32.PACK_AB R39, R35, R39 ;  /* 0x000000272327723e */ /* 0x000fe200000000ff */
[-C--:B------:R-:W-:Y:S01]  /*8d20*/  FMUL.FTZ R126, R126, R9.reuse ;  /* 0x000000097e7e7220 */ /* 0x080fe20000410000 */
[-C--:B------:R-:W-:Y:S01]  /*8d30*/  FMUL.FTZ R127, R127, R9.reuse ;  /* 0x000000097f7f7220 */ /* 0x080fe20000410000 */
[----:B------:R-:W-:Y:S01]  /*8d40*/  FADD.FTZ R21, R51, R24 ;  /* 0x0000001833157221 */ /* 0x000fe20000010000 */
[-C--:B------:R-:W-:Y:S01]  /*8d50*/  FMUL.FTZ R130, R130, R9.reuse ;  /* 0x0000000982827220 */ /* 0x080fe20000410000 */
[----:B------:R-:W2:Y:S01]  /*8d60*/  MUFU.EX2 R3, R3 ;  /* 0x0000000300037308 */ /* 0x000ea20000000800 */
[----:B-1----:R-:W-:Y:S01]  /*8d70*/  FADD.FTZ R20, R42, R13 ;  /* 0x0000000d2a147221 */ /* 0x002fe20000010000 */
[----:B------:R-:W-:Y:S01]  /*8d80*/  STSM.16.M88.4 [R18], R36 ;  /* 0x0000002412007844 */ /* 0x000fe20000000200 */
[-C--:B------:R-:W-:Y:S01]  /*8d90*/  FMUL.FTZ R131, R131, R9.reuse ;  /* 0x0000000983837220 */ /* 0x080fe20000410000 */
[-C--:B------:R-:W-:Y:S01]  /*8da0*/  FMUL.FTZ R134, R134, R9.reuse ;  /* 0x0000000986867220 */ /* 0x080fe20000410000 */
[----:B------:R-:W-:-:S03]  /*8db0*/  FMUL.FTZ R135, R135, R9 ;  /* 0x0000000987877220 */ /* 0x000fc60000410000 */
[----:B------:R-:W1:Y:S01]  /*8dc0*/  MUFU.EX2 R48, R48 ;  /* 0x0000003000307308 */ /* 0x000e620000000800 */
[C---:B---3--:R-:W-:Y:S01]  /*8dd0*/  FADD.FTZ R20, R43.reuse, R20 ;  /* 0x000000142b147221 */ /* 0x048fe20000010000 */
[----:B------:R-:W-:-:S06]  /*8de0*/  F2FP.F16.F32.PACK_AB R45, R43, R42 ;  /* 0x0000002a2b2d723e */ /* 0x000fcc00000000ff */
[----:B------:R-:W3:Y:S01]  /*8df0*/  MUFU.EX2 R2, R2 ;  /* 0x0000000200027308 */ /* 0x000ee20000000800 */
[----:B--2---:R-:W-:Y:S01]  /*8e00*/  FADD.FTZ R15, R3, R20 ;  /* 0x00000014030f7221 */ /* 0x004fe20000010000 */
[----:B------:R-:W-:-:S04]  /*8e10*/  FADD.FTZ R20, R54, R21 ;  /* 0x0000001536147221 */ /* 0x000fc80000010000 */
[----:B------:R-:W-:Y:S02]  /*8e20*/  FADD.FTZ R21, R55, R20 ;  /* 0x0000001437157221 */ /* 0x000fe40000010000 */
[----:B------:R-:W2:Y:S01]  /*8e30*/  MUFU.EX2 R57, R57 ;  /* 0x0000003900397308 */ /* 0x000ea20000000800 */
[----:B-1----:R-:W-:Y:S01]  /*8e40*/  FADD.FTZ R15, R48, R15 ;  /* 0x0000000f300f7221 */ /* 0x002fe20000010000 */
[----:B0-----:R-:W-:Y:S01]  /*8e50*/  FADD.FTZ R6, R58, R21 ;  /* 0x000000153a067221 */ /* 0x001fe20000010000 */
[----:B------:R-:W-:Y:S02]  /*8e60*/  F2FP.F16.F32.PACK_AB R47, R48, R3 ;  /* 0x00000003302f723e */ /* 0x000fe400000000ff */
[C---:B------:R-:W-:Y:S01]  /*8e70*/  F2FP.F16.F32.PACK_AB R58, R59.reuse, R58 ;  /* 0x0000003a3b3a723e */ /* 0x040fe200000000ff */
[----:B------:R-:W-:Y:S02]  /*8e80*/  FADD.FTZ R7, R59, R6 ;  /* 0x000000063b077221 */ /* 0x000fe40000010000 */
[----:B------:R-:W0:Y:S01]  /*8e90*/  MUFU.EX2 R27, R27 ;  /* 0x0000001b001b7308 */ /* 0x000e220000000800 */
[----:B---3--:R-:W-:Y:S01]  /*8ea0*/  FADD.FTZ R4, R2, R15 ;  /* 0x0000000f02047221 */ /* 0x008fe20000010000 */
[----:B------:R-:W-:Y:S01]  /*8eb0*/  FADD.FTZ R6, R62, R7 ;  /* 0x000000073e067221 */ /* 0x000fe20000010000 */
[----:B------:R-:W-:Y:S05]  /*8ec0*/  STSM.16.M88.4 [R17+0x27800], R44 ;  /* 0x0278002c11007844 */ /* 0x000fea0000000200 */
[----:B------:R-:W1:Y:S01]  /*8ed0*/  MUFU.EX2 R52, R52 ;  /* 0x0000003400347308 */ /* 0x000e620000000800 */
[C---:B--2---:R-:W-:Y:S01]  /*8ee0*/  FADD.FTZ R4, R57.reuse, R4 ;  /* 0x0000000439047221 */ /* 0x044fe20000010000 */
[----:B------:R-:W-:-:S06]  /*8ef0*/  F2FP.F16.F32.PACK_AB R57, R57, R2 ;  /* 0x000000023939723e */ /* 0x000fcc00000000ff */
[----:B------:R-:W2:Y:S01]  /*8f00*/  MUFU.EX2 R49, R49 ;  /* 0x0000003100317308 */ /* 0x000ea20000000800 */
[----:B0-----:R-:W-:-:S07]  /*8f10*/  FADD.FTZ R5, R27, R4 ;  /* 0x000000041b057221 */ /* 0x001fce0000010000 */
[----:B------:R-:W0:Y:S01]  /*8f20*/  MUFU.EX2 R8, R65 ;  /* 0x0000004100087308 */ /* 0x000e220000000800 */
[C---:B-1----:R-:W-:Y:S01]  /*8f30*/  FADD.FTZ R4, R52.reuse, R5 ;  /* 0x0000000534047221 */ /* 0x042fe20000010000 */
[----:B------:R-:W-:Y:S01]  /*8f40*/  FADD.FTZ R5, R63, R6 ;  /* 0x000000063f057221 */ /* 0x000fe20000010000 */
[----:B------:R-:W-:-:S05]  /*8f50*/  F2FP.F16.F32.PACK_AB R59, R52, R27 ;  /* 0x0000001b343b723e */ /* 0x000fca00000000ff */
[----:B------:R-:W1:Y:S01]  /*8f60*/  MUFU.EX2 R69, R69 ;  /* 0x0000004500457308 */ /* 0x000e620000000800 */
[----:B--2---:R-:W-:Y:S01]  /*8f70*/  FADD.FTZ R3, R49, R4 ;  /* 0x0000000431037221 */ /* 0x004fe20000010000 */
[----:B------:R-:W-:Y:S01]  /*8f80*/  FADD.FTZ R4, R66, R5 ;  /* 0x0000000542047221 */ /* 0x000fe20000010000 */
[C---:B------:R-:W-:Y:S01]  /*8f90*/  F2FP.F16.F32.PACK_AB R66, R67.reuse, R66 ;  /* 0x000000424342723e */ /* 0x040fe200000000ff */
[----:B------:R-:W-:Y:S02]  /*8fa0*/  STSM.16.M88.4 [R23], R56 ;  /* 0x0000003817007844 */ /* 0x000fe40000000200 */
[----:B------:R-:W-:Y:S02]  /*8fb0*/  FADD.FTZ R6, R67, R4 ;  /* 0x0000000443067221 */ /* 0x000fe40000010000 */
[----:B------:R-:W2:Y:S01]  /*8fc0*/  MUFU.EX2 R68, R68 ;  /* 0x0000004400447308 */ /* 0x000ea20000000800 */
[C---:B0-----:R-:W-:Y:S01]  /*8fd0*/  FADD.FTZ R3, R8.reuse, R3 ;  /* 0x0000000308037221 */ /* 0x041fe20000010000 */
[----:B------:R-:W-:-:S06]  /*8fe0*/  F2FP.F16.F32.PACK_AB R65, R8, R49 ;  /* 0x000000310841723e */ /* 0x000fcc00000000ff */
        /* <DEDUP_REMOVED lines=8> */
[----:B------:R-:W-:Y:S02]  /*9070*/  F2FP.F16.F32.PACK_AB R67, R13, R68 ;  /* 0x000000440d43723e */ /* 0x000fe400000000ff */
[----:B------:R-:W-:-:S03]  /*9080*/  F2FP.F16.F32.PACK_AB R4, R71, R69 ;  /* 0x000000454704723e */ /* 0x000fc600000000ff */
[----:B------:R-:W-:Y:S01]  /*9090*/  STSM.16.M88.4 [R19+0x6000], R64 ;  /* 0x0060004013007844 */ /* 0x000fe20000000200 */
[----:B------:R-:W1:Y:S01]  /*90a0*/  MUFU.EX2 R80, R80 ;  /* 0x0000005000507308 */ /* 0x000e620000000800 */
[----:B--2---:R-:W-:Y:S01]  /*90b0*/  F2FP.F16.F32.PACK_AB R6, R72, R70 ;  /* 0x000000464806723e */ /* 0x004fe200000000ff */
[----:B------:R-:W-:-:S06]  /*90c0*/  FADD.FTZ R15, R70, R15 ;  /* 0x0000000f460f7221 */ /* 0x000fcc0000010000 */
[----:B------:R-:W2:Y:S01]  /*90d0*/  MUFU.EX2 R12, R75 ;  /* 0x0000004b000c7308 */ /* 0x000ea20000000800 */
[----:B0-----:R-:W-:-:S07]  /*90e0*/  FADD.FTZ R3, R20, R3 ;  /* 0x0000000314037221 */ /* 0x001fce0000010000 */
[----:B------:R-:W0:Y:S01]  /*90f0*/  MUFU.EX2 R77, R77 ;  /* 0x0000004d004d7308 */ /* 0x000e220000000800 */
[C---:B-1----:R-:W-:Y:S01]  /*9100*/  F2FP.F16.F32.PACK_AB R5, R80.reuse, R20 ;  /* 0x000000145005723e */ /* 0x042fe200000000ff */
[----:B------:R-:W-:-:S04]  /*9110*/  FADD.FTZ R3, R80, R3 ;  /* 0x0000000350037221 */ /* 0x000fc80000010000 */
[----:B--2---:R-:W-:Y:S01]  /*9120*/  FADD.FTZ R2, R12, R3 ;  /* 0x000000030c027221 */ /* 0x004fe20000010000 */
[----:B------:R-:W-:Y:S01]  /*9130*/  FADD.FTZ R3, R72, R15 ;  /* 0x0000000f48037221 */ /* 0x000fe20000010000 */
[C---:B0-----:R-:W-:Y:S02]  /*9140*/  F2FP.F16.F32.PACK_AB R7, R77.reuse, R12 ;  /* 0x0000000c4d07723e */ /* 0x041fe400000000ff */
[----:B------:R-:W-:-:S03]  /*9150*/  FADD.FTZ R2, R77, R2 ;  /* 0x000000024d027221 */ /* 0x000fc60000010000 */
[----:B------:R0:W-:Y:S01]  /*9160*/  STSM.16.M88.4 [R18+0x6000], R4 ;  /* 0x0060000412007844 */ /* 0x0001e20000000200 */
[----:B------:R1:W-:Y:S06]  /*9170*/  MEMBAR.ALL.CTA ;  /* 0x0000000000007992 */ /* 0x0003ec0000008000 */
[----:B-1----:R-:W1:Y:S01]  /*9180*/  FENCE.VIEW.ASYNC.S ;  /* 0x00000000000073c6 */ /* 0x002e620000000000 */
[----:B0-----:R-:W-:Y:S02]  /*9190*/  IMAD.MOV.U32 R4, RZ, RZ, R10 ;  /* 0x000000ffff047224 */ /* 0x001fe400078e000a */
[----:B------:R-:W-:Y:S01]  /*91a0*/  IMAD.MOV.U32 R7, RZ, RZ, R11 ;  /* 0x000000ffff077224 */ /* 0x000fe200078e000b */
[----:B-1----:R-:W-:Y:S01]  /*91b0*/  NOP ;  /* 0x0000000000007918 */ /* 0x002fe20000000000 */
[----:B------:R-:W-:Y:S05]  /*91c0*/  @P2 BRA `(.L_x_1113) ;  /* 0xffffffc400bc2947 */ /* 0x000fea000383ffff */
[----:B------:R-:W-:Y:S01]  /*91d0*/  IMAD.MOV.U32 R7, RZ, RZ, R11 ;  /* 0x000000ffff077224 */ /* 0x000fe200078e000b */
[----:B------:R-:W-:Y:S01]  /*91e0*/  UMOV UR46, UR56 ;  /* 0x00000038002e7c82 */ /* 0x000fe20008000000 */
[----:B------:R-:W-:Y:S01]  /*91f0*/  IMAD.MOV.U32 R4, RZ, RZ, R10 ;  /* 0x000000ffff047224 */ /* 0x000fe200078e000a */
[----:B------:R-:W-:-:S06]  /*9200*/  UMOV UR49, UR55 ;  /* 0x0000003700317c82 */ /* 0x000fcc0008000000 */
.L_x_1096:
[----:B------:R-:W-:Y:S01]  /*9210*/  ULDC UR6, c[0x0][0x448] ;  /* 0x0001120000067ab9 */ /* 0x000fe20000000800 */
[----:B------:R-:W-:Y:S01]  /*9220*/  ULDC UR18, c[0x0][0x9e4] ;  /* 0x0002790000127ab9 */ /* 0x000fe20000000800 */
[----:B------:R-:W-:Y:S02]  /*9230*/  UISETP.NE.AND UP0, UPT, UR6, 0x1, UPT ;  /* 0x000000010600788c */ /* 0x000fe4000bf05270 */
[----:B------:R-:W-:Y:S02]  /*9240*/  UISETP.GE.AND UP1, UPT, UR18, 0x1, UPT ;  /* 0x000000011200788c */ /* 0x000fe4000bf26270 */
[----:B------:R-:W-:Y:S02]  /*9250*/  UIADD3 UR10, UR39, 0xbf, URZ ;  /* 0x000000bf270a7890 */ /* 0x000fe4000fffe03f */
[----:B------:R-:W-:Y:S02]  /*9260*/  UIADD3 UR11, UR38, 0x1, -UR45 ;  /* 0x00000001260b7890 */ /* 0x000fe4000fffe82d */
[----:B------:R-:W-:Y:S01]  /*9270*/  PLOP3.LUT P5, PT, PT, PT, UP1, 0x80, 0x0 ;  /* 0x000000000000781c */ /* 0x000fe20003faf018 */
[----:B------:R-:W-:-:S02]  /*9280*/  ULDC UR15, c[0x0][0x9dc] ;  /* 0x00027700000f7ab9 */ /* 0x000fc40000000800 */
[----:B------:R-:W-:Y:S01]  /*9290*/  @UP0 ULDC UR6, c[0x0][0x44c] ;  /* 0x0001130000060ab9 */ /* 0x000fe20000000800 */
[----:B------:R-:W-:Y:S01]  /*92a0*/  @UP0 ULDC UR14, c[0x0][0x450] ;  /* 0x00011400000e0ab9 */ /* 0x000fe20000000800 */
[----:B------:R-:W-:-:S04]  /*92b0*/  UIMAD.WIDE.U32 UR6, UR10, UR6, URZ ;  /* 0x000000060a0672a5 */ /* 0x000fc8000f8e003f */
[----:B------:R-:W-:-:S04]  /*92c0*/  @UP0 USHF.R.U32.HI UR10, URZ, UR14, UR7 ;  /* 0x0000000e3f0a0299 */ /* 0x000fc80008011607 */
[----:B------:R-:W-:-:S04]  /*92d0*/  UIADD3 UR10, UR11, UR10, URZ ;  /* 0x0000000a0b0a7290 */ /* 0x000fc8000fffe03f */
[----:B------:R-:W-:Y:S01]  /*92e0*/  UIADD3 UR15, UR10, -UR15, URZ ;  /* 0x8000000f0a0f7290 */ /* 0x000fe2000fffe03f */
[----:B------:R-:W-:Y:S11]  /*92f0*/  @!P5 BRA `(.L_x_1114) ;  /* 0x000000000048d947 */ /* 0x000ff60003800000 */
[----:B------:R-:W-:Y:S02]  /*9300*/  UMOV UR14, UR10 ;  /* 0x0000000a000e7c82 */ /* 0x000fe40008000000 */
        /* <DEDUP_REMOVED lines=10> */
.L_x_1115:
[----:B------:R-:W-:-:S11]  /*93b0*/  UISETP.NE.AND UP1, UPT, UR18, 0x1, UPT ;  /* 0x000000011200788c */ /* 0x000fd6000bf25270 */
[----:B------:R-:W-:Y:S02]  /*93c0*/  @UP1 ULDC.64 UR6, c[0x0][0x9e8] ;  /* 0x00027a0000061ab9 */ /* 0x000fe40000000a00 */
[----:B------:R-:W-:-:S04]  /*93d0*/  UIMAD.WIDE.U32 UR10, UR14, UR6, URZ ;  /* 0x000000060e0a72a5 */ /* 0x000fc8000f8e003f */
[----:B------:R-:W-:-:S12]  /*93e0*/  @UP1 USHF.R.U32.HI UR14, URZ, UR7, UR11 ;  /* 0x000000073f0e1299 */ /* 0x000fd8000801160b */
.L_x_1116:
[----:B------:R-:W-:-:S04]  /*93f0*/  UIMAD UR14, UR14, UR18, URZ ;  /* 0x000000120e0e72a4 */ /* 0x000fc8000f8e023f */
[----:B------:R-:W-:-:S04]  /*9400*/  UISETP.LT.AND UP1, UPT, UR15, UR14, UPT ;  /* 0x0000000e0f00728c */ /* 0x000fc8000bf21270 */
[----:B------:R-:W-:-:S12]  /*9410*/  USEL UR15, UR15, UR14, !UP1 ;  /* 0x0000000e0f0f7287 */ /* 0x000fd8000c800000 */
.L_x_1114:
[----:B------:R-:W-:-:S04]  /*9420*/  UIADD3 UR15, UR15, 0x7f, URZ ;  /* 0x0000007f0f0f7890 */ /* 0x000fc8000fffe03f */
[----:B------:R-:W-:-:S04]  /*9430*/  USHF.R.S32.HI UR6, URZ, 0x1f, UR15 ;  /* 0x0000001f3f067899 */ /* 0x000fc8000801140f */
[----:B------:R-:W-:-:S04]  /*9440*/  ULEA.HI UR6, UR6, UR15, URZ, 0x7 ;  /* 0x0000000f06067291 */ /* 0x000fc8000f8f383f */
[----:B------:R-:W-:-:S04]  /*9450*/  USHF.R.S32.HI UR6, URZ, 0x7, UR6 ;  /* 0x000000073f067899 */ /* 0x000fc80008011406 */
[----:B------:R-:W-:-:S04]  /*9460*/  UISETP.LT.AND UP1, UPT, UR37, UR6, UPT ;  /* 0x000000062500728c */ /* 0x000fc8000bf21270 */
[----:B------:R-:W-:-:S06]  /*9470*/  USEL UR52, UR37, UR6, !UP1 ;  /* 0x0000000625347287 */ /* 0x000fcc000c800000 */
[----:B------:R-:W-:-:S13]  /*9480*/  ISETP.GE.AND P2, PT, R0, UR52, PT ;  /* 0x0000003400007c0c */ /* 0x000fda000bf46270 */
[----:B------:R-:W-:Y:S05]  /*9490*/  @!P2 BRA `(.L_x_1117) ;  /* 0x000000280028a947 */ /* 0x000fea0003800000 */
[----:B------:R-:W-:Y:S01]  /*94a0*/  IMAD.MOV.U32 R6, RZ, RZ, R7 ;  /* 0x000000ffff067224 */ /* 0x000fe200078e0007 */
[----:B------:R-:W-:Y:S01]  /*94b0*/  UMOV UR28, UR49 ;  /* 0x00000031001c7c82 */ /* 0x000fe20008000000 */
[----:B------:R-:W-:Y:S01]  /*94c0*/  IMAD.MOV.U32 R5, RZ, RZ, R4 ;  /* 0x000000ffff057224 */ /* 0x000fe200078e0004 */
[----:B------:R-:W-:Y:S01]  /*94d0*/  UMOV UR53, UR46 ;  /* 0x0000002e00357c82 */ /* 0x000fe20008000000 */
[----:B------:R-:W-:Y:S01]  /*94e0*/  ULDC UR35, c[0x0][0x9d8] ;  /* 0x0002760000237ab9 */ /* 0x000fe20000000800 */
[----:B------:R-:W-:-:S05]  /*94f0*/  ULDC UR34, c[0x0][0x988] ;  /* 0x0002620000227ab9 */ /* 0x000fca0000000800 */
.L_x_1126:
        /* <DEDUP_REMOVED lines=9> */
.L_x_1119:
[----:B------:R-:W-:Y:S01]  /*9590*/  ULEA UR6, UR46, UR42, 0x3 ;  /* 0x0000002a2e067291 */ /* 0x000fe2000f8e183f */
[----:B------:R-:W-:-:S05]  /*95a0*/  IMAD.U32 R4, RZ, RZ, UR49 ;  /* 0x00000031ff047e24 */ /* 0x000fca000f8e00ff */
[----:B------:R-:W-:-:S04]  /*95b0*/  SHF.L.U32 R4, R4, 0x1f, RZ ;  /* 0x0000001f04047819 */ /* 0x000fc800000006ff */
[----:B------:R1:W2:Y:S01]  /*95c0*/  SYNCS.PHASECHK.TRANS64.TRYWAIT P2, [UR6+0x2d830], R4 ;  /* 0x02d83004ff0075a7 */ /* 0x0002a20008040146 */
[----:B------:R-:W-:Y:S05]  /*95d0*/  @!P0 BRA `(.L_x_1120) ;  /* 0x0000000000048947 */ /* 0x000fea0003800000 */
[----:B------:R-:W-:Y:S01]  /*95e0*/  BPT.TRAP 0x1 ;  /* 0x000000040000795c */ /* 0x000fe20000300000 */
.L_x_1120:
[----:B--2---:R-:W-:Y:S05]  /*95f0*/  @P2 BRA `(.L_x_1118) ;  /* 0x0000000000082947 */ /* 0x004fea0003800000 */
[----:B------:R-:W2:Y:S02]  /*9600*/  SYNCS.PHASECHK.TRANS64.TRYWAIT P2, [UR6+0x2d830], R4 ;  /* 0x02d83004ff0075a7 */ /* 0x000ea40008040146 */
[----:B--2---:R-:W-:Y:S05]  /*9610*/  @!P2 BRA `(.L_x_1121) ;  /* 0x000000ec00c8a947 */ /* 0x004fea0003800000 */
.L_x_1118:
        /* <DEDUP_REMOVED lines=37> */
.L_x_1123:
[----:B------:R-:W-:Y:S01]  /*9870*/  ULEA UR6, UR53, UR42, 0x3 ;  /* 0x0000002a35067291 */ /* 0x000fe2000f8e183f */
[----:B------:R-:W-:-:S05]  /*9880*/  IMAD.U32 R4, RZ, RZ, UR28 ;  /* 0x0000001cff047e24 */ /* 0x000fca000f8e00ff */
[----:B------:R-:W-:-:S04]  /*9890*/  SHF.L.U32 R4, R4, 0x1f, RZ ;  /* 0x0000001f04047819 */ /* 0x000fc800000006ff */
[----:B------:R0:W1:Y:S01]  /*98a0*/  SYNCS.PHASECHK.TRANS64.TRYWAIT P2, [UR6+0x2d850], R4 ;  /* 0x02d85004ff0075a7 */ /* 0x0000620008040146 */
[----:B------:R-:W-:Y:S05]  /*98b0*/  @!P0 BRA `(.L_x_1124) ;  /* 0x0000000000048947 */ /* 0x000fea0003800000 */
[----:B------:R-:W-:Y:S01]  /*98c0*/  BPT.TRAP 0x1 ;  /* 0x000000040000795c */ /* 0x000fe20000300000 */
.L_x_1124:
[----:B-1----:R-:W-:Y:S05]  /*98d0*/  @P2 BRA `(.L_x_1122) ;  /* 0x0000000000082947 */ /* 0x002fea0003800000 */
[----:B------:R-:W1:Y:S02]  /*98e0*/  SYNCS.PHASECHK.TRANS64.TRYWAIT P2, [UR6+0x2d850], R4 ;  /* 0x02d85004ff0075a7 */ /* 0x000e640008040146 */
[----:B-1----:R-:W-:Y:S05]  /*98f0*/  @!P2 BRA `(.L_x_1125) ;  /* 0x000000ec0028a947 */ /* 0x002fea0003800000 */
.L_x_1122:
[----:B------:R-:W-:Y:S01]  /*9900*/  UIADD3 UR6, UR42, 0x400, URZ ;  /* 0x000004002a067890 */ /* 0x000fe2000fffe03f */
[----:B------:R-:W-:Y:S01]  /*9910*/  WARPGROUP.ARRIVE ;  /* 0x00000000000079c5 */ /* 0x000fe20000000000 */
[----:B------:R-:W-:Y:S01]  /*9920*/  UMOV UR29, 0x40000040 ;  /* 0x40000040001d7882 */ /* 0x000fe20000000000 */
[----:B------:R-:W-:Y:S01]  /*9930*/  UMOV UR31, 0x80000020 ;  /* 0x80000020001f7882 */ /* 0x000fe20000000000 */
[----:B------:R-:W-:Y:S01]  /*9940*/  USHF.R.U32.HI UR6, URZ, 0x4, UR6 ;  /* 0x000000043f067899 */ /* 0x000fe20008011606 */
[----:B-1----:R-:W-:Y:S01]  /*9950*/  FMUL.FTZ R7, R24, UR35 ;  /* 0x0000002318077c20 */ /* 0x002fe20008410000 */
        /* <DEDUP_REMOVED lines=84> */
[----:B0-----:R-:W-:-:S07]  /*9ea0*/  FMNMX.FTZ R4, R31, R4, !PT ;  /* 0x000000041f047209 */ /* 0x001fce0007810000 */
[----:B------:R-:W0:Y:S01]  /*9eb0*/  MUFU.TANH R37, R37 ;  /* 0x0000002500257308 */ /* 0x000e220000002400 */
[----:B---3--:R-:W-:-:S07]  /*9ec0*/  FMNMX.FTZ R4, R33, R4, !PT ;  /* 0x0000000421047209 */ /* 0x008fce0007810000 */
[----:B------:R-:W3:Y:S01]  /*9ed0*/  MUFU.TANH R38, R38 ;  /* 0x0000002600267308 */ /* 0x000ee20000002400 */
[----:B--2---:R-:W-:Y:S02]  /*9ee0*/  FMNMX.FTZ R4, R35, R4, !PT ;  /* 0x0000000423047209 */ /* 0x004fe40007810000 */
[----:B-1----:R-:W-:Y:S02]  /*9ef0*/  SHF.R.U32.HI R149, RZ, 0x7, R150 ;  /* 0x00000007ff957819 */ /* 0x002fe40000011696 */
[----:B------:R-:W-:-:S03]  /*9f00*/  ISETP.GE.U32.AND P2, PT, R150, 0x180, PT ;  /* 0x000001809600780c */ /* 0x000fc60003f46070 */
[----:B------:R-:W1:Y:S01]  /*9f10*/  MUFU.TANH R41, R41 ;  /* 0x0000002900297308 */ /* 0x000e620000002400 */
[----:B0-----:R-:W-:Y:S01]  /*9f20*/  FMNMX.FTZ R59, R37, R4, !PT ;  /* 0x00000004253b7209 */ /* 0x001fe20007810000 */
[----:B------:R-:W-:Y:S02]  /*9f30*/  WARPGROUP.DEPBAR.LE gsb0, 0x0 ;  /* 0x00008000000079c5 */ /* 0x000fe40000010000 */
[----:B------:R-:W-:-:S04]  /*9f40*/  WARPGROUP.ARRIVE ;  /* 0x00000000000079c5 */ /* 0x000fc80000000000 */
[----:B------:R-:W0:Y:S01]  /*9f50*/  MUFU.TANH R43, R43 ;  /* 0x0000002b002b7308 */ /* 0x000e220000002400 */
[----:B---3--:R-:W-:Y:S01]  /*9f60*/  FMNMX.FTZ R4, R38, R59, !PT ;  /* 0x0000003b26047209 */ /* 0x008fe20007810000 */
[----:B------:R-:W-:Y:S01]  /*9f70*/  FMUL.FTZ R59, R76, UR35 ;  /* 0x000000234c3b7c20 */ /* 0x000fe20008410000 */
[----:B------:R-:W-:Y:S01]  /*9f80*/  FMUL.FTZ R76, R87, UR35 ;  /* 0x00000023574c7c20 */ /* 0x000fe20008410000 */
[----:B------:R-:W-:Y:S01]  /*9f90*/  HGMMA.64x96x16.F32 R88, gdesc[UR28].tnspB, R88, gsb0 ;  /* 0x416000001c5879f0 */ /* 0x000fe20008000858 */
[----:B------:R-:W-:Y:S02]  /*9fa0*/  UIADD3 UR28, UR6, 0x4, URZ ;  /* 0x00000004061c7890 */ /* 0x000fe4000fffe03f */
[----:B------:R-:W-:Y:S01]  /*9fb0*/  UIADD3 UR30, UR7, 0x80, URZ ;  /* 0x00000080071e7890 */ /* 0x000fe2000fffe03f */
[----:B------:R-:W2:Y:S01]  /*9fc0*/  MUFU.TANH R45, R45 ;  /* 0x0000002d002d7308 */ /* 0x000ea20000002400 */
[----:B------:R-:W-:Y:S01]  /*9fd0*/  UMOV UR29, 0x40000040 ;  /* 0x40000040001d7882 */ /* 0x000fe20000000000 */
[----:B------:R-:W-:Y:S01]  /*9fe0*/  UMOV UR31, 0x80000020 ;  /* 0x80000020001f7882 */ /* 0x000fe20000000000 */
[----:B-1----:R-:W-:-:S05]  /*9ff0*/  FMNMX.FTZ R4, R41, R4, !PT ;  /* 0x0000000429047209 */ /* 0x002fca0007810000 */
[----:B------:R-:W1:Y:S01]  /*a000*/  MUFU.TANH R46, R46 ;  /* 0x0000002e002e7308 */ /* 0x000e620000002400 */
[----:B0-----:R-:W-:-:S07]  /*a010*/  FMNMX.FTZ R4, R43, R4, !PT ;  /* 0x000000042b047209 */ /* 0x001fce0007810000 */
[----:B------:R-:W0:Y:S01]  /*a020*/  MUFU.TANH R49, R49 ;  /* 0x0000003100317308 */ /* 0x000e220000002400 */
[----:B--2---:R-:W-:-:S07]  /*a030*/  FMNMX.FTZ R61, R45, R4, !PT ;  /* 0x000000042d3d7209 */ /* 0x004fce0007810000 */
[----:B------:R-:W2:Y:S01]  /*a040*/  MUFU.TANH R50, R50 ;  /* 0x0000003200327308 */ /* 0x000ea20000002400 */
[----:B-1----:R-:W-:Y:S01]  /*a050*/  FMNMX.FTZ R4, R46, R61, !PT ;  /* 0x0000003d2e047209 */ /* 0x002fe20007810000 */
[----:B------:R-:W-:-:S06]  /*a060*/  FMUL.FTZ R61, R80, UR35 ;  /* 0x00000023503d7c20 */ /* 0x000fcc0008410000 */
        /* <DEDUP_REMOVED lines=16> */
[----:B--2---:R-:W-:Y:S01]  /*a170*/  FMNMX.FTZ R4, R58, R65, !PT ;  /* 0x000000413a047209 */ /* 0x004fe20007810000 */
[----:B------:R-:W-:Y:S01]  /*a180*/  FMUL.FTZ R65, R66, UR35 ;  /* 0x0000002342417c20 */ /* 0x000fe20008410000 */
[----:B------:R-:W-:Y:S01]  /*a190*/  FMUL.FTZ R66, R67, UR35 ;  /* 0x0000002343427c20 */ /* 0x000fe20008410000 */
[----:B------:R-:W-:Y:S01]  /*a1a0*/  FMUL.FTZ R67, R70, UR35 ;  /* 0x0000002346437c20 */ /* 0x000fe20008410000 */
[----:B------:R-:W-:Y:S01]  /*a1b0*/  FMUL.FTZ R70, R75, UR35 ;  /* 0x000000234b467c20 */ /* 0x000fe20008410000 */
[----:B------:R-:W-:Y:S02]  /*a1c0*/  FMUL.FTZ R75, R86, UR35 ;  /* 0x00000023564b7c20 */ /* 0x000fe40008410000 */
[----:B------:R-:W2:Y:S01]  /*a1d0*/  MUFU.TANH R61, R61 ;  /* 0x0000003d003d7308 */ /* 0x000ea20000002400 */
[----:B-1----:R-:W-:Y:S01]  /*a1e0*/  FMNMX.FTZ R69, R59, R4, !PT ;  /* 0x000000043b457209 */ /* 0x002fe20007810000 */
[----:B------:R-:W-:-:S02]  /*a1f0*/  WARPGROUP.DEPBAR.LE gsb0, 0x0 ;  /* 0x00008000000079c5 */ /* 0x000fc40000010000 */
        /* <DEDUP_REMOVED lines=13> */
[----:B0-----:R-:W-:Y:S01]  /*a2d0*/  FMNMX.FTZ R4, R64, R69, !PT ;  /* 0x0000004540047209 */ /* 0x001fe20007810000 */
[----:B------:R-:W-:Y:S01]  /*a2e0*/  FMUL.FTZ R69, R74, UR35 ;  /* 0x000000234a457c20 */ /* 0x000fe20008410000 */
[----:B------:R-:W-:-:S05]  /*a2f0*/  FMUL.FTZ R74, R83, UR35 ;  /* 0x00000023534a7c20 */ /* 0x000fca0008410000 */
[----:B------:R-:W0:Y:S01]  /*a300*/  MUFU.TANH R10, R10 ;  /* 0x0000000a000a7308 */ /* 0x000e220000002400 */
[----:B--2---:R-:W-:-:S05]  /*a310*/  FMNMX.FTZ R4, R63, R4, !PT ;  /* 0x000000043f047209 */ /* 0x004fca0007810000 */
[----:B------:R-:W2:Y:S02]  /*a320*/  SHFL.BFLY PT, R73, R4, 0x2, 0x1f ;  /* 0x0c401f0004497f89 */ /* 0x000ea400000e0000 */
[----:B------:R-:W3:Y:S08]  /*a330*/  MUFU.TANH R13, R13 ;  /* 0x0000000d000d7308 */ /* 0x000ef00000002400 */
[----:B------:R-:W4:Y:S08]  /*a340*/  MUFU.TANH R14, R14 ;  /* 0x0000000e000e7308 */ /* 0x000f300000002400 */
[----:B------:R-:W5:Y:S01]  /*a350*/  MUFU.TANH R20, R20 ;  /* 0x0000001400147308 */ /* 0x000f620000002400 */
[----:B--2---:R-:W-:Y:S01]  /*a360*/  FMNMX.FTZ R77, R4, R73, !PT ;  /* 0x00000049044d7209 */ /* 0x004fe20007810000 */
[----:B------:R-:W-:-:S06]  /*a370*/  FMUL.FTZ R73, R82, UR35 ;  /* 0x0000002352497c20 */ /* 0x000fcc0008410000 */
[----:B------:R-:W2:Y:S01]  /*a380*/  MUFU.TANH R24, R24 ;  /* 0x0000001800187308 */ /* 0x000ea20000002400 */
[----:B------:R-:W1:Y:S07]  /*a390*/  SHFL.BFLY PT, R4, R77, 0x1, 0x1f ;  /* 0x0c201f004d047f89 */ /* 0x000e6e00000e0000 */
[----:B------:R-:W2:Y:S08]  /*a3a0*/  MUFU.TANH R26, R26 ;  /* 0x0000001a001a7308 */ /* 0x000eb00000002400 */
[----:B------:R-:W2:Y:S08]  /*a3b0*/  MUFU.TANH R28, R28 ;  /* 0x0000001c001c7308 */ /* 0x000eb00000002400 */
[----:B------:R-:W2:Y:S01]  /*a3c0*/  MUFU.TANH R30, R30 ;  /* 0x0000001e001e7308 */ /* 0x000ea20000002400 */
[----:B-1----:R-:W-:-:S05]  /*a3d0*/  FMNMX.FTZ R4, R77, R4, !PT ;  /* 0x000000044d047209 */ /* 0x002fca0007810000 */
[C---:B------:R-:W-:Y:S02]  /*a3e0*/  FMUL.FTZ R78, R4.reuse, UR34 ;  /* 0x00000022044e7c20 */ /* 0x040fe40008410000 */
[----:B------:R-:W1:Y:S01]  /*a3f0*/  MUFU.TANH R32, R32 ;  /* 0x0000002000207308 */ /* 0x000e620000002400 */
[----:B------:R-:W-:Y:S01]  /*a400*/  FADD.FTZ R5, -R4, R5 ;  /* 0x0000000504057221 */ /* 0x000fe20000010100 */
[--C-:B------:R-:W-:Y:S01]  /*a410*/  FFMA.FTZ R77, R7, UR34, -R78.reuse ;  /* 0x00000022074d7c23 */ /* 0x100fe2000801084e */
[----:B------:R-:W-:Y:S02]  /*a420*/  FMNMX.FTZ R7, R8, R6, !PT ;  /* 0x0000000608077209 */ /* 0x000fe40007810000 */
[----:B------:R-:W-:Y:S01]  /*a430*/  FMUL.FTZ R5, R5, UR34 ;  /* 0x0000002205057c20 */ /* 0x000fe20008410000 */
[----:B------:R-:W-:Y:S02]  /*a440*/  WARPGROUP.DEPBAR.LE gsb0, 0x0 ;  /* 0x00008000000079c5 */ /* 0x000fe40000010000 */
[----:B------:R-:W-:Y:S01]  /*a450*/  WARPGROUP.ARRIVE ;  /* 0x00000000000079c5 */ /* 0x000fe20000000000 */
[----:B0-----:R-:W-:Y:S01]  /*a460*/  FMNMX.FTZ R80, R10, R7, !PT ;  /* 0x000000070a507209 */ /* 0x001fe20007810000 */
[----:B------:R-:W0:Y:S01]  /*a470*/  MUFU.TANH R34, R34 ;  /* 0x0000002200227308 */ /* 0x000e220000002400 */
        /* <DEDUP_REMOVED lines=31> */
[----:B-1----:R-:W-:Y:S01]  /*a670*/  FMNMX.FTZ R7, R32, R7, !PT ;  /* 0x0000000720077209 */ /* 0x002fe20007810000 */
[--C-:B------:R-:W-:Y:S01]  /*a680*/  FFMA.FTZ R46, R46, UR34, -R78.reuse ;  /* 0x000000222e2e7c23 */ /* 0x100fe2000801084e */
[--C-:B------:R-:W-:Y:S01]  /*a690*/  FFMA.FTZ R49, R49, UR34, -R78.reuse ;  /* 0x0000002231317c23 */ /* 0x100fe2000801084e */
[----:B------:R-:W1:Y:S01]  /*a6a0*/  MUFU.TANH R42, R42 ;  /* 0x0000002a002a7308 */ /* 0x000e620000002400 */
[----:B0-----:R-:W-:Y:S01]  /*a6b0*/  FMNMX.FTZ R7, R34, R7, !PT ;  /* 0x0000000722077209 */ /* 0x001fe20007810000 */
[--C-:B------:R-:W-:Y:S01]  /*a6c0*/  FFMA.FTZ R50, R50, UR34, -R78.reuse ;  /* 0x0000002232327c23 */ /* 0x100fe2000801084e */
[--C-:B------:R-:W-:Y:S01]  /*a6d0*/  FFMA.FTZ R53, R53, UR34, -R78.reuse ;  /* 0x0000002235357c23 */ /* 0x100fe2000801084e */
[--C-:B------:R-:W-:Y:S01]  /*a6e0*/  FFMA.FTZ R54, R54, UR34, -R78.reuse ;  /* 0x0000002236367c23 */ /* 0x100fe2000801084e */
[----:B---3--:R-:W-:Y:S01]  /*a6f0*/  FMNMX.FTZ R80, R36, R7, !PT ;  /* 0x0000000724507209 */ /* 0x008fe20007810000 */
[--C-:B------:R-:W-:Y:S01]  /*a700*/  FFMA.FTZ R55, R55, UR34, -R78.reuse ;  /* 0x0000002237377c23 */ /* 0x100fe2000801084e */
[--C-:B------:R-:W-:Y:S01]  /*a710*/  FFMA.FTZ R56, R56, UR34, -R78.reuse ;  /* 0x0000002238387c23 */ /* 0x100fe2000801084e */
[----:B------:R-:W0:Y:S01]  /*a720*/  MUFU.TANH R44, R44 ;  /* 0x0000002c002c7308 */ /* 0x000e220000002400 */
        /* <DEDUP_REMOVED lines=8> */
[----:B-1----:R-:W-:Y:S01]  /*a7b0*/  FMNMX.FTZ R7, R42, R7, !PT ;  /* 0x000000072a077209 */ /* 0x002fe20007810000 */
[--C-:B------:R-:W-:Y:S01]  /*a7c0*/  FFMA.FTZ R62, R62, UR34, -R78.reuse ;  /* 0x000000223e3e7c23 */ /* 0x100fe2000801084e */
[--C-:B------:R-:W-:Y:S01]  /*a7d0*/  FFMA.FTZ R64, R64, UR34, -R78.reuse ;  /* 0x0000002240407c23 */ /* 0x100fe2000801084e */
[----:B------:R-:W-:-:S04]  /*a7e0*/  FFMA.FTZ R63, R63, UR34, -R78 ;  /* 0x000000223f3f7c23 */ /* 0x000fc8000801084e */
        /* <DEDUP_REMOVED lines=18> */
[----:B--2---:R-:W-:Y:S01]  /*a910*/  FMNMX.FTZ R7, R67, R80, !PT ;  /* 0x0000005043077209 */ /* 0x004fe20007810000 */
        /* <DEDUP_REMOVED lines=18> */
[----:B------:R-:W-:Y:S01]  /*aa40*/  MUFU.EX2 R5, R5 ;  /* 0x0000000500057308 */ /* 0x000fe20000000800 */
[----:B0-----:R-:W-:-:S07]  /*aa50*/  FMNMX.FTZ R7, R75, R80, !PT ;  /* 0x000000504b077209 */ /* 0x001fce0007810000 */
[----:B------:R-:W-:Y:S01]  /*aa60*/  MUFU.EX2 R77, R77 ;  /* 0x0000004d004d7308 */ /* 0x000fe20000000800 */
[----:B--2---:R-:W-:-:S05]  /*aa70*/  FMNMX.FTZ R7, R76, R7, !PT ;  /* 0x000000074c077209 */ /* 0x004fca0007810000 */
[----:B------:R-:W0:Y:S02]  /*aa80*/  SHFL.BFLY PT, R80, R7, 0x2, 0x1f ;  /* 0x0c401f0007507f89 */ /* 0x000e2400000e0000 */
[----:B------:R-:W-:Y:S08]  /*aa90*/  MUFU.EX2 R9, R9 ;  /* 0x0000000900097308 */ /* 0x000ff00000000800 */
[----:B------:R-:W-:Y:S08]  /*aaa0*/  MUFU.EX2 R11, R11 ;  /* 0x0000000b000b7308 */ /* 0x000ff00000000800 */
[----:B------:R-:W-:Y:S01]  /*aab0*/  MUFU.EX2 R12, R12 ;  /* 0x0000000c000c7308 */ /* 0x000fe20000000800 */
[----:B------:R-:W-:-:S02]  /*aac0*/  WARPGROUP.DEPBAR.LE gsb0, 0x0 ;  /* 0x00008000000079c5 */ /* 0x000fc40000010000 */
[----:B------:R-:W-:Y:S01]  /*aad0*/  WARPGROUP.ARRIVE ;  /* 0x00000000000079c5 */ /* 0x000fe20000000000 */
[----:B0-----:R-:W-:-:S04]  /*aae0*/  FMNMX.FTZ R80, R7, R80, !PT ;  /* 0x0000005007507209 */ /* 0x001fc80007810000 */
[----:B------:R-:W-:Y:S01]  /*aaf0*/  MUFU.EX2 R15, R15 ;  /* 0x0000000f000f7308 */ /* 0x000fe20000000800 */
[----:B------:R-:W-:Y:S01]  /*ab00*/  HGMMA.64x96x16.F32 R88, gdesc[UR28].tnspB, R88, gsb0 ;  /* 0x416000001c5879f0 */ /* 0x000fe20008000858 */
[----:B------:R-:W-:Y:S01]  /*ab10*/  UIADD3 UR28, UR6, 0x604, URZ ;  /* 0x00000604061c7890 */ /* 0x000fe2000fffe03f */
[----:B------:R-:W0:Y:S01]  /*ab20*/  SHFL.BFLY PT, R7, R80, 0x1, 0x1f ;  /* 0x0c201f0050077f89 */ /* 0x000e2200000e0000 */
[----:B------:R-:W-:Y:S01]  /*ab30*/  UIADD3 UR30, UR7, 0x180, URZ ;  /* 0x00000180071e7890 */ /* 0x000fe2000fffe03f */
[----:B------:R-:W-:Y:S01]  /*ab40*/  UMOV UR29, 0x40000040 ;  /* 0x40000040001d7882 */ /* 0x000fe20000000000 */
[----:B------:R-:W-:Y:S02]  /*ab50*/  UMOV UR31, 0x80000020 ;  /* 0x80000020001f7882 */ /* 0x000fe40000000000 */
        /* <DEDUP_REMOVED lines=8> */
[----:B------:R-:W-:Y:S01]  /*abe0*/  FMUL.FTZ R6, R6, UR34 ;  /* 0x0000002206067c20 */ /* 0x000fe20008410000 */
[--C-:B------:R-:W-:Y:S01]  /*abf0*/  FFMA.FTZ R78, R8, UR34, -R81.reuse ;  /* 0x00000022084e7c23 */ /* 0x100fe20008010851 */
[----:B------:R-:W-:Y:S02]  /*ac00*/  IMAD.U32 R10, RZ, RZ, UR46 ;  /* 0x0000002eff0a7e24 */ /* 0x000fe4000f8e00ff */
[----:B------:R-:W-:Y:S01]  /*ac10*/  FFMA.FTZ R82, R24, UR34, -R81 ;  /* 0x0000002218527c23 */ /* 0x000fe20008010851 */
[----:B------:R-:W-:-:S02]  /*ac20*/  VIADD R8, R149, 0x9 ;  /* 0x0000000995087836 */ /* 0x000fc40000000000 */
[--C-:B------:R-:W-:Y:S01]  /*ac30*/  FFMA.FTZ R24, R26, UR34, -R81.reuse ;  /* 0x000000221a187c23 */ /* 0x100fe20008010851 */
[----:B------:R-:W-:Y:S01]  /*ac40*/  MUFU.EX2 R6, R6 ;  /* 0x0000000600067308 */ /* 0x000fe20000000800 */
[----:B------:R-:W-:Y:S01]  /*ac50*/  @!P1 LEA R10, R10, UR42, 0x3 ;  /* 0x0000002a0a0a9c11 */ /* 0x000fe2000f8e18ff */
[--C-:B------:R-:W-:Y:S01]  /*ac60*/  FFMA.FTZ R26, R30, UR34, -R81.reuse ;  /* 0x000000221e1a7c23 */ /* 0x100fe20008010851 */
        /* <DEDUP_REMOVED lines=9> */
[--C-:B------:R-:W-:Y:S01]  /*ad00*/  FFMA.FTZ R34, R36, UR34, -R81.reuse ;  /* 0x0000002224227c23 */ /* 0x100fe20008010851 */
[--C-:B------:R-:W-:Y:S01]  /*ad10*/  FFMA.FTZ R36, R40, UR34, -R81.reuse ;  /* 0x0000002228247c23 */ /* 0x100fe20008010851 */
[----:B------:R-:W-:Y:S01]  /*ad20*/  IMAD.U32 R40, RZ, RZ, UR53 ;  /* 0x00000035ff287e24 */ /* 0x000fe2000f8e00ff */
[----:B------:R-:W-:Y:S01]  /*ad30*/  @!P1 PRMT R8, RZ, 0x654, R8 ;  /* 0x00000654ff089816 */ /* 0x000fe20000000008 */
[----:B------:R-:W1:Y:S01]  /*ad40*/  MUFU.EX2 R79, R79 ;  /* 0x0000004f004f7308 */ /* 0x000e620000000800 */
[--C-:B------:R-:W-:Y:S01]  /*ad50*/  FFMA.FTZ R13, R20, UR34, -R81.reuse ;  /* 0x00000022140d7c23 */ /* 0x100fe20008010851 */
[--C-:B------:R-:W-:Y:S01]  /*ad60*/  FFMA.FTZ R83, R28, UR34, -R81.reuse ;  /* 0x000000221c537c23 */ /* 0x100fe20008010851 */
[----:B------:R-:W-:Y:S01]  /*ad70*/  @!P1 LEA R40, R40, UR42, 0x3 ;  /* 0x0000002a28289c11 */ /* 0x000fe2000f8e18ff */
[--C-:B------:R-:W-:Y:S01]  /*ad80*/  FFMA.FTZ R65, R65, UR34, -R81.reuse ;  /* 0x0000002241417c23 */ /* 0x100fe20008010851 */
[--C-:B------:R-:W-:Y:S01]  /*ad90*/  FFMA.FTZ R28, R42, UR34, -R81.reuse ;  /* 0x000000222a1c7c23 */ /* 0x100fe20008010851 */
[--C-:B------:R-:W-:Y:S01]  /*ada0*/  FFMA.FTZ R20, R47, UR34, -R81.reuse ;  /* 0x000000222f147c23 */ /* 0x100fe20008010851 */
[----:B------:R-:W-:Y:S01]  /*adb0*/  FFMA.FTZ R42, R51, UR34, -R81 ;  /* 0x00000022332a7c23 */ /* 0x000fe20008010851 */
[----:B------:R-:W2:Y:S01]  /*adc0*/  MUFU.EX2 R80, R80 ;  /* 0x0000005000507308 */ /* 0x000ea20000000800 */
[----:B0-----:R-:W-:Y:S01]  /*add0*/  FFMA.FTZ R2, R6, R2, R78 ;  /* 0x0000000206027223 */ /* 0x001fe2000001004e */
[----:B------:R-:W-:-:S02]  /*ade0*/  @!P1 VIADD R10, R40, 0x2d860 ;  /* 0x0002d860280a9836 */ /* 0x000fc40000000000 */
[--C-:B------:R-:W-:Y:S01]  /*adf0*/  FFMA.FTZ R40, R48, UR34, -R81.reuse ;  /* 0x0000002230287c23 */ /* 0x100fe20008010851 */
[--C-:B------:R-:W-:Y:S01]  /*ae00*/  FFMA.FTZ R52, R52, UR34, -R81.reuse ;  /* 0x0000002234347c23 */ /* 0x100fe20008010851 */
[--C-:B------:R-:W-:Y:S01]  /*ae10*/  FFMA.FTZ R47, R66, UR34, -R81.reuse ;  /* 0x00000022422f7c23 */ /* 0x100fe20008010851 */
[--C-:B------:R-:W-:Y:S01]  /*ae20*/  FFMA.FTZ R51, R68, UR34, -R81.reuse ;  /* 0x0000002244337c23 */ /* 0x100fe20008010851 */
[----:B------:R-:W-:Y:S01]  /*ae30*/  @!P1 PRMT R10, RZ, 0x654, R10 ;  /* 0x00000654ff0a9816 */ /* 0x000fe2000000000a */
        /* <DEDUP_REMOVED lines=8> */
[----:B------:R-:W3:Y:S01]  /*aec0*/  MUFU.EX2 R13, R13 ;  /* 0x0000000d000d7308 */ /* 0x000ee20000000800 */
[----:B------:R-:W-:Y:S01]  /*aed0*/  FFMA.FTZ R76, R76, UR34, -R81 ;  /* 0x000000224c4c7c23 */ /* 0x000fe20008010851 */
[C---:B------:R-:W-:Y:S01]  /*aee0*/  ISETP.GT.AND P2, PT, R0.reuse, UR52, PT ;  /* 0x0000003400007c0c */ /* 0x040fe2000bf44270 */
[----:B------:R-:W-:Y:S01]  /*aef0*/  UMOV UR53, UR46 ;  /* 0x0000002e00357c82 */ /* 0x000fe20008000000 */
[----:B------:R-:W-:-:S04]  /*af00*/  VIADD R0, R0, 0xffffffff ;  /* 0xffffffff00007836 */ /* 0x000fc80000000000 */
[----:B------:R-:W4:Y:S08]  /*af10*/  MUFU.EX2 R82, R82 ;  /* 0x0000005200527308 */ /* 0x000f300000000800 */
[----:B------:R-:W5:Y:S01]  /*af20*/  MUFU.EX2 R24, R24 ;  /* 0x0000001800187308 */ /* 0x000f620000000800 */
[----:B------:R-:W-:Y:S02]  /*af30*/  WARPGROUP.DEPBAR.LE gsb0, 0x0 ;  /* 0x00008000000079c5 */ /* 0x000fe40000010000 */
[----:B------:R-:W-:-:S05]  /*af40*/  WARPGROUP.ARRIVE ;  /* 0x00000000000079c5 */ /* 0x000fca0000000000 */
[----:B------:R-:W5:Y:S01]  /*af50*/  MUFU.EX2 R83, R83 ;  /* 0x0000005300537308 */ /* 0x000f620000000800 */
[----:B------:R-:W-:Y:S01]  /*af60*/  HGMMA.64x96x16.F32 R88, gdesc[UR28].tnspB, R88, gsb0 ;  /* 0x416000001c5879f0 */ /* 0x000fe20008000858 */
[----:B------:R-:W-:Y:S02]  /*af70*/  UIADD3 UR28, UR6, 0x606, URZ ;  /* 0x00000606061c7890 */ /* 0x000fe4000fffe03f */
[----:B------:R-:W-:-:S04]  /*af80*/  UIADD3 UR30, UR7, 0x1c0, URZ ;  /* 0x000001c0071e7890 */ /* 0x000fc8000fffe03f */
[----:B------:R-:W5:Y:S01]  /*af90*/  MUFU.EX2 R26, R26 ;  /* 0x0000001a001a7308 */ /* 0x000f620000000800 */
[----:B------:R-:W-:Y:S01]  /*afa0*/  UMOV UR29, 0x40000040 ;  /* 0x40000040001d7882 */ /* 0x000fe20000000000 */
[----:B------:R-:W-:-:S06]  /*afb0*/  UMOV UR31, 0x80000020 ;  /* 0x80000020001f7882 */ /* 0x000fcc0000000000 */
[----:B------:R-:W-:Y:S08]  /*afc0*/  MUFU.EX2 R31, R31 ;  /* 0x0000001f001f7308 */ /* 0x000ff00000000800 */
[----:B------:R-:W5:Y:S08]  /*afd0*/  MUFU.EX2 R84, R84 ;  /* 0x0000005400547308 */ /* 0x000f700000000800 */
        /* <DEDUP_REMOVED lines=9> */
[----:B------:R-:W5:Y:S01]  /*b070*/  MUFU.EX2 R28, R28 ;  /* 0x0000001c001c7308 */ /* 0x000f620000000800 */
[----:B------:R-:W-:-:S02]  /*b080*/  WARPGROUP.DEPBAR.LE gsb0, 0x0 ;  /* 0x00008000000079c5 */ /* 0x000fc40000010000 */
[----:B------:R-:W-:-:S05]  /*b090*/  WARPGROUP.ARRIVE ;  /* 0x00000000000079c5 */ /* 0x000fca0000000000 */
[----:B------:R-:W-:Y:S01]  /*b0a0*/  MUFU.EX2 R43, R43 ;  /* 0x0000002b002b7308 */ /* 0x000fe20000000800 */
[----:B------:R-:W-:Y:S01]  /*b0b0*/  HGMMA.64x96x16.F32 R88, gdesc[UR28].tnspB, R88, gsb0 ;  /* 0x416000001c5879f0 */ /* 0x000fe20008000858 */
[----:B------:R-:W-:-:S06]  /*b0c0*/  UMOV UR28, UR49 ;  /* 0x00000031001c7c82 */ /* 0x000fcc0008000000 */
[----:B------:R-:W5:Y:S08]  /*b0d0*/  MUFU.EX2 R39, R39 ;  /* 0x0000002700277308 */ /* 0x000f700000000800 */
[----:B------:R-:W-:Y:S08]  /*b0e0*/  MUFU.EX2 R45, R45 ;  /* 0x0000002d002d7308 */ /* 0x000ff00000000800 */
[----:B------:R-:W5:Y:S08]  /*b0f0*/  MUFU.EX2 R20, R20 ;  /* 0x0000001400147308 */ /* 0x000f700000000800 */
[----:B------:R-:W-:Y:S08]  /*b100*/  MUFU.EX2 R46, R46 ;  /* 0x0000002e002e7308 */ /* 0x000ff00000000800 */
[----:B------:R-:W5:Y:S08]  /*b110*/  MUFU.EX2 R40, R40 ;  /* 0x0000002800287308 */ /* 0x000f700000000800 */
[----:B------:R-:W5:Y:S08]  /*b120*/  MUFU.EX2 R49, R49 ;  /* 0x0000003100317308 */ /* 0x000f700000000800 */
[----:B------:R-:W5:Y:S08]  /*b130*/  MUFU.EX2 R42, R42 ;  /* 0x0000002a002a7308 */ /* 0x000f700000000800 */
[----:B------:R-:W5:Y:S08]  /*b140*/  MUFU.EX2 R50, R50 ;  /* 0x0000003200327308 */ /* 0x000f700000000800 */
        /* <DEDUP_REMOVED lines=8> */
[----:B-1----:R-:W-:Y:S01]  /*b1d0*/  FFMA.FTZ R44, R67, UR34, -R81 ;  /* 0x00000022432c7c23 */ /* 0x002fe20008010851 */
[----:B------:R-:W-:Y:S01]  /*b1e0*/  FADD.FTZ R67, R79, R2 ;  /* 0x000000024f437221 */ /* 0x000fe20000010000 */
[-C--:B------:R-:W-:Y:S01]  /*b1f0*/  FMUL.FTZ R88, R88, R5.reuse ;  /* 0x0000000558587220 */ /* 0x080fe20000410000 */
[-C--:B------:R-:W-:Y:S01]  /*b200*/  FMUL.FTZ R89, R89, R5.reuse ;  /* 0x0000000559597220 */ /* 0x080fe20000410000 */
[----:B------:R-:W-:Y:S01]  /*b210*/  FMUL.FTZ R92, R92, R5 ;  /* 0x000000055c5c7220 */ /* 0x000fe20000410000 */
[----:B--2---:R-:W-:Y:S01]  /*b220*/  FADD.FTZ R67, R80, R67 ;  /* 0x0000004350437221 */ /* 0x004fe20000010000 */
[----:B0-----:R-:W-:Y:S01]  /*b230*/  FFMA.FTZ R8, R5, R3, R77 ;  /* 0x0000000305087223 */ /* 0x001fe2000001004d */
[----:B------:R0:W-:Y:S01]  /*b240*/  @!P1 SYNCS.ARRIVE.TRANS64.RED.A1T0 RZ, [R10+URZ], RZ ;  /* 0x000000ff0aff99a7 */ /* 0x0001e2000810043f */
[----:B------:R1:W-:Y:S01]  /*b250*/  MUFU.EX2 R2, R65 ;  /* 0x0000004100027308 */ /* 0x0003e20000000800 */
[-C--:B------:R-:W-:Y:S01]  /*b260*/  FMUL.FTZ R93, R93, R5.reuse ;  /* 0x000000055d5d7220 */ /* 0x080fe20000410000 */
[----:B------:R-:W-:Y:S01]  /*b270*/  FADD.FTZ R8, R9, R8 ;  /* 0x0000000809087221 */ /* 0x000fe20000010000 */
[-C--:B------:R-:W-:Y:S01]  /*b280*/  FMUL.FTZ R96, R96, R5.reuse ;  /* 0x0000000560607220 */ /* 0x080fe20000410000 */
[-C--:B------:R-:W-:Y:S01]  /*b290*/  FMUL.FTZ R97, R97, R5.reuse ;  /* 0x0000000561617220 */ /* 0x080fe20000410000 */
[-C--:B------:R-:W-:Y:S01]  /*b2a0*/  FMUL.FTZ R100, R100, R5.reuse ;  /* 0x0000000564647220 */ /* 0x080fe20000410000 */
[----:B------:R-:W-:Y:S01]  /*b2b0*/  FADD.FTZ R85, R11, R8 ;  /* 0x000000080b557221 */ /* 0x000fe20000010000 */
[----:B0-----:R-:W-:Y:S01]  /*b2c0*/  FADD.FTZ R10, R14, R67 ;  /* 0x000000430e0a7221 */ /* 0x001fe20000010000 */
[----:B------:R0:W2:Y:S01]  /*b2d0*/  MUFU.EX2 R3, R52 ;  /* 0x0000003400037308 */ /* 0x0000a20000000800 */
[----:B------:R-:W-:Y:S01]  /*b2e0*/  FMUL.FTZ R101, R101, R5 ;  /* 0x0000000565657220 */ /* 0x000fe20000410000 */
[----:B------:R-:W-:Y:S01]  /*b2f0*/  FADD.FTZ R8, R12, R85 ;  /* 0x000000550c087221 */ /* 0x000fe20000010000 */
[----:B---3--:R-:W-:Y:S01]  /*b300*/  FADD.FTZ R67, R13, R10 ;  /* 0x0000000a0d437221 */ /* 0x008fe20000010000 */
[----:B----4-:R-:W-:Y:S01]  /*b310*/  F2FP.F16.F32.PACK_AB R13, R82, R13 ;  /* 0x0000000d520d723e */ /* 0x010fe200000000ff */
[-C--:B------:R-:W-:Y:S01]  /*b320*/  FMUL.FTZ R104, R104, R5.reuse ;  /* 0x0000000568687220 */ /* 0x080fe20000410000 */
[----:B------:R-:W-:Y:S01]  /*b330*/  FADD.FTZ R8, R15, R8 ;  /* 0x000000080f087221 */ /* 0x000fe20000010000 */
[----:B------:R-:W-:Y:S01]  /*b340*/  FADD.FTZ R67, R82, R67 ;  /* 0x0000004352437221 */ /* 0x000fe20000010000 */
[----:B------:R-:W3:Y:S01]  /*b350*/  MUFU.EX2 R44, R44 ;  /* 0x0000002c002c7308 */ /* 0x000ee20000000800 */
[-C--:B------:R-:W-:Y:S01]  /*b360*/  FMUL.FTZ R105, R105, R5.reuse ;  /* 0x0000000569697220 */ /* 0x080fe20000410000 */
[----:B------:R-:W-:Y:S01]  /*b370*/  FADD.FTZ R8, R21, R8 ;  /* 0x0000000815087221 */ /* 0x000fe20000010000 */
[----:B-----5:R-:W-:Y:S01]  /*b380*/  FADD.FTZ R10, R24, R67 ;  /* 0x00000043180a7221 */ /* 0x020fe20000010000 */
[-C--:B------:R-:W-:Y:S01]  /*b390*/  FMUL.FTZ R108, R108, R5.reuse ;  /* 0x000000056c6c7220 */ /* 0x080fe20000410000 */
[----:B------:R-:W-:Y:S01]  /*b3a0*/  FMUL.FTZ R109, R109, R5 ;  /* 0x000000056d6d7220 */ /* 0x000fe20000410000 */
[----:B------:R-:W-:Y:S01]  /*b3b0*/  FADD.FTZ R8, R25, R8 ;  /* 0x0000000819087221 */ /* 0x000fe20000010000 */
[----:B-1----:R-:W-:Y:S01]  /*b3c0*/  FADD.FTZ R65, R83, R10 ;  /* 0x0000000a53417221 */ /* 0x002fe20000010000 */
[----:B------:R-:W-:Y:S01]  /*b3d0*/  F2FP.F16.F32.PACK_AB R10, R12, R11 ;  /* 0x0000000b0c0a723e */ /* 0x000fe200000000ff */
[----:B------:R-:W1:Y:S01]  /*b3e0*/  MUFU.EX2 R51, R51 ;  /* 0x0000003300337308 */ /* 0x000e620000000800 */
[----:B------:R-:W-:Y:S01]  /*b3f0*/  FADD.FTZ R8, R27, R8 ;  /* 0x000000081b087221 */ /* 0x000fe20000010000 */
[----:B------:R-:W-:Y:S01]  /*b400*/  FADD.FTZ R65, R26, R65 ;  /* 0x000000411a417221 */ /* 0x000fe20000010000 */
[----:B------:R-:W-:Y:S01]  /*b410*/  F2FP.F16.F32.PACK_AB R12, R21, R15 ;  /* 0x0000000f150c723e */ /* 0x000fe200000000ff */
[----:B------:R-:W-:Y:S01]  /*b420*/  FMUL.FTZ R112, R112, R5 ;  /* 0x0000000570707220 */ /* 0x000fe20000410000 */
[----:B------:R-:W-:Y:S01]  /*b430*/  FADD.FTZ R48, R29, R8 ;  /* 0x000000081d307221 */ /* 0x000fe20000010000 */
[----:B------:R-:W-:Y:S01]  /*b440*/  FADD.FTZ R65, R84, R65 ;  /* 0x0000004154417221 */ /* 0x000fe20000010000 */
[----:B------:R-:W-:Y:S01]  /*b450*/  F2FP.F16.F32.PACK_AB R15, R83, R24 ;  /* 0x00000018530f723e */ /* 0x000fe200000000ff */
[----:B------:R-:W4:Y:S01]  /*b460*/  MUFU.EX2 R57, R57 ;  /* 0x0000003900397308 */ /* 0x000f220000000800 */
[C---:B------:R-:W-:Y:S01]  /*b470*/  FADD.FTZ R48, R31.reuse, R48 ;  /* 0x000000301f307221 */ /* 0x040fe20000010000 */
[----:B------:R-:W-:Y:S01]  /*b480*/  FADD.FTZ R65, R32, R65 ;  /* 0x0000004120417221 */ /* 0x000fe20000010000 */
[----:B------:R-:W-:Y:S01]  /*b490*/  F2FP.F16.F32.PACK_AB R24, R31, R29 ;  /* 0x0000001d1f18723e */ /* 0x000fe200000000ff */
[----:B------:R-:W-:Y:S01]  /*b4a0*/  FMUL.FTZ R113, R113, R5 ;  /* 0x0000000571717220 */ /* 0x000fe20000410000 */
[----:B------:R-:W-:Y:S01]  /*b4b0*/  FADD.FTZ R48, R33, R48 ;  /* 0x0000003021307221 */ /* 0x000fe20000010000 */
[----:B------:R-:W-:Y:S01]  /*b4c0*/  FADD.FTZ R65, R34, R65 ;  /* 0x0000004122417221 */ /* 0x000fe20000010000 */
[----:B------:R-:W-:Y:S01]  /*b4d0*/  F2FP.F16.F32.PACK_AB R11, R14, R80 ;  /* 0x000000500e0b723e */ /* 0x000fe200000000ff */
[----:B------:R-:W5:Y:S01]  /*b4e0*/  MUFU.EX2 R69, R69 ;  /* 0x0000004500457308 */ /* 0x000f620000000800 */
[----:B------:R-:W-:Y:S01]  /*b4f0*/  FADD.FTZ R48, R35, R48 ;  /* 0x0000003023307221 */ /* 0x000fe20000010000 */
        /* <DEDUP_REMOVED lines=8> */
[----:B0-----:R-:W-:Y:S01]  /*b580*/  FADD.FTZ R52, R28, R65 ;  /* 0x000000411c347221 */ /* 0x001fe20000010000 */
[----:B------:R-:W-:Y:S01]  /*b590*/  F2FP.F16.F32.PACK_AB R8, R9, R77 ;  /* 0x0000004d0908723e */ /* 0x000fe200000000ff */
[----:B------:R-:W-:Y:S01]  /*b5a0*/  FMUL.FTZ R117, R117, R5 ;  /* 0x0000000575757220 */ /* 0x000fe20000410000 */
[----:B------:R-:W-:Y:S01]  /*b5b0*/  FADD.FTZ R48, R41, R48 ;  /* 0x0000003029307221 */ /* 0x000fe20000010000 */
[----:B------:R-:W-:Y:S01]  /*b5c0*/  FADD.FTZ R21, R39, R52 ;  /* 0x0000003427157221 */ /* 0x000fe20000010000 */
[----:B------:R-:W-:Y:S01]  /*b5d0*/  F2FP.F16.F32.PACK_AB R9, R79, R78 ;  /* 0x0000004e4f09723e */ /* 0x000fe200000000ff */
[----:B------:R-:W0:Y:S01]  /*b5e0*/  MUFU.EX2 R70, R70 ;  /* 0x0000004600467308 */ /* 0x000e220000000800 */
[----:B------:R-:W-:Y:S01]  /*b5f0*/  FADD.FTZ R48, R43, R48 ;  /* 0x000000302b307221 */ /* 0x000fe20000010000 */
[----:B------:R-:W-:Y:S01]  /*b600*/  FADD.FTZ R21, R20, R21 ;  /* 0x0000001514157221 */ /* 0x000fe20000010000 */
[----:B------:R-:W-:Y:S01]  /*b610*/  F2FP.F16.F32.PACK_AB R25, R84, R26 ;  /* 0x0000001a5419723e */ /* 0x000fe200000000ff */
[----:B------:R2:W-:Y:S01]  /*b620*/  STSM.16.M88.4 [R17+0x21800], R8 ;  /* 0x0218000811007844 */ /* 0x0005e20000000200 */
[----:B------:R-:W-:Y:S01]  /*b630*/  FADD.FTZ R29, R45, R48 ;  /* 0x000000302d1d7221 */ /* 0x000fe20000010000 */
[----:B------:R-:W-:Y:S01]  /*b640*/  FADD.FTZ R21, R40, R21 ;  /* 0x0000001528157221 */ /* 0x000fe20000010000 */
[----:B------:R-:W-:Y:S01]  /*b650*/  F2FP.F16.F32.PACK_AB R26, R35, R33 ;  /* 0x00000021231a723e */ /* 0x000fe200000000ff */
[----:B------:R3:W-:Y:S01]  /*b660*/  STSM.16.M88.4 [R22], R12 ;  /* 0x0000000c16007844 */ /* 0x0007e20000000200 */
[----:B------:R-:W-:Y:S01]  /*b670*/  FADD.FTZ R32, R46, R29 ;  /* 0x0000001d2e207221 */ /* 0x000fe20000010000 */
[----:B------:R-:W0:Y:S01]  /*b680*/  MUFU.EX2 R59, R59 ;  /* 0x0000003b003b7308 */ /* 0x000e220000000800 */
[-C--:B------:R-:W-:Y:S01]  /*b690*/  FMUL.FTZ R120, R120, R5.reuse ;  /* 0x0000000578787220 */ /* 0x080fe20000410000 */
[----:B------:R1:W-:Y:S01]  /*b6a0*/  STSM.16.M88.4 [R19], R24 ;  /* 0x0000001813007844 */ /* 0x0003e20000000200 */
[----:B------:R-:W-:Y:S01]  /*b6b0*/  FADD.FTZ R29, R49, R32 ;  /* 0x00000020311d7221 */ /* 0x000fe20000010000 */
[----:B------:R-:W-:Y:S01]  /*b6c0*/  FADD.FTZ R32, R42, R21 ;  /* 0x000000152a207221 */ /* 0x000fe20000010000 */
[-C--:B------:R-:W-:Y:S01]  /*b6d0*/  FMUL.FTZ R121, R121, R5.reuse ;  /* 0x0000000579797220 */ /* 0x080fe20000410000 */
[-C--:B------:R-:W-:Y:S01]  /*b6e0*/  FMUL.FTZ R124, R124, R5.reuse ;  /* 0x000000057c7c7220 */ /* 0x080fe20000410000 */
[-C--:B------:R-:W-:Y:S01]  /*b6f0*/  FMUL.FTZ R125, R125, R5.reuse ;  /* 0x000000057d7d7220 */ /* 0x080fe20000410000 */
[----:B------:R-:W0:Y:S01]  /*b700*/  MUFU.EX2 R71, R71 ;  /* 0x0000004700477308 */ /* 0x000e220000000800 */
[-C--:B------:R-:W-:Y:S01]  /*b710*/  FMUL.FTZ R128, R128, R5.reuse ;  /* 0x0000000580807220 */ /* 0x080fe20000410000 */
[----:B--2---:R-:W-:Y:S01]  /*b720*/  F2FP.F16.F32.PACK_AB R9, R36, R30 ;  /* 0x0000001e2409723e */ /* 0x004fe200000000ff */
[----:B------:R-:W-:Y:S01]  /*b730*/  FADD.FTZ R30, R50, R29 ;  /* 0x0000001d321e7221 */ /* 0x000fe20000010000 */
[----:B------:R-:W-:Y:S01]  /*b740*/  F2FP.F16.F32.PACK_AB R11, R39, R28 ;  /* 0x0000001c270b723e */ /* 0x000fe200000000ff */
[----:B------:R-:W-:Y:S01]  /*b750*/  FMUL.FTZ R129, R129, R5 ;  /* 0x0000000581817220 */ /* 0x000fe20000410000 */
[----:B---3--:R-:W-:Y:S01]  /*b760*/  FADD.FTZ R13, R3, R32 ;  /* 0x00000020030d7221 */ /* 0x008fe20000010000 */
[----:B------:R-:W-:Y:S01]  /*b770*/  FADD.FTZ R15, R53, R30 ;  /* 0x0000001e350f7221 */ /* 0x000fe20000010000 */
[----:B------:R-:W2:Y:S01]  /*b780*/  MUFU.EX2 R60, R60 ;  /* 0x0000003c003c7308 */ /* 0x000ea20000000800 */
[----:B------:R-:W-:Y:S01]  /*b790*/  F2FP.F16.F32.PACK_AB R8, R38, R37 ;  /* 0x000000252608723e */ /* 0x000fe200000000ff */
[----:B------:R-:W-:Y:S01]  /*b7a0*/  FADD.FTZ R14, R2, R13 ;  /* 0x0000000d020e7221 */ /* 0x000fe20000010000 */
[----:B-1----:R-:W-:Y:S01]  /*b7b0*/  FADD.FTZ R24, R54, R15 ;  /* 0x0000000f36187221 */ /* 0x002fe20000010000 */
[----:B------:R-:W-:Y:S01]  /*b7c0*/  F2FP.F16.F32.PACK_AB R13, R40, R20 ;  /* 0x00000014280d723e */ /* 0x000fe200000000ff */
[----:B------:R-:W-:Y:S01]  /*b7d0*/  FMUL.FTZ R132, R132, R5 ;  /* 0x0000000584847220 */ /* 0x000fe20000410000 */
[----:B------:R-:W-:Y:S01]  /*b7e0*/  FADD.FTZ R15, R47, R14 ;  /* 0x0000000e2f0f7221 */ /* 0x000fe20000010000 */
[----:B------:R-:W-:Y:S01]  /*b7f0*/  FADD.FTZ R21, R55, R24 ;  /* 0x0000001837157221 */ /* 0x000fe20000010000 */
[----:B------:R-:W-:Y:S01]  /*b800*/  MUFU.EX2 R61, R61 ;  /* 0x0000003d003d7308 */ /* 0x000fe20000000800 */
[----:B------:R-:W-:Y:S01]  /*b810*/  F2FP.F16.F32.PACK_AB R10, R43, R41 ;  /* 0x000000292b0a723e */ /* 0x000fe200000000ff */
[----:B------:R-:W-:Y:S01]  /*b820*/  FADD.FTZ R20, R44, R15 ;  /* 0x0000000f2c147221 */ /* 0x000fe20000010000 */
[----:B------:R-:W-:Y:S01]  /*b830*/  FADD.FTZ R24, R56, R21 ;  /* 0x0000001538187221 */ /* 0x000fe20000010000 */
[----:B------:R-:W-:Y:S01]  /*b840*/  F2FP.F16.F32.PACK_AB R15, R3, R42 ;  /* 0x0000002a030f723e */ /* 0x000fe200000000ff */
[----:B------:R-:W-:Y:S01]  /*b850*/  FMUL.FTZ R133, R133, R5 ;  /* 0x0000000585857220 */ /* 0x000fe20000410000 */
[----:B------:R-:W-:Y:S01]  /*b860*/  FADD.FTZ R20, R51, R20 ;  /* 0x0000001433147221 */ /* 0x000fe20000010000 */
[----:B----4-:R-:W-:Y:S01]  /*b870*/  FADD.FTZ R3, R57, R24 ;  /* 0x0000001839037221 */ /* 0x010fe20000010000 */
[----:B------:R-:W1:Y:S01]  /*b880*/  MUFU.EX2 R72, R72 ;  /* 0x0000004800487308 */ /* 0x000e620000000800 */
[----:B------:R-:W-:Y:S01]  /*b890*/  F2FP.F16.F32.PACK_AB R25, R47, R2 ;  /* 0x000000022f19723e */ /* 0x000fe200000000ff */
[----:B-----5:R-:W-:Y:S01]  /*b8a0*/  FADD.FTZ R21, R69, R20 ;  /* 0x0000001445157221 */ /* 0x020fe20000010000 */
[----:B------:R-:W-:Y:S01]  /*b8b0*/  FADD.FTZ R20, R58, R3 ;  /* 0x000000033a147221 */ /* 0x000fe20000010000 */
[----:B------:R-:W-:Y:S01]  /*b8c0*/  F2FP.F16.F32.PACK_AB R12, R46, R45 ;  /* 0x0000002d2e0c723e */ /* 0x000fe200000000ff */
[----:B------:R3:W-:Y:S01]  /*b8d0*/  STSM.16.M88.4 [R18], R8 ;  /* 0x0000000812007844 */ /* 0x0007e20000000200 */
[----:B0-----:R-:W-:Y:S01]  /*b8e0*/  FADD.FTZ R2, R70, R21 ;  /* 0x0000001546027221 */ /* 0x001fe20000010000 */
[----:B------:R-:W-:Y:S01]  /*b8f0*/  FADD.FTZ R3, R59, R20 ;  /* 0x000000143b037221 */ /* 0x000fe20000010000 */
[----:B------:R-:W0:Y:S01]  /*b900*/  MUFU.EX2 R62, R62 ;  /* 0x0000003e003e7308 */ /* 0x000e220000000800 */
[----:B------:R-:W-:Y:S01]  /*b910*/  F2FP.F16.F32.PACK_AB R14, R50, R49 ;  /* 0x00000031320e723e */ /* 0x000fe200000000ff */
[-C--:B------:R-:W-:Y:S01]  /*b920*/  FMUL.FTZ R90, R90, R6.reuse ;  /* 0x000000065a5a7220 */ /* 0x080fe20000410000 */
[----:B------:R-:W-:Y:S01]  /*b930*/  F2FP.F16.F32.PACK_AB R24, R54, R53 ;  /* 0x000000353618723e */ /* 0x000fe200000000ff */
[----:B------:R-:W-:Y:S01]  /*b940*/  FMUL.FTZ R91, R91, R6 ;  /* 0x000000065b5b7220 */ /* 0x000fe20000410000 */
[----:B------:R-:W-:Y:S01]  /*b950*/  F2FP.F16.F32.PACK_AB R26, R56, R55 ;  /* 0x00000037381a723e */ /* 0x000fe200000000ff */
[----:B------:R4:W-:Y:S01]  /*b960*/  STSM.16.M88.4 [R17+0x27800], R12 ;  /* 0x0278000c11007844 */ /* 0x0009e20000000200 */
[----:B------:R-:W-:Y:S01]  /*b970*/  F2FP.F16.F32.PACK_AB R27, R51, R44 ;  /* 0x0000002c331b723e */ /* 0x000fe200000000ff */
[----:B------:R-:W-:Y:S01]  /*b980*/  MUFU.EX2 R64, R64 ;  /* 0x0000004000407308 */ /* 0x000fe20000000800 */
[-C--:B------:R-:W-:Y:S01]  /*b990*/  FMUL.FTZ R94, R94, R6.reuse ;  /* 0x000000065e5e7220 */ /* 0x080fe20000410000 */
[-C--:B------:R-:W-:Y:S01]  /*b9a0*/  FMUL.FTZ R95, R95, R6.reuse ;  /* 0x000000065f5f7220 */ /* 0x080fe20000410000 */
[-C--:B------:R-:W-:Y:S01]  /*b9b0*/  FMUL.FTZ R98, R98, R6.reuse ;  /* 0x0000000662627220 */ /* 0x080fe20000410000 */
[----:B------:R0:W-:Y:S01]  /*b9c0*/  STSM.16.M88.4 [R23], R24 ;  /* 0x0000001817007844 */ /* 0x0001e20000000200 */
[----:B---3--:R-:W-:Y:S01]  /*b9d0*/  FADD.FTZ R9, R71, R2 ;  /* 0x0000000247097221 */ /* 0x008fe20000010000 */
[----:B--2---:R-:W-:Y:S01]  /*b9e0*/  FADD.FTZ R2, R60, R3 ;  /* 0x000000033c027221 */ /* 0x004fe20000010000 */
[----:B------:R-:W-:Y:S01]  /*b9f0*/  F2FP.F16.F32.PACK_AB R8, R58, R57 ;  /* 0x000000393a08723e */ /* 0x000fe200000000ff */
[----:B------:R-:W2:Y:S01]  /*ba00*/  MUFU.EX2 R63, R63 ;  /* 0x0000003f003f7308 */ /* 0x000ea20000000800 */
[----:B-1----:R-:W-:Y:S01]  /*ba10*/  FADD.FTZ R3, R72, R9 ;  /* 0x0000000948037221 */ /* 0x002fe20000010000 */
[----:B------:R-:W-:Y:S01]  /*ba20*/  F2FP.F16.F32.PACK_AB R9, R70, R69 ;  /* 0x000000454609723e */ /* 0x000fe200000000ff */
[-C--:B------:R-:W-:Y:S01]  /*ba30*/  FMUL.FTZ R99, R99, R6.reuse ;  /* 0x0000000663637220 */ /* 0x080fe20000410000 */
[----:B------:R-:W-:Y:S01]  /*ba40*/  F2FP.F16.F32.PACK_AB R10, R60, R59 ;  /* 0x0000003b3c0a723e */ /* 0x000fe200000000ff */
[-C--:B------:R-:W-:Y:S01]  /*ba50*/  FMUL.FTZ R102, R102, R6.reuse ;  /* 0x0000000666667220 */ /* 0x080fe20000410000 */
[----:B----4-:R-:W-:Y:S01]  /*ba60*/  FADD.FTZ R13, R61, R2 ;  /* 0x000000023d0d7221 */ /* 0x010fe20000010000 */
[----:B------:R-:W-:Y:S01]  /*ba70*/  F2FP.F16.F32.PACK_AB R11, R72, R71 ;  /* 0x00000047480b723e */ /* 0x000fe200000000ff */
[----:B------:R-:W1:Y:S01]  /*ba80*/  MUFU.EX2 R32, R73 ;  /* 0x0000004900207308 */ /* 0x000e620000000800 */
[C---:B0-----:R-:W-:Y:S01]  /*ba90*/  F2FP.F16.F32.PACK_AB R12, R62.reuse, R61 ;  /* 0x0000003d3e0c723e */ /* 0x041fe200000000ff */
[----:B------:R-:W-:Y:S01]  /*baa0*/  FADD.FTZ R21, R62, R13 ;  /* 0x0000000d3e157221 */ /* 0x000fe20000010000 */
[-C--:B------:R-:W-:Y:S01]  /*bab0*/  FMUL.FTZ R103, R103, R6.reuse ;  /* 0x0000000667677220 */ /* 0x080fe20000410000 */
[----:B------:R3:W-:Y:S01]  /*bac0*/  STSM.16.M88.4 [R19+0x6000], R8 ;  /* 0x0060000813007844 */ /* 0x0007e20000000200 */
[-C--:B------:R-:W-:Y:S01]  /*bad0*/  FMUL.FTZ R106, R106, R6.reuse ;  /* 0x000000066a6a7220 */ /* 0x080fe20000410000 */
[-C--:B------:R-:W-:Y:S01]  /*bae0*/  FMUL.FTZ R107, R107, R6.reuse ;  /* 0x000000066b6b7220 */ /* 0x080fe20000410000 */
[----:B------:R-:W-:Y:S01]  /*baf0*/  FMUL.FTZ R110, R110, R6 ;  /* 0x000000066e6e7220 */ /* 0x000fe20000410000 */
[----:B------:R-:W0:Y:S01]  /*bb00*/  MUFU.EX2 R74, R74 ;  /* 0x0000004a004a7308 */ /* 0x000e220000000800 */
[----:B--2---:R-:W-:Y:S01]  /*bb10*/  F2FP.F16.F32.PACK_AB R14, R63, R64 ;  /* 0x000000403f0e723e */ /* 0x004fe200000000ff */
[----:B------:R-:W-:Y:S01]  /*bb20*/  FADD.FTZ R64, R64, R21 ;  /* 0x0000001540407221 */ /* 0x000fe20000010000 */
[-C--:B------:R-:W-:Y:S01]  /*bb30*/  FMUL.FTZ R111, R111, R6.reuse ;  /* 0x000000066f6f7220 */ /* 0x080fe20000410000 */
[-C--:B------:R-:W-:Y:S01]  /*bb40*/  FMUL.FTZ R114, R114, R6.reuse ;  /* 0x0000000672727220 */ /* 0x080fe20000410000 */
[-C--:B------:R-:W-:Y:S01]  /*bb50*/  FMUL.FTZ R115, R115, R6.reuse ;  /* 0x0000000673737220 */ /* 0x080fe20000410000 */
[-C--:B------:R-:W-:Y:S01]  /*bb60*/  FMUL.FTZ R118, R118, R6.reuse ;  /* 0x0000000676767220 */ /* 0x080fe20000410000 */
[-C--:B------:R-:W-:Y:S01]  /*bb70*/  FMUL.FTZ R119, R119, R6.reuse ;  /* 0x0000000677777220 */ /* 0x080fe20000410000 */
[----:B------:R-:W2:Y:S01]  /*bb80*/  MUFU.EX2 R28, R75 ;  /* 0x0000004b001c7308 */ /* 0x000ea20000000800 */
        /* <DEDUP_REMOVED lines=8> */
[C---:B0-----:R-:W-:Y:S01]  /*bc10*/  F2FP.F16.F32.PACK_AB R13, R74.reuse, R32 ;  /* 0x000000204a0d723e */ /* 0x041fe200000000ff */
[----:B------:R-:W-:Y:S01]  /*bc20*/  FADD.FTZ R3, R74, R3 ;  /* 0x000000034a037221 */ /* 0x000fe20000010000 */
[-C--:B------:R-:W-:Y:S01]  /*bc30*/  FMUL.FTZ R134, R134, R6.reuse ;  /* 0x0000000686867220 */ /* 0x080fe20000410000 */
[----:B------:R-:W-:Y:S01]  /*bc40*/  FMUL.FTZ R135, R135, R6 ;  /* 0x0000000687877220 */ /* 0x000fe20000410000 */
[----:B------:R-:W-:-:S02]  /*bc50*/  IMAD.MOV.U32 R6, RZ, RZ, R7 ;  /* 0x000000ffff067224 */ /* 0x000fc400078e0007 */
[----:B------:R-:W-:Y:S02]  /*bc60*/  IMAD.MOV.U32 R5, RZ, RZ, R4 ;  /* 0x000000ffff057224 */ /* 0x000fe400078e0004 */
[----:B--2---:R-:W-:Y:S01]  /*bc70*/  FADD.FTZ R2, R28, R3 ;  /* 0x000000031c027221 */ /* 0x004fe20000010000 */
[----:B------:R-:W-:Y:S01]  /*bc80*/  FADD.FTZ R3, R63, R64 ;  /* 0x000000403f037221 */ /* 0x000fe20000010000 */
[C---:B-1----:R-:W-:Y:S02]  /*bc90*/  F2FP.F16.F32.PACK_AB R15, R29.reuse, R28 ;  /* 0x0000001c1d0f723e */ /* 0x042fe400000000ff */
[----:B------:R-:W-:-:S03]  /*bca0*/  FADD.FTZ R2, R29, R2 ;  /* 0x000000021d027221 */ /* 0x000fc60000010000 */
[----:B------:R3:W-:Y:S01]  /*bcb0*/  STSM.16.M88.4 [R18+0x6000], R12 ;  /* 0x0060000c12007844 */ /* 0x0007e20000000200 */
[----:B------:R-:W-:Y:S01]  /*bcc0*/  @!PT LDS RZ, [RZ] ;  /* 0x00000000fffff984 */ /* 0x000fe20000000800 */
[----:B------:R-:W-:Y:S01]  /*bcd0*/  @!PT LDS RZ, [RZ] ;  /* 0x00000000fffff984 */ /* 0x000fe20000000800 */
[----:B------:R-:W-:Y:S01]  /*bce0*/  @!PT LDS RZ, [RZ] ;  /* 0x00000000fffff984 */ /* 0x000fe20000000800 */
[----:B------:R-:W-:Y:S01]  /*bcf0*/  @!PT LDS RZ, [RZ] ;  /* 0x00000000fffff984 */ /* 0x000fe20000000800 */
[----:B------:R0:W-:Y:S06]  /*bd00*/  MEMBAR.ALL.CTA ;  /* 0x0000000000007992 */ /* 0x0001ec0000008000 */
[----:B0-----:R-:W0:Y:S02]  /*bd10*/  FENCE.VIEW.ASYNC.S ;  /* 0x00000000000073c6 */ /* 0x001e240000000000 */
[----:B0-----:R-:W-:Y:S01]  /*bd20*/  NOP ;  /* 0x0000000000007918 */ /* 0x001fe20000000000 */
[----:B------:R-:W-:Y:S05]  /*bd30*/  @P2 BRA `(.L_x_1126) ;  /* 0xffffffd400f02947 */ /* 0x000fea000383ffff */
.L_x_1117:
        /* <DEDUP_REMOVED lines=9> */
[----:B------:R-:W-:-:S05]  /*bdd0*/  ULDC UR52, c[0x0][0x9e0] ;  /* 0x0002780000347ab9 */ /* 0x000fca0000000800 */
.L_x_1144:
[----:B------:R-:W-:Y:S01]  /*bde0*/  UIADD3 UR46, UR54, 0x1, URZ ;  /* 0x00000001362e7890 */ /* 0x000fe2000fffe03f */
[----:B------:R-:W-:-:S03]  /*bdf0*/  ISETP.NE.AND P3, PT, RZ, UR44, PT ;  /* 0x0000002cff007c0c */ /* 0x000fc6000bf65270 */
[----:B------:R-:W-:-:S04]  /*be00*/  UISETP.NE.AND UP1, UPT, UR46, 0x2, UPT ;  /* 0x000000022e00788c */ /* 0x000fc8000bf25270 */
[----:B------:R-:W-:Y:S02]  /*be10*/  USEL UR49, URZ, 0x1, UP1 ;  /* 0x000000013f317887 */ /* 0x000fe40008800000 */
[----:B------:R-:W-:Y:S02]  /*be20*/  USEL UR46, UR46, URZ, UP1 ;  /* 0x0000003f2e2e7287 */ /* 0x000fe40008800000 */
[----:B------:R-:W-:Y:S02]  /*be30*/  ULOP3.LUT UR49, UR28, UR49, URZ, 0x3c, !UPT ;  /* 0x000000311c317292 */ /* 0x000fe4000f8e3c3f */
[----:B-1----:R-:W-:Y:S10]  /*be40*/  @P3 BRA `(.L_x_1128) ;  /* 0x00000000002c3947 */ /* 0x002ff40003800000 */
[----:B------:R-:W-:Y:S05]  /*be50*/  @!P0 BRA `(.L_x_1129) ;  /* 0x0000000000048947 */ /* 0x000fea0003800000 */
[----:B------:R-:W-:Y:S01]  /*be60*/  BPT.TRAP 0x1 ;  /* 0x000000040000795c */ /* 0x000fe20000300000 */
.L_x_1129:
[----:B------:R-:W-:Y:S01]  /*be70*/  ULEA UR6, UR46, UR42, 0x3 ;  /* 0x0000002a2e067291 */ /* 0x000fe2000f8e183f */
[----:B------:R-:W-:-:S05]  /*be80*/  IMAD.U32 R4, RZ, RZ, UR49 ;  /* 0x00000031ff047e24 */ /* 0x000fca000f8e00ff */
[----:B------:R-:W-:-:S04]  /*be90*/  SHF.L.U32 R4, R4, 0x1f, RZ ;  /* 0x0000001f04047819 */ /* 0x000fc800000006ff */
[----:B------:R1:W2:Y:S01]  /*bea0*/  SYNCS.PHASECHK.TRANS64.TRYWAIT P2, [UR6+0x2d830], R4 ;  /* 0x02d83004ff0075a7 */ /* 0x0002a20008040146 */
[----:B------:R-:W-:Y:S05]  /*beb0*/  @!P0 BRA `(.L_x_1130) ;  /* 0x0000000000048947 */ /* 0x000fea0003800000 */
[----:B------:R-:W-:Y:S01]  /*bec0*/  BPT.TRAP 0x1 ;  /* 0x000000040000795c */ /* 0x000fe20000300000 */
.L_x_1130:
[----:B--2---:R-:W-:Y:S05]  /*bed0*/  @P2 BRA `(.L_x_1128) ;  /* 0x0000000000082947 */ /* 0x004fea0003800000 */
[----:B------:R-:W2:Y:S02]  /*bee0*/  SYNCS.PHASECHK.TRANS64.TRYWAIT P2, [UR6+0x2d830], R4 ;  /* 0x02d83004ff0075a7 */ /* 0x000ea40008040146 */
[----:B--2---:R-:W-:Y:S05]  /*bef0*/  @!P2 BRA `(.L_x_1131) ;  /* 0x000000c400c0a947 */ /* 0x004fea0003800000 */
.L_x_1128:
        /* <DEDUP_REMOVED lines=37> */
.L_x_1133:
[----:B------:R-:W-:Y:S01]  /*c150*/  ULEA UR6, UR54, UR42, 0x3 ;  /* 0x0000002a36067291 */ /* 0x000fe2000f8e183f */
[----:B------:R-:W-:-:S05]  /*c160*/  IMAD.U32 R4, RZ, RZ, UR28 ;  /* 0x0000001cff047e24 */ /* 0x000fca000f8e00ff */
[----:B------:R-:W-:-:S04]  /*c170*/  SHF.L.U32 R4, R4, 0x1f, RZ ;  /* 0x0000001f04047819 */ /* 0x000fc800000006ff */
[----:B------:R0:W1:Y:S01]  /*c180*/  SYNCS.PHASECHK.TRANS64.TRYWAIT P2, [UR6+0x2d850], R4 ;  /* 0x02d85004ff0075a7 */ /* 0x0000620008040146 */
[----:B------:R-:W-:Y:S05]  /*c190*/  @!P0 BRA `(.L_x_1134) ;  /* 0x0000000000048947 */ /* 0x000fea0003800000 */
[----:B------:R-:W-:Y:S01]  /*c1a0*/  BPT.TRAP 0x1 ;  /* 0x000000040000795c */ /* 0x000fe20000300000 */
.L_x_1134:
[----:B-1----:R-:W-:Y:S05]  /*c1b0*/  @P2 BRA `(.L_x_1132) ;  /* 0x0000000000082947 */ /* 0x002fea0003800000 */
[----:B------:R-:W1:Y:S02]  /*c1c0*/  SYNCS.PHASECHK.TRANS64.TRYWAIT P2, [UR6+0x2d850], R4 ;  /* 0x02d85004ff0075a7 */ /* 0x000e640008040146 */
[----:B-1----:R-:W-:Y:S05]  /*c1d0*/  @!P2 BRA `(.L_x_1135) ;  /* 0x000000c40020a947 */ /* 0x002fea0003800000 */
.L_x_1132:
[----:B------:R-:W-:Y:S01]  /*c1e0*/  UIADD3 UR6, UR42, 0x400, URZ ;  /* 0x000004002a067890 */ /* 0x000fe2000fffe03f */
[----:B------:R-:W-:Y:S01]  /*c1f0*/  WARPGROUP.ARRIVE ;  /* 0x00000000000079c5 */ /* 0x000fe20000000000 */
[----:B------:R-:W-:Y:S01]  /*c200*/  UMOV UR29, 0x40000040 ;  /* 0x40000040001d7882 */ /* 0x000fe20000000000 */
[----:B------:R-:W-:Y:S01]  /*c210*/  UMOV UR31, 0x80000020 ;  /* 0x80000020001f7882 */ /* 0x000fe20000000000 */
[----:B------:R-:W-:-:S03]  /*c220*/  USHF.R.U32.HI UR6, URZ, 0x4, UR6 ;  /* 0x000000043f067899 */ /* 0x000fc60008011606 */
[----:B------:R-:W2:Y:S01]  /*c230*/  S2R R150, SR_TID.X ;  /* 0x0000000000967919 */ /* 0x000ea20000002100 */
[----:B------:R-:W-:Y:S01]  /*c240*/  PLOP3.LUT P2, PT, PT, PT, UP0, 0x80, 0x0 ;  /* 0x000000000000781c */ /* 0x000fe20003f4f008 */
[----:B---3--:R-:W-:Y:S01]  /*c250*/  FMUL.FTZ R12, R29, UR53 ;  /* 0x000000351d0c7c20 */ /* 0x008fe20008410000 */
[----:B------:R-:W-:Y:S01]  /*c260*/  ULOP3.LUT UR6, UR6, 0x3fff, URZ, 0xc0, !UPT ;  /* 0x00003fff06067892 */ /* 0x000fe2000f8ec03f */
[----:B------:R-:W-:Y:S01]  /*c270*/  FMUL.FTZ R29, R42, UR53 ;  /* 0x000000352a1d7c20 */ /* 0x000fe20008410000 */
[----:B------:R-:W-:Y:S01]  /*c280*/  FMUL.FTZ R42, R53, UR53 ;  /* 0x00000035352a7c20 */ /* 0x000fe20008410000 */
[----:B------:R-:W-:Y:S01]  /*c290*/  FMUL.FTZ R53, R63, UR53 ;  /* 0x000000353f357c20 */ /* 0x000fe20008410000 */
[----:B------:R-:W-:Y:S01]  /*c2a0*/  ULOP3.LUT UR7, UR6, 0x2000000, URZ, 0xfc, !UPT ;  /* 0x0200000006077892 */ /* 0x000fe2000f8efc3f */
[----:B------:R-:W-:Y:S01]  /*c2b0*/  FMUL.FTZ R63, R74, UR53 ;  /* 0x000000354a3f7c20 */ /* 0x000fe20008410000 */
[----:B------:R-:W-:Y:S01]  /*c2c0*/  ULOP3.LUT UR6, UR43, 0x10000, URZ, 0xfc, !UPT ;  /* 0x000100002b067892 */ /* 0x000fe2000f8efc3f */
[----:B------:R-:W-:Y:S01]  /*c2d0*/  FMUL.FTZ R21, R35, UR53 ;  /* 0x0000003523157c20 */ /* 0x000fe20008410000 */
[----:B------:R-:W-:Y:S01]  /*c2e0*/  UIMAD UR7, UR54, 0x600, UR7 ;  /* 0x00000600360778a4 */ /* 0x000fe2000f8e0207 */
[----:B------:R-:W-:-:S02]  /*c2f0*/  VIADD R74, R136, UR39 ;  /* 0x00000027884a7c36 */ /* 0x000fc40008000000 */
[----:B------:R-:W-:Y:S01]  /*c300*/  FMUL.FTZ R35, R47, UR53 ;  /* 0x000000352f237c20 */ /* 0x000fe20008410000 */
[----:B------:R-:W-:Y:S01]  /*c310*/  FMUL.FTZ R15, R33, UR53 ;  /* 0x00000035210f7c20 */ /* 0x000fe20008410000 */
[----:B------:R-:W-:Y:S01]  /*c320*/  IMAD.U32 R47, RZ, RZ, UR46 ;  /* 0x0000002eff2f7e24 */ /* 0x000fe2000f8e00ff */
[----:B------:R-:W-:Y:S01]  /*c330*/  UMOV UR28, UR6 ;  /* 0x00000006001c7c82 */ /* 0x000fe20008000000 */
[----:B------:R-:W-:Y:S01]  /*c340*/  FMUL.FTZ R33, R46, UR53 ;  /* 0x000000352e217c20 */ /* 0x000fe20008410000 */
[----:B------:R-:W-:Y:S01]  /*c350*/  UMOV UR30, UR7 ;  /* 0x00000007001e7c82 */ /* 0x000fe20008000000 */
[----:B-1----:R-:W-:Y:S01]  /*c360*/  FMUL.FTZ R7, R26, UR53 ;  /* 0x000000351a077c20 */ /* 0x002fe20008410000 */
[----:B------:R-:W-:Y:S01]  /*c370*/  HGMMA.64x96x16.F32 R88, gdesc[UR28].tnspB, R88, gsb0 ;  /* 0x416000001c5879f0 */ /* 0x000fe20008000858 */
[----:B------:R-:W-:Y:S01]  /*c380*/  UIADD3 UR28, UR6, 0x2, URZ ;  /* 0x00000002061c7890 */ /* 0x000fe2000fffe03f */
[----:B------:R-:W-:Y:S01]  /*c390*/  @!P1 LEA R47, R47, UR42, 0x3 ;  /* 0x0000002a2f2f9c11 */ /* 0x000fe2000f8e18ff */
[----:B------:R-:W-:Y:S01]  /*c3a0*/  UIADD3 UR30, UR7, 0x40, URZ ;  /* 0x00000040071e7890 */ /* 0x000fe2000fffe03f */
[----:B0-----:R-:W-:Y:S01]  /*c3b0*/  FMUL.FTZ R4, R24, UR53 ;  /* 0x0000003518047c20 */ /* 0x001fe20008410000 */
[----:B------:R-:W-:Y:S01]  /*c3c0*/  UMOV UR29, 0x40000040 ;  /* 0x40000040001d7882 */ /* 0x000fe20000000000 */
[----:B------:R-:W-:Y:S01]  /*c3d0*/  UMOV UR31, 0x80000020 ;  /* 0x80000020001f7882 */ /* 0x000fe20000000000 */
[----:B------:R-:W-:Y:S01]  /*c3e0*/  FMUL.FTZ R26, R37, UR53 ;  /* 0x00000035251a7c20 */ /* 0x000fe20008410000 */
[----:B------:R-:W-:Y:S01]  /*c3f0*/  FMUL.FTZ R24, R36, UR53 ;  /* 0x0000003524187c20 */ /* 0x000fe20008410000 */
[----:B------:R-:W-:Y:S01]  /*c400*/  FMUL.FTZ R37, R50, UR53 ;  /* 0x0000003532257c20 */ /* 0x000fe20008410000 */
[----:B------:R-:W-:Y:S01]  /*c410*/  FMUL.FTZ R20, R34, UR53 ;  /* 0x0000003522147c20 */ /* 0x000fe20008410000 */
[----:B------:R-:W-:Y:S01]  /*c420*/  FMUL.FTZ R36, R48, UR53 ;  /* 0x0000003530247c20 */ /* 0x000fe20008410000 */
[----:B--2---:R-:W-:Y:S01]  /*c430*/  SHF.R.U32.HI R149, RZ, 0x7, R150 ;  /* 0x00000007ff957819 */ /* 0x004fe20000011696 */
        /* <DEDUP_REMOVED lines=19> */
[----:B------:R-:W-:Y:S01]  /*c570*/  @!P1 PRMT R77, RZ, 0x654, R47 ;  /* 0x00000654ff4d9816 */ /* 0x000fe2000000002f */
        /* <DEDUP_REMOVED lines=31> */
[----:B------:R-:W-:Y:S01]  /*c770*/  IMAD R47, R16, -0x2, R47 ;  /* 0xfffffffe102f7824 */ /* 0x000fe200078e022f */
[----:B------:R-:W0:Y:S01]  /*c780*/  MUFU.TANH R4, R4 ;  /* 0x0000000400047308 */ /* 0x000e220000002400 */
[----:B------:R-:W-:-:S05]  /*c790*/  IMAD.U32 R80, RZ, RZ, UR45 ;  /* 0x0000002dff507e24 */ /* 0x000fca000f8e00ff */
[----:B------:R-:W-:Y:S02]  /*c7a0*/  IADD3 R47, -R80, UR38, R47 ;  /* 0x00000026502f7c10 */ /* 0x000fe4000fffe12f */
[----:B------:R-:W1:Y:S03]  /*c7b0*/  MUFU.TANH R8, R8 ;  /* 0x0000000800087308 */ /* 0x000e660000002400 */
        /* <DEDUP_REMOVED lines=97> */
[----:B------:R-:W0:Y:S01]  /*cdd0*/  MUFU.TANH R76, R76 ;  /* 0x0000004c004c7308 */ /* 0x000e220000002400 */
[----:B------:R-:W-:Y:S02]  /*cde0*/  WARPGROUP.DEPBAR.LE gsb0, 0x0 ;  /* 0x00008000000079c5 */ /* 0x000fe40000010000 */
        /* <DEDUP_REMOVED lines=8> */
[----:B------:R-:W-:-:S04]  /*ce70*/  @UP0 ULDC UR6, c[0x0][0x450] ;  /* 0x0001140000060ab9 */ /* 0x000fc80000000800 */
[----:B------:R-:W-:Y:S01]  /*ce80*/  @P2 SHF.R.U32.HI R74, RZ, UR6, R46 ;  /* 0x00000006ff4a2c19 */ /* 0x000fe2000801162e */
[----:B------:R-:W-:Y:S01]  /*ce90*/  VIADD R46, R149, 0x9 ;  /* 0x00000009952e7836 */ /* 0x000fe20000000000 */
[----:B------:R-:W-:-:S03]  /*cea0*/  ISETP.GE.U32.AND P2, PT, R150, 0x180, PT ;  /* 0x000001809600780c */ /* 0x000fc60003f46070 */
[----:B------:R-:W5:Y:S01]  /*ceb0*/  SHFL.IDX PT, R85, R74, RZ, 0x1c1f ;  /* 0x001c1fff4a557589 */ /* 0x000f6200000e0000 */
[----:B------:R-:W-:Y:S01]  /*cec0*/  SEL R46, R46, 0x9, !P2 ;  /* 0x000000092e2e7807 */ /* 0x000fe20005000000 */
[C---:B-----5:R-:W-:Y:S02]  /*ced0*/  IMAD.IADD R81, R85.reuse, 0x1, R83 ;  /* 0x0000000155517824 */ /* 0x060fe400078e0253 */
[----:B------:R-:W-:Y:S01]  /*cee0*/  IMAD.IADD R80, R85, 0x1, R82 ;  /* 0x0000000155507824 */ /* 0x000fe200078e0252 */
[----:B------:R-:W-:Y:S02]  /*cef0*/  WARPGROUP.DEPBAR.LE gsb0, 0x0 ;  /* 0x00008000000079c5 */ /* 0x000fe40000010000 */
[----:B------:R-:W-:-:S06]  /*cf00*/  WARPGROUP.ARRIVE ;  /* 0x00000000000079c5 */ /* 0x000fcc0000000000 */
[----:B------:R-:W-:Y:S03]  /*cf10*/  HGMMA.64x96x16.F32 R88, gdesc[UR28].tnspB, R88, gsb0 ;  /* 0x416000001c5879f0 */ /* 0x000fe60008000858 */
[----:B------:R-:W-:Y:S02]  /*cf20*/  WARPGROUP.DEPBAR.LE gsb0, 0x0 ;  /* 0x00008000000079c5 */ /* 0x000fe40000010000 */
[----:B------:R0:W-:Y:S06]  /*cf30*/  BAR.ARV R46, 0x100 ;  /* 0x0004002e0000751d */ /* 0x0001ec0000002000 */
[----:B------:R5:W-:Y:S02]  /*cf40*/  @!P1 SYNCS.ARRIVE.TRANS64.RED.A1T0 RZ, [R77+URZ], RZ ;  /* 0x000000ff4dff99a7 */ /* 0x000be4000810043f */
[----:B-----5:R-:W-:-:S06]  /*cf50*/  FMUL.FTZ R77, R87, UR53 ;  /* 0x00000035574d7c20 */ /* 0x020fcc0008410000 */
[----:B------:R-:W0:Y:S01]  /*cf60*/  MUFU.TANH R77, R77 ;  /* 0x0000004d004d7308 */ /* 0x000e220000002400 */
[----:B-1234-:R-:W-:Y:S05]  /*cf70*/  @!P5 BRA `(.L_x_1136) ;  /* 0x00000000005cd947 */ /* 0x01efea0003800000 */
        /* <DEDUP_REMOVED lines=13> */
.L_x_1138:
[----:B------:R-:W-:-:S05]  /*d050*/  IMAD.U32 R84, RZ, RZ, UR35 ;  /* 0x00000023ff547e24 */ /* 0x000fca000f8e00ff */
[----:B------:R-:W-:-:S13]  /*d060*/  ISETP.NE.AND P2, PT, R84, 0x1, PT ;  /* 0x000000015400780c */ /* 0x000fda0003f45270 */
[----:B------:R-:W0:Y:S02]  /*d070*/  @P2 LDC.64 R46, c[0x0][0x9e8] ;  /* 0x00027a00ff2e2b82 */ /* 0x000e240000000a00 */
[----:B0-----:R-:W-:-:S05]  /*d080*/  @P2 IMAD.HI.U32 R46, R85, R46, RZ ;  /* 0x0000002e552e2227 */ /* 0x001fca00078e00ff */
[----:B------:R-:W-:-:S07]  /*d090*/  @P2 SHF.R.U32.HI R85, RZ, R47, R46 ;  /* 0x0000002fff552219 */ /* 0x000fce000001162e */
.L_x_1139:
[----:B------:R-:W-:Y:S05]  /*d0a0*/  BSYNC B0 ;  /* 0x0000000000007941 */ /* 0x000fea0003800000 */
.L_x_1137:
[----:B------:R-:W-:-:S04]  /*d0b0*/  IMAD R85, R85, R84, -R78 ;  /* 0x0000005455557224 */ /* 0x000fc800078e0a4e */
[----:B------:R-:W-:-:S05]  /*d0c0*/  IMAD R85, R16, -0x2, R85 ;  /* 0xfffffffe10557824 */ /* 0x000fca00078e0255 */
[----:B------:R-:W-:Y:S02]  /*d0d0*/  VIADDMNMX R81, R85, R84, R81, PT ;  /* 0x0000005455517246 */ /* 0x000fe40003800151 */
[----:B------:R-:W-:-:S07]  /*d0e0*/  VIMNMX R80, R80, R85, !PT ;  /* 0x0000005550507248 */ /* 0x000fce0007fe0100 */
.L_x_1136:
[----:B------:R-:W-:Y:S01]  /*d0f0*/  ISETP.GT.AND P2, PT, R0, -0x1, PT ;  /* 0xffffffff0000780c */ /* 0x000fe20003f44270 */
[----:B------:R-:W1:Y:S03]  /*d100*/  SHFL.IDX PT, R74, R74, 0x1, 0x1c1f ;  /* 0x003c1f004a4a7f89 */ /* 0x000e6600000e0000 */
[C---:B------:R-:W-:Y:S02]  /*d110*/  ISETP.GT.AND P4, PT, R80.reuse, RZ, P2 ;  /* 0x000000ff5000720c */ /* 0x040fe40001784270 */
[----:B------:R-:W-:Y:S02]  /*d120*/  ISETP.GT.AND P6, PT, R80, 0x1, P2 ;  /* 0x000000015000780c */ /* 0x000fe400017c4270 */
[C---:B------:R-:W-:Y:S02]  /*d130*/  ISETP.LT.OR P4, PT, R81.reuse, 0x1, P4 ;  /* 0x000000015100780c */ /* 0x040fe40002781670 */
[----:B------:R-:W-:-:S02]  /*d140*/  ISETP.LT.OR P6, PT, R81, 0x2, P6 ;  /* 0x000000025100780c */ /* 0x000fc400037c1670 */
[----:B0-----:R-:W-:Y:S02]  /*d150*/  FSEL R46, R4, -INF , !P4 ;  /* 0xff800000042e7808 */ /* 0x001fe40006000000 */
[----:B------:R-:W-:Y:S02]  /*d160*/  FSEL R8, R8, -INF , !P6 ;  /* 0xff80000008087808 */ /* 0x000fe40007000000 */
[C---:B------:R-:W-:Y:S02]  /*d170*/  ISETP.GT.AND P3, PT, R80.reuse, 0x8, P2 ;  /* 0x000000085000780c */ /* 0x040fe40001764270 */
[C---:B------:R-:W-:Y:S02]  /*d180*/  ISETP.GT.AND P4, PT, R80.reuse, 0x9, P2 ;  /* 0x000000095000780c */ /* 0x040fe40001784270 */
[----:B------:R-:W-:Y:S02]  /*d190*/  ISETP.GT.AND P6, PT, R80, 0x10, P2 ;  /* 0x000000105000780c */ /* 0x000fe400017c4270 */
[----:B------:R-:W-:-:S02]  /*d1a0*/  ISETP.LT.OR P3, PT, R81, 0x9, P3 ;  /* 0x000000095100780c */ /* 0x000fc40001f61670 */
[----:B------:R-:W-:Y:S01]  /*d1b0*/  ISETP.LT.OR P4, PT, R81, 0xa, P4 ;  /* 0x0000000a5100780c */ /* 0x000fe20002781670 */
[--C-:B-1----:R-:W-:Y:S01]  /*d1c0*/  IMAD.IADD R83, R83, 0x1, R74.reuse ;  /* 0x0000000153537824 */ /* 0x102fe200078e024a */
[----:B------:R-:W-:Y:S01]  /*d1d0*/  ISETP.LT.OR P6, PT, R81, 0x11, P6 ;  /* 0x000000115100780c */ /* 0x000fe200037c1670 */
[----:B------:R-:W-:Y:S01]  /*d1e0*/  IMAD.IADD R82, R82, 0x1, R74 ;  /* 0x0000000152527824 */ /* 0x000fe200078e024a */
[----:B------:R-:W-:Y:S02]  /*d1f0*/  FSEL R10, R10, -INF , !P3 ;  /* 0xff8000000a0a7808 */ /* 0x000fe40005800000 */
[----:B------:R-:W-:Y:S02]  /*d200*/  FSEL R12, R12, -INF , !P4 ;  /* 0xff8000000c0c7808 */ /* 0x000fe40006000000 */
[----:B------:R-:W-:Y:S02]  /*d210*/  FSEL R47, R14, -INF , !P6 ;  /* 0xff8000000e2f7808 */ /* 0x000fe40007000000 */
[----:B------:R-:W-:-:S02]  /*d220*/  ISETP.GT.AND P3, PT, R80, 0x11, P2 ;  /* 0x000000115000780c */ /* 0x000fc40001764270 */
[C---:B------:R-:W-:Y:S02]  /*d230*/  ISETP.GT.AND P4, PT, R80.reuse, 0x18, P2 ;  /* 0x000000185000780c */ /* 0x040fe40001784270 */
[----:B------:R-:W-:Y:S02]  /*d240*/  ISETP.GT.AND P6, PT, R80, 0x19, P2 ;  /* 0x000000195000780c */ /* 0x000fe400017c4270 */
[C---:B------:R-:W-:Y:S02]  /*d250*/  ISETP.LT.OR P3, PT, R81.reuse, 0x12, P3 ;  /* 0x000000125100780c */ /* 0x040fe40001f61670 */
[C---:B------:R-:W-:Y:S02]  /*d260*/  ISETP.LT.OR P4, PT, R81.reuse, 0x19, P4 ;  /* 0x000000195100780c */ /* 0x040fe40002781670 */
[----:B------:R-:W-:Y:S02]  /*d270*/  ISETP.LT.OR P6, PT, R81, 0x1a, P6 ;  /* 0x0000001a5100780c */ /* 0x000fe400037c1670 */
[----:B------:R-:W-:-:S02]  /*d280*/  FSEL R84, R15, -INF , !P3 ;  /* 0xff8000000f547808 */ /* 0x000fc40005800000 */
[----:B------:R-:W-:Y:S02]  /*d290*/  FSEL R24, R24, -INF , !P4 ;  /* 0xff80000018187808 */ /* 0x000fe40006000000 */
[----:B------:R-:W-:Y:S02]  /*d2a0*/  FSEL R26, R26, -INF , !P6 ;  /* 0xff8000001a1a7808 */ /* 0x000fe40007000000 */
[C---:B------:R-:W-:Y:S02]  /*d2b0*/  ISETP.GT.AND P3, PT, R80.reuse, 0x20, P2 ;  /* 0x000000205000780c */ /* 0x040fe40001764270 */
[C---:B------:R-:W-:Y:S02]  /*d2c0*/  ISETP.GT.AND P4, PT, R80.reuse, 0x21, P2 ;  /* 0x000000215000780c */ /* 0x040fe40001784270 */
[----:B------:R-:W-:Y:S02]  /*d2d0*/  ISETP.GT.AND P6, PT, R80, 0x28, P2 ;  /* 0x000000285000780c */ /* 0x000fe400017c4270 */
[----:B------:R-:W-:-:S02]  /*d2e0*/  ISETP.LT.OR P3, PT, R81, 0x21, P3 ;  /* 0x000000215100780c */ /* 0x000fc40001f61670 */
[C---:B------:R-:W-:Y:S02]  /*d2f0*/  ISETP.LT.OR P4, PT, R81.reuse, 0x22, P4 ;  /* 0x000000225100780c */ /* 0x040fe40002781670 */
[----:B------:R-:W-:Y:S02]  /*d300*/  ISETP.LT.OR P6, PT, R81, 0x29, P6 ;  /* 0x000000295100780c */ /* 0x000fe400037c1670 */
        /* <DEDUP_REMOVED lines=65> */
[----:B------:R-:W-:Y:S01]  /*d720*/  FSEL R79, R79, -INF , !P6 ;  /* 0xff8000004f4f7808 */ /* 0x000fe20007000000 */
[----:B------:R-:W-:Y:S06]  /*d730*/  @!P5 BRA `(.L_x_1140) ;  /* 0x00000000005cd947 */ /* 0x000fec0003800000 */
        /* <DEDUP_REMOVED lines=13> */
.L_x_1142:
[----:B------:R-:W-:-:S05]  /*d810*/  IMAD.U32 R4, RZ, RZ, UR35 ;  /* 0x00000023ff047e24 */ /* 0x000fca000f8e00ff */
[----:B------:R-:W-:-:S13]  /*d820*/  ISETP.NE.AND P3, PT, R4, 0x1, PT ;  /* 0x000000010400780c */ /* 0x000fda0003f65270 */
[----:B------:R-:W0:Y:S02]  /*d830*/  @P3 LDC.64 R14, c[0x0][0x9e8] ;  /* 0x00027a00ff0e3b82 */ /* 0x000e240000000a00 */
[----:B0-----:R-:W-:-:S05]  /*d840*/  @P3 IMAD.HI.U32 R14, R81, R14, RZ ;  /* 0x0000000e510e3227 */ /* 0x001fca00078e00ff */
[----:B------:R-:W-:-:S07]  /*d850*/  @P3 SHF.R.U32.HI R81, RZ, R15, R14 ;  /* 0x0000000fff513219 */ /* 0x000fce000001160e */
.L_x_1143:
[----:B------:R-:W-:Y:S05]  /*d860*/  BSYNC B0 ;  /* 0x0000000000007941 */ /* 0x000fea0003800000 */
.L_x_1141:
[----:B------:R-:W-:-:S04]  /*d870*/  IMAD R81, R81, R4, -R78 ;  /* 0x0000000451517224 */ /* 0x000fc800078e0a4e */
[----:B------:R-:W-:-:S05]  /*d880*/  IMAD R81, R16, -0x2, R81 ;  /* 0xfffffffe10517824 */ /* 0x000fca00078e0251 */
[----:B------:R-:W-:Y:S02]  /*d890*/  VIADDMNMX R83, R81, R4, R83, PT ;  /* 0x0000000451537246 */ /* 0x000fe40003800153 */
[----:B------:R-:W-:-:S07]  /*d8a0*/  VIMNMX R82, R82, R81, !PT ;  /* 0x0000005152527248 */ /* 0x000fce0007fe0100 */
.L_x_1140:
        /* <DEDUP_REMOVED lines=20> */
[----:B------:R-:W-:Y:S02]  /*d9f0*/  ISETP.GT.AND P4, PT, R82, 0x1, P2 ;  /* 0x000000015200780c */ /* 0x000fe40001784270 */
[----:B------:R-:W-:Y:S02]  /*da00*/  FMNMX.FTZ R15, R32, R15, !PT ;  /* 0x0000000f200f7209 */ /* 0x000fe40007810000 */
[----:B------:R-:W-:Y:S02]  /*da10*/  FSEL R27, R27, -INF , !P3 ;  /* 0xff8000001b1b7808 */ /* 0x000fe40005800000 */
[----:B------:R-:W-:Y:S02]  /*da20*/  FMNMX.FTZ R15, R34, R15, !PT ;  /* 0x0000000f220f7209 */ /* 0x000fe40007810000 */
[----:B------:R-:W-:-:S02]  /*da30*/  ISETP.GT.AND P3, PT, R82, 0x21, P2 ;  /* 0x000000215200780c */ /* 0x000fc40001764270 */
[----:B------:R-:W-:Y:S02]  /*da40*/  FMNMX.FTZ R15, R36, R15, !PT ;  /* 0x0000000f240f7209 */ /* 0x000fe40007810000 */
[C---:B------:R-:W-:Y:S02]  /*da50*/  ISETP.LT.OR P6, PT, R83.reuse, 0x9, P6 ;  /* 0x000000095300780c */ /* 0x040fe400037c1670 */
[----:B------:R-:W-:Y:S02]  /*da60*/  FMNMX.FTZ R15, R38, R15, !PT ;  /* 0x0000000f260f7209 */ /* 0x000fe40007810000 */
[C---:B------:R-:W-:Y:S02]  /*da70*/  ISETP.LT.OR P4, PT, R83.reuse, 0x2, P4 ;  /* 0x000000025300780c */ /* 0x040fe40002781670 */
[----:B------:R-:W-:Y:S02]  /*da80*/  FMNMX.FTZ R15, R40, R15, !PT ;  /* 0x0000000f280f7209 */ /* 0x000fe40007810000 */
[----:B------:R-:W-:-:S02]  /*da90*/  ISETP.LT.OR P3, PT, R83, 0x22, P3 ;  /* 0x000000225300780c */ /* 0x000fc40001f61670 */
[----:B------:R-:W-:Y:S02]  /*daa0*/  FMNMX.FTZ R15, R42, R15, !PT ;  /* 0x0000000f2a0f7209 */ /* 0x000fe40007810000 */
[----:B------:R-:W-:Y:S02]  /*dab0*/  FSEL R11, R11, -INF , !P6 ;  /* 0xff8000000b0b7808 */ /* 0x000fe40007000000 */
[----:B------:R-:W-:Y:S02]  /*dac0*/  FMNMX.FTZ R15, R44, R15, !PT ;  /* 0x0000000f2c0f7209 */ /* 0x000fe40007810000 */
[----:B------:R-:W-:Y:S02]  /*dad0*/  FSEL R9, R9, -INF , !P4 ;  /* 0xff80000009097808 */ /* 0x000fe40006000000 */
[----:B------:R-:W-:Y:S02]  /*dae0*/  FMNMX.FTZ R15, R48, R15, !PT ;  /* 0x0000000f300f7209 */ /* 0x000fe40007810000 */
[----:B------:R-:W-:-:S02]  /*daf0*/  ISETP.GT.AND P4, PT, R82, 0x10, P2 ;  /* 0x000000105200780c */ /* 0x000fc40001784270 */
[----:B------:R-:W-:Y:S02]  /*db00*/  FMNMX.FTZ R15, R50, R15, !PT ;  /* 0x0000000f320f7209 */ /* 0x000fe40007810000 */
[----:B------:R-:W-:Y:S02]  /*db10*/  FSEL R31, R31, -INF , !P3 ;  /* 0xff8000001f1f7808 */ /* 0x000fe40005800000 */
[----:B------:R-:W-:Y:S02]  /*db20*/  FMNMX.FTZ R15, R52, R15, !PT ;  /* 0x0000000f340f7209 */ /* 0x000fe40007810000 */
[----:B------:R-:W-:Y:S02]  /*db30*/  ISETP.GT.AND P3, PT, R82, RZ, P2 ;  /* 0x000000ff5200720c */ /* 0x000fe40001764270 */
        /* <DEDUP_REMOVED lines=24> */
[----:B------:R-:W-:Y:S01]  /*dcc0*/  ISETP.GT.AND P4, PT, R82, 0x29, P2 ;  /* 0x000000295200780c */ /* 0x000fe20001784270 */
[----:B------:R-:W0:Y:S03]  /*dcd0*/  SHFL.BFLY PT, R15, R14, 0x2, 0x1f ;  /* 0x0c401f000e0f7f89 */ /* 0x000e2600000e0000 */
[----:B------:R-:W-:-:S04]  /*dce0*/  ISETP.LT.OR P4, PT, R83, 0x2a, P4 ;  /* 0x0000002a5300780c */ /* 0x000fc80002781670 */
[----:B------:R-:W-:Y:S02]  /*dcf0*/  FSEL R35, R35, -INF , !P4 ;  /* 0xff80000023237808 */ /* 0x000fe40006000000 */
[----:B------:R-:W-:-:S04]  /*dd00*/  ISETP.GT.AND P4, PT, R82, 0x31, P2 ;  /* 0x000000315200780c */ /* 0x000fc80001784270 */
[----:B------:R-:W-:-:S04]  /*dd10*/  ISETP.LT.OR P4, PT, R83, 0x32, P4 ;  /* 0x000000325300780c */ /* 0x000fc80002781670 */
[----:B------:R-:W-:Y:S02]  /*dd20*/  FSEL R39, R39, -INF , !P4 ;  /* 0xff80000027277808 */ /* 0x000fe40006000000 */
[----:B------:R-:W-:-:S04]  /*dd30*/  ISETP.GT.AND P4, PT, R82, 0x39, P2 ;  /* 0x000000395200780c */ /* 0x000fc80001784270 */
[----:B------:R-:W-:Y:S02]  /*dd40*/  ISETP.LT.OR P4, PT, R83, 0x3a, P4 ;  /* 0x0000003a5300780c */ /* 0x000fe40002781670 */
[----:B0-----:R-:W-:Y:S02]  /*dd50*/  FMNMX.FTZ R15, R14, R15, !PT ;  /* 0x0000000f0e0f7209 */ /* 0x001fe40007810000 */
        /* <DEDUP_REMOVED lines=12> */
[C---:B------:R-:W-:Y:S01]  /*de20*/  FSETP.NEU.FTZ.AND P6, PT, R4.reuse, -INF , PT ;  /* 0xff8000000400780b */ /* 0x040fe20003fdd000 */
[----:B------:R-:W-:Y:S01]  /*de30*/  FMUL.FTZ R15, R4, UR34 ;  /* 0x00000022040f7c20 */ /* 0x000fe20008410000 */
[----:B------:R-:W-:-:S04]  /*de40*/  ISETP.GT.AND P4, PT, R82, 0x59, P2 ;  /* 0x000000595200780c */ /* 0x000fc80001784270 */
[----:B------:R-:W-:Y:S02]  /*de50*/  FSEL R15, R15, RZ, P6 ;  /* 0x000000ff0f0f7208 */ /* 0x000fe40003000000 */
[----:B------:R-:W-:-:S03]  /*de60*/  ISETP.LT.OR P4, PT, R83, 0x5a, P4 ;  /* 0x0000005a5300780c */ /* 0x000fc60002781670 */
[--C-:B------:R-:W-:Y:S01]  /*de70*/  FFMA.FTZ R14, R46, UR34, -R15.reuse ;  /* 0x000000222e0e7c23 */ /* 0x100fe2000801080f */
[----:B------:R-:W-:Y:S01]  /*de80*/  FSEL R46, R7, -INF , !P3 ;  /* 0xff800000072e7808 */ /* 0x000fe20005800000 */
        /* <DEDUP_REMOVED lines=12> */
[----:B------:R0:W-:Y:S01]  /*df50*/  MUFU.EX2 R37, R84 ;  /* 0x0000005400257308 */ /* 0x0001e20000000800 */
        /* <DEDUP_REMOVED lines=27> */
[----:B------:R-:W-:Y:S01]  /*e110*/  FFMA.FTZ R79, R79, UR34, -R15 ;  /* 0x000000224f4f7c23 */ /* 0x000fe2000801080f */
        /* <DEDUP_REMOVED lines=12> */
[----:B------:R-:W-:Y:S02]  /*e1e0*/  FMNMX.FTZ R78, R41, R78, !PT ;  /* 0x0000004e294e7209 */ /* 0x000fe40007810000 */
        /* <DEDUP_REMOVED lines=17> */
[----:B------:R-:W-:Y:S01]  /*e300*/  FSEL R63, R63, -INF , !P3 ;  /* 0xff8000003f3f7808 */ /* 0x000fe20005800000 */
[----:B------:R-:W-:Y:S01]  /*e310*/  MUFU.EX2 R26, R26 ;  /* 0x0000001a001a7308 */ /* 0x000fe20000000800 */
[----:B------:R-:W-:-:S02]  /*e320*/  FMNMX.FTZ R78, R59, R78, !PT ;  /* 0x0000004e3b4e7209 */ /* 0x000fc40007810000 */
[C---:B------:R-:W-:Y:S02]  /*e330*/  ISETP.GT.AND P3, PT, R82.reuse, 0x68, P2 ;  /* 0x000000685200780c */ /* 0x040fe40001764270 */
[----:B------:R-:W-:Y:S02]  /*e340*/  ISETP.LT.OR P4, PT, R83, 0x62, P4 ;  /* 0x000000625300780c */ /* 0x000fe40002781670 */
[----:B------:R-:W-:Y:S01]  /*e350*/  FMNMX.FTZ R78, R61, R78, !PT ;  /* 0x0000004e3d4e7209 */ /* 0x000fe20007810000 */
[----:B------:R-:W-:Y:S01]  /*e360*/  MUFU.EX2 R28, R28 ;  /* 0x0000001c001c7308 */ /* 0x000fe20000000800 */
[----:B------:R-:W-:Y:S02]  /*e370*/  ISETP.LT.OR P3, PT, R83, 0x69, P3 ;  /* 0x000000695300780c */ /* 0x000fe40001f61670 */
[----:B------:R-:W-:Y:S02]  /*e380*/  FSEL R65, R65, -INF , !P4 ;  /* 0xff80000041417808 */ /* 0x000fe40006000000 */
[----:B------:R-:W-:-:S02]  /*e390*/  ISETP.GT.AND P4, PT, R82, 0x69, P2 ;  /* 0x000000695200780c */ /* 0x000fc40001784270 */
[----:B------:R-:W-:Y:S01]  /*e3a0*/  FMNMX.FTZ R80, R63, R78, !PT ;  /* 0x0000004e3f507209 */ /* 0x000fe20007810000 */
[----:B------:R-:W-:Y:S01]  /*e3b0*/  MUFU.EX2 R30, R30 ;  /* 0x0000001e001e7308 */ /* 0x000fe20000000800 */
[----:B------:R-:W-:Y:S02]  /*e3c0*/  FSEL R67, R67, -INF , !P3 ;  /* 0xff80000043437808 */ /* 0x000fe40005800000 */
[----:B------:R-:W-:Y:S02]  /*e3d0*/  ISETP.GT.AND P3, PT, R82, 0x70, P2 ;  /* 0x000000705200780c */ /* 0x000fe40001764270 */
[----:B------:R-:W-:Y:S02]  /*e3e0*/  ISETP.LT.OR P4, PT, R83, 0x6a, P4 ;  /* 0x0000006a5300780c */ /* 0x000fe40002781670 */
[----:B0-----:R-:W-:Y:S01]  /*e3f0*/  FMNMX.FTZ R84, R65, R80, !PT ;  /* 0x0000005041547209 */ /* 0x001fe20007810000 */
[----:B------:R-:W-:Y:S01]  /*e400*/  MUFU.EX2 R32, R32 ;  /* 0x0000002000207308 */ /* 0x000fe20000000800 */
[----:B------:R-:W-:-:S02]  /*e410*/  ISETP.LT.OR P3, PT, R83, 0x71, P3 ;  /* 0x000000715300780c */ /* 0x000fc40001f61670 */
[----:B------:R-:W-:Y:S01]  /*e420*/  FSEL R78, R69, -INF , !P4 ;  /* 0xff800000454e7808 */ /* 0x000fe20006000000 */
[--C-:B------:R-:W-:Y:S01]  /*e430*/  FFMA.FTZ R69, R52, UR34, -R15.reuse ;  /* 0x0000002234457c23 */ /* 0x100fe2000801080f */
[----:B------:R-:W-:Y:S02]  /*e440*/  ISETP.GT.AND P4, PT, R82, 0x71, P2 ;  /* 0x000000715200780c */ /* 0x000fe40001784270 */
[----:B------:R-:W-:Y:S01]  /*e450*/  FMNMX.FTZ R7, R67, R84, !PT ;  /* 0x0000005443077209 */ /* 0x000fe20007810000 */
[----:B------:R-:W-:Y:S01]  /*e460*/  MUFU.EX2 R34, R34 ;  /* 0x0000002200227308 */ /* 0x000fe20000000800 */
[----:B------:R-:W-:Y:S01]  /*e470*/  FSEL R80, R71, -INF , !P3 ;  /* 0xff80000047507808 */ /* 0x000fe20005800000 */
[--C-:B------:R-:W-:Y:S01]  /*e480*/  FFMA.FTZ R71, R54, UR34, -R15.reuse ;  /* 0x0000002236477c23 */ /* 0x100fe2000801080f */
[----:B------:R-:W-:Y:S01]  /*e490*/  ISETP.GT.AND P3, PT, R82, 0x78, P2 ;  /* 0x000000785200780c */ /* 0x000fe20001764270 */
[--C-:B------:R-:W-:Y:S01]  /*e4a0*/  FFMA.FTZ R54, R56, UR34, -R15.reuse ;  /* 0x0000002238367c23 */ /* 0x100fe2000801080f */
[C---:B------:R-:W-:Y:S01]  /*e4b0*/  ISETP.LT.OR P4, PT, R83.reuse, 0x72, P4 ;  /* 0x000000725300780c */ /* 0x040fe20002781670 */
[--C-:B------:R-:W-:Y:S01]  /*e4c0*/  FFMA.FTZ R56, R58, UR34, -R15.reuse ;  /* 0x000000223a387c23 */ /* 0x100fe2000801080f */
[----:B------:R-:W-:Y:S01]  /*e4d0*/  FMNMX.FTZ R7, R78, R7, !PT ;  /* 0x000000074e077209 */ /* 0x000fe20007810000 */
[--C-:B------:R-:W-:Y:S01]  /*e4e0*/  FFMA.FTZ R58, R60, UR34, -R15.reuse ;  /* 0x000000223c3a7c23 */ /* 0x100fe2000801080f */
[----:B------:R-:W-:Y:S01]  /*e4f0*/  ISETP.GT.AND P2, PT, R82, 0x79, P2 ;  /* 0x000000795200780c */ /* 0x000fe20001744270 */
[--C-:B------:R-:W-:Y:S01]  /*e500*/  FFMA.FTZ R60, R62, UR34, -R15.reuse ;  /* 0x000000223e3c7c23 */ /* 0x100fe2000801080f */
[----:B------:R-:W-:Y:S01]  /*e510*/  ISETP.LT.OR P3, PT, R83, 0x79, P3 ;  /* 0x000000795300780c */ /* 0x000fe20001f61670 */
[--C-:B------:R-:W-:Y:S01]  /*e520*/  FFMA.FTZ R62, R64, UR34, -R15.reuse ;  /* 0x00000022403e7c23 */ /* 0x100fe2000801080f */
[----:B------:R-:W-:Y:S01]  /*e530*/  FSEL R73, R73, -INF , !P4 ;  /* 0xff80000049497808 */ /* 0x000fe20006000000 */
[--C-:B------:R-:W-:Y:S01]  /*e540*/  FFMA.FTZ R64, R66, UR34, -R15.reuse ;  /* 0x0000002242407c23 */ /* 0x100fe2000801080f */
[----:B------:R-:W-:Y:S01]  /*e550*/  FMNMX.FTZ R82, R80, R7, !PT ;  /* 0x0000000750527209 */ /* 0x000fe20007810000 */
[--C-:B------:R-:W-:Y:S01]  /*e560*/  FFMA.FTZ R66, R68, UR34, -R15.reuse ;  /* 0x0000002244427c23 */ /* 0x100fe2000801080f */
[----:B------:R-:W-:Y:S01]  /*e570*/  ISETP.LT.OR P2, PT, R83, 0x7a, P2 ;  /* 0x0000007a5300780c */ /* 0x000fe20001741670 */
[----:B------:R-:W-:Y:S01]  /*e580*/  FFMA.FTZ R68, R75, UR34, -R15 ;  /* 0x000000224b447c23 */ /* 0x000fe2000801080f */
[----:B------:R-:W-:Y:S01]  /*e590*/  FSEL R76, R76, -INF , !P3 ;  /* 0xff8000004c4c7808 */ /* 0x000fe20005800000 */
[----:B------:R-:W-:Y:S01]  /*e5a0*/  MUFU.EX2 R36, R36 ;  /* 0x0000002400247308 */ /* 0x000fe20000000800 */
[----:B------:R-:W-:-:S02]  /*e5b0*/  FMNMX.FTZ R7, R73, R82, !PT ;  /* 0x0000005249077209 */ /* 0x000fc40007810000 */
[----:B------:R-:W-:Y:S02]  /*e5c0*/  FSEL R77, R77, -INF , !P2 ;  /* 0xff8000004d4d7808 */ /* 0x000fe40005000000 */
[----:B------:R-:W-:-:S03]  /*e5d0*/  FMNMX.FTZ R52, R76, R7, !PT ;  /* 0x000000074c347209 */ /* 0x000fc60007810000 */
[----:B------:R-:W-:Y:S01]  /*e5e0*/  MUFU.EX2 R38, R38 ;  /* 0x0000002600267308 */ /* 0x000fe20000000800 */
[----:B------:R-:W-:-:S05]  /*e5f0*/  FMNMX.FTZ R7, R77, R52, !PT ;  /* 0x000000344d077209 */ /* 0x000fca0007810000 */
[----:B------:R-:W0:Y:S02]  /*e600*/  SHFL.BFLY PT, R82, R7, 0x2, 0x1f ;  /* 0x0c401f0007527f89 */ /* 0x000e2400000e0000 */
[----:B------:R1:W-:Y:S08]  /*e610*/  MUFU.EX2 R52, R71 ;  /* 0x0000004700347308 */ /* 0x0003f00000000800 */
[----:B------:R-:W-:Y:S01]  /*e620*/  MUFU.EX2 R40, R40 ;  /* 0x0000002800287308 */ /* 0x000fe20000000800 */
[----:B-1----:R-:W-:Y:S01]  /*e630*/  FFMA.FTZ R71, R72, UR34, -R15 ;  /* 0x0000002248477c23 */ /* 0x002fe2000801080f */
[----:B------:R-:W-:-:S05]  /*e640*/  FSEL R72, R4, RZ, P6 ;  /* 0x000000ff04487208 */ /* 0x000fca0003000000 */
[----:B------:R-:W-:Y:S01]  /*e650*/  FADD.FTZ R72, -R72, R5 ;  /* 0x0000000548487221 */ /* 0x000fe20000010100 */
[----:B------:R-:W-:Y:S03]  /*e660*/  MUFU.EX2 R42, R42 ;  /* 0x0000002a002a7308 */ /* 0x000fe60000000800 */
[----:B------:R-:W-:Y:S01]  /*e670*/  FMUL.FTZ R15, R72, UR34 ;  /* 0x00000022480f7c20 */ /* 0x000fe20008410000 */
[----:B0-----:R-:W-:-:S04]  /*e680*/  FMNMX.FTZ R82, R7, R82, !PT ;  /* 0x0000005207527209 */ /* 0x001fc80007810000 */
[----:B------:R-:W-:Y:S01]  /*e690*/  MUFU.EX2 R5, R79 ;  /* 0x0000004f00057308 */ /* 0x000fe20000000800 */
[----:B------:R-:W0:Y:S07]  /*e6a0*/  SHFL.BFLY PT, R7, R82, 0x1, 0x1f ;  /* 0x0c201f0052077f89 */ /* 0x000e2e00000e0000 */
[----:B------:R-:W1:Y:S08]  /*e6b0*/  MUFU.EX2 R15, R15 ;  /* 0x0000000f000f7308 */ /* 0x000e700000000800 */
[----:B------:R-:W-:Y:S08]  /*e6c0*/  MUFU.EX2 R44, R44 ;  /* 0x0000002c002c7308 */ /* 0x000ff00000000800 */
[----:B------:R-:W-:Y:S01]  /*e6d0*/  MUFU.EX2 R48, R48 ;  /* 0x0000003000307308 */ /* 0x000fe20000000800 */
[----:B-1----:R-:W-:Y:S01]  /*e6e0*/  FFMA.FTZ R3, R15, R3, R14 ;  /* 0x000000030f037223 */ /* 0x002fe2000001000e */
[----:B------:R-:W-:Y:S01]  /*e6f0*/  FMUL.FTZ R88, R88, R15 ;  /* 0x0000000f58587220 */ /* 0x000fe20000410000 */
[----:B0-----:R-:W-:Y:S01]  /*e700*/  FMNMX.FTZ R7, R82, R7, !PT ;  /* 0x0000000752077209 */ /* 0x001fe20007810000 */
[-C--:B------:R-:W-:Y:S01]  /*e710*/  FMUL.FTZ R89, R89, R15.reuse ;  /* 0x0000000f59597220 */ /* 0x080fe20000410000 */
[C---:B------:R-:W-:Y:S01]  /*e720*/  FADD.FTZ R3, R8.reuse, R3 ;  /* 0x0000000308037221 */ /* 0x040fe20000010000 */
[----:B------:R-:W-:Y:S01]  /*e730*/  F2FP.F16.F32.PACK_AB R8, R8, R14 ;  /* 0x0000000e0808723e */ /* 0x000fe200000000ff */
[-C--:B------:R-:W-:Y:S01]  /*e740*/  FMUL.FTZ R92, R92, R15.reuse ;  /* 0x0000000f5c5c7220 */ /* 0x080fe20000410000 */
[C---:B------:R-:W-:Y:S01]  /*e750*/  FMUL.FTZ R75, R7.reuse, UR34 ;  /* 0x00000022074b7c20 */ /* 0x040fe20008410000 */
[----:B------:R-:W-:Y:S01]  /*e760*/  FSETP.NEU.FTZ.AND P2, PT, R7, -INF , PT ;  /* 0xff8000000700780b */ /* 0x000fe20003f5d000 */
[----:B------:R-:W-:Y:S01]  /*e770*/  FADD.FTZ R3, R10, R3 ;  /* 0x000000030a037221 */ /* 0x000fe20000010000 */
[----:B------:R-:W-:Y:S01]  /*e780*/  MUFU.EX2 R50, R50 ;  /* 0x0000003200327308 */ /* 0x000fe20000000800 */
[C---:B------:R-:W-:Y:S01]  /*e790*/  F2FP.F16.F32.PACK_AB R10, R12.reuse, R10 ;  /* 0x0000000a0c0a723e */ /* 0x040fe200000000ff */
[-C--:B------:R-:W-:Y:S01]  /*e7a0*/  FMUL.FTZ R93, R93, R15.reuse ;  /* 0x0000000f5d5d7220 */ /* 0x080fe20000410000 */
[----:B------:R-:W-:Y:S01]  /*e7b0*/  FSEL R72, R75, RZ, P2 ;  /* 0x000000ff4b487208 */ /* 0x000fe20001000000 */
[----:B------:R-:W-:Y:S01]  /*e7c0*/  FADD.FTZ R14, R12, R3 ;  /* 0x000000030c0e7221 */ /* 0x000fe20000010000 */
[-C--:B------:R-:W-:Y:S01]  /*e7d0*/  FMUL.FTZ R96, R96, R15.reuse ;  /* 0x0000000f60607220 */ /* 0x080fe20000410000 */
[-C--:B------:R-:W-:Y:S01]  /*e7e0*/  FMUL.FTZ R97, R97, R15.reuse ;  /* 0x0000000f61617220 */ /* 0x080fe20000410000 */
[----:B------:R-:W-:Y:S01]  /*e7f0*/  FMUL.FTZ R100, R100, R15 ;  /* 0x0000000f64647220 */ /* 0x000fe20000410000 */
[--C-:B------:R-:W-:Y:S01]  /*e800*/  FFMA.FTZ R79, R35, UR34, -R72.reuse ;  /* 0x00000022234f7c23 */ /* 0x100fe20008010848 */
[----:B------:R-:W-:Y:S01]  /*e810*/  FSEL R35, R7, RZ, P2 ;  /* 0x000000ff07237208 */ /* 0x000fe20001000000 */
[--C-:B------:R-:W-:Y:S01]  /*e820*/  FFMA.FTZ R75, R46, UR34, -R72.reuse ;  /* 0x000000222e4b7c23 */ /* 0x100fe20008010848 */
[--C-:B------:R-:W-:Y:S01]  /*e830*/  FFMA.FTZ R9, R9, UR34, -R72.reuse ;  /* 0x0000002209097c23 */ /* 0x100fe20008010848 */
[--C-:B------:R-:W-:Y:S01]  /*e840*/  FFMA.FTZ R11, R11, UR34, -R72.reuse ;  /* 0x000000220b0b7c23 */ /* 0x100fe20008010848 */
[----:B------:R-:W-:Y:S01]  /*e850*/  FFMA.FTZ R81, R13, UR34, -R72 ;  /* 0x000000220d517c23 */ /* 0x000fe20008010848 */
[----:B------:R-:W-:Y:S01]  /*e860*/  FADD.FTZ R6, -R35, R6 ;  /* 0x0000000623067221 */ /* 0x000fe20000010100 */
[--C-:B------:R-:W-:Y:S01]  /*e870*/  FFMA.FTZ R20, R20, UR34, -R72.reuse ;  /* 0x0000002214147c23 */ /* 0x100fe20008010848 */
[----:B------:R-:W-:Y:S01]  /*e880*/  MUFU.EX2 R75, R75 ;  /* 0x0000004b004b7308 */ /* 0x000fe20000000800 */
[--C-:B------:R-:W-:Y:S01]  /*e890*/  FFMA.FTZ R46, R21, UR34, -R72.reuse ;  /* 0x00000022152e7c23 */ /* 0x100fe20008010848 */
[----:B------:R-:W-:Y:S01]  /*e8a0*/  FMUL.FTZ R6, R6, UR34 ;  /* 0x0000002206067c20 */ /* 0x000fe20008410000 */
[--C-:B------:R-:W-:Y:S01]  /*e8b0*/  FFMA.FTZ R13, R74, UR34, -R72.reuse ;  /* 0x000000224a0d7c23 */ /* 0x100fe20008010848 */
[--C-:B------:R-:W-:Y:S01]  /*e8c0*/  FFMA.FTZ R25, R25, UR34, -R72.reuse ;  /* 0x0000002219197c23 */ /* 0x100fe20008010848 */
[--C-:B------:R-:W-:Y:S01]  /*e8d0*/  FFMA.FTZ R27, R27, UR34, -R72.reuse ;  /* 0x000000221b1b7c23 */ /* 0x100fe20008010848 */
[--C-:B------:R-:W-:Y:S01]  /*e8e0*/  FFMA.FTZ R29, R29, UR34, -R72.reuse ;  /* 0x000000221d1d7c23 */ /* 0x100fe20008010848 */
[--C-:B------:R-:W-:Y:S01]  /*e8f0*/  FFMA.FTZ R31, R31, UR34, -R72.reuse ;  /* 0x000000221f1f7c23 */ /* 0x100fe20008010848 */
[----:B------:R-:W0:Y:S01]  /*e900*/  MUFU.EX2 R6, R6 ;  /* 0x0000000600067308 */ /* 0x000e220000000800 */
[----:B------:R-:W-:Y:S01]  /*e910*/  FFMA.FTZ R43, R43, UR34, -R72 ;  /* 0x000000222b2b7c23 */ /* 0x000fe20008010848 */
[----:B------:R-:W-:Y:S01]  /*e920*/  FADD.FTZ R14, R47, R14 ;  /* 0x0000000e2f0e7221 */ /* 0x000fe20000010000 */
[--C-:B------:R-:W-:Y:S01]  /*e930*/  FFMA.FTZ R33, R33, UR34, -R72.reuse ;  /* 0x0000002221217c23 */ /* 0x100fe20008010848 */
[--C-:B------:R-:W-:Y:S01]  /*e940*/  FFMA.FTZ R21, R39, UR34, -R72.reuse ;  /* 0x0000002227157c23 */ /* 0x100fe20008010848 */
[--C-:B------:R-:W-:Y:S01]  /*e950*/  FFMA.FTZ R39, R41, UR34, -R72.reuse ;  /* 0x0000002229277c23 */ /* 0x100fe20008010848 */
[--C-:B------:R-:W-:Y:S01]  /*e960*/  FFMA.FTZ R41, R45, UR34, -R72.reuse ;  /* 0x000000222d297c23 */ /* 0x100fe20008010848 */
[----:B------:R-:W-:Y:S01]  /*e970*/  FFMA.FTZ R49, R49, UR34, -R72 ;  /* 0x0000002231317c23 */ /* 0x000fe20008010848 */
[----:B------:R-:W1:Y:S01]  /*e980*/  MUFU.EX2 R9, R9 ;  /* 0x0000000900097308 */ /* 0x000e620000000800 */
[----:B------:R-:W-:-:S02]  /*e990*/  IMAD.U32 R45, RZ, RZ, UR54 ;  /* 0x00000036ff2d7e24 */ /* 0x000fc4000f8e00ff */
[--C-:B------:R-:W-:Y:S01]  /*e9a0*/  FFMA.FTZ R51, R51, UR34, -R72.reuse ;  /* 0x0000002233337c23 */ /* 0x100fe20008010848 */
[--C-:B------:R-:W-:Y:S01]  /*e9b0*/  FFMA.FTZ R12, R57, UR34, -R72.reuse ;  /* 0x00000022390c7c23 */ /* 0x100fe20008010848 */
[--C-:B------:R-:W-:Y:S01]  /*e9c0*/  FFMA.FTZ R65, R65, UR34, -R72.reuse ;  /* 0x0000002241417c23 */ /* 0x100fe20008010848 */
[--C-:B------:R-:W-:Y:S01]  /*e9d0*/  FFMA.FTZ R67, R67, UR34, -R72.reuse ;  /* 0x0000002243437c23 */ /* 0x100fe20008010848 */
[----:B------:R-:W-:Y:S01]  /*e9e0*/  @!P1 LEA R45, R45, UR42, 0x3 ;  /* 0x0000002a2d2d9c11 */ /* 0x000fe2000f8e18ff */
[--C-:B------:R-:W-:Y:S01]  /*e9f0*/  FFMA.FTZ R78, R78, UR34, -R72.reuse ;  /* 0x000000224e4e7c23 */ /* 0x100fe20008010848 */
[----:B------:R-:W2:Y:S01]  /*ea00*/  MUFU.EX2 R11, R11 ;  /* 0x0000000b000b7308 */ /* 0x000ea20000000800 */
[----:B0-----:R-:W-:Y:S01]  /*ea10*/  FFMA.FTZ R74, R6, R2, R75 ;  /* 0x00000002064a7223 */ /* 0x001fe2000001004b */
[--C-:B------:R-:W-:Y:S01]  /*ea20*/  FFMA.FTZ R2, R53, UR34, -R72.reuse ;  /* 0x0000002235027c23 */ /* 0x100fe20008010848 */
[----:B------:R-:W-:Y:S01]  /*ea30*/  FFMA.FTZ R53, R55, UR34, -R72 ;  /* 0x0000002237357c23 */ /* 0x000fe20008010848 */
[----:B------:R-:W-:-:S02]  /*ea40*/  @!P1 VIADD R45, R45, 0x2d860 ;  /* 0x0002d8602d2d9836 */ /* 0x000fc40000000000 */
[--C-:B------:R-:W-:Y:S01]  /*ea50*/  FFMA.FTZ R55, R59, UR34, -R72.reuse ;  /* 0x000000223b377c23 */ /* 0x100fe20008010848 */
[--C-:B------:R-:W-:Y:S01]  /*ea60*/  FFMA.FTZ R80, R80, UR34, -R72.reuse ;  /* 0x0000002250507c23 */ /* 0x100fe20008010848 */
[----:B------:R-:W-:Y:S01]  /*ea70*/  FFMA.FTZ R76, R76, UR34, -R72 ;  /* 0x000000224c4c7c23 */ /* 0x000fe20008010848 */
[----:B------:R-:W0:Y:S01]  /*ea80*/  MUFU.EX2 R81, R81 ;  /* 0x0000005100517308 */ /* 0x000e220000000800 */
[----:B-1----:R-:W-:Y:S01]  /*ea90*/  FADD.FTZ R74, R9, R74 ;  /* 0x0000004a094a7221 */ /* 0x002fe20000010000 */
[----:B------:R-:W-:Y:S01]  /*eaa0*/  @!P1 PRMT R45, RZ, 0x654, R45 ;  /* 0x00000654ff2d9816 */ /* 0x000fe2000000002d */
[----:B------:R-:W-:Y:S01]  /*eab0*/  FFMA.FTZ R73, R73, UR34, -R72 ;  /* 0x0000002249497c23 */ /* 0x000fe20008010848 */
[----:B------:R-:W-:Y:S01]  /*eac0*/  F2FP.F16.F32.PACK_AB R9, R9, R75 ;  /* 0x0000004b0909723e */ /* 0x000fe200000000ff */
[----:B------:R-:W-:Y:S01]  /*ead0*/  UMOV UR54, UR46 ;  /* 0x0000002e00367c82 */ /* 0x000fe20008000000 */
[----:B------:R1:W-:Y:S01]  /*eae0*/  @!P1 SYNCS.ARRIVE.TRANS64.RED.A1T0 RZ, [R45+URZ], RZ ;  /* 0x000000ff2dff99a7 */ /* 0x0003e2000810043f */
[----:B------:R-:W-:Y:S01]  /*eaf0*/  ISETP.GT.AND P2, PT, R0, UR37, PT ;  /* 0x0000002500007c0c */ /* 0x000fe2000bf44270 */
        /* <DEDUP_REMOVED lines=9> */
[C---:B0-----:R-:W-:Y:S01]  /*eb90*/  FADD.FTZ R3, R81.reuse, R74 ;  /* 0x0000004a51037221 */ /* 0x041fe20000010000 */
[----:B------:R-:W-:Y:S01]  /*eba0*/  F2FP.F16.F32.PACK_AB R11, R81, R11 ;  /* 0x0000000b510b723e */ /* 0x000fe200000000ff */
[-C--:B------:R-:W-:Y:S01]  /*ebb0*/  FMUL.FTZ R102, R102, R6.reuse ;  /* 0x0000000666667220 */ /* 0x080fe20000410000 */
[-C--:B------:R-:W-:Y:S01]  /*ebc0*/  FMUL.FTZ R103, R103, R6.reuse ;  /* 0x0000000667677220 */ /* 0x080fe20000410000 */
[-C--:B------:R-:W-:Y:S01]  /*ebd0*/  FMUL.FTZ R106, R106, R6.reuse ;  /* 0x000000066a6a7220 */ /* 0x080fe20000410000 */
[-C--:B------:R-:W-:Y:S01]  /*ebe0*/  FMUL.FTZ R107, R107, R6.reuse ;  /* 0x000000066b6b7220 */ /* 0x080fe20000410000 */
[----:B------:R0:W-:Y:S01]  /*ebf0*/  STSM.16.M88.4 [R17+0x21800], R8 ;  /* 0x0218000811007844 */ /* 0x0001e20000000200 */
[----:B------:R-:W4:Y:S01]  /*ec00*/  MUFU.EX2 R25, R25 ;  /* 0x0000001900197308 */ /* 0x000f220000000800 */
[----:B---3--:R-:W-:Y:S01]  /*ec10*/  FADD.FTZ R3, R20, R3 ;  /* 0x0000000314037221 */ /* 0x008fe20000010000 */
[-C--:B------:R-:W-:Y:S01]  /*ec20*/  FMUL.FTZ R110, R110, R6.reuse ;  /* 0x000000066e6e7220 */ /* 0x080fe20000410000 */
[-C--:B------:R-:W-:Y:S01]  /*ec30*/  FMUL.FTZ R111, R111, R6.reuse ;  /* 0x000000066f6f7220 */ /* 0x080fe20000410000 */
[-C--:B------:R-:W-:Y:S01]  /*ec40*/  FMUL.FTZ R114, R114, R6.reuse ;  /* 0x0000000672727220 */ /* 0x080fe20000410000 */
[-C--:B------:R-:W-:Y:S01]  /*ec50*/  FMUL.FTZ R115, R115, R6.reuse ;  /* 0x0000000673737220 */ /* 0x080fe20000410000 */
[-C--:B------:R-:W-:Y:S01]  /*ec60*/  FMUL.FTZ R118, R118, R6.reuse ;  /* 0x0000000676767220 */ /* 0x080fe20000410000 */
[-C--:B------:R-:W-:Y:S01]  /*ec70*/  FMUL.FTZ R119, R119, R6.reuse ;  /* 0x0000000677777220 */ /* 0x080fe20000410000 */
[----:B------:R-:W3:Y:S01]  /*ec80*/  MUFU.EX2 R27, R27 ;  /* 0x0000001b001b7308 */ /* 0x000ee20000000800 */
[----:B--2---:R-:W-:Y:S01]  /*ec90*/  FADD.FTZ R74, R46, R3 ;  /* 0x000000032e4a7221 */ /* 0x004fe20000010000 */
[-C--:B------:R-:W-:Y:S01]  /*eca0*/  FMUL.FTZ R122, R122, R6.reuse ;  /* 0x000000067a7a7220 */ /* 0x080fe20000410000 */
[-C--:B------:R-:W-:Y:S01]  /*ecb0*/  FMUL.FTZ R123, R123, R6.reuse ;  /* 0x000000067b7b7220 */ /* 0x080fe20000410000 */
[-C--:B------:R-:W-:Y:S01]  /*ecc0*/  FMUL.FTZ R126, R126, R6.reuse ;  /* 0x000000067e7e7220 */ /* 0x080fe20000410000 */
[-C--:B------:R-:W-:Y:S01]  /*ecd0*/  FMUL.FTZ R127, R127, R6.reuse ;  /* 0x000000067f7f7220 */ /* 0x080fe20000410000 */
[----:B------:R-:W-:Y:S01]  /*ece0*/  FMUL.FTZ R130, R130, R6 ;  /* 0x0000000682827220 */ /* 0x000fe20000410000 */
[----:B0-----:R-:W-:Y:S01]  /*ecf0*/  F2FP.F16.F32.PACK_AB R9, R46, R20 ;  /* 0x000000142e09723e */ /* 0x001fe200000000ff */
[----:B------:R-:W0:Y:S01]  /*ed00*/  MUFU.EX2 R29, R29 ;  /* 0x0000001d001d7308 */ /* 0x000e220000000800 */
[----:B----4-:R-:W-:Y:S01]  /*ed10*/  FADD.FTZ R74, R25, R74 ;  /* 0x0000004a194a7221 */ /* 0x010fe20000010000 */
[----:B------:R-:W-:Y:S01]  /*ed20*/  F2FP.F16.F32.PACK_AB R8, R37, R47 ;  /* 0x0000002f2508723e */ /* 0x000fe200000000ff */
[----:B------:R-:W-:Y:S01]  /*ed30*/  FMUL.FTZ R131, R131, R6 ;  /* 0x0000000683837220 */ /* 0x000fe20000410000 */
[----:B------:R-:W-:Y:S01]  /*ed40*/  F2FP.F16.F32.PACK_AB R10, R26, R24 ;  /* 0x000000181a0a723e */ /* 0x000fe200000000ff */
[-C--:B------:R-:W-:Y:S01]  /*ed50*/  FMUL.FTZ R134, R134, R6.reuse ;  /* 0x0000000686867220 */ /* 0x080fe20000410000 */
[----:B------:R-:W-:Y:S01]  /*ed60*/  FMUL.FTZ R135, R135, R6 ;  /* 0x0000000687877220 */ /* 0x000fe20000410000 */
[----:B------:R-:W-:Y:S01]  /*ed70*/  FMUL.FTZ R101, R101, R15 ;  /* 0x0000000f65657220 */ /* 0x000fe20000410000 */
[----:B------:R2:W-:Y:S01]  /*ed80*/  MUFU.EX2 R35, R43 ;  /* 0x0000002b00237308 */ /* 0x0005e20000000800 */
[C---:B---3--:R-:W-:Y:S01]  /*ed90*/  FADD.FTZ R74, R27.reuse, R74 ;  /* 0x0000004a1b4a7221 */ /* 0x048fe20000010000 */
[----:B------:R-:W-:Y:S01]  /*eda0*/  F2FP.F16.F32.PACK_AB R11, R27, R25 ;  /* 0x000000191b0b723e */ /* 0x000fe200000000ff */
[-C--:B------:R-:W-:Y:S01]  /*edb0*/  FMUL.FTZ R104, R104, R15.reuse ;  /* 0x0000000f68687220 */ /* 0x080fe20000410000 */
[-C--:B------:R-:W-:Y:S01]  /*edc0*/  FMUL.FTZ R105, R105, R15.reuse ;  /* 0x0000000f69697220 */ /* 0x080fe20000410000 */
[-C--:B------:R-:W-:Y:S01]  /*edd0*/  FMUL.FTZ R108, R108, R15.reuse ;  /* 0x0000000f6c6c7220 */ /* 0x080fe20000410000 */
[-C--:B------:R-:W-:Y:S01]  /*ede0*/  FMUL.FTZ R109, R109, R15.reuse ;  /* 0x0000000f6d6d7220 */ /* 0x080fe20000410000 */
[----:B------:R3:W-:Y:S01]  /*edf0*/  STSM.16.M88.4 [R22], R8 ;  /* 0x0000000816007844 */ /* 0x0007e20000000200 */
[----:B------:R-:W4:Y:S01]  /*ee00*/  MUFU.EX2 R31, R31 ;  /* 0x0000001f001f7308 */ /* 0x000f220000000800 */
[----:B--2---:R-:W-:Y:S01]  /*ee10*/  FADD.FTZ R43, R37, R14 ;  /* 0x0000000e252b7221 */ /* 0x004fe20000010000 */
[----:B0-----:R-:W-:Y:S01]  /*ee20*/  FADD.FTZ R74, R29, R74 ;  /* 0x0000004a1d4a7221 */ /* 0x001fe20000010000 */
[--C-:B------:R-:W-:Y:S01]  /*ee30*/  FFMA.FTZ R14, R61, UR34, -R72.reuse ;  /* 0x000000223d0e7c23 */ /* 0x100fe20008010848 */
[--C-:B------:R-:W-:Y:S01]  /*ee40*/  FFMA.FTZ R61, R63, UR34, -R72.reuse ;  /* 0x000000223f3d7c23 */ /* 0x100fe20008010848 */
[----:B------:R-:W-:Y:S01]  /*ee50*/  FADD.FTZ R43, R24, R43 ;  /* 0x0000002b182b7221 */ /* 0x000fe20000010000 */
[----:B------:R-:W-:Y:S01]  /*ee60*/  FFMA.FTZ R72, R77, UR34, -R72 ;  /* 0x000000224d487c23 */ /* 0x000fe20008010848 */
[-C--:B------:R-:W-:Y:S01]  /*ee70*/  FMUL.FTZ R112, R112, R15.reuse ;  /* 0x0000000f70707220 */ /* 0x080fe20000410000 */
[----:B------:R-:W0:Y:S01]  /*ee80*/  MUFU.EX2 R33, R33 ;  /* 0x0000002100217308 */ /* 0x000e220000000800 */
[----:B------:R-:W-:Y:S01]  /*ee90*/  FADD.FTZ R43, R26, R43 ;  /* 0x0000002b1a2b7221 */ /* 0x000fe20000010000 */
[-C--:B------:R-:W-:Y:S01]  /*eea0*/  FMUL.FTZ R113, R113, R15.reuse ;  /* 0x0000000f71717220 */ /* 0x080fe20000410000 */
[-C--:B------:R-:W-:Y:S01]  /*eeb0*/  FMUL.FTZ R116, R116, R15.reuse ;  /* 0x0000000f74747220 */ /* 0x080fe20000410000 */
[-C--:B------:R-:W-:Y:S01]  /*eec0*/  FMUL.FTZ R117, R117, R15.reuse ;  /* 0x0000000f75757220 */ /* 0x080fe20000410000 */
[----:B------:R-:W-:Y:S01]  /*eed0*/  FADD.FTZ R43, R28, R43 ;  /* 0x0000002b1c2b7221 */ /* 0x000fe20000010000 */
[----:B------:R-:W-:Y:S01]  /*eee0*/  F2FP.F16.F32.PACK_AB R28, R30, R28 ;  /* 0x0000001c1e1c723e */ /* 0x000fe200000000ff */
[----:B------:R-:W-:Y:S01]  /*eef0*/  FMUL.FTZ R120, R120, R15 ;  /* 0x0000000f78787220 */ /* 0x000fe20000410000 */
[----:B------:R-:W2:Y:S01]  /*ef00*/  MUFU.EX2 R79, R79 ;  /* 0x0000004f004f7308 */ /* 0x000ea20000000800 */
[----:B------:R-:W-:Y:S01]  /*ef10*/  FADD.FTZ R43, R30, R43 ;  /* 0x0000002b1e2b7221 */ /* 0x000fe20000010000 */
[C---:B----4-:R-:W-:Y:S01]  /*ef20*/  FADD.FTZ R74, R31.reuse, R74 ;  /* 0x0000004a1f4a7221 */ /* 0x050fe20000010000 */
[----:B------:R-:W-:Y:S01]  /*ef30*/  F2FP.F16.F32.PACK_AB R29, R31, R29 ;  /* 0x0000001d1f1d723e */ /* 0x000fe200000000ff */
[-C--:B------:R-:W-:Y:S01]  /*ef40*/  FMUL.FTZ R121, R121, R15.reuse ;  /* 0x0000000f79797220 */ /* 0x080fe20000410000 */
[----:B------:R-:W-:Y:S01]  /*ef50*/  FADD.FTZ R43, R32, R43 ;  /* 0x0000002b202b7221 */ /* 0x000fe20000010000 */
[----:B------:R-:W-:Y:S01]  /*ef60*/  F2FP.F16.F32.PACK_AB R30, R34, R32 ;  /* 0x00000020221e723e */ /* 0x000fe200000000ff */
[-C--:B------:R-:W-:Y:S01]  /*ef70*/  FMUL.FTZ R124, R124, R15.reuse ;  /* 0x0000000f7c7c7220 */ /* 0x080fe20000410000 */
[----:B------:R-:W4:Y:S01]  /*ef80*/  MUFU.EX2 R13, R13 ;  /* 0x0000000d000d7308 */ /* 0x000f220000000800 */
[----:B0-----:R-:W-:Y:S01]  /*ef90*/  FADD.FTZ R74, R33, R74 ;  /* 0x0000004a214a7221 */ /* 0x001fe20000010000 */
[----:B------:R-:W-:Y:S01]  /*efa0*/  FADD.FTZ R43, R34, R43 ;  /* 0x0000002b222b7221 */ /* 0x000fe20000010000 */
[-C--:B------:R-:W-:Y:S01]  /*efb0*/  FMUL.FTZ R125, R125, R15.reuse ;  /* 0x0000000f7d7d7220 */ /* 0x080fe20000410000 */
[-C--:B------:R-:W-:Y:S01]  /*efc0*/  FMUL.FTZ R128, R128, R15.reuse ;  /* 0x0000000f80807220 */ /* 0x080fe20000410000 */
[----:B------:R-:W-:Y:S01]  /*efd0*/  FMUL.FTZ R129, R129, R15 ;  /* 0x0000000f81817220 */ /* 0x000fe20000410000 */
[----:B------:R-:W-:Y:S01]  /*efe0*/  FADD.FTZ R43, R36, R43 ;  /* 0x0000002b242b7221 */ /* 0x000fe20000010000 */
[C---:B------:R-:W-:Y:S01]  /*eff0*/  F2FP.F16.F32.PACK_AB R36, R38.reuse, R36 ;  /* 0x000000242624723e */ /* 0x040fe200000000ff */
[----:B------:R-:W0:Y:S01]  /*f000*/  MUFU.EX2 R21, R21 ;  /* 0x0000001500157308 */ /* 0x000e220000000800 */
[C---:B--2---:R-:W-:Y:S01]  /*f010*/  FADD.FTZ R74, R79.reuse, R74 ;  /* 0x0000004a4f4a7221 */ /* 0x044fe20000010000 */
[----:B------:R-:W-:Y:S01]  /*f020*/  FADD.FTZ R43, R38, R43 ;  /* 0x0000002b262b7221 */ /* 0x000fe20000010000 */
[----:B------:R-:W-:Y:S01]  /*f030*/  F2FP.F16.F32.PACK_AB R31, R79, R33 ;  /* 0x000000214f1f723e */ /* 0x000fe200000000ff */
[-C--:B------:R-:W-:Y:S01]  /*f040*/  FMUL.FTZ R132, R132, R15.reuse ;  /* 0x0000000f84847220 */ /* 0x080fe20000410000 */
[----:B------:R-:W-:Y:S01]  /*f050*/  F2FP.F16.F32.PACK_AB R38, R42, R40 ;  /* 0x000000282a26723e */ /* 0x000fe200000000ff */
[----:B------:R-:W-:Y:S01]  /*f060*/  FADD.FTZ R43, R40, R43 ;  /* 0x0000002b282b7221 */ /* 0x000fe20000010000 */
[----:B------:R-:W-:Y:S01]  /*f070*/  FMUL.FTZ R133, R133, R15 ;  /* 0x0000000f85857220 */ /* 0x000fe20000410000 */
[----:B------:R-:W2:Y:S01]  /*f080*/  MUFU.EX2 R39, R39 ;  /* 0x0000002700277308 */ /* 0x000ea20000000800 */
[----:B----4-:R-:W-:Y:S01]  /*f090*/  FADD.FTZ R74, R13, R74 ;  /* 0x0000004a0d4a7221 */ /* 0x010fe20000010000 */
[----:B------:R-:W-:Y:S01]  /*f0a0*/  FADD.FTZ R43, R42, R43 ;  /* 0x0000002b2a2b7221 */ /* 0x000fe20000010000 */
[----:B------:R1:W-:Y:S01]  /*f0b0*/  STSM.16.M88.4 [R19], R28 ;  /* 0x0000001c13007844 */ /* 0x0003e20000000200 */
[----:B------:R-:W-:-:S02]  /*f0c0*/  VIADD R0, R0, 0xffffffff ;  /* 0xffffffff00007836 */ /* 0x000fc40000000000 */
[----:B------:R-:W-:Y:S01]  /*f0d0*/  FADD.FTZ R43, R44, R43 ;  /* 0x0000002b2c2b7221 */ /* 0x000fe20000010000 */
[----:B------:R-:W-:Y:S01]  /*f0e0*/  IMAD.MOV.U32 R6, RZ, RZ, R7 ;  /* 0x000000ffff067224 */ /* 0x000fe200078e0007 */
[----:B------:R-:W4:Y:S01]  /*f0f0*/  MUFU.EX2 R41, R41 ;  /* 0x0000002900297308 */ /* 0x000f220000000800 */
[C---:B0-----:R-:W-:Y:S01]  /*f100*/  FADD.FTZ R74, R21.reuse, R74 ;  /* 0x0000004a154a7221 */ /* 0x041fe20000010000 */
[C---:B------:R-:W-:Y:S01]  /*f110*/  FADD.FTZ R43, R48.reuse, R43 ;  /* 0x0000002b302b7221 */ /* 0x040fe20000010000 */
[----:B------:R-:W-:Y:S02]  /*f120*/  F2FP.F16.F32.PACK_AB R37, R21, R13 ;  /* 0x0000000d1525723e */ /* 0x000fe400000000ff */
[----:B------:R-:W-:Y:S01]  /*f130*/  F2FP.F16.F32.PACK_AB R48, R48, R44 ;  /* 0x0000002c3030723e */ /* 0x000fe200000000ff */
[----:B------:R-:W-:Y:S02]  /*f140*/  FADD.FTZ R20, R50, R43 ;  /* 0x0000002b32147221 */ /* 0x000fe40000010000 */
[----:B------:R-:W0:Y:S01]  /*f150*/  MUFU.EX2 R49, R49 ;  /* 0x0000003100317308 */ /* 0x000e220000000800 */
[----:B--2---:R-:W-:Y:S01]  /*f160*/  FADD.FTZ R74, R39, R74 ;  /* 0x0000004a274a7221 */ /* 0x004fe20000010000 */
[----:B------:R-:W-:-:S03]  /*f170*/  F2FP.F16.F32.PACK_AB R39, R35, R39 ;  /* 0x000000272327723e */ /* 0x000fc600000000ff */
[----:B------:R-:W-:Y:S02]  /*f180*/  FADD.FTZ R74, R35, R74 ;  /* 0x0000004a234a7221 */ /* 0x000fe40000010000 */
[----:B------:R1:W-:Y:S01]  /*f190*/  STSM.16.M88.4 [R18], R36 ;  /* 0x0000002412007844 */ /* 0x0003e20000000200 */
[----:B------:R-:W2:Y:S01]  /*f1a0*/  MUFU.EX2 R51, R51 ;  /* 0x0000003300337308 */ /* 0x000ea20000000800 */
[----:B----4-:R-:W-:-:S07]  /*f1b0*/  FADD.FTZ R74, R41, R74 ;  /* 0x0000004a294a7221 */ /* 0x010fce0000010000 */
[----:B------:R-:W4:Y:S01]  /*f1c0*/  MUFU.EX2 R69, R69 ;  /* 0x0000004500457308 */ /* 0x000f220000000800 */
[C---:B0-----:R-:W-:Y:S01]  /*f1d0*/  FADD.FTZ R74, R49.reuse, R74 ;  /* 0x0000004a314a7221 */ /* 0x041fe20000010000 */
[----:B------:R-:W-:-:S06]  /*f1e0*/  F2FP.F16.F32.PACK_AB R49, R49, R41 ;  /* 0x000000293131723e */ /* 0x000fcc00000000ff */
[----:B------:R-:W0:Y:S01]  /*f1f0*/  MUFU.EX2 R2, R2 ;  /* 0x0000000200027308 */ /* 0x000e220000000800 */
[----:B--2---:R-:W-:-:S07]  /*f200*/  FADD.FTZ R3, R51, R74 ;  /* 0x0000004a33037221 */ /* 0x004fce0000010000 */
[----:B------:R-:W2:Y:S01]  /*f210*/  MUFU.EX2 R53, R53 ;  /* 0x0000003500357308 */ /* 0x000ea20000000800 */
[C---:B----4-:R-:W-:Y:S01]  /*f220*/  FADD.FTZ R25, R69.reuse, R20 ;  /* 0x0000001445197221 */ /* 0x050fe20000010000 */
[----:B------:R-:W-:-:S03]  /*f230*/  F2FP.F16.F32.PACK_AB R50, R69, R50 ;  /* 0x000000324532723e */ /* 0x000fc600000000ff */
[----:B------:R-:W-:-:S03]  /*f240*/  FADD.FTZ R25, R52, R25 ;  /* 0x0000001934197221 */ /* 0x000fc60000010000 */
[----:B------:R-:W3:Y:S01]  /*f250*/  MUFU.EX2 R12, R12 ;  /* 0x0000000c000c7308 */ /* 0x000ee20000000800 */
[C---:B0-----:R-:W-:Y:S01]  /*f260*/  FADD.FTZ R20, R2.reuse, R3 ;  /* 0x0000000302147221 */ /* 0x041fe20000010000 */
[----:B------:R-:W-:-:S05]  /*f270*/  F2FP.F16.F32.PACK_AB R51, R2, R51 ;  /* 0x000000330233723e */ /* 0x000fca00000000ff */
[----:B------:R1:W-:Y:S01]  /*f280*/  STSM.16.M88.4 [R17+0x27800], R48 ;  /* 0x0278003011007844 */ /* 0x0003e20000000200 */
[----:B------:R-:W0:Y:S01]  /*f290*/  MUFU.EX2 R55, R55 ;  /* 0x0000003700377308 */ /* 0x000e220000000800 */
[----:B--2---:R-:W-:-:S07]  /*f2a0*/  FADD.FTZ R3, R53, R20 ;  /* 0x0000001435037221 */ /* 0x004fce0000010000 */
[----:B------:R-:W2:Y:S01]  /*f2b0*/  MUFU.EX2 R14, R14 ;  /* 0x0000000e000e7308 */ /* 0x000ea20000000800 */
[C---:B---3--:R-:W-:Y:S01]  /*f2c0*/  FADD.FTZ R8, R12.reuse, R3 ;  /* 0x000000030c087221 */ /* 0x048fe20000010000 */
[----:B------:R-:W-:-:S06]  /*f2d0*/  F2FP.F16.F32.PACK_AB R53, R12, R53 ;  /* 0x000000350c35723e */ /* 0x000fcc00000000ff */
[----:B------:R-:W3:Y:S01]  /*f2e0*/  MUFU.EX2 R61, R61 ;  /* 0x0000003d003d7308 */ /* 0x000ee20000000800 */
[----:B0-----:R-:W-:-:S07]  /*f2f0*/  FADD.FTZ R3, R55, R8 ;  /* 0x0000000837037221 */ /* 0x001fce0000010000 */
[----:B------:R-:W0:Y:S01]  /*f300*/  MUFU.EX2 R54, R54 ;  /* 0x0000003600367308 */ /* 0x000e220000000800 */
[C---:B--2---:R-:W-:Y:S01]  /*f310*/  FADD.FTZ R2, R14.reuse, R3 ;  /* 0x000000030e027221 */ /* 0x044fe20000010000 */
[----:B------:R-:W-:-:S06]  /*f320*/  F2FP.F16.F32.PACK_AB R55, R14, R55 ;  /* 0x000000370e37723e */ /* 0x000fcc00000000ff */
[----:B------:R-:W2:Y:S01]  /*f330*/  MUFU.EX2 R24, R65 ;  /* 0x0000004100187308 */ /* 0x000ea20000000800 */
[----:B---3--:R-:W-:-:S07]  /*f340*/  FADD.FTZ R3, R61, R2 ;  /* 0x000000023d037221 */ /* 0x008fce0000010000 */
[----:B------:R-:W3:Y:S01]  /*f350*/  MUFU.EX2 R56, R56 ;  /* 0x0000003800387308 */ /* 0x000ee20000000800 */
[C---:B0-----:R-:W-:Y:S01]  /*f360*/  FADD.FTZ R25, R54.reuse, R25 ;  /* 0x0000001936197221 */ /* 0x041fe20000010000 */
[----:B------:R-:W-:-:S06]  /*f370*/  F2FP.F16.F32.PACK_AB R52, R54, R52 ;  /* 0x000000343634723e */ /* 0x000fcc00000000ff */
[----:B------:R-:W0:Y:S01]  /*f380*/  MUFU.EX2 R63, R67 ;  /* 0x00000043003f7308 */ /* 0x000e220000000800 */
[C---:B--2---:R-:W-:Y:S01]  /*f390*/  FADD.FTZ R2, R24.reuse, R3 ;  /* 0x0000000318027221 */ /* 0x044fe20000010000 */
[----:B------:R-:W-:-:S06]  /*f3a0*/  F2FP.F16.F32.PACK_AB R61, R24, R61 ;  /* 0x0000003d183d723e */ /* 0x000fcc00000000ff */
[----:B------:R-:W2:Y:S01]  /*f3b0*/  MUFU.EX2 R58, R58 ;  /* 0x0000003a003a7308 */ /* 0x000ea20000000800 */
[----:B---3--:R-:W-:-:S07]  /*f3c0*/  FADD.FTZ R25, R56, R25 ;  /* 0x0000001938197221 */ /* 0x008fce0000010000 */
[----:B------:R-:W3:Y:S01]  /*f3d0*/  MUFU.EX2 R78, R78 ;  /* 0x0000004e004e7308 */ /* 0x000ee20000000800 */
[----:B0-----:R-:W-:-:S07]  /*f3e0*/  FADD.FTZ R3, R63, R2 ;  /* 0x000000023f037221 */ /* 0x001fce0000010000 */
[----:B------:R-:W0:Y:S01]  /*f3f0*/  MUFU.EX2 R60, R60 ;  /* 0x0000003c003c7308 */ /* 0x000e220000000800 */
[C---:B--2---:R-:W-:Y:S01]  /*f400*/  FADD.FTZ R25, R58.reuse, R25 ;  /* 0x000000193a197221 */ /* 0x044fe20000010000 */
[----:B------:R-:W-:-:S05]  /*f410*/  F2FP.F16.F32.PACK_AB R54, R58, R56 ;  /* 0x000000383a36723e */ /* 0x000fca00000000ff */
[----:B------:R1:W-:Y:S01]  /*f420*/  STSM.16.M88.4 [R23], R52 ;  /* 0x0000003417007844 */ /* 0x0003e20000000200 */
[----:B------:R-:W2:Y:S01]  /*f430*/  MUFU.EX2 R80, R80 ;  /* 0x0000005000507308 */ /* 0x000ea20000000800 */
[C---:B---3--:R-:W-:Y:S01]  /*f440*/  FADD.FTZ R3, R78.reuse, R3 ;  /* 0x000000034e037221 */ /* 0x048fe20000010000 */
[----:B------:R-:W-:-:S06]  /*f450*/  F2FP.F16.F32.PACK_AB R63, R78, R63 ;  /* 0x0000003f4e3f723e */ /* 0x000fcc00000000ff */
[----:B------:R-:W3:Y:S01]  /*f460*/  MUFU.EX2 R62, R62 ;  /* 0x0000003e003e7308 */ /* 0x000ee20000000800 */
[----:B0-----:R-:W-:-:S07]  /*f470*/  FADD.FTZ R25, R60, R25 ;  /* 0x000000193c197221 */ /* 0x001fce0000010000 */
        /* <DEDUP_REMOVED lines=8> */
[C---:B--2---:R-:W-:Y:S01]  /*f500*/  F2FP.F16.F32.PACK_AB R62, R66.reuse, R64 ;  /* 0x00000040423e723e */ /* 0x044fe200000000ff */
[----:B------:R-:W-:-:S04]  /*f510*/  FADD.FTZ R25, R66, R25 ;  /* 0x0000001942197221 */ /* 0x000fc80000010000 */
[----:B------:R1:W-:Y:S02]  /*f520*/  STSM.16.M88.4 [R19+0x6000], R60 ;  /* 0x0060003c13007844 */ /* 0x0003e40000000200 */
[----:B------:R-:W2:Y:S01]  /*f530*/  MUFU.EX2 R71, R71 ;  /* 0x0000004700477308 */ /* 0x000ea20000000800 */
[C---:B---3--:R-:W-:Y:S01]  /*f540*/  FADD.FTZ R3, R9.reuse, R3 ;  /* 0x0000000309037221 */ /* 0x048fe20000010000 */
[----:B------:R-:W-:-:S06]  /*f550*/  F2FP.F16.F32.PACK_AB R9, R9, R80 ;  /* 0x000000500909723e */ /* 0x000fcc00000000ff */
[----:B------:R-:W3:Y:S01]  /*f560*/  MUFU.EX2 R68, R68 ;  /* 0x0000004400447308 */ /* 0x000ee20000000800 */
[----:B0-----:R-:W-:-:S07]  /*f570*/  FADD.FTZ R2, R70, R25 ;  /* 0x0000001946027221 */ /* 0x001fce0000010000 */
[----:B------:R-:W0:Y:S01]  /*f580*/  MUFU.EX2 R76, R76 ;  /* 0x0000004c004c7308 */ /* 0x000e220000000800 */
[C---:B--2---:R-:W-:Y:S01]  /*f590*/  F2FP.F16.F32.PACK_AB R8, R71.reuse, R70 ;  /* 0x000000464708723e */ /* 0x044fe200000000ff */
[----:B------:R-:W-:-:S06]  /*f5a0*/  FADD.FTZ R13, R71, R2 ;  /* 0x00000002470d7221 */ /* 0x000fcc0000010000 */
[----:B------:R-:W2:Y:S01]  /*f5b0*/  MUFU.EX2 R21, R72 ;  /* 0x0000004800157308 */ /* 0x000ea20000000800 */
[----:B---3--:R-:W-:Y:S01]  /*f5c0*/  F2FP.F16.F32.PACK_AB R10, R5, R68 ;  /* 0x00000044050a723e */ /* 0x008fe200000000ff */
[----:B------:R-:W-:Y:S01]  /*f5d0*/  FADD.FTZ R68, R68, R13 ;  /* 0x0000000d44447221 */ /* 0x000fe20000010000 */
[----:B0-----:R-:W-:-:S03]  /*f5e0*/  FADD.FTZ R2, R76, R3 ;  /* 0x000000034c027221 */ /* 0x001fc60000010000 */
[----:B------:R-:W-:Y:S01]  /*f5f0*/  FADD.FTZ R3, R5, R68 ;  /* 0x0000004405037221 */ /* 0x000fe20000010000 */
[----:B------:R-:W-:Y:S01]  /*f600*/  IMAD.MOV.U32 R5, RZ, RZ, R4 ;  /* 0x000000ffff057224 */ /* 0x000fe200078e0004 */
[C---:B--2---:R-:W-:Y:S01]  /*f610*/  F2FP.F16.F32.PACK_AB R11, R21.reuse, R76 ;  /* 0x0000004c150b723e */ /* 0x044fe200000000ff */
[----:B------:R-:W-:-:S04]  /*f620*/  FADD.FTZ R2, R21, R2 ;  /* 0x0000000215027221 */ /* 0x000fc80000010000 */
[----:B------:R1:W-:Y:S01]  /*f630*/  STSM.16.M88.4 [R18+0x6000], R8 ;  /* 0x0060000812007844 */ /* 0x0003e20000000200 */
[----:B------:R0:W-:Y:S06]  /*f640*/  MEMBAR.ALL.CTA ;  /* 0x0000000000007992 */ /* 0x0001ec0000008000 */
[----:B0-----:R-:W0:Y:S02]  /*f650*/  FENCE.VIEW.ASYNC.S ;  /* 0x00000000000073c6 */ /* 0x001e240000000000 */
[----:B0-----:R-:W-:Y:S01]  /*f660*/  NOP ;  /* 0x0000000000007918 */ /* 0x001fe20000000000 */
[----:B------:R-:W-:Y:S05]  /*f670*/  @P2 BRA `(.L_x_1144) ;  /* 0xffffffc400d82947 */ /* 0x000fea000383ffff */
.L_x_1127:
[----:B------:R-:W-:Y:S06]  /*f680*/  BAR.ARV 0x8, 0x200 ;  /* 0x0208000000007b1d */ /* 0x000fec0000002000 */
[----:B------:R-:W-:Y:S05]  /*f690*/  @!P0 BRA `(.L_x_1145) ;  /* 0x0000000000048947 */ /* 0x000fea0003800000 */
[----:B------:R-:W-:Y:S01]  /*f6a0*/  BPT.TRAP 0x1 ;  /* 0x000000040000795c */ /* 0x000fe20000300000 */
.L_x_1145:
[----:B------:R-:W-:Y:S01]  /*f6b0*/  ULEA UR9, UR46, UR42, 0x3 ;  /* 0x0000002a2e097291 */ /* 0x000fe2000f8e183f */
[----:B------:R-:W-:-:S05]  /*f6c0*/  IMAD.U32 R0, RZ, RZ, UR49 ;  /* 0x00000031ff007e24 */ /* 0x000fca000f8e00ff */
[----:B------:R-:W-:-:S04]  /*f6d0*/  SHF.L.U32 R0, R0, 0x1f, RZ ;  /* 0x0000001f00007819 */ /* 0x000fc800000006ff */
[----:B------:R2:W4:Y:S01]  /*f6e0*/  SYNCS.PHASECHK.TRANS64.TRYWAIT P2, [UR9+0x2d850], R0 ;  /* 0x02d85000ff0075a7 */ /* 0x0005220008040149 */
[----:B------:R-:W-:Y:S05]  /*f6f0*/  @!P0 BRA `(.L_x_1146) ;  /* 0x0000000000048947 */ /* 0x000fea0003800000 */
[----:B------:R-:W-:Y:S01]  /*f700*/  BPT.TRAP 0x1 ;  /* 0x000000040000795c */ /* 0x000fe20000300000 */
.L_x_1146:
[----:B----4-:R-:W-:Y:S05]  /*f710*/  @P2 BRA `(.L_x_1147) ;  /* 0x0000000000082947 */ /* 0x010fea0003800000 */
[----:B------:R-:W4:Y:S02]  /*f720*/  SYNCS.PHASECHK.TRANS64.TRYWAIT P0, [UR9+0x2d850], R0 ;  /* 0x02d85000ff0075a7 */ /* 0x000f240008000149 */
[----:B----4-:R-:W-:Y:S05]  /*f730*/  @!P0 BRA `(.L_x_1148) ;  /* 0x0000008c00e08947 */ /* 0x010fea0003800000 */
.L_x_1147:
[----:B------:R-:W-:Y:S01]  /*f740*/  UIADD3 UR42, UR42, 0x400, URZ ;  /* 0x000004002a2a7890 */ /* 0x000fe2000fffe03f */
[----:B------:R-:W-:Y:S01]  /*f750*/  WARPGROUP.ARRIVE ;  /* 0x00000000000079c5 */ /* 0x000fe20000000000 */
[----:B------:R-:W-:Y:S01]  /*f760*/  ULOP3.LUT UR43, UR43, 0x10000, URZ, 0xfc, !UPT ;  /* 0x000100002b2b7892 */ /* 0x000fe2000f8efc3f */
[----:B--2-4-:R-:W2:Y:S01]  /*f770*/  SHFL.BFLY PT, R0, R3, 0x2, 0x1f ;  /* 0x0c401f0003007f89 */ /* 0x014ea200000e0000 */
[----:B------:R-:W-:Y:S01]  /*f780*/  USHF.R.U32.HI UR42, URZ, 0x4, UR42 ;  /* 0x000000043f2a7899 */ /* 0x000fe2000801162a */
[----:B0--3--:R-:W-:Y:S01]  /*f790*/  IMAD.U32 R13, RZ, RZ, UR34 ;  /* 0x00000022ff0d7e24 */ /* 0x009fe2000f8e00ff */
[----:B------:R-:W-:Y:S01]  /*f7a0*/  UMOV UR5, 0x40000040 ;  /* 0x4000004000057882 */ /* 0x000fe20000000000 */
[----:B------:R-:W-:Y:S01]  /*f7b0*/  UMOV UR7, 0x80000020 ;  /* 0x8000002000077882 */ /* 0x000fe20000000000 */
[----:B------:R-:W-:Y:S01]  /*f7c0*/  ULOP3.LUT UR42, UR42, 0x3fff, URZ, 0xc0, !UPT ;  /* 0x00003fff2a2a7892 */ /* 0x000fe2000f8ec03f */
[----:B------:R-:W0:Y:S01]  /*f7d0*/  SHFL.BFLY PT, R5, R2, 0x2, 0x1f ;  /* 0x0c401f0002057f89 */ /* 0x000e2200000e0000 */
[----:B------:R-:W-:Y:S01]  /*f7e0*/  UMOV UR4, UR43 ;  /* 0x0000002b00047c82 */ /* 0x000fe20008000000 */
[----:B------:R-:W-:-:S02]  /*f7f0*/  UIADD3 UR47, UR47, 0x1, URZ ;  /* 0x000000012f2f7890 */ /* 0x000fc4000fffe03f */
[----:B------:R-:W-:-:S04]  /*f800*/  ULOP3.LUT UR8, UR42, 0x2000000, URZ, 0xfc, !UPT ;  /* 0x020000002a087892 */ /* 0x000fc8000f8efc3f */
[----:B------:R-:W-:Y:S02]  /*f810*/  UIMAD UR8, UR46, 0x600, UR8 ;  /* 0x000006002e0878a4 */ /* 0x000fe4000f8e0208 */
[----:B------:R-:W-:-:S04]  /*f820*/  UIADD3 UR46, UR46, 0x1, URZ ;  /* 0x000000012e2e7890 */ /* 0x000fc8000fffe03f */
[----:B------:R-:W-:Y:S01]  /*f830*/  UISETP.NE.AND UP0, UPT, UR46, 0x2, UPT ;  /* 0x000000022e00788c */ /* 0x000fe2000bf05270 */
[----:B------:R-:W-:Y:S02]  /*f840*/  UMOV UR6, UR8 ;  /* 0x0000000800067c82 */ /* 0x000fe40008000000 */
[----:B------:R-:W-:Y:S01]  /*f850*/  HGMMA.64x96x16.F32 R88, gdesc[UR4].tnspB, R88, gsb0 ;  /* 0x41600000045879f0 */ /* 0x000fe20008000858 */
[----:B------:R-:W-:Y:S01]  /*f860*/  UIADD3 UR4, UR43, 0x2, URZ ;  /* 0x000000022b047890 */ /* 0x000fe2000fffe03f */
[----:B--2---:R-:W-:Y:S01]  /*f870*/  FADD.FTZ R0, R0, R3 ;  /* 0x0000000300007221 */ /* 0x004fe20000010000 */
[----:B------:R-:W-:Y:S01]  /*f880*/  UIADD3 UR6, UR8, 0x40, URZ ;  /* 0x0000004008067890 */ /* 0x000fe2000fffe03f */
[----:B------:R-:W-:Y:S01]  /*f890*/  IMAD.MOV.U32 R3, RZ, RZ, RZ ;  /* 0x000000ffff037224 */ /* 0x000fe200078e00ff */
[----:B------:R-:W-:Y:S01]  /*f8a0*/  UMOV UR5, 0x40000040 ;  /* 0x4000004000057882 */ /* 0x000fe20000000000 */
[----:B------:R-:W-:Y:S01]  /*f8b0*/  UMOV UR7, 0x80000020 ;  /* 0x8000002000077882 */ /* 0x000fe20000000000 */
[----:B0-----:R-:W-:Y:S01]  /*f8c0*/  FADD.FTZ R6, R5, R2 ;  /* 0x0000000205067221 */ /* 0x001fe20000010000 */
[----:B------:R-:W-:Y:S01]  /*f8d0*/  IMAD.MOV.U32 R2, RZ, RZ, -0x800000 ;  /* 0xff800000ff027424 */ /* 0x000fe200078e00ff */
[----:B------:R-:W0:Y:S01]  /*f8e0*/  SHFL.BFLY PT, R5, R0, 0x1, 0x1f ;  /* 0x0c201f0000057f89 */ /* 0x000e2200000e0000 */
[----:B------:R-:W-:-:S03]  /*f8f0*/  USEL UR46, UR46, URZ, UP0 ;  /* 0x0000003f2e2e7287 */ /* 0x000fc60008000000 */
[----:B-1----:R-:W1:Y:S01]  /*f900*/  SHFL.BFLY PT, R9, R6, 0x1, 0x1f ;  /* 0x0c201f0006097f89 */ /* 0x002e6200000e0000 */
[----:B0-----:R-:W-:Y:S01]  /*f910*/  FADD.FTZ R11, R0, R5 ;  /* 0x00000005000b7221 */ /* 0x001fe20000010000 */
[----:B------:R-:W-:Y:S02]  /*f920*/  IMAD.U32 R5, RZ, RZ, UR34 ;  /* 0x00000022ff057e24 */ /* 0x000fe4000f8e00ff */
[----:B------:R-:W-:Y:S02]  /*f930*/  IMAD.MOV.U32 R0, RZ, RZ, -0x800000 ;  /* 0xff800000ff007424 */ /* 0x000fe400078e00ff */
[----:B-1----:R-:W-:Y:S01]  /*f940*/  FADD.FTZ R12, R6, R9 ;  /* 0x00000009060c7221 */ /* 0x002fe20000010000 */
[----:B------:R-:W-:Y:S01]  /*f950*/  FSETP.NE.FTZ.AND P0, PT, R11, RZ, PT ;  /* 0x000000ff0b00720b */ /* 0x000fe20003f15000 */
[----:B------:R-:W-:Y:S02]  /*f960*/  IMAD.U32 R6, RZ, RZ, UR9 ;  /* 0x00000009ff067e24 */ /* 0x000fe4000f8e00ff */
[----:B------:R-:W-:Y:S01]  /*f970*/  IMAD.MOV.U32 R9, RZ, RZ, RZ ;  /* 0x000000ffff097224 */ /* 0x000fe200078e00ff */
[----:B------:R-:W-:Y:S01]  /*f980*/  FSETP.NE.FTZ.AND P2, PT, R12, RZ, PT ;  /* 0x000000ff0c00720b */ /* 0x000fe20003f55000 */
[----:B------:R-:W-:-:S05]  /*f990*/  @!P1 VIADD R6, R6, 0x2d860 ;  /* 0x0002d86006069836 */ /* 0x000fca0000000000 */
[----:B------:R-:W-:-:S03]  /*f9a0*/  @!P1 PRMT R6, RZ, 0x654, R6 ;  /* 0x00000654ff069816 */ /* 0x000fc60000000006 */
[----:B------:R-:W0:Y:S01]  /*f9b0*/  @P0 MUFU.LG2 R8, R11 ;  /* 0x0000000b00080308 */ /* 0x000e220000000c00 */
[----:B------:R-:W-:-:S07]  /*f9c0*/  @P0 FMUL.FTZ R5, R5, 0.69314718246459960938 ;  /* 0x3f31721805050820 */ /* 0x000fce0000410000 */
[----:B------:R-:W1:Y:S08]  /*f9d0*/  @P2 MUFU.LG2 R10, R12 ;  /* 0x0000000c000a2308 */ /* 0x000e700000000c00 */
[----:B------:R2:W3:Y:S01]  /*f9e0*/  @P0 MUFU.RCP R3, R11 ;  /* 0x0000000b00030308 */ /* 0x0004e20000001000 */
[----:B0-----:R-:W-:-:S04]  /*f9f0*/  @P0 FMUL.FTZ R8, R8, 0.69314718246459960938 ;  /* 0x3f31721808080820 */ /* 0x001fc80000410000 */
[----:B------:R-:W-:Y:S01]  /*fa00*/  @P0 FFMA.FTZ R2, R5, R4, R8 ;  /* 0x0000000405020223 */ /* 0x000fe20000010008 */
[----:B------:R-:W-:Y:S02]  /*fa10*/  PLOP3.LUT P0, PT, PT, PT, PT, 0x8, 0x0 ;  /* 0x000000000000781c */ /* 0x000fe40003f0e170 */
[----:B------:R3:W0:Y:S01]  /*fa20*/  @P2 MUFU.RCP R9, R12 ;  /* 0x0000000c00092308 */ /* 0x0006220000001000 */
[----:B--2---:R-:W-:Y:S01]  /*fa30*/  @P2 FMUL.FTZ R11, R13, 0.69314718246459960938 ;  /* 0x3f3172180d0b2820 */ /* 0x004fe20000410000 */
        /* <DEDUP_REMOVED lines=98> */
[----:B-1----:R-:W-:-:S07]  /*10060*/  FMUL.FTZ R135, R135, R9 ;  /* 0x0000000987877220 */ /* 0x002fce0000410000 */
.L_x_1078:
[----:B------:R-:W0:Y:S08]  /*10070*/  S2UR UR4, SR_CgaCtaId ;  /* 0x00000000000479c3 */ /* 0x000e300000008800 */
[----:B------:R-:W-:Y:S06]  /*10080*/  BAR.SYNC.DEFER_BLOCKING 0x5, 0x200 ;  /* 0x0148000000007b1d */ /* 0x000fec0000010000 */
[----:B------:R-:W-:Y:S01]  /*10090*/  UMOV UR42, 0x400 ;  /* 0x00000400002a7882 */ /* 0x000fe20000000000 */
[----:B------:R-:W-:Y:S01]  /*100a0*/  BSSY B0, `(.L_x_1149) ;  /* 0x00001b8000007945 */ /* 0x000fe20003800000 */
[----:B0-----:R-:W-:-:S09]  /*100b0*/  ULEA UR42, UR4, UR42, 0x18 ;  /* 0x0000002a042a7291 */ /* 0x001fd2000f8ec03f */
[----:B------:R-:W0:Y:S02]  /*100c0*/  LDS.128 R4, [UR42+0x2d8d0] ;  /* 0x02d8d02aff047984 */ /* 0x000e240008000c00 */
[----:B0-----:R-:W-:Y:S02]  /*100d0*/  R2UR UR5, R5 ;  /* 0x00000000050572ca */ /* 0x001fe400000e0000 */
[----:B------:R-:W-:Y:S02]  /*100e0*/  R2UR UR7, R6 ;  /* 0x00000000060772ca */ /* 0x000fe400000e0000 */
[----:B------:R-:W-:Y:S01]  /*100f0*/  R2UR UR6, R7 ;  /* 0x00000000070672ca */ /* 0x000fe200000e0000 */
[----:B------:R-:W-:Y:S06]  /*10100*/  BAR.ARV 0x4, 0x200 ;  /* 0x0108000000007b1d */ /* 0x000fec0000002000 */
[----:B------:R-:W-:Y:S08]  /*10110*/  @P0 BRA `(.L_x_1150) ;  /* 0x0000001000480947 */ /* 0x000ff00003800000 */
[----:B------:R-:W0:Y:S08]  /*10120*/  S2UR UR4, SR_SWINHI ;  /* 0x00000000000479c3 */ /* 0x000e300000002f00 */
[----:B------:R-:W-:Y:S01]  /*10130*/  BAR.SYNC.DEFER_BLOCKING 0x1, 0x180 ;  /* 0x0046000000007b1d */ /* 0x000fe20000010000 */
[----:B------:R-:W-:Y:S02]  /*10140*/  F2FP.F16.F32.PACK_AB R6, R93, R92 ;  /* 0x0000005c5d06723e */ /* 0x000fe400000000ff */
[----:B------:R-:W-:-:S02]  /*10150*/  F2FP.F16.F32.PACK_AB R7, R95, R94 ;  /* 0x0000005e5f07723e */ /* 0x000fc400000000ff */
[----:B------:R-:W-:Y:S02]  /*10160*/  F2FP.F16.F32.PACK_AB R26, R125, R26 ;  /* 0x0000001a7d1a723e */ /* 0x000fe400000000ff */
[----:B------:R-:W-:Y:S01]  /*10170*/  F2FP.F16.F32.PACK_AB R27, R27, R126 ;  /* 0x0000007e1b1b723e */ /* 0x000fe200000000ff */
[----:B------:R-:W1:Y:S01]  /*10180*/  LDC R40, c[0x0][0xbe8] ;  /* 0x0002fa00ff287b82 */ /* 0x000e620000000800 */
[----:B------:R-:W-:Y:S01]  /*10190*/  UMOV UR8, UR42 ;  /* 0x0000002a00087c82 */ /* 0x000fe20008000000 */
[----:B0-----:R-:W-:Y:S01]  /*101a0*/  UMOV UR9, UR4 ;  /* 0x0000000400097c82 */ /* 0x001fe20008000000 */
[----:B------:R-:W-:Y:S02]  /*101b0*/  IMAD.U32 R20, RZ, RZ, UR8 ;  /* 0x00000008ff147e24 */ /* 0x000fe4000f8e00ff */
[----:B------:R-:W-:Y:S01]  /*101c0*/  IMAD.U32 R21, RZ, RZ, UR9 ;  /* 0x00000009ff157e24 */ /* 0x000fe2000f8e00ff */
[----:B------:R-:W-:Y:S02]  /*101d0*/  ULDC.64 UR8, c[0x0][0xc00] ;  /* 0x0003000000087ab9 */ /* 0x000fe40000000a00 */
[----:B------:R-:W-:Y:S01]  /*101e0*/  UISETP.NE.U32.AND UP0, UPT, UR8, URZ, UPT ;  /* 0x0000003f0800728c */ /* 0x000fe2000bf05070 */
[----:B------:R-:W-:-:S03]  /*101f0*/  IMAD.WIDE R4, R145, 0x2, R20 ;  /* 0x0000000291047825 */ /* 0x000fc600078e0214 */
[----:B------:R-:W-:Y:S01]  /*10200*/  UISETP.NE.AND.EX UP0, UPT, UR9, URZ, UPT, UP0 ;  /* 0x0000003f0900728c */ /* 0x000fe2000bf05300 */
[C---:B------:R-:W-:Y:S02]  /*10210*/  LOP3.LUT R3, R4.reuse, 0x180, RZ, 0xc0, !PT ;  /* 0x0000018004037812 */ /* 0x040fe400078ec0ff */
[----:B------:R-:W-:Y:S01]  /*10220*/  ULDC.64 UR8, c[0x0][0xc00] ;  /* 0x0003000000087ab9 */ /* 0x000fe20000000a00 */
[C---:B------:R-:W-:Y:S01]  /*10230*/  IADD3 R9, P0, R4.reuse, 0x6020, RZ ;  /* 0x0000602004097810 */ /* 0x040fe20007f1e0ff */
[----:B------:R-:W-:Y:S01]  /*10240*/  UIMAD.WIDE UR8, UR40, 0x4, UR8 ;  /* 0x00000004280878a5 */ /* 0x000fe2000f8e0208 */
[C---:B------:R-:W-:Y:S02]  /*10250*/  IADD3 R11, P1, R4.reuse, 0x6000, RZ ;  /* 0x00006000040b7810 */ /* 0x040fe40007f3e0ff */
[----:B------:R-:W-:Y:S02]  /*10260*/  SHF.R.U64 R3, R3, 0x3, RZ ;  /* 0x0000000303037819 */ /* 0x000fe400000012ff */
[----:B------:R-:W-:Y:S01]  /*10270*/  IADD3 R29, P4, R4, 0x20, RZ ;  /* 0x00000020041d7810 */ /* 0x000fe20007f9e0ff */
[----:B------:R-:W-:Y:S01]  /*10280*/  IMAD.U32 R28, RZ, RZ, UR8 ;  /* 0x00000008ff1c7e24 */ /* 0x000fe2000f8e00ff */
[----:B------:R-:W-:-:S02]  /*10290*/  LOP3.LUT R8, R9, 0x180, RZ, 0xc0, !PT ;  /* 0x0000018009087812 */ /* 0x000fc400078ec0ff */
[----:B------:R-:W-:Y:S01]  /*102a0*/  LOP3.LUT R10, R11, 0x180, RZ, 0xc0, !PT ;  /* 0x000001800b0a7812 */ /* 0x000fe200078ec0ff */
[--C-:B------:R-:W-:Y:S01]  /*102b0*/  IMAD.X R25, RZ, RZ, R5.reuse, P4 ;  /* 0x000000ffff197224 */ /* 0x100fe200020e0605 */
[C---:B------:R-:W-:Y:S02]  /*102c0*/  IADD3 R33, P2, R4.reuse, 0x3020, RZ ;  /* 0x0000302004217810 */ /* 0x040fe40007f5e0ff */
[----:B------:R-:W-:Y:S02]  /*102d0*/  IADD3 R31, P3, R4, 0x3000, RZ ;  /* 0x00003000041f7810 */ /* 0x000fe40007f7e0ff */
[----:B------:R-:W-:Y:S01]  /*102e0*/  LOP3.LUT R4, R3, R4, RZ, 0x3c, !PT ;  /* 0x0000000403047212 */ /* 0x000fe200078e3cff */
[--C-:B------:R-:W-:Y:S01]  /*102f0*/  IMAD.X R13, RZ, RZ, R5.reuse, P2 ;  /* 0x000000ffff0d7224 */ /* 0x100fe200010e0605 */
[----:B------:R-:W-:Y:S01]  /*10300*/  LOP3.LUT R24, R29, 0x180, RZ, 0xc0, !PT ;  /* 0x000001801d187812 */ /* 0x000fe200078ec0ff */
[----:B------:R-:W-:Y:S01]  /*10310*/  IMAD.X R15, RZ, RZ, R5, P3 ;  /* 0x000000ffff0f7224 */ /* 0x000fe200018e0605 */
[----:B------:R-:W-:-:S02]  /*10320*/  SHF.R.U64 R8, R8, 0x3, RZ ;  /* 0x0000000308087819 */ /* 0x000fc400000012ff */
[----:B------:R-:W-:Y:S02]  /*10330*/  SHF.R.U64 R10, R10, 0x3, RZ ;  /* 0x000000030a0a7819 */ /* 0x000fe400000012ff */
[----:B------:R-:W-:Y:S02]  /*10340*/  MOV R3, R4 ;  /* 0x0000000400037202 */ /* 0x000fe40000000f00 */
[----:B------:R-:W-:Y:S02]  /*10350*/  LOP3.LUT R14, R31, 0x180, RZ, 0xc0, !PT ;  /* 0x000001801f0e7812 */ /* 0x000fe400078ec0ff */
[----:B------:R-:W-:Y:S02]  /*10360*/  F2FP.F16.F32.PACK_AB R4, R89, R12 ;  /* 0x0000000c5904723e */ /* 0x000fe400000000ff */
[----:B------:R-:W-:Y:S02]  /*10370*/  LOP3.LUT R12, R33, 0x180, RZ, 0xc0, !PT ;  /* 0x00000180210c7812 */ /* 0x000fe400078ec0ff */
[----:B------:R-:W-:-:S02]  /*10380*/  SHF.R.U64 R24, R24, 0x3, RZ ;  /* 0x0000000318187819 */ /* 0x000fc400000012ff */
[----:B------:R-:W-:Y:S01]  /*10390*/  LOP3.LUT R8, R8, R9, RZ, 0x3c, !PT ;  /* 0x0000000908087212 */ /* 0x000fe200078e3cff */
[--C-:B------:R-:W-:Y:S01]  /*103a0*/  IMAD.X R9, RZ, RZ, R5.reuse, P0 ;  /* 0x000000ffff097224 */ /* 0x100fe200000e0605 */
[----:B------:R-:W-:Y:S01]  /*103b0*/  LOP3.LUT R10, R10, R11, RZ, 0x3c, !PT ;  /* 0x0000000b0a0a7212 */ /* 0x000fe200078e3cff */
[----:B------:R-:W-:Y:S01]  /*103c0*/  IMAD.X R11, RZ, RZ, R5, P1 ;  /* 0x000000ffff0b7224 */ /* 0x000fe200008e0605 */
[----:B------:R-:W-:Y:S02]  /*103d0*/  SHF.R.U64 R14, R14, 0x3, RZ ;  /* 0x000000030e0e7819 */ /* 0x000fe400000012ff */
[----:B------:R-:W-:Y:S02]  /*103e0*/  SHF.R.U64 R12, R12, 0x3, RZ ;  /* 0x000000030c0c7819 */ /* 0x000fe400000012ff */
[----:B------:R-:W-:Y:S01]  /*103f0*/  LOP3.LUT R24, R24, R29, RZ, 0x3c, !PT ;  /* 0x0000001d18187212 */ /* 0x000fe200078e3cff */
[----:B------:R-:W-:Y:S01]  /*10400*/  IMAD.U32 R29, RZ, RZ, UR9 ;  /* 0x00000009ff1d7e24 */ /* 0x000fe2000f8e00ff */
[----:B------:R-:W-:Y:S01]  /*10410*/  F2FP.F16.F32.PACK_AB R5, R91, R90 ;  /* 0x0000005a5b05723e */ /* 0x000fe200000000ff */
[----:B------:R-:W-:Y:S01]  /*10420*/  ULDC.64 UR8, c[0x0][0xc08] ;  /* 0x0003020000087ab9 */ /* 0x000fe20000000a00 */
[----:B------:R-:W-:-:S02]  /*10430*/  LOP3.LUT R14, R14, R31, RZ, 0x3c, !PT ;  /* 0x0000001f0e0e7212 */ /* 0x000fc400078e3cff */
[----:B------:R-:W-:Y:S01]  /*10440*/  MOV R30, R8 ;  /* 0x00000008001e7202 */ /* 0x000fe20000000f00 */
[----:B------:R0:W-:Y:S01]  /*10450*/  STSM.16.M88.4 [R3], R4 ;  /* 0x0000000403007844 */ /* 0x0001e20000000200 */
[----:B------:R-:W-:Y:S02]  /*10460*/  MOV R31, R10 ;  /* 0x0000000a001f7202 */ /* 0x000fe40000000f00 */
[----:B------:R-:W-:Y:S02]  /*10470*/  LOP3.LUT R12, R12, R33, RZ, 0x3c, !PT ;  /* 0x000000210c0c7212 */ /* 0x000fe400078e3cff */
[----:B------:R-:W-:Y:S02]  /*10480*/  MOV R25, R24 ;  /* 0x0000001800197202 */ /* 0x000fe40000000f00 */
[----:B------:R-:W-:Y:S02]  /*10490*/  F2FP.F16.F32.PACK_AB R8, R97, R96 ;  /* 0x000000606108723e */ /* 0x000fe400000000ff */
[----:B------:R-:W-:-:S02]  /*104a0*/  F2FP.F16.F32.PACK_AB R9, R99, R98 ;  /* 0x000000626309723e */ /* 0x000fc400000000ff */
[----:B------:R-:W-:Y:S02]  /*104b0*/  F2FP.F16.F32.PACK_AB R10, R101, R100 ;  /* 0x00000064650a723e */ /* 0x000fe400000000ff */
[----:B------:R-:W-:Y:S02]  /*104c0*/  F2FP.F16.F32.PACK_AB R11, R103, R102 ;  /* 0x00000066670b723e */ /* 0x000fe400000000ff */
[----:B------:R-:W-:Y:S02]  /*104d0*/  MOV R32, R12 ;  /* 0x0000000c00207202 */ /* 0x000fe40000000f00 */
[----:B------:R-:W-:Y:S01]  /*104e0*/  MOV R33, R14 ;  /* 0x0000000e00217202 */ /* 0x000fe20000000f00 */
[----:B------:R2:W-:Y:S01]  /*104f0*/  STSM.16.M88.4 [R25], R8 ;  /* 0x0000000819007844 */ /* 0x0005e20000000200 */
[----:B0-----:R-:W-:Y:S02]  /*10500*/  F2FP.F16.F32.PACK_AB R4, R105, R104 ;  /* 0x000000686904723e */ /* 0x001fe400000000ff */
[----:B------:R-:W-:-:S02]  /*10510*/  F2FP.F16.F32.PACK_AB R5, R107, R106 ;  /* 0x0000006a6b05723e */ /* 0x000fc400000000ff */
[----:B------:R-:W-:Y:S02]  /*10520*/  F2FP.F16.F32.PACK_AB R6, R109, R108 ;  /* 0x0000006c6d06723e */ /* 0x000fe400000000ff */
[----:B------:R-:W-:Y:S02]  /*10530*/  F2FP.F16.F32.PACK_AB R7, R111, R110 ;  /* 0x0000006e6f07723e */ /* 0x000fe400000000ff */
[----:B------:R-:W-:Y:S02]  /*10540*/  F2FP.F16.F32.PACK_AB R12, R113, R112 ;  /* 0x00000070710c723e */ /* 0x000fe400000000ff */
[----:B------:R-:W-:Y:S01]  /*10550*/  F2FP.F16.F32.PACK_AB R13, R115, R114 ;  /* 0x00000072730d723e */ /* 0x000fe200000000ff */
[----:B------:R0:W-:Y:S01]  /*10560*/  STSM.16.M88.4 [R33], R4 ;  /* 0x0000000421007844 */ /* 0x0001e20000000200 */
[----:B------:R-:W-:Y:S02]  /*10570*/  F2FP.F16.F32.PACK_AB R14, R117, R116 ;  /* 0x00000074750e723e */ /* 0x000fe400000000ff */
[----:B------:R-:W-:-:S02]  /*10580*/  F2FP.F16.F32.PACK_AB R15, R119, R118 ;  /* 0x00000076770f723e */ /* 0x000fc400000000ff */
[----:B------:R-:W-:Y:S02]  /*10590*/  F2FP.F16.F32.PACK_AB R24, R121, R120 ;  /* 0x000000787918723e */ /* 0x000fe400000000ff */
[----:B--2---:R-:W-:Y:S01]  /*105a0*/  F2FP.F16.F32.PACK_AB R25, R123, R122 ;  /* 0x0000007a7b19723e */ /* 0x004fe200000000ff */
[----:B------:R-:W-:Y:S01]  /*105b0*/  STSM.16.M88.4 [R32], R12 ;  /* 0x0000000c20007844 */ /* 0x000fe20000000200 */
[----:B------:R-:W-:Y:S02]  /*105c0*/  F2FP.F16.F32.PACK_AB R8, R129, R128 ;  /* 0x000000808108723e */ /* 0x000fe400000000ff */
[----:B------:R-:W-:Y:S01]  /*105d0*/  F2FP.F16.F32.PACK_AB R9, R131, R130 ;  /* 0x000000828309723e */ /* 0x000fe200000000ff */
[----:B------:R-:W-:Y:S01]  /*105e0*/  STSM.16.M88.4 [R31], R24 ;  /* 0x000000181f007844 */ /* 0x000fe20000000200 */
[----:B------:R-:W-:Y:S02]  /*105f0*/  F2FP.F16.F32.PACK_AB R10, R133, R132 ;  /* 0x00000084850a723e */ /* 0x000fe400000000ff */
[----:B------:R-:W-:-:S02]  /*10600*/  F2FP.F16.F32.PACK_AB R11, R135, R134 ;  /* 0x00000086870b723e */ /* 0x000fc400000000ff */
[----:B------:R-:W-:-:S03]  /*10610*/  PLOP3.LUT P0, PT, PT, PT, UP0, 0x80, 0x0 ;  /* 0x000000000000781c */ /* 0x000fc60003f0f008 */
[----:B------:R2:W-:Y:S01]  /*10620*/  STSM.16.M88.4 [R30], R8 ;  /* 0x000000081e007844 */ /* 0x0005e20000000200 */
[----:B------:R-:W-:Y:S09]  /*10630*/  BAR.SYNC.DEFER_BLOCKING 0x1, 0x180 ;  /* 0x0046000000007b1d */ /* 0x000ff20000010000 */
[----:B------:R-:W3:Y:S01]  /*10640*/  @P0 LDG.E R3, desc[UR50][R28.64] ;  /* 0x000000321c030981 */ /* 0x000ee2000c1e1900 */
[----:B------:R-:W-:Y:S01]  /*10650*/  UISETP.NE.U32.AND UP1, UPT, UR8, URZ, UPT ;  /* 0x0000003f0800728c */ /* 0x000fe2000bf25070 */
[----:B-1----:R-:W-:Y:S01]  /*10660*/  ISETP.NE.AND P1, PT, R40, 0x1, PT ;  /* 0x000000012800780c */ /* 0x002fe20003f25270 */
[----:B------:R-:W-:Y:S01]  /*10670*/  ULDC UR10, c[0x0][0xa88] ;  /* 0x0002a200000a7ab9 */ /* 0x000fe20000000800 */
[----:B------:R-:W-:Y:S01]  /*10680*/  UMOV UR4, URZ ;  /* 0x0000003f00047c82 */ /* 0x000fe20008000000 */
[----:B------:R-:W-:-:S06]  /*10690*/  UISETP.NE.AND.EX UP1, UPT, UR9, URZ, UPT, UP1 ;  /* 0x0000003f0900728c */ /* 0x000fcc000bf25310 */
[----:B------:R-:W-:-:S04]  /*106a0*/  PLOP3.LUT P2, PT, PT, PT, UP1, 0x80, 0x0 ;  /* 0x000000000000781c */ /* 0x000fc80003f4f018 */
[----:B0-----:R-:W0:Y:S01]  /*106b0*/  @P1 LDC R5, c[0x0][0xbec] ;  /* 0x0002fb00ff051b82 */ /* 0x001e220000000800 */
[----:B------:R-:W-:Y:S02]  /*106c0*/  @UP1 ULDC.64 UR8, c[0x0][0xc08] ;  /* 0x0003020000081ab9 */ /* 0x000fe40000000a00 */
[----:B------:R-:W-:-:S05]  /*106d0*/  @UP1 UIMAD.WIDE UR8, UR40, 0x4, UR8 ;  /* 0x00000004280818a5 */ /* 0x000fca000f8e0208 */
[----:B------:R-:W1:Y:S01]  /*106e0*/  @P1 LDC R6, c[0x0][0xbf0] ;  /* 0x0002fc00ff061b82 */ /* 0x000e620000000800 */
[----:B--2---:R-:W-:Y:S02]  /*106f0*/  IMAD.U32 R8, RZ, RZ, UR8 ;  /* 0x00000008ff087e24 */ /* 0x004fe4000f8e00ff */
[----:B------:R-:W-:Y:S01]  /*10700*/  IMAD.U32 R9, RZ, RZ, UR9 ;  /* 0x00000009ff097e24 */ /* 0x000fe2000f8e00ff */
[----:B---3--:R-:W-:Y:S01]  /*10710*/  @P0 R2UR UR4, R3 ;  /* 0x00000000030402ca */ /* 0x008fe200000e0000 */
[----:B------:R-:W-:-:S06]  /*10720*/  IMAD.U32 R3, RZ, RZ, UR10 ;  /* 0x0000000aff037e24 */ /* 0x000fcc000f8e00ff */
[----:B------:R2:W5:Y:S01]  /*10730*/  @P2 LDG.E R3, desc[UR50][R8.64] ;  /* 0x0000003208032981 */ /* 0x000562000c1e1900 */
[----:B01----:R-:W-:Y:S07]  /*10740*/  @P2 BRA `(.L_x_1151) ;  /* 0x0000000000102947 */ /* 0x003fee0003800000 */
[----:B------:R-:W-:Y:S05]  /*10750*/  @!P0 BRA `(.L_x_1151) ;  /* 0x00000000000c8947 */ /* 0x000fea0003800000 */
[----:B------:R-:W3:Y:S04]  /*10760*/  LDG.E R4, desc[UR50][R28.64] ;  /* 0x000000321c047981 */ /* 0x000ee8000c1e1900 */
[----:B-----5:R-:W3:Y:S02]  /*10770*/  LDG.E R3, desc[UR50][R28.64+0x4] ;  /* 0x000004321c037981 */ /* 0x020ee4000c1e1900 */
[----:B---3--:R-:W-:-:S07]  /*10780*/  IMAD.IADD R3, R3, 0x1, -R4 ;  /* 0x0000000103037824 */ /* 0x008fce00078e0a04 */
.L_x_1151:
[----:B--2---:R-:W-:Y:S01]  /*10790*/  VIADD R8, R136, UR39 ;  /* 0x0000002788087c36 */ /* 0x004fe20008000000 */
[----:B------:R-:W-:Y:S01]  /*107a0*/  USHF.R.S32.HI UR9, URZ, 0x1f, UR4 ;  /* 0x0000001f3f097899 */ /* 0x000fe20008011404 */
[----:B-----5:R-:W-:Y:S01]  /*107b0*/  IMAD R41, R3, R40, RZ ;  /* 0x0000002803297224 */ /* 0x020fe200078e02ff */
[----:B------:R-:W-:Y:S01]  /*107c0*/  USHF.R.S32.HI UR16, URZ, 0x1f, UR41 ;  /* 0x0000001f3f107899 */ /* 0x000fe20008011429 */
[----:B------:R-:W-:Y:S01]  /*107d0*/  @P1 IMAD.HI.U32 R5, R8, R5, RZ ;  /* 0x0000000508051227 */ /* 0x000fe200078e00ff */
[----:B------:R-:W-:Y:S01]  /*107e0*/  ULDC.64 UR14, c[0x0][0xb90] ;  /* 0x0002e400000e7ab9 */ /* 0x000fe20000000a00 */
[----:B------:R-:W-:Y:S01]  /*107f0*/  UMOV UR8, UR4 ;  /* 0x0000000400087c82 */ /* 0x000fe20008000000 */
[----:B------:R-:W-:Y:S01]  /*10800*/  UIMAD UR12, UR16, UR14, URZ ;  /* 0x0000000e100c72a4 */ /* 0x000fe2000f8e023f */
[----:B------:R-:W-:Y:S01]  /*10810*/  IMAD.MOV.U32 R4, RZ, RZ, R8 ;  /* 0x000000ffff047224 */ /* 0x000fe200078e0008 */
[----:B------:R-:W-:Y:S01]  /*10820*/  UIMAD.WIDE.U32 UR10, UR41, UR14, UR8 ;  /* 0x0000000e290a72a5 */ /* 0x000fe2000f8e0008 */
[----:B------:R-:W-:Y:S01]  /*10830*/  @P1 SHF.R.U32.HI R4, RZ, R6, R5 ;  /* 0x00000006ff041219 */ /* 0x000fe20000011605 */
[----:B------:R-:W-:Y:S01]  /*10840*/  USHF.R.S32.HI UR8, URZ, 0x1f, UR40 ;  /* 0x0000001f3f087899 */ /* 0x000fe20008011428 */
[----:B------:R-:W-:Y:S01]  /*10850*/  IMAD R5, R141, 0x20, R137 ;  /* 0x000000208d057824 */ /* 0x000fe200078e0289 */
[----:B------:R-:W-:Y:S01]  /*10860*/  UIMAD UR12, UR41, UR15, UR12 ;  /* 0x0000000f290c72a4 */ /* 0x000fe2000f8e020c */
[--C-:B------:R-:W-:Y:S01]  /*10870*/  SHF.R.S32.HI R6, RZ, 0x1f, R4.reuse ;  /* 0x0000001fff067819 */ /* 0x100fe20000011404 */
[----:B------:R-:W-:Y:S01]  /*10880*/  USEL UR18, UR8, URZ, !UP0 ;  /* 0x0000003f08127287 */ /* 0x000fe2000c000000 */
[----:B------:R-:W-:Y:S01]  /*10890*/  IMAD.MOV R7, RZ, RZ, -R4 ;  /* 0x000000ffff077224 */ /* 0x000fe200078e0a04 */
[----:B------:R-:W-:Y:S01]  /*108a0*/  ULDC.64 UR14, c[0x0][0xb98] ;  /* 0x0002e600000e7ab9 */ /* 0x000fe20000000a00 */
[----:B------:R-:W-:Y:S01]  /*108b0*/  USEL UR17, UR40, URZ, !UP0 ;  /* 0x0000003f28117287 */ /* 0x000fe2000c000000 */
[----:B------:R-:W-:Y:S01]  /*108c0*/  IMAD.WIDE R20, R5, 0x2, R20 ;  /* 0x0000000205147825 */ /* 0x000fe200078e0214 */
[----:B------:R-:W-:-:S02]  /*108d0*/  UIMAD UR8, UR18, UR14, URZ ;  /* 0x0000000e120872a4 */ /* 0x000fc4000f8e023f */
[----:B------:R-:W-:Y:S01]  /*108e0*/  UIADD3 UR11, UR11, UR12, URZ ;  /* 0x0000000c0b0b7290 */ /* 0x000fe2000fffe03f */
[----:B------:R-:W-:Y:S01]  /*108f0*/  IMAD R7, R40, R7, R8 ;  /* 0x0000000728077224 */ /* 0x000fe200078e0208 */
[----:B------:R-:W-:Y:S01]  /*10900*/  UIMAD UR8, UR17, UR15, UR8 ;  /* 0x0000000f110872a4 */ /* 0x000fe2000f8e0208 */
[C---:B------:R-:W-:Y:S01]  /*10910*/  IADD3 R9, P2, R20.reuse, 0x1800, RZ ;  /* 0x0000180014097810 */ /* 0x040fe20007f5e0ff */
[----:B------:R-:W-:Y:S01]  /*10920*/  UIMAD.WIDE.U32 UR10, UR17, UR14, UR10 ;  /* 0x0000000e110a72a5 */ /* 0x000fe2000f8e000a */
[----:B------:R-:W-:Y:S01]  /*10930*/  IADD3 R25, P6, R20, 0x3000, RZ ;  /* 0x0000300014197810 */ /* 0x000fe20007fde0ff */
[----:B------:R-:W-:Y:S01]  /*10940*/  ULDC.64 UR12, c[0x0][0xb88] ;  /* 0x0002e200000c7ab9 */ /* 0x000fe20000000a00 */
[----:B------:R-:W-:Y:S01]  /*10950*/  SHF.R.S32.HI R5, RZ, 0x1f, R7 ;  /* 0x0000001fff057819 */ /* 0x000fe20000011407 */
[----:B------:R-:W-:Y:S01]  /*10960*/  IMAD.U32 R11, RZ, RZ, UR8 ;  /* 0x00000008ff0b7e24 */ /* 0x000fe2000f8e00ff */
[----:B------:R-:W-:Y:S02]  /*10970*/  LOP3.LUT R8, R9, 0x180, RZ, 0xc0, !PT ;  /* 0x0000018009087812 */ /* 0x000fe400078ec0ff */
[----:B------:R-:W-:Y:S01]  /*10980*/  IADD3 R4, P0, R4, UR10, RZ ;  /* 0x0000000a04047c10 */ /* 0x000fe2000ff1e0ff */
[----:B------:R-:W-:Y:S01]  /*10990*/  IMAD R10, R5, UR12, RZ ;  /* 0x0000000c050a7c24 */ /* 0x000fe2000f8e02ff */
[----:B------:R-:W-:-:S02]  /*109a0*/  SHF.R.U64 R8, R8, 0x3, RZ ;  /* 0x0000000308087819 */ /* 0x000fc400000012ff */
[----:B------:R-:W-:Y:S01]  /*109b0*/  IADD3.X R5, R6, UR11, R11, P0, !PT ;  /* 0x0000000b06057c10 */ /* 0x000fe200087fe40b */
[----:B------:R-:W-:Y:S01]  /*109c0*/  ULDC.64 UR10, c[0x0][0xb50] ;  /* 0x0002d400000a7ab9 */ /* 0x000fe20000000a00 */
[----:B------:R-:W-:Y:S01]  /*109d0*/  LOP3.LUT R6, R8, R9, RZ, 0x3c, !PT ;  /* 0x0000000908067212 */ /* 0x000fe200078e3cff */
[C---:B------:R-:W-:Y:S01]  /*109e0*/  IMAD R9, R7.reuse, UR13, R10 ;  /* 0x0000000d07097c24 */ /* 0x040fe2000f8e020a */
[C---:B------:R-:W-:Y:S01]  /*109f0*/  IADD3 R13, P5, R20.reuse, 0x4800, RZ ;  /* 0x00004800140d7810 */ /* 0x040fe20007fbe0ff */
[----:B------:R-:W-:Y:S01]  /*10a00*/  IMAD.WIDE.U32 R4, R7, UR12, R4 ;  /* 0x0000000c07047c25 */ /* 0x000fe2000f8e0004 */
[----:B------:R-:W-:Y:S01]  /*10a10*/  ULDC.64 UR12, c[0x0][0xaa0] ;  /* 0x0002a800000c7ab9 */ /* 0x000fe20000000a00 */
[----:B------:R-:W-:Y:S02]  /*10a20*/  IADD3 R33, P4, R20, 0x6000, RZ ;  /* 0x0000600014217810 */ /* 0x000fe40007f9e0ff */
[----:B------:R-:W-:Y:S01]  /*10a30*/  IMAD.IADD R5, R5, 0x1, R9 ;  /* 0x0000000105057824 */ /* 0x000fe200078e0209 */
[----:B------:R-:W-:Y:S01]  /*10a40*/  LEA R8, P0, R4, UR10, 0x2 ;  /* 0x0000000a04087c11 */ /* 0x000fe2000f8010ff */
[----:B------:R-:W-:Y:S01]  /*10a50*/  VIADD R10, R144, UR39 ;  /* 0x00000027900a7c36 */ /* 0x000fe20008000000 */
[----:B------:R-:W-:Y:S01]  /*10a60*/  LOP3.LUT R24, R25, 0x180, RZ, 0xc0, !PT ;  /* 0x0000018019187812 */ /* 0x000fe200078ec0ff */
[----:B------:R-:W-:Y:S01]  /*10a70*/  IMAD.X R7, RZ, RZ, R21, P2 ;  /* 0x000000ffff077224 */ /* 0x000fe200010e0615 */
[----:B------:R-:W-:Y:S01]  /*10a80*/  LEA.HI.X R9, R4, UR11, R5, 0x2, P0 ;  /* 0x0000000b04097c11 */ /* 0x000fe200080f1405 */
[----:B------:R-:W-:Y:S01]  /*10a90*/  SHFL.IDX PT, R36, R8, RZ, 0x1c1f ;  /* 0x001c1fff08247589 */ /* 0x000fe200000e0000 */
[----:B------:R-:W-:Y:S01]  /*10aa0*/  LOP3.LUT P0, RZ, R142, 0x3, RZ, 0xc0, !PT ;  /* 0x000000038eff7812 */ /* 0x000fe2000780c0ff */
[----:B------:R-:W-:Y:S01]  /*10ab0*/  VIADD R3, R10, 0x8 ;  /* 0x000000080a037836 */ /* 0x000fe20000000000 */
[----:B------:R-:W-:Y:S01]  /*10ac0*/  IADD3 R4, P3, R20, 0x7800, RZ ;  /* 0x0000780014047810 */ /* 0x000fe20007f7e0ff */
[----:B------:R-:W0:Y:S01]  /*10ad0*/  SHFL.IDX PT, R37, R9, RZ, 0x1c1f ;  /* 0x001c1fff09257589 */ /* 0x000e2200000e0000 */
[----:B------:R-:W-:-:S02]  /*10ae0*/  ISETP.GE.OR P2, PT, R10, R41, P0 ;  /* 0x000000290a00720c */ /* 0x000fc40000746670 */
[----:B------:R-:W-:Y:S01]  /*10af0*/  ISETP.GE.OR P0, PT, R3, R41, P0 ;  /* 0x000000290300720c */ /* 0x000fe20000706670 */
[----:B------:R-:W-:Y:S01]  /*10b00*/  SHFL.IDX PT, R38, R8, 0x1, 0x1c1f ;  /* 0x003c1f0008267f89 */ /* 0x000fe200000e0000 */
[----:B------:R-:W-:Y:S01]  /*10b10*/  LOP3.LUT R3, R4, 0x180, RZ, 0xc0, !PT ;  /* 0x0000018004037812 */ /* 0x000fe200078ec0ff */
[----:B------:R-:W-:Y:S01]  /*10b20*/  UIMAD UR10, UR9, UR12, URZ ;  /* 0x0000000c090a72a4 */ /* 0x000fe2000f8e023f */
[----:B------:R-:W-:Y:S01]  /*10b30*/  LOP3.LUT R5, R20, 0x180, RZ, 0xc0, !PT ;  /* 0x0000018014057812 */ /* 0x000fe200078ec0ff */
[----:B------:R-:W1:Y:S01]  /*10b40*/  SHFL.IDX PT, R39, R9, 0x1, 0x1c1f ;  /* 0x003c1f0009277f89 */ /* 0x000e6200000e0000 */
[----:B------:R-:W-:Y:S01]  /*10b50*/  SHF.R.U64 R3, R3, 0x3, RZ ;  /* 0x0000000303037819 */ /* 0x000fe200000012ff */
[----:B------:R-:W-:Y:S01]  /*10b60*/  IMAD.X R29, RZ, RZ, R21, P3 ;  /* 0x000000ffff1d7224 */ /* 0x000fe200018e0615 */
[----:B------:R-:W-:Y:S02]  /*10b70*/  SHF.R.U64 R5, R5, 0x3, RZ ;  /* 0x0000000305057819 */ /* 0x000fe400000012ff */
[----:B------:R-:W-:-:S02]  /*10b80*/  LOP3.LUT R28, R3, R4, RZ, 0x3c, !PT ;  /* 0x00000004031c7212 */ /* 0x000fc400078e3cff */
[----:B------:R-:W2:Y:S01]  /*10b90*/  @P1 LDC R3, c[0x0][0xbec] ;  /* 0x0002fb00ff031b82 */ /* 0x000ea20000000800 */
[----:B------:R-:W-:Y:S02]  /*10ba0*/  LOP3.LUT R20, R5, R20, RZ, 0x3c, !PT ;  /* 0x0000001405147212 */ /* 0x000fe400078e3cff */
[----:B------:R-:W-:Y:S02]  /*10bb0*/  LOP3.LUT R12, R13, 0x180, RZ, 0xc0, !PT ;  /* 0x000001800d0c7812 */ /* 0x000fe400078ec0ff */
[----:B------:R-:W-:Y:S02]  /*10bc0*/  LOP3.LUT R32, R33, 0x180, RZ, 0xc0, !PT ;  /* 0x0000018021207812 */ /* 0x000fe400078ec0ff */
[----:B------:R-:W-:Y:S01]  /*10bd0*/  SHF.R.U64 R24, R24, 0x3, RZ ;  /* 0x0000000318187819 */ /* 0x000fe200000012ff */
[----:B0-----:R0:W-:Y:S01]  /*10be0*/  @!P2 ST.E desc[UR50][R36.64], R2 ;  /* 0x000000022400a985 */ /* 0x0011e2000c101932 */
[----:B------:R-:W-:Y:S01]  /*10bf0*/  UIMAD.WIDE.U32 UR8, UR4, UR12, URZ ;  /* 0x0000000c040872a5 */ /* 0x000fe2000f8e003f */
[----:B------:R-:W-:Y:S01]  /*10c00*/  SHF.R.U64 R12, R12, 0x3, RZ ;  /* 0x000000030c0c7819 */ /* 0x000fe200000012ff */
[----:B------:R-:W-:Y:S01]  /*10c10*/  UIMAD UR10, UR4, UR13, UR10 ;  /* 0x0000000d040a72a4 */ /* 0x000fe2000f8e020a */
[----:B------:R-:W-:-:S02]  /*10c20*/  SHF.R.U64 R32, R32, 0x3, RZ ;  /* 0x0000000320207819 */ /* 0x000fc400000012ff */
[----:B------:R-:W-:Y:S01]  /*10c30*/  ULDC.64 UR12, c[0x0][0xae8] ;  /* 0x0002ba00000c7ab9 */ /* 0x000fe20000000a00 */
[----:B------:R-:W-:Y:S01]  /*10c40*/  LOP3.LUT R24, R24, R25, RZ, 0x3c, !PT ;  /* 0x0000001918187212 */ /* 0x000fe200078e3cff */
[----:B-1----:R1:W-:Y:S01]  /*10c50*/  @!P0 ST.E desc[UR50][R38.64], R0 ;  /* 0x0000000026008985 */ /* 0x0023e2000c101932 */
[----:B0-----:R-:W0:Y:S03]  /*10c60*/  @P1 LDC R37, c[0x0][0xbf0] ;  /* 0x0002fc00ff251b82 */ /* 0x001e260000000800 */
[----:B------:R3:W5:Y:S01]  /*10c70*/  LD.E.128 R8, desc[UR50][R20.64] ;  /* 0x0000003214087980 */ /* 0x000762000c101d00 */
[----:B------:R-:W-:Y:S01]  /*10c80*/  UIADD3 UR9, UR9, UR10, URZ ;  /* 0x0000000a09097290 */ /* 0x000fe2000fffe03f */
[----:B------:R-:W-:Y:S01]  /*10c90*/  LOP3.LUT R12, R12, R13, RZ, 0x3c, !PT ;  /* 0x0000000d0c0c7212 */ /* 0x000fe200078e3cff */
[----:B------:R-:W-:Y:S01]  /*10ca0*/  UIMAD UR4, UR16, UR12, URZ ;  /* 0x0000000c100472a4 */ /* 0x000fe2000f8e023f */
[----:B------:R-:W-:Y:S01]  /*10cb0*/  LOP3.LUT R32, R32, R33, RZ, 0x3c, !PT ;  /* 0x0000002120207212 */ /* 0x000fe200078e3cff */
[----:B------:R-:W-:-:S02]  /*10cc0*/  IMAD.X R25, RZ, RZ, R21, P6 ;  /* 0x000000ffff197224 */ /* 0x000fc400030e0615 */
[----:B-1----:R-:W-:Y:S01]  /*10cd0*/  IMAD R0, R140, 0x60, R141 ;  /* 0x000000608c007824 */ /* 0x002fe200078e028d */
[----:B------:R-:W-:Y:S01]  /*10ce0*/  UIMAD UR4, UR41, UR13, UR4 ;  /* 0x0000000d290472a4 */ /* 0x000fe2000f8e0204 */
[--C-:B------:R-:W-:Y:S01]  /*10cf0*/  IMAD.X R13, RZ, RZ, R21.reuse, P5 ;  /* 0x000000ffff0d7224 */ /* 0x100fe200028e0615 */
[----:B------:R-:W-:Y:S01]  /*10d00*/  ULDC.64 UR10, c[0x0][0xaf0] ;  /* 0x0002bc00000a7ab9 */ /* 0x000fe20000000a00 */
[----:B---3--:R-:W-:Y:S01]  /*10d10*/  VIADD R20, R0, UR39 ;  /* 0x0000002700147c36 */ /* 0x008fe20008000000 */
[----:B------:R-:W-:Y:S01]  /*10d20*/  UIMAD.WIDE.U32 UR8, UR41, UR12, UR8 ;  /* 0x0000000c290872a5 */ /* 0x000fe2000f8e0008 */
[----:B------:R-:W-:Y:S01]  /*10d30*/  IMAD.X R33, RZ, RZ, R21, P4 ;  /* 0x000000ffff217224 */ /* 0x000fe200020e0615 */
[----:B------:R-:W5:Y:S01]  /*10d40*/  LD.E.128 R4, desc[UR50][R6.64] ;  /* 0x0000003206047980 */ /* 0x000f62000c101d00 */
[----:B--2---:R-:W-:Y:S01]  /*10d50*/  @P1 IMAD.HI.U32 R0, R20, R3, RZ ;  /* 0x0000000314001227 */ /* 0x004fe200078e00ff */
[----:B------:R-:W-:Y:S02]  /*10d60*/  UIADD3 UR9, UR9, UR4, URZ ;  /* 0x0000000409097290 */ /* 0x000fe4000fffe03f */
[----:B------:R-:W5:Y:S01]  /*10d70*/  LD.E.128 R24, desc[UR50][R24.64] ;  /* 0x0000003218187980 */ /* 0x000f62000c101d00 */
[----:B------:R-:W-:Y:S01]  /*10d80*/  IMAD.MOV.U32 R21, RZ, RZ, R20 ;  /* 0x000000ffff157224 */ /* 0x000fe200078e0014 */
[----:B------:R-:W-:-:S02]  /*10d90*/  UIMAD UR4, UR18, UR10, URZ ;  /* 0x0000000a120472a4 */ /* 0x000fc4000f8e023f */
[----:B------:R-:W5:Y:S01]  /*10da0*/  LD.E.128 R12, desc[UR50][R12.64] ;  /* 0x000000320c0c7980 */ /* 0x000f62000c101d00 */
[----:B0-----:R-:W-:Y:S01]  /*10db0*/  @P1 SHF.R.U32.HI R21, RZ, R37, R0 ;  /* 0x00000025ff151219 */ /* 0x001fe20000011600 */
[----:B------:R-:W-:Y:S02]  /*10dc0*/  UIMAD UR4, UR17, UR11, UR4 ;  /* 0x0000000b110472a4 */ /* 0x000fe4000f8e0204 */
[----:B------:R-:W-:Y:S01]  /*10dd0*/  UIMAD.WIDE.U32 UR8, UR17, UR10, UR8 ;  /* 0x0000000a110872a5 */ /* 0x000fe2000f8e0008 */
[--C-:B------:R-:W-:Y:S01]  /*10de0*/  SHF.R.S32.HI R0, RZ, 0x1f, R21.reuse ;  /* 0x0000001fff007819 */ /* 0x100fe20000011415 */
[----:B------:R-:W-:Y:S01]  /*10df0*/  IMAD.MOV R37, RZ, RZ, -R21 ;  /* 0x000000ffff257224 */ /* 0x000fe200078e0a15 */
[----:B------:R-:W-:Y:S01]  /*10e00*/  ULDC.64 UR10, c[0x0][0xae0] ;  /* 0x0002b800000a7ab9 */ /* 0x000fe20000000a00 */
[----:B------:R-:W-:Y:S01]  /*10e10*/  UIADD3 UR4, UR9, UR4, URZ ;  /* 0x0000000409047290 */ /* 0x000fe2000fffe03f */
[----:B------:R-:W5:Y:S01]  /*10e20*/  LD.E.128 R32, desc[UR50][R32.64] ;  /* 0x0000003220207980 */ /* 0x000f62000c101d00 */
[----:B------:R-:W-:-:S02]  /*10e30*/  IMAD R0, R0, UR10, RZ ;  /* 0x0000000a00007c24 */ /* 0x000fc4000f8e02ff */
[----:B------:R-:W-:Y:S01]  /*10e40*/  IMAD R37, R40, R37, R20 ;  /* 0x0000002528257224 */ /* 0x000fe200078e0214 */
[----:B------:R-:W5:Y:S01]  /*10e50*/  LD.E.128 R28, desc[UR50][R28.64] ;  /* 0x000000321c1c7980 */ /* 0x000f62000c101d00 */
[----:B------:R-:W-:Y:S02]  /*10e60*/  IMAD R39, R21, UR11, R0 ;  /* 0x0000000b15277c24 */ /* 0x000fe4000f8e0200 */
[----:B------:R-:W-:Y:S01]  /*10e70*/  IMAD.U32 R3, RZ, RZ, UR9 ;  /* 0x00000009ff037e24 */ /* 0x000fe2000f8e00ff */
[----:B------:R-:W-:Y:S01]  /*10e80*/  SHF.R.S32.HI R0, RZ, 0x1f, R37 ;  /* 0x0000001fff007819 */ /* 0x000fe20000011425 */
[----:B------:R-:W-:Y:S01]  /*10e90*/  IMAD.U32 R2, RZ, RZ, UR8 ;  /* 0x00000008ff027e24 */ /* 0x000fe2000f8e00ff */
[----:B------:R-:W-:Y:S01]  /*10ea0*/  ULDC.64 UR8, c[0x0][0xad8] ;  /* 0x0002b60000087ab9 */ /* 0x000fe20000000a00 */
[----:B------:R-:W-:Y:S01]  /*10eb0*/  IMAD.U32 R3, RZ, RZ, UR4 ;  /* 0x00000004ff037e24 */ /* 0x000fe2000f8e00ff */
[----:B------:R-:W-:Y:S01]  /*10ec0*/  @!PT LDS RZ, [RZ] ;  /* 0x00000000fffff984 */ /* 0x000fe20000000800 */
[----:B------:R-:W-:Y:S01]  /*10ed0*/  @!PT LDS RZ, [RZ] ;  /* 0x00000000fffff984 */ /* 0x000fe20000000800 */
[----:B------:R-:W-:Y:S01]  /*10ee0*/  @!PT LDS RZ, [RZ] ;  /* 0x00000000fffff984 */ /* 0x000fe20000000800 */
[----:B------:R-:W-:Y:S01]  /*10ef0*/  @!PT LDS RZ, [RZ] ;  /* 0x00000000fffff984 */ /* 0x000fe20000000800 */
[----:B------:R0:W-:Y:S06]  /*10f00*/  MEMBAR.ALL.CTA ;  /* 0x0000000000007992 */ /* 0x0001ec0000008000 */
[----:B0-----:R-:W0:Y:S01]  /*10f10*/  FENCE.VIEW.ASYNC.S ;  /* 0x00000000000073c6 */ /* 0x001e220000000000 */
[----:B------:R-:W-:-:S02]  /*10f20*/  IMAD R0, R0, UR8, RZ ;  /* 0x0000000800007c24 */ /* 0x000fc4000f8e02ff */
[----:B------:R-:W-:-:S04]  /*10f30*/  IMAD.WIDE.U32 R2, R21, UR10, R2 ;  /* 0x0000000a15027c25 */ /* 0x000fc8000f8e0002 */
[----:B------:R-:W-:Y:S02]  /*10f40*/  IMAD.IADD R3, R3, 0x1, R39 ;  /* 0x0000000103037824 */ /* 0x000fe400078e0227 */
[----:B------:R-:W-:Y:S02]  /*10f50*/  IMAD R21, R37, UR9, R0 ;  /* 0x0000000925157c24 */ /* 0x000fe4000f8e0200 */
[----:B------:R-:W-:Y:S01]  /*10f60*/  VIADD R0, R141, UR39 ;  /* 0x000000278d007c36 */ /* 0x000fe20008000000 */
[----:B------:R-:W-:Y:S01]  /*10f70*/  UIADD3 UR4, UR42, 0x2d820, URZ ;  /* 0x0002d8202a047890 */ /* 0x000fe2000fffe03f */
[----:B------:R-:W-:Y:S01]  /*10f80*/  IMAD.WIDE.U32 R2, R37, UR8, R2 ;  /* 0x0000000825027c25 */ /* 0x000fe2000f8e0002 */
[----:B------:R-:W-:Y:S02]  /*10f90*/  ULDC.64 UR8, c[0x0][0xa80] ;  /* 0x0002a00000087ab9 */ /* 0x000fe40000000a00 */
[----:B------:R-:W-:Y:S01]  /*10fa0*/  ISETP.GE.AND P0, PT, R0, R41, PT ;  /* 0x000000290000720c */ /* 0x000fe20003f06270 */
[----:B------:R-:W-:Y:S01]  /*10fb0*/  IMAD.IADD R3, R3, 0x1, R21 ;  /* 0x0000000103037824 */ /* 0x000fe200078e0215 */
[----:B------:R-:W-:Y:S01]  /*10fc0*/  LEA R40, P1, R2, UR8, 0x1 ;  /* 0x0000000802287c11 */ /* 0x000fe2000f8208ff */
[----:B------:R-:W-:-:S03]  /*10fd0*/  UPRMT UR4, URZ, 0x654, UR4 ;  /* 0x000006543f047896 */ /* 0x000fc60008000004 */
[----:B------:R-:W-:Y:S01]  /*10fe0*/  LEA.HI.X R42, R2, UR9, R3, 0x1, P1 ;  /* 0x00000009022a7c11 */ /* 0x000fe200088f0c03 */
[----:B0-----:R0:W1:Y:S01]  /*10ff0*/  SHFL.IDX PT, R20, R40, RZ, 0x1c1f ;  /* 0x001c1fff28147589 */ /* 0x00106200000e0000 */
        /* <DEDUP_REMOVED lines=13> */
[----:B-----5:R3:W-:Y:S04]  /*110d0*/  @!P0 ST.E.128 desc[UR50][R2.64], R8 ;  /* 0x0000000802008985 */ /* 0x0207e8000c101d32 */
[----:B------:R3:W-:Y:S04]  /*110e0*/  @!P1 ST.E.128 desc[UR50][R36.64], R24 ;  /* 0x0000001824009985 */ /* 0x0007e8000c101d32 */
[----:B------:R3:W-:Y:S02]  /*110f0*/  @!P2 ST.E.128 desc[UR50][R38.64], R32 ;  /* 0x000000202600a985 */ /* 0x0007e4000c101d32 */
.L_x_1153:
[----:B------:R-:W-:Y:S05]  /*11100*/  BSYNC B1 ;  /* 0x0000000000017941 */ /* 0x000fea0003800000 */
.L_x_1152:
        /* <DEDUP_REMOVED lines=8> */
[C---:B0-----:R-:W-:Y:S02]  /*11190*/  @!P2 LEA R10, P0, R138.reuse, R8, 0x1 ;  /* 0x000000088a0aa211 */ /* 0x041fe400078008ff */
[----:B----4-:R-:W-:Y:S02]  /*111a0*/  @!P1 IMAD.WIDE R2, R137, 0x2, R8 ;  /* 0x0000000289029825 */ /* 0x010fe400078e0208 */
[----:B------:R-:W-:Y:S02]  /*111b0*/  @!P2 LEA.HI.X R11, R138, R9, R147, 0x1, P0 ;  /* 0x000000098a0ba211 */ /* 0x000fe400000f0c93 */
[----:B------:R-:W-:Y:S01]  /*111c0*/  ISETP.GE.AND P0, PT, R139, UR4, PT ;  /* 0x000000048b007c0c */ /* 0x000fe2000bf06270 */
[----:B------:R3:W-:Y:S04]  /*111d0*/  @!P1 ST.E.128 desc[UR50][R2.64], R4 ;  /* 0x0000000402009985 */ /* 0x0007e8000c101d32 */
[----:B------:R3:W-:Y:S08]  /*111e0*/  @!P2 ST.E.128 desc[UR50][R10.64], R12 ;  /* 0x0000000c0a00a985 */ /* 0x0007f0000c101d32 */
[----:B------:R-:W-:Y:S05]  /*111f0*/  @P0 BRA `(.L_x_1154) ;  /* 0x0000000800880947 */ /* 0x000fea0003800000 */
[----:B---3--:R-:W-:-:S04]  /*11200*/  LEA R2, P0, R139, R8, 0x1 ;  /* 0x000000088b027211 */ /* 0x008fc800078008ff */
[----:B------:R-:W-:-:S05]  /*11210*/  LEA.HI.X R3, R139, R9, R146, 0x1, P0 ;  /* 0x000000098b037211 */ /* 0x000fca00000f0c92 */
[----:B------:R0:W-:Y:S01]  /*11220*/  ST.E.128 desc[UR50][R2.64], R28 ;  /* 0x0000001c02007985 */ /* 0x0001e2000c101d32 */
[----:B------:R-:W-:Y:S05]  /*11230*/  BRA `(.L_x_1154) ;  /* 0x0000000800787947 */ /* 0x000fea0003800000 */
.L_x_1150:
[----:B------:R-:W-:Y:S01]  /*11240*/  ULDC.64 UR8, c[0x0][0xc00] ;  /* 0x0003000000087ab9 */ /* 0x000fe20000000a00 */
[----:B------:R-:W-:Y:S01]  /*11250*/  ULDC UR4, c[0x0][0xa88] ;  /* 0x0002a20000047ab9 */ /* 0x000fe20000000800 */
[----:B------:R-:W-:Y:S01]  /*11260*/  UISETP.NE.U32.AND UP0, UPT, UR8, URZ, UPT ;  /* 0x0000003f0800728c */ /* 0x000fe2000bf05070 */
[----:B------:R-:W0:Y:S03]  /*11270*/  LDC R11, c[0x0][0xbe8] ;  /* 0x0002fa00ff0b7b82 */ /* 0x000e260000000800 */
[----:B------:R-:W-:-:S03]  /*11280*/  UISETP.NE.AND.EX UP0, UPT, UR9, URZ, UPT, UP0 ;  /* 0x0000003f0900728c */ /* 0x000fc6000bf05300 */
[----:B------:R-:W-:Y:S02]  /*11290*/  ULDC.64 UR8, c[0x0][0xc00] ;  /* 0x0003000000087ab9 */ /* 0x000fe40000000a00 */
[----:B------:R-:W-:Y:S01]  /*112a0*/  UIMAD.WIDE UR8, UR40, 0x4, UR8 ;  /* 0x00000004280878a5 */ /* 0x000fe2000f8e0208 */
[----:B------:R-:W-:-:S05]  /*112b0*/  PLOP3.LUT P2, PT, PT, PT, UP0, 0x80, 0x0 ;  /* 0x000000000000781c */ /* 0x000fca0003f4f008 */
[----:B------:R-:W-:Y:S02]  /*112c0*/  IMAD.U32 R2, RZ, RZ, UR8 ;  /* 0x00000008ff027e24 */ /* 0x000fe4000f8e00ff */
[----:B------:R-:W-:Y:S01]  /*112d0*/  IMAD.U32 R3, RZ, RZ, UR9 ;  /* 0x00000009ff037e24 */ /* 0x000fe2000f8e00ff */
[----:B------:R-:W-:Y:S02]  /*112e0*/  ULDC.64 UR8, c[0x0][0xc08] ;  /* 0x0003020000087ab9 */ /* 0x000fe40000000a00 */
[----:B------:R-:W-:Y:S01]  /*112f0*/  UISETP.NE.U32.AND UP1, UPT, UR8, URZ, UPT ;  /* 0x0000003f0800728c */ /* 0x000fe2000bf25070 */
[----:B------:R-:W-:Y:S02]  /*11300*/  IMAD.U32 R0, RZ, RZ, UR4 ;  /* 0x00000004ff007e24 */ /* 0x000fe4000f8e00ff */
[----:B------:R-:W2:Y:S01]  /*11310*/  @P2 LDG.E R6, desc[UR50][R2.64] ;  /* 0x0000003202062981 */ /* 0x000ea2000c1e1900 */
[----:B------:R-:W-:-:S06]  /*11320*/  UISETP.NE.AND.EX UP1, UPT, UR9, URZ, UPT, UP1 ;  /* 0x0000003f0900728c */ /* 0x000fcc000bf25310 */
[----:B------:R-:W-:-:S05]  /*11330*/  PLOP3.LUT P3, PT, PT, PT, UP1, 0x80, 0x0 ;  /* 0x000000000000781c */ /* 0x000fca0003f6f018 */
[----:B------:R-:W-:Y:S02]  /*11340*/  @UP1 ULDC.64 UR8, c[0x0][0xc08] ;  /* 0x0003020000081ab9 */ /* 0x000fe40000000a00 */
[----:B------:R-:W-:-:S06]  /*11350*/  @UP1 UIMAD.WIDE UR8, UR40, 0x4, UR8 ;  /* 0x00000004280818a5 */ /* 0x000fcc000f8e0208 */
[----:B------:R-:W-:Y:S02]  /*11360*/  IMAD.U32 R4, RZ, RZ, UR8 ;  /* 0x00000008ff047e24 */ /* 0x000fe4000f8e00ff */
[----:B------:R-:W-:-:S05]  /*11370*/  IMAD.U32 R5, RZ, RZ, UR9 ;  /* 0x00000009ff057e24 */ /* 0x000fca000f8e00ff */
[----:B------:R1:W5:Y:S01]  /*11380*/  @P3 LDG.E R0, desc[UR50][R4.64] ;  /* 0x0000003204003981 */ /* 0x000362000c1e1900 */
[----:B0-----:R-:W-:Y:S01]  /*11390*/  ISETP.NE.AND P0, PT, R11, 0x1, PT ;  /* 0x000000010b00780c */ /* 0x001fe20003f05270 */
[----:B------:R-:W-:Y:S01]  /*113a0*/  UMOV UR4, URZ ;  /* 0x0000003f00047c82 */ /* 0x000fe20008000000 */
[----:B------:R-:W-:Y:S01]  /*113b0*/  USHF.R.S32.HI UR13, URZ, 0x1f, UR41 ;  /* 0x0000001f3f0d7899 */ /* 0x000fe20008011429 */
[----:B------:R-:W-:-:S10]  /*113c0*/  ISETP.GE.AND P1, PT, R148, 0xc0, PT ;  /* 0x000000c09400780c */ /* 0x000fd40003f26270 */
[----:B------:R-:W0:Y:S01]  /*113d0*/  @P0 LDC R9, c[0x0][0xbec] ;  /* 0x0002fb00ff090b82 */ /* 0x000e220000000800 */
[----:B--2---:R-:W-:Y:S01]  /*113e0*/  @P2 R2UR UR4, R6 ;  /* 0x00000000060422ca */ /* 0x004fe200000e0000 */
[----:B01----:R-:W-:-:S14]  /*113f0*/  @P3 BRA `(.L_x_1155) ;  /* 0x0000000000103947 */ /* 0x003fdc0003800000 */
[----:B------:R-:W-:Y:S05]  /*11400*/  @!P2 BRA `(.L_x_1155) ;  /* 0x00000000000ca947 */ /* 0x000fea0003800000 */
[----:B------:R-:W2:Y:S04]  /*11410*/  LDG.E R5, desc[UR50][R2.64] ;  /* 0x0000003202057981 */ /* 0x000ea8000c1e1900 */
[----:B-----5:R-:W2:Y:S02]  /*11420*/  LDG.E R0, desc[UR50][R2.64+0x4] ;  /* 0x0000043202007981 */ /* 0x020ea4000c1e1900 */
[----:B--2---:R-:W-:-:S07]  /*11430*/  IMAD.IADD R0, R0, 0x1, -R5 ;  /* 0x0000000100007824 */ /* 0x004fce00078e0a05 */
.L_x_1155:
[----:B------:R-:W-:Y:S01]  /*11440*/  USHF.R.S32.HI UR9, URZ, 0x1f, UR40 ;  /* 0x0000001f3f097899 */ /* 0x000fe20008011428 */
[----:B------:R-:W-:Y:S01]  /*11450*/  BSSY B1, `(.L_x_1156) ;  /* 0x000002e000017945 */ /* 0x000fe20003800000 */
[----:B------:R-:W-:Y:S02]  /*11460*/  USHF.R.S32.HI UR12, URZ, 0x1f, UR4 ;  /* 0x0000001f3f0c7899 */ /* 0x000fe40008011404 */
[----:B------:R-:W-:Y:S02]  /*11470*/  USEL UR8, UR40, URZ, !UP0 ;  /* 0x0000003f28087287 */ /* 0x000fe4000c000000 */
[----:B------:R-:W-:Y:S01]  /*11480*/  USEL UR14, UR9, URZ, !UP0 ;  /* 0x0000003f090e7287 */ /* 0x000fe2000c000000 */
[----:B------:R-:W-:Y:S11]  /*11490*/  @P1 BRA `(.L_x_1157) ;  /* 0x0000000000a41947 */ /* 0x000ff60003800000 */
[----:B------:R-:W0:Y:S01]  /*114a0*/  S2R R3, SR_TID.X ;  /* 0x0000000000037919 */ /* 0x000e220000002100 */
[----:B------:R-:W1:Y:S01]  /*114b0*/  LDC R7, c[0x0][0xbe8] ;  /* 0x0002fa00ff077b82 */ /* 0x000e620000000800 */
[----:B------:R-:W-:Y:S02]  /*114c0*/  IMAD.U32 R4, RZ, RZ, UR39 ;  /* 0x00000027ff047e24 */ /* 0x000fe4000f8e00ff */
[----:B-1---5:R-:W-:-:S03]  /*114d0*/  IMAD R2, R0, R7, RZ ;  /* 0x0000000700027224 */ /* 0x022fc600078e02ff */
[----:B0-----:R-:W-:-:S04]  /*114e0*/  IADD3 R4, R4, -0x80, R3 ;  /* 0xffffff8004047810 */ /* 0x001fc80007ffe003 */
[----:B------:R-:W-:-:S13]  /*114f0*/  ISETP.GE.AND P1, PT, R4, R2, PT ;  /* 0x000000020400720c */ /* 0x000fda0003f26270 */
[----:B------:R-:W-:Y:S05]  /*11500*/  @P1 BRA `(.L_x_1157) ;  /* 0x0000000000881947 */ /* 0x000fea0003800000 */
[----:B------:R-:W-:Y:S01]  /*11510*/  ISETP.NE.AND P1, PT, R7, 0x1, PT ;  /* 0x000000010700780c */ /* 0x000fe20003f25270 */
[----:B------:R-:W-:Y:S01]  /*11520*/  ULDC.64 UR16, c[0x0][0xb90] ;  /* 0x0002e40000107ab9 */ /* 0x000fe20000000a00 */
[----:B------:R-:W-:Y:S01]  /*11530*/  UMOV UR10, UR4 ;  /* 0x00000004000a7c82 */ /* 0x000fe20008000000 */
[----:B------:R-:W-:Y:S01]  /*11540*/  UIMAD UR9, UR13, UR16, URZ ;  /* 0x000000100d0972a4 */ /* 0x000fe2000f8e023f */
[----:B------:R-:W-:Y:S01]  /*11550*/  IMAD.MOV.U32 R2, RZ, RZ, R4 ;  /* 0x000000ffff027224 */ /* 0x000fe200078e0004 */
[----:B------:R-:W-:Y:S02]  /*11560*/  UMOV UR11, UR12 ;  /* 0x0000000c000b7c82 */ /* 0x000fe40008000000 */
[----:B------:R-:W-:Y:S02]  /*11570*/  UIMAD.WIDE.U32 UR10, UR41, UR16, UR10 ;  /* 0x00000010290a72a5 */ /* 0x000fe4000f8e000a */
[----:B------:R-:W-:-:S03]  /*11580*/  UIMAD UR9, UR41, UR17, UR9 ;  /* 0x00000011290972a4 */ /* 0x000fc6000f8e0209 */
[----:B------:R-:W-:Y:S01]  /*11590*/  ULDC.64 UR16, c[0x0][0xb98] ;  /* 0x0002e60000107ab9 */ /* 0x000fe20000000a00 */
[----:B------:R-:W0:Y:S01]  /*115a0*/  @P1 LDC R3, c[0x0][0xbec] ;  /* 0x0002fb00ff031b82 */ /* 0x000e220000000800 */
[----:B------:R-:W-:Y:S02]  /*115b0*/  UIADD3 UR11, UR11, UR9, URZ ;  /* 0x000000090b0b7290 */ /* 0x000fe4000fffe03f */
[----:B------:R-:W-:Y:S02]  /*115c0*/  UIMAD UR9, UR14, UR16, URZ ;  /* 0x000000100e0972a4 */ /* 0x000fe4000f8e023f */
[----:B------:R-:W-:Y:S02]  /*115d0*/  UIMAD.WIDE.U32 UR10, UR8, UR16, UR10 ;  /* 0x00000010080a72a5 */ /* 0x000fe4000f8e000a */
[----:B------:R-:W-:Y:S01]  /*115e0*/  UIMAD UR9, UR8, UR17, UR9 ;  /* 0x00000011080972a4 */ /* 0x000fe2000f8e0209 */
[----:B------:R-:W1:Y:S02]  /*115f0*/  @P1 LDC R6, c[0x0][0xbf0] ;  /* 0x0002fc00ff061b82 */ /* 0x000e640000000800 */
[----:B------:R-:W-:Y:S01]  /*11600*/  ULDC.64 UR16, c[0x0][0xb88] ;  /* 0x0002e20000107ab9 */ /* 0x000fe20000000a00 */
[----:B0-----:R-:W-:-:S05]  /*11610*/  @P1 IMAD.HI.U32 R3, R4, R3, RZ ;  /* 0x0000000304031227 */ /* 0x001fca00078e00ff */
[----:B-1----:R-:W-:Y:S01]  /*11620*/  @P1 SHF.R.U32.HI R2, RZ, R6, R3 ;  /* 0x00000006ff021219 */ /* 0x002fe20000011603 */
[----:B------:R-:W-:-:S03]  /*11630*/  IMAD.U32 R6, RZ, RZ, UR9 ;  /* 0x00000009ff067e24 */ /* 0x000fc6000f8e00ff */
[--C-:B------:R-:W-:Y:S01]  /*11640*/  SHF.R.S32.HI R3, RZ, 0x1f, R2.reuse ;  /* 0x0000001fff037819 */ /* 0x100fe20000011402 */
[----:B------:R-:W-:Y:S01]  /*11650*/  IMAD.MOV R5, RZ, RZ, -R2 ;  /* 0x000000ffff057224 */ /* 0x000fe200078e0a02 */
[----:B------:R-:W-:-:S03]  /*11660*/  IADD3 R2, P1, R2, UR10, RZ ;  /* 0x0000000a02027c10 */ /* 0x000fc6000ff3e0ff */
[----:B------:R-:W-:Y:S01]  /*11670*/  IMAD R5, R7, R5, R4 ;  /* 0x0000000507057224 */ /* 0x000fe200078e0204 */
[----:B------:R-:W-:Y:S01]  /*11680*/  IADD3.X R3, R3, UR11, R6, P1, !PT ;  /* 0x0000000b03037c10 */ /* 0x000fe20008ffe406 */
[----:B------:R-:W-:-:S03]  /*11690*/  ULDC.64 UR10, c[0x0][0xb50] ;  /* 0x0002d400000a7ab9 */ /* 0x000fc60000000a00 */
[----:B------:R-:W-:Y:S01]  /*116a0*/  SHF.R.S32.HI R4, RZ, 0x1f, R5 ;  /* 0x0000001fff047819 */ /* 0x000fe20000011405 */
[----:B------:R-:W-:-:S04]  /*116b0*/  IMAD.WIDE.U32 R2, R5, UR16, R2 ;  /* 0x0000001005027c25 */ /* 0x000fc8000f8e0002 */
[----:B------:R-:W-:-:S04]  /*116c0*/  IMAD R4, R4, UR16, RZ ;  /* 0x0000001004047c24 */ /* 0x000fc8000f8e02ff */
[----:B------:R-:W-:Y:S01]  /*116d0*/  IMAD R7, R5, UR17, R4 ;  /* 0x0000001105077c24 */ /* 0x000fe2000f8e0204 */
[----:B------:R-:W-:-:S03]  /*116e0*/  LEA R4, P1, R2, UR10, 0x2 ;  /* 0x0000000a02047c11 */ /* 0x000fc6000f8210ff */
[----:B------:R-:W-:-:S05]  /*116f0*/  IMAD.IADD R3, R3, 0x1, R7 ;  /* 0x0000000103037824 */ /* 0x000fca00078e0207 */
[----:B------:R-:W-:Y:S01]  /*11700*/  LEA.HI.X R5, R2, UR11, R3, 0x2, P1 ;  /* 0x0000000b02057c11 */ /* 0x000fe200088f1403 */
[----:B------:R-:W-:-:S05]  /*11710*/  IMAD.MOV.U32 R3, RZ, RZ, -0x800000 ;  /* 0xff800000ff037424 */ /* 0x000fca00078e00ff */
[----:B------:R0:W-:Y:S02]  /*11720*/  STG.E desc[UR50][R4.64], R3 ;  /* 0x0000000304007986 */ /* 0x0001e4000c101932 */
.L_x_1157:
[----:B------:R-:W-:Y:S05]  /*11730*/  BSYNC B1 ;  /* 0x0000000000017941 */ /* 0x000fea0003800000 */
.L_x_1156:
[----:B0-----:R-:W0:Y:S01]  /*11740*/  @P0 LDC R3, c[0x0][0xbf0] ;  /* 0x0002fc00ff030b82 */ /* 0x001e220000000800 */
[----:B------:R-:W-:Y:S01]  /*11750*/  ULDC.64 UR16, c[0x0][0xaa0] ;  /* 0x0002a80000107ab9 */ /* 0x000fe20000000a00 */
[----:B------:R-:W-:Y:S01]  /*11760*/  IMAD R2, R140, 0x60, R141 ;  /* 0x000000608c027824 */ /* 0x000fe200078e028d */
[----:B------:R-:W-:Y:S01]  /*11770*/  UIMAD UR9, UR12, UR16, URZ ;  /* 0x000000100c0972a4 */ /* 0x000fe2000f8e023f */
[----:B------:R-:W-:Y:S01]  /*11780*/  BSSY B1, `(.L_x_1158) ;  /* 0x0000038000017945 */ /* 0x000fe20003800000 */
[----:B------:R-:W-:Y:S01]  /*11790*/  UIMAD.WIDE.U32 UR10, UR4, UR16, URZ ;  /* 0x00000010040a72a5 */ /* 0x000fe2000f8e003f */
[----:B------:R-:W-:Y:S01]  /*117a0*/  VIADD R4, R2, UR39 ;  /* 0x0000002702047c36 */ /* 0x000fe20008000000 */
[----:B------:R-:W-:-:S03]  /*117b0*/  UIMAD UR9, UR4, UR17, UR9 ;  /* 0x00000011040972a4 */ /* 0x000fc6000f8e0209 */
[----:B------:R-:W-:Y:S01]  /*117c0*/  ULDC.64 UR16, c[0x0][0xae8] ;  /* 0x0002ba0000107ab9 */ /* 0x000fe20000000a00 */
[----:B------:R-:W-:Y:S01]  /*117d0*/  UIADD3 UR11, UR11, UR9, URZ ;  /* 0x000000090b0b7290 */ /* 0x000fe2000fffe03f */
[----:B------:R-:W-:Y:S01]  /*117e0*/  @P0 IMAD.HI.U32 R2, R4, R9, RZ ;  /* 0x0000000904020227 */ /* 0x000fe200078e00ff */
[----:B------:R-:W-:Y:S02]  /*117f0*/  UIMAD UR4, UR13, UR16, URZ ;  /* 0x000000100d0472a4 */ /* 0x000fe4000f8e023f */
[----:B------:R-:W-:Y:S01]  /*11800*/  UIMAD.WIDE.U32 UR10, UR41, UR16, UR10 ;  /* 0x00000010290a72a5 */ /* 0x000fe2000f8e000a */
[----:B------:R-:W-:Y:S01]  /*11810*/  IMAD.MOV.U32 R5, RZ, RZ, R4 ;  /* 0x000000ffff057224 */ /* 0x000fe200078e0004 */
[----:B------:R-:W-:Y:S01]  /*11820*/  UIMAD UR4, UR41, UR17, UR4 ;  /* 0x00000011290472a4 */ /* 0x000fe2000f8e0204 */
[----:B------:R-:W-:-:S03]  /*11830*/  ULDC.64 UR12, c[0x0][0xaf0] ;  /* 0x0002bc00000c7ab9 */ /* 0x000fc60000000a00 */
[----:B------:R-:W-:Y:S02]  /*11840*/  UIADD3 UR11, UR11, UR4, URZ ;  /* 0x000000040b0b7290 */ /* 0x000fe4000fffe03f */
[----:B------:R-:W-:Y:S01]  /*11850*/  UIMAD UR4, UR14, UR12, URZ ;  /* 0x0000000c0e0472a4 */ /* 0x000fe2000f8e023f */
[----:B0-----:R-:W-:-:S03]  /*11860*/  @P0 SHF.R.U32.HI R5, RZ, R3, R2 ;  /* 0x00000003ff050219 */ /* 0x001fc60000011602 */
[----:B------:R-:W-:Y:S01]  /*11870*/  UIMAD UR4, UR8, UR13, UR4 ;  /* 0x0000000d080472a4 */ /* 0x000fe2000f8e0204 */
[--C-:B------:R-:W-:Y:S01]  /*11880*/  SHF.R.S32.HI R2, RZ, 0x1f, R5.reuse ;  /* 0x0000001fff027819 */ /* 0x100fe20000011405 */
[----:B------:R-:W-:Y:S01]  /*11890*/  UIMAD.WIDE.U32 UR8, UR8, UR12, UR10 ;  /* 0x0000000c080872a5 */ /* 0x000fe2000f8e000a */
[----:B------:R-:W-:Y:S02]  /*118a0*/  IMAD.MOV R7, RZ, RZ, -R5 ;  /* 0x000000ffff077224 */ /* 0x000fe400078e0a05 */
[----:B------:R-:W-:Y:S01]  /*118b0*/  ULDC.64 UR10, c[0x0][0xae0] ;  /* 0x0002b800000a7ab9 */ /* 0x000fe20000000a00 */
[----:B------:R-:W-:Y:S01]  /*118c0*/  UIADD3 UR4, UR9, UR4, URZ ;  /* 0x0000000409047290 */ /* 0x000fe2000fffe03f */
[----:B------:R-:W-:Y:S02]  /*118d0*/  IMAD R7, R11, R7, R4 ;  /* 0x000000070b077224 */ /* 0x000fe400078e0204 */
[----:B------:R-:W-:Y:S02]  /*118e0*/  IMAD R6, R2, UR10, RZ ;  /* 0x0000000a02067c24 */ /* 0x000fe4000f8e02ff */
[----:B------:R-:W-:Y:S01]  /*118f0*/  IMAD.U32 R3, RZ, RZ, UR9 ;  /* 0x00000009ff037e24 */ /* 0x000fe2000f8e00ff */
[----:B------:R-:W-:Y:S01]  /*11900*/  SHF.R.S32.HI R4, RZ, 0x1f, R7 ;  /* 0x0000001fff047819 */ /* 0x000fe20000011407 */
[----:B------:R-:W-:Y:S01]  /*11910*/  IMAD.U32 R2, RZ, RZ, UR8 ;  /* 0x00000008ff027e24 */ /* 0x000fe2000f8e00ff */
[----:B------:R-:W-:Y:S01]  /*11920*/  ULDC.64 UR8, c[0x0][0xad8] ;  /* 0x0002b60000087ab9 */ /* 0x000fe20000000a00 */
[----:B------:R-:W-:-:S02]  /*11930*/  IMAD.U32 R3, RZ, RZ, UR4 ;  /* 0x00000004ff037e24 */ /* 0x000fc4000f8e00ff */
[C---:B------:R-:W-:Y:S02]  /*11940*/  IMAD R9, R5.reuse, UR11, R6 ;  /* 0x0000000b05097c24 */ /* 0x040fe4000f8e0206 */
[----:B------:R-:W-:-:S04]  /*11950*/  IMAD.WIDE.U32 R2, R5, UR10, R2 ;  /* 0x0000000a05027c25 */ /* 0x000fc8000f8e0002 */
[----:B------:R-:W-:Y:S02]  /*11960*/  IMAD R4, R4, UR8, RZ ;  /* 0x0000000804047c24 */ /* 0x000fe4000f8e02ff */
[----:B------:R-:W-:Y:S02]  /*11970*/  IMAD.IADD R3, R3, 0x1, R9 ;  /* 0x0000000103037824 */ /* 0x000fe400078e0209 */
[----:B-----5:R-:W-:Y:S02]  /*11980*/  IMAD R11, R0, R11, RZ ;  /* 0x0000000b000b7224 */ /* 0x020fe400078e02ff */
[----:B------:R-:W-:Y:S02]  /*11990*/  VIADD R0, R141, UR39 ;  /* 0x000000278d007c36 */ /* 0x000fe40008000000 */
[C---:B------:R-:W-:Y:S02]  /*119a0*/  IMAD R5, R7.reuse, UR9, R4 ;  /* 0x0000000907057c24 */ /* 0x040fe4000f8e0204 */
[----:B------:R-:W-:Y:S01]  /*119b0*/  IMAD.WIDE.U32 R2, R7, UR8, R2 ;  /* 0x0000000807027c25 */ /* 0x000fe2000f8e0002 */
[----:B------:R-:W-:Y:S01]  /*119c0*/  ISETP.GE.AND P0, PT, R0, R11, PT ;  /* 0x0000000b0000720c */ /* 0x000fe20003f06270 */
[----:B------:R-:W-:-:S02]  /*119d0*/  ULDC.64 UR8, c[0x0][0xa80] ;  /* 0x0002a00000087ab9 */ /* 0x000fc40000000a00 */
[----:B------:R-:W-:Y:S01]  /*119e0*/  IMAD.IADD R3, R3, 0x1, R5 ;  /* 0x0000000103037824 */ /* 0x000fe200078e0205 */
[----:B------:R-:W-:-:S04]  /*119f0*/  LEA R4, P1, R2, UR8, 0x1 ;  /* 0x0000000802047c11 */ /* 0x000fc8000f8208ff */
[----:B------:R-:W-:Y:S02]  /*11a00*/  LEA.HI.X R5, R2, UR9, R3, 0x1, P1 ;  /* 0x0000000902057c11 */ /* 0x000fe400088f0c03 */
[----:B------:R0:W1:Y:S04]  /*11a10*/  SHFL.IDX PT, R2, R4, RZ, 0x1c1f ;  /* 0x001c1fff04027589 */ /* 0x00006800000e0000 */
[----:B------:R0:W2:Y:S01]  /*11a20*/  SHFL.IDX PT, R3, R5, RZ, 0x1c1f ;  /* 0x001c1fff05037589 */ /* 0x0000a200000e0000 */
        /* <DEDUP_REMOVED lines=13> */
.L_x_1159:
[----:B------:R-:W-:Y:S05]  /*11b00*/  BSYNC B1 ;  /* 0x0000000000017941 */ /* 0x000fea0003800000 */
.L_x_1158:
        /* <DEDUP_REMOVED lines=9> */
[CC--:B-1-3--:R-:W-:Y:S02]  /*11ba0*/  @!P3 LEA R6, P0, R138.reuse, R2.reuse, 0x1 ;  /* 0x000000028a06b211 */ /* 0x0cafe400078008ff */
[----:B------:R-:W-:Y:S02]  /*11bb0*/  @!P4 LEA R8, P1, R139, R2, 0x1 ;  /* 0x000000028b08c211 */ /* 0x000fe400078208ff */
[----:B0---4-:R-:W-:Y:S01]  /*11bc0*/  @!P2 IMAD.WIDE R4, R137, 0x2, R2 ;  /* 0x000000028904a825 */ /* 0x011fe200078e0202 */
[-C--:B------:R-:W-:Y:S02]  /*11bd0*/  @!P3 LEA.HI.X R7, R138, R3.reuse, R147, 0x1, P0 ;  /* 0x000000038a07b211 */ /* 0x080fe400000f0c93 */
[----:B------:R-:W-:Y:S02]  /*11be0*/  @!P4 LEA.HI.X R9, R139, R3, R146, 0x1, P1 ;  /* 0x000000038b09c211 */ /* 0x000fe400008f0c92 */
[----:B------:R0:W-:Y:S04]  /*11bf0*/  @!P2 ST.E.128 desc[UR50][R4.64], RZ ;  /* 0x000000ff0400a985 */ /* 0x0001e8000c101d32 */
[----:B------:R0:W-:Y:S04]  /*11c00*/  @!P3 ST.E.128 desc[UR50][R6.64], RZ ;  /* 0x000000ff0600b985 */ /* 0x0001e8000c101d32 */
[----:B------:R0:W-:Y:S02]  /*11c10*/  @!P4 ST.E.128 desc[UR50][R8.64], RZ ;  /* 0x000000ff0800c985 */ /* 0x0001e4000c101d32 */
.L_x_1154:
[----:B------:R-:W-:Y:S05]  /*11c20*/  BSYNC B0 ;  /* 0x0000000000007941 */ /* 0x000fea0003800000 */
.L_x_1149:
[----:B------:R-:W-:Y:S02]  /*11c30*/  ULDC UR4, c[0x0][0xc3c] ;  /* 0x00030f0000047ab9 */ /* 0x000fe40000000800 */
[----:B------:R-:W-:-:S06]  /*11c40*/  UISETP.GE.AND UP0, UPT, UR6, UR4, UPT ;  /* 0x000000040600728c */ /* 0x000fcc000bf06270 */
[----:B------:R-:W-:-:S13]  /*11c50*/  PLOP3.LUT P0, PT, PT, PT, UP0, 0x80, 0x0 ;  /* 0x000000000000781c */ /* 0x000fda0003f0f008 */
[----:B------:R-:W-:Y:S05]  /*11c60*/  @!P0 BRA `(.L_x_1160) ;  /* 0xfffffef000bc8947 */ /* 0x000fea000383ffff */
[----:B------:R-:W-:Y:S05]  /*11c70*/  EXIT ;  /* 0x000000000000794d */ /* 0x000fea0003800000 */
.L_x_1067:
[----:B------:R-:W-:-:S08]  /*11c80*/  NOP ;  /* 0x0000000000007918 */ /* 0x000fd00000000000 */
[----:B------:R-:W0:-:S00]  /*11c90*/  USETMAXREG.DEALLOC.CTAPOOL 0x20 ;  /* 0x00000020000079c8 */ /* 0x000e0000080e0500 */
[----:B0-----:R-:W2:Y:S01]  /*11ca0*/  LDL.LU R2, [R1] ;  /* 0x0000000001027983 */ /* 0x001ea20000300800 */
[----:B------:R-:W-:-:S06]  /*11cb0*/  LOP3.LUT R0, R0, 0x3, RZ, 0xc0, !PT ;  /* 0x0000000300007812 */ /* 0x000fcc00078ec0ff */
[----:B------:R-:W0:Y:S02]  /*11cc0*/  SHFL.IDX PT, R0, R0, RZ, 0x1f ;  /* 0x00001fff00007589 */ /* 0x000e2400000e0000 */
[----:B0-----:R-:W-:Y:S01]  /*11cd0*/  ISETP.NE.AND P0, PT, R0, RZ, PT ;  /* 0x000000ff0000720c */ /* 0x001fe20003f05270 */
[----:B------:R-:W-:Y:S01]  /*11ce0*/  IMAD.MOV.U32 R0, RZ, RZ, RZ ;  /* 0x000000ffff007224 */ /* 0x000fe200078e00ff */
[----:B--2---:R-:W-:-:S11]  /*11cf0*/  LOP3.LUT R2, R2, 0xfffffffd, RZ, 0xc0, !PT ;  /* 0xfffffffd02027812 */ /* 0x004fd600078ec0ff */
[----:B------:R-:W-:-:S05]  /*11d00*/  @P0 LOP3.LUT R2, R2, 0x2, RZ, 0xfc, !PT ;  /* 0x0000000202020812 */ /* 0x000fca00078efcff */
[----:B------:R0:W-:Y:S01]  /*11d10*/  STL [R1], R2 ;  /* 0x0000000201007387 */ /* 0x0001e20000100800 */
        /* <DEDUP_REMOVED lines=8> */
.L_x_1161:
        /* <DEDUP_REMOVED lines=42> */
.L_x_1167:
        /* <DEDUP_REMOVED lines=12> */
.L_x_1166:
[----:B------:R-:W-:Y:S05]  /*12100*/  BSYNC B0 ;  /* 0x0000000000007941 */ /* 0x000fea0003800000 */
.L_x_1165:
        /* <DEDUP_REMOVED lines=21> */
.L_x_1163:
[----:B------:R-:W-:-:S04]  /*12260*/  IMAD.IADD R13, R4, 0x1, -R3 ;  /* 0x00000001040d7824 */ /* 0x000fc800078e0a03 */
[----:B------:R-:W-:-:S05]  /*12270*/  IMAD R2, R6, UR5, R13 ;  /* 0x0000000506027c24 */ /* 0x000fca000f8e020d */
[----:B------:R-:W-:Y:S02]  /*12280*/  ISETP.GT.AND P0, PT, R2, UR6, PT ;  /* 0x0000000602007c0c */ /* 0x000fe4000bf04270 */
[----:B------:R-:W0:Y:S11]  /*12290*/  LDC.64 R2, c[0x0][0xc90] ;  /* 0x00032400ff027b82 */ /* 0x000e360000000a00 */
[----:B------:R-:W-:-:S04]  /*122a0*/  VOTE.ANY R9, PT, !P0 ;  /* 0x0000000000097806 */ /* 0x000fc800040e0100 */
[----:B------:R-:W1:Y:S02]  /*122b0*/  POPC R15, R9 ;  /* 0x00000009000f7309 */ /* 0x000e640000000000 */
[----:B-1----:R-:W-:-:S04]  /*122c0*/  VIADD R19, R15, UR4 ;  /* 0x000000040f137c36 */ /* 0x002fc80008000000 */
[----:B0-----:R-:W-:-:S05]  /*122d0*/  IMAD.WIDE R2, R19, 0x4, R2 ;  /* 0x0000000413027825 */ /* 0x001fca00078e0202 */
[----:B------:R-:W2:Y:S01]  /*122e0*/  LDG.E R7, desc[UR50][R2.64] ;  /* 0x0000003202077981 */ /* 0x000ea2000c1e1900 */
[----:B------:R-:W-:-:S03]  /*122f0*/  ISETP.NE.AND P0, PT, R9, RZ, PT ;  /* 0x000000ff0900720c */ /* 0x000fc60003f05270 */
[----:B------:R-:W2:Y:S02]  /*12300*/  SHFL.IDX PT, R0, R0, R15, 0x1f ;  /* 0x00001f0f00007589 */ /* 0x000ea400000e0000 */
[----:B--2---:R-:W-:-:S05]  /*12310*/  IMAD R4, R0, R7, RZ ;  /* 0x0000000700047224 */ /* 0x004fca00078e02ff */
[----:B------:R-:W-:-:S04]  /*12320*/  IABS R8, R4 ;  /* 0x0000000400087213 */ /* 0x000fc80000000000 */
[----:B------:R-:W0:Y:S08]  /*12330*/  I2F.RP R10, R8 ;  /* 0x00000008000a7306 */ /* 0x000e300000209400 */
[----:B0-----:R-:W0:Y:S02]  /*12340*/  MUFU.RCP R10, R10 ;  /* 0x0000000a000a7308 */ /* 0x001e240000001000 */
[----:B0-----:R-:W-:-:S06]  /*12350*/  VIADD R11, R10, 0xffffffe ;  /* 0x0ffffffe0a0b7836 */ /* 0x001fcc0000000000 */
[----:B------:R-:W0:Y:S02]  /*12360*/  F2I.FTZ.U32.TRUNC.NTZ R3, R11 ;  /* 0x0000000b00037305 */ /* 0x000e24000021f000 */
[----:B0-----:R-:W-:Y:S01]  /*12370*/  IMAD.MOV R11, RZ, RZ, -R3 ;  /* 0x000000ffff0b7224 */ /* 0x001fe200078e0a03 */
[----:B------:R-:W-:Y:S06]  /*12380*/  @!P0 BRA `(.L_x_1168) ;  /* 0x0000000000088947 */ /* 0x000fec0003800000 */
[----:B------:R-:W-:-:S05]  /*12390*/  VIADD R9, R15, 0xffffffff ;  /* 0xffffffff0f097836 */ /* 0x000fca0000000000 */
[----:B------:R0:W1:Y:S02]  /*123a0*/  SHFL.IDX PT, R16, R6, R9, 0x1f ;  /* 0x00001f0906107589 */ /* 0x00006400000e0000 */
.L_x_1168:
[----:B-1----:R-:W-:Y:S01]  /*123b0*/  IMAD R16, R16, UR5, R13 ;  /* 0x0000000510107c24 */ /* 0x002fe2000f8e020d */
[----:B------:R-:W-:Y:S01]  /*123c0*/  IABS R10, R4 ;  /* 0x00000004000a7213 */ /* 0x000fe20000000000 */
[----:B------:R-:W-:Y:S02]  /*123d0*/  IMAD R11, R11, R8, RZ ;  /* 0x000000080b0b7224 */ /* 0x000fe400078e02ff */
[----:B------:R-:W-:Y:S01]  /*123e0*/  IMAD.MOV.U32 R2, RZ, RZ, RZ ;  /* 0x000000ffff027224 */ /* 0x000fe200078e00ff */
[----:B0-----:R-:W-:Y:S01]  /*123f0*/  IADD3 R9, -R16, UR6, RZ ;  /* 0x0000000610097c10 */ /* 0x001fe2000fffe1ff */
[----:B------:R-:W-:Y:S02]  /*12400*/  IMAD.MOV R10, RZ, RZ, -R10 ;  /* 0x000000ffff0a7224 */ /* 0x000fe400078e0a0a */
[----:B------:R-:W-:Y:S01]  /*12410*/  IMAD.HI.U32 R2, R3, R11, R2 ;  /* 0x0000000b03027227 */ /* 0x000fe200078e0002 */
[----:B------:R-:W-:-:S05]  /*12420*/  IABS R6, R9 ;  /* 0x0000000900067213 */ /* 0x000fca0000000000 */
        /* <DEDUP_REMOVED lines=14> */
[----:B------:R-:W-:Y:S02]  /*12510*/  IMAD R6, R7, R2, RZ ;  /* 0x0000000207067224 */ /* 0x000fe400078e02ff */
[----:B------:R-:W-:Y:S02]  /*12520*/  IMAD.MOV R2, RZ, RZ, -R2 ;  /* 0x000000ffff027224 */ /* 0x000fe400078e0a02 */
[----:B------:R-:W-:Y:S02]  /*12530*/  IMAD.MOV R8, RZ, RZ, -R6 ;  /* 0x000000ffff087224 */ /* 0x000fe400078e0a06 */
[----:B------:R-:W-:Y:S02]  /*12540*/  IMAD R4, R4, R2, R9 ;  /* 0x0000000204047224 */ /* 0x000fe400078e0209 */
[----:B------:R-:W-:Y:S01]  /*12550*/  IMAD.MOV.U32 R2, RZ, RZ, RZ ;  /* 0x000000ffff027224 */ /* 0x000fe200078e00ff */
[----:B------:R-:W-:-:S04]  /*12560*/  VIADDMNMX R7, R8, UR5, R7, PT ;  /* 0x0000000508077c46 */ /* 0x000fc8000b800107 */
[-C--:B------:R-:W-:Y:S02]  /*12570*/  IABS R8, R7.reuse ;  /* 0x0000000700087213 */ /* 0x080fe40000000000 */
[----:B------:R-:W-:Y:S02]  /*12580*/  IABS R12, R7 ;  /* 0x00000007000c7213 */ /* 0x000fe40000000000 */
[----:B------:R-:W0:Y:S08]  /*12590*/  I2F.RP R10, R8 ;  /* 0x00000008000a7306 */ /* 0x000e300000209400 */
[----:B0-----:R-:W0:Y:S02]  /*125a0*/  MUFU.RCP R10, R10 ;  /* 0x0000000a000a7308 */ /* 0x001e240000001000 */
[----:B0-----:R-:W-:-:S06]  /*125b0*/  VIADD R3, R10, 0xffffffe ;  /* 0x0ffffffe0a037836 */ /* 0x001fcc0000000000 */
[----:B------:R-:W0:Y:S02]  /*125c0*/  F2I.FTZ.U32.TRUNC.NTZ R3, R3 ;  /* 0x0000000300037305 */ /* 0x000e24000021f000 */
[----:B0-----:R-:W-:-:S04]  /*125d0*/  IMAD.MOV R11, RZ, RZ, -R3 ;  /* 0x000000ffff0b7224 */ /* 0x001fc800078e0a03 */
[----:B------:R-:W-:Y:S01]  /*125e0*/  IMAD R9, R11, R8, RZ ;  /* 0x000000080b097224 */ /* 0x000fe200078e02ff */
[----:B------:R-:W-:-:S03]  /*125f0*/  IABS R11, R4 ;  /* 0x00000004000b7213 */ /* 0x000fc60000000000 */
[----:B------:R-:W-:-:S04]  /*12600*/  IMAD.HI.U32 R2, R3, R9, R2 ;  /* 0x0000000903027227 */ /* 0x000fc800078e0002 */
[----:B------:R-:W-:Y:S02]  /*12610*/  IMAD.MOV.U32 R9, RZ, RZ, R11 ;  /* 0x000000ffff097224 */ /* 0x000fe400078e000b */
        /* <DEDUP_REMOVED lines=9> */
[----:B------:R-:W-:Y:S01]  /*126b0*/  ISETP.GE.AND P2, PT, R3, RZ, PT ;  /* 0x000000ff0300720c */ /* 0x000fe20003f46270 */
[----:B------:R-:W-:-:S06]  /*126c0*/  IMAD.IADD R3, R4, 0x1, R6 ;  /* 0x0000000104037824 */ /* 0x000fcc00078e0206 */
[----:B------:R-:W-:-:S06]  /*126d0*/  @P0 VIADD R2, R2, 0x1 ;  /* 0x0000000102020836 */ /* 0x000fcc0000000000 */
[----:B------:R-:W-:Y:S01]  /*126e0*/  @!P2 IMAD.MOV R2, RZ, RZ, -R2 ;  /* 0x000000ffff02a224 */ /* 0x000fe200078e0a02 */
[----:B------:R-:W-:Y:S01]  /*126f0*/  @!P1 LOP3.LUT R2, RZ, R7, RZ, 0x33, !PT ;  /* 0x00000007ff029212 */ /* 0x000fe200078e33ff */
[----:B------:R-:W-:-:S03]  /*12700*/  IMAD.MOV R7, RZ, RZ, -R7 ;  /* 0x000000ffff077224 */ /* 0x000fc600078e0a07 */
[----:B------:R-:W-:Y:S01]  /*12710*/  LOP3.LUT R17, RZ, R2, RZ, 0x33, !PT ;  /* 0x00000002ff117212 */ /* 0x000fe200078e33ff */
[----:B------:R-:W-:-:S04]  /*12720*/  IMAD R18, R2, R7, R3 ;  /* 0x0000000702127224 */ /* 0x000fc800078e0203 */
[----:B------:R-:W-:Y:S01]  /*12730*/  IMAD.IADD R17, R0, 0x1, R17 ;  /* 0x0000000100117824 */ /* 0x000fe200078e0211 */
[----:B------:R-:W-:Y:S06]  /*12740*/  BRA `(.L_x_1169) ;  /* 0x00000000000c7947 */ /* 0x000fec0003800000 */
.L_x_1164:
[----:B------:R-:W-:Y:S02]  /*12750*/  IMAD.MOV.U32 R17, RZ, RZ, RZ ;  /* 0x000000ffff117224 */ /* 0x000fe400078e00ff */
[----:B------:R-:W-:Y:S02]  /*12760*/  IMAD.U32 R16, RZ, RZ, UR6 ;  /* 0x00000006ff107e24 */ /* 0x000fe4000f8e00ff */
[----:B------:R-:W-:-:S07]  /*12770*/  IMAD.MOV.U32 R18, RZ, RZ, RZ ;  /* 0x000000ffff127224 */ /* 0x000fce00078e00ff */
.L_x_1169:
[----:B------:R-:W-:-:S13]  /*12780*/  ISETP.NE.AND P0, PT, R5, RZ, PT ;  /* 0x000000ff0500720c */ /* 0x000fda0003f05270 */
[----:B------:R-:W0:Y:S01]  /*12790*/  @!P0 S2R R3, SR_CgaCtaId ;  /* 0x0000000000038919 */ /* 0x000e220000008800 */
[----:B------:R-:W-:-:S04]  /*127a0*/  @!P0 MOV R0, 0x400 ;  /* 0x0000040000008802 */ /* 0x000fc80000000f00 */
[----:B0-----:R-:W-:-:S05]  /*127b0*/  @!P0 LEA R0, R3, R0, 0x18 ;  /* 0x0000000003008211 */ /* 0x001fca00078ec0ff */
[----:B------:R0:W-:Y:S01]  /*127c0*/  @!P0 STS.128 [R0+0x2d8d0], R16 ;  /* 0x02d8d01000008388 */ /* 0x0001e20000000c00 */
[----:B------:R-:W-:Y:S06]  /*127d0*/  BAR.ARV 0x5, 0x200 ;  /* 0x0148000000007b1d */ /* 0x000fec0000002000 */
.L_x_1162:
[----:B------:R2:W-:Y:S01]  /*127e0*/  STL [R1+0x1c], RZ ;  /* 0x00001cff01007387 */ /* 0x0005e20000100800 */
[----:B------:R-:W-:Y:S01]  /*127f0*/  ULDC UR4, c[0x0][0xc3c] ;  /* 0x00030f0000047ab9 */ /* 0x000fe20000000800 */
[----:B------:R-:W-:Y:S01]  /*12800*/  IMAD.MOV.U32 R26, RZ, RZ, 0x1 ;  /* 0x00000001ff1a7424 */ /* 0x000fe200078e00ff */
[----:B-1----:R-:W-:Y:S01]  /*12810*/  ISETP.GE.AND P0, PT, R19, UR4, PT ;  /* 0x0000000413007c0c */ /* 0x002fe2000bf06270 */
[----:B------:R-:W-:-:S12]  /*12820*/  IMAD.MOV.U32 R23, RZ, RZ, RZ ;  /* 0x000000ffff177224 */ /* 0x000fd800078e00ff */
[----:B--2---:R-:W-:Y:S05]  /*12830*/  @P0 BRA `(.L_x_1170) ;  /* 0x0000005400fc0947 */ /* 0x004fea0003800000 */
[----:B------:R-:W1:Y:S01]  /*12840*/  S2R R6, SR_TID.X ;  /* 0x0000000000067919 */ /* 0x000e620000002100 */
[----:B------:R-:W2:Y:S01]  /*12850*/  S2UR UR5, SR_CgaCtaId ;  /* 0x00000000000579c3 */ /* 0x000ea20000008800 */
[----:B------:R-:W-:Y:S01]  /*12860*/  UMOV UR4, 0x400 ;  /* 0x0000040000047882 */ /* 0x000fe20000000000 */
[----:B------:R-:W-:Y:S01]  /*12870*/  BSSY B8, `(.L_x_1170) ;  /* 0x000057b000087945 */ /* 0x000fe20003800000 */
[----:B------:R3:W-:Y:S01]  /*12880*/  STL [R1+0x1c], RZ ;  /* 0x00001cff01007387 */ /* 0x0007e20000100800 */
[----:B------:R-:W-:Y:S01]  /*12890*/  IMAD.MOV.U32 R26, RZ, RZ, 0x1 ;  /* 0x00000001ff1a7424 */ /* 0x000fe200078e00ff */
[----:B------:R-:W-:Y:S01]  /*128a0*/  ULDC UR37, c[0x0][0xc] ;  /* 0x0000030000257ab9 */ /* 0x000fe20000000800 */
[----:B------:R-:W-:Y:S01]  /*128b0*/  IMAD.MOV.U32 R23, RZ, RZ, RZ ;  /* 0x000000ffff177224 */ /* 0x000fe200078e00ff */
[----:B------:R-:W-:Y:S01]  /*128c0*/  ULDC.64 UR38, c[0x0][0x198] ;  /* 0x0000660000267ab9 */ /* 0x000fe20000000a00 */
[----:B--2---:R-:W-:-:S06]  /*128d0*/  ULEA UR4, UR5, UR4, 0x18 ;  /* 0x0000000405047291 */ /* 0x004fcc000f8ec03f */
[----:B------:R-:W-:Y:S01]  /*128e0*/  IMAD.U32 R22, RZ, RZ, UR4 ;  /* 0x00000004ff167e24 */ /* 0x000fe2000f8e00ff */
[C---:B-1----:R-:W-:Y:S01]  /*128f0*/  LOP3.LUT R5, R6.reuse, 0x7f, RZ, 0xc0, !PT ;  /* 0x0000007f06057812 */ /* 0x042fe200078ec0ff */
[----:B0-----:R-:W-:-:S04]  /*12900*/  IMAD.SHL.U32 R0, R6, 0x8, RZ ;  /* 0x0000000806007824 */ /* 0x001fc800078e00ff */
[----:B------:R-:W-:Y:S01]  /*12910*/  IMAD.SHL.U32 R4, R5, 0x8, RZ ;  /* 0x0000000805047824 */ /* 0x000fe200078e00ff */
[C---:B------:R-:W-:Y:S02]  /*12920*/  LOP3.LUT R3, R0.reuse, 0x20, RZ, 0xc0, !PT ;  /* 0x0000002000037812 */ /* 0x040fe400078ec0ff */
[----:B------:R-:W-:Y:S02]  /*12930*/  LOP3.LUT R2, R0, 0xd8, RZ, 0xc0, !PT ;  /* 0x000000d800027812 */ /* 0x000fe400078ec0ff */
[----:B------:R-:W-:Y:S02]  /*12940*/  LOP3.LUT R3, R3, 0x300, R4, 0xf8, !PT ;  /* 0x0000030003037812 */ /* 0x000fe400078ef804 */
[----:B------:R-:W-:Y:S02]  /*12950*/  LOP3.LUT R2, R2, 0x18, R6, 0x78, !PT ;  /* 0x0000001802027812 */ /* 0x000fe400078e7806 */
[----:B------:R-:W-:Y:S02]  /*12960*/  SHF.R.U32.HI R4, RZ, 0x2, R5 ;  /* 0x00000002ff047819 */ /* 0x000fe40000011605 */
[----:B------:R-:W-:Y:S01]  /*12970*/  LOP3.LUT R3, R3, R2, RZ, 0xfc, !PT ;  /* 0x0000000203037212 */ /* 0x000fe200078efcff */
[----:B------:R-:W-:Y:S01]  /*12980*/  IMAD.SHL.U32 R2, R6, 0x20, RZ ;  /* 0x0000002006027824 */ /* 0x000fe200078e00ff */
[----:B------:R-:W-:-:S04]  /*12990*/  LOP3.LUT R0, R0, 0x18, RZ, 0xc0, !PT ;  /* 0x0000001800007812 */ /* 0x000fc800078ec0ff */
[----:B------:R-:W-:Y:S01]  /*129a0*/  LOP3.LUT R5, R4, 0x60, R2, 0xf8, !PT ;  /* 0x0000006004057812 */ /* 0x000fe200078ef802 */
[----:B------:R-:W-:Y:S01]  /*129b0*/  IMAD R2, R3, 0x2, R22 ;  /* 0x0000000203027824 */ /* 0x000fe200078e0216 */
[C---:B------:R-:W-:Y:S02]  /*129c0*/  LOP3.LUT R4, R0.reuse, 0x20, RZ, 0xfc, !PT ;  /* 0x0000002000047812 */ /* 0x040fe400078efcff */
[----:B------:R-:W-:Y:S02]  /*129d0*/  LOP3.LUT R0, R0, 0x40, RZ, 0xfc, !PT ;  /* 0x0000004000007812 */ /* 0x000fe400078efcff */
[----:B------:R3:W-:Y:S05]  /*129e0*/  STL [R1+0x4], R2 ;  /* 0x0000040201007387 */ /* 0x0007ea0000100800 */
.L_x_1282:
[----:B------:R-:W-:Y:S05]  /*129f0*/  YIELD ;  /* 0x0000000000007946 */ /* 0x000fea0003800000 */
[----:B------:R-:W-:Y:S01]  /*12a00*/  ULDC.64 UR4, c[0x0][0xa28] ;  /* 0x00028a0000047ab9 */ /* 0x000fe20000000a00 */
[----:B------:R-:W-:Y:S01]  /*12a10*/  IMAD.MOV.U32 R0, RZ, RZ, RZ ;  /* 0x000000ffff007224 */ /* 0x000fe200078e00ff */
[----:B------:R-:W-:Y:S01]  /*12a20*/  ISETP.NE.U32.AND P0, PT, RZ, UR4, PT ;  /* 0x00000004ff007c0c */ /* 0x000fe2000bf05070 */
[----:B0-----:R-:W0:Y:S01]  /*12a30*/  LDC.64 R4, c[0x0][0xa00] ;  /* 0x00028000ff047b82 */ /* 0x001e220000000a00 */
[----:B------:R-:W-:Y:S01]  /*12a40*/  IMAD.MOV.U32 R8, RZ, RZ, RZ ;  /* 0x000000ffff087224 */ /* 0x000fe200078e00ff */
[----:B------:R-:W-:Y:S01]  /*12a50*/  ULDC.64 UR6, c[0x0][0xa08] ;  /* 0x0002820000067ab9 */ /* 0x000fe20000000a00 */
[----:B------:R-:W-:Y:S01]  /*12a60*/  ISETP.NE.AND.EX P0, PT, RZ, UR5, PT, P0 ;  /* 0x00000005ff007c0c */ /* 0x000fe2000bf05300 */
[----:B------:R-:W-:-:S12]  /*12a70*/  ULDC.64 UR4, c[0x0][0xa18] ;  /* 0x0002860000047ab9 */ /* 0x000fd80000000a00 */
[----:B-1-3--:R-:W1:Y:S02]  /*12a80*/  @P0 LDC.64 R2, c[0x0][0xa28] ;  /* 0x00028a00ff020b82 */ /* 0x00ae640000000a00 */
[----:B-1----:R-:W-:-:S05]  /*12a90*/  @P0 IMAD.WIDE R2, R19, 0x4, R2 ;  /* 0x0000000413020825 */ /* 0x002fca00078e0202 */
[----:B------:R1:W5:Y:S01]  /*12aa0*/  @P0 LDG.E R0, desc[UR50][R2.64] ;  /* 0x0000003202000981 */ /* 0x000362000c1e1900 */
[----:B------:R-:W-:Y:S01]  /*12ab0*/  ISETP.NE.U32.AND P0, PT, RZ, UR4, PT ;  /* 0x00000004ff007c0c */ /* 0x000fe2000bf05070 */
[----:B0-----:R-:W-:Y:S01]  /*12ac0*/  IMAD.WIDE R4, R19, 0x4, R4 ;  /* 0x0000000413047825 */ /* 0x001fe200078e0204 */
[----:B------:R-:W-:Y:S02]  /*12ad0*/  ISETP.NE.U32.AND P1, PT, RZ, UR6, PT ;  /* 0x00000006ff007c0c */ /* 0x000fe4000bf25070 */
[----:B------:R-:W-:Y:S01]  /*12ae0*/  ISETP.NE.AND.EX P2, PT, RZ, UR5, PT, P0 ;  /* 0x00000005ff007c0c */ /* 0x000fe2000bf45300 */
[----:B------:R-:W-:Y:S01]  /*12af0*/  ULDC.64 UR4, c[0x0][0xa00] ;  /* 0x0002800000047ab9 */ /* 0x000fe20000000a00 */
[----:B------:R-:W-:Y:S01]  /*12b00*/  ISETP.NE.AND.EX P1, PT, RZ, UR7, PT, P1 ;  /* 0x00000007ff007c0c */ /* 0x000fe2000bf25310 */
[----:B------:R-:W-:Y:S01]  /*12b10*/  IMAD.MOV.U32 R27, RZ, RZ, RZ ;  /* 0x000000ffff1b7224 */ /* 0x000fe200078e00ff */
[----:B------:R-:W-:Y:S01]  /*12b20*/  ISETP.NE.U32.AND P0, PT, RZ, UR4, PT ;  /* 0x00000004ff007c0c */ /* 0x000fe2000bf05070 */
[----:B-1----:R-:W0:Y:S03]  /*12b30*/  LDC.64 R2, c[0x0][0xa08] ;  /* 0x00028200ff027b82 */ /* 0x002e260000000a00 */
[----:B------:R-:W-:-:S05]  /*12b40*/  ISETP.NE.AND.EX P0, PT, RZ, UR5, PT, P0 ;  /* 0x00000005ff007c0c */ /* 0x000fca000bf05300 */
[----:B------:R-:W1:Y:S08]  /*12b50*/  @P2 LDC.64 R6, c[0x0][0xa18] ;  /* 0x00028600ff062b82 */ /* 0x000e700000000a00 */
[----:B--2---:R-:W2:Y:S01]  /*12b60*/  @P0 LDG.E R8, desc[UR50][R4.64] ;  /* 0x0000003204080981 */ /* 0x004ea2000c1e1900 */
[----:B------:R-:W-:Y:S01]  /*12b70*/  ULDC UR4, c[0x0][0x288] ;  /* 0x0000a20000047ab9 */ /* 0x000fe20000000800 */
[----:B0-----:R-:W-:-:S05]  /*12b80*/  IMAD.WIDE R2, R19, 0x4, R2 ;  /* 0x0000000413027825 */ /* 0x001fca00078e0202 */
[----:B------:R-:W5:Y:S01]  /*12b90*/  @P1 LDG.E R27, desc[UR50][R2.64] ;  /* 0x00000032021b1981 */ /* 0x000f62000c1e1900 */
[----:B-1----:R-:W-:-:S03]  /*12ba0*/  @P2 IMAD.WIDE R6, R19, 0x4, R6 ;  /* 0x0000000413062825 */ /* 0x002fc600078e0206 */
        /* <DEDUP_REMOVED lines=12> */
[----:B------:R-:W-:Y:S01]  /*12c70*/  IMAD.MOV.U32 R9, RZ, RZ, R8 ;  /* 0x000000ffff097224 */ /* 0x000fe200078e0008 */
[----:B----4-:R-:W-:Y:S06]  /*12c80*/  @P2 BRA `(.L_x_1171) ;  /* 0x0000000000142947 */ /* 0x010fec0003800000 */
[----:B------:R-:W-:Y:S05]  /*12c90*/  @!P0 BRA `(.L_x_1171) ;  /* 0x0000000000108947 */ /* 0x000fea0003800000 */
[----:B0-----:R-:W2:Y:S04]  /*12ca0*/  LDG.E R8, desc[UR50][R4.64] ;  /* 0x0000003204087981 */ /* 0x001ea8000c1e1900 */
[----:B------:R-:W2:Y:S02]  /*12cb0*/  LDG.E R7, desc[UR50][R4.64+0x4] ;  /* 0x0000043204077981 */ /* 0x000ea4000c1e1900 */
[----:B--2---:R-:W-:-:S05]  /*12cc0*/  IMAD.IADD R9, R7, 0x1, -R8 ;  /* 0x0000000107097824 */ /* 0x004fca00078e0a08 */
[----:B------:R1:W-:Y:S02]  /*12cd0*/  STL [R1+0x10], R9 ;  /* 0x0000100901007387 */ /* 0x0003e40000100800 */
.L_x_1171:
[----:B------:R-:W-:Y:S01]  /*12ce0*/  ULDC.64 UR4, c[0x0][0xa20] ;  /* 0x0002880000047ab9 */ /* 0x000fe20000000a00 */
[----:B-----5:R-:W-:Y:S01]  /*12cf0*/  IMAD.IADD R27, R27, 0x1, R0 ;  /* 0x000000011b1b7824 */ /* 0x020fe200078e0200 */
[----:B------:R-:W-:-:S04]  /*12d00*/  ISETP.NE.U32.AND P0, PT, RZ, UR4, PT ;  /* 0x00000004ff007c0c */ /* 0x000fc8000bf05070 */
[----:B------:R-:W-:-:S13]  /*12d10*/  ISETP.NE.AND.EX P0, PT, RZ, UR5, PT, P0 ;  /* 0x00000005ff007c0c */ /* 0x000fda000bf05300 */
[----:B------:R-:W-:Y:S05]  /*12d20*/  @!P0 BRA `(.L_x_1172) ;  /* 0x0000000000108947 */ /* 0x000fea0003800000 */
[----:B------:R-:W2:Y:S02]  /*12d30*/  LDC.64 R2, c[0x0][0xa20] ;  /* 0x00028800ff027b82 */ /* 0x000ea40000000a00 */
[----:B--2---:R-:W-:-:S05]  /*12d40*/  IMAD.WIDE R2, R19, 0x4, R2 ;  /* 0x0000000413027825 */ /* 0x004fca00078e0202 */
[----:B------:R2:W5:Y:S01]  /*12d50*/  LDG.E R6, desc[UR50][R2.64] ;  /* 0x0000003202067981 */ /* 0x000562000c1e1900 */
[----:B------:R-:W-:Y:S05]  /*12d60*/  BRA `(.L_x_1173) ;  /* 0x0000000000107947 */ /* 0x000fea0003800000 */
.L_x_1172:
[----:B------:R-:W-:Y:S05]  /*12d70*/  @!P1 BRA `(.L_x_1173) ;  /* 0x00000000000c9947 */ /* 0x000fea0003800000 */
[----:B------:R-:W2:Y:S04]  /*12d80*/  LDG.E R5, desc[UR50][R2.64] ;  /* 0x0000003202057981 */ /* 0x000ea8000c1e1900 */
[----:B------:R-:W2:Y:S02]  /*12d90*/  LDG.E R6, desc[UR50][R2.64+0x4] ;  /* 0x0000043202067981 */ /* 0x000ea4000c1e1900 */
[----:B--2---:R-:W-:-:S07]  /*12da0*/  IMAD.IADD R6, R6, 0x1, -R5 ;  /* 0x0000000106067824 */ /* 0x004fce00078e0a05 */
.L_x_1173:
[----:B--2---:R-:W2:Y:S01]  /*12db0*/  LDC R2, c[0x0][0x448] ;  /* 0x00011200ff027b82 */ /* 0x004ea20000000800 */
[----:B0-----:R-:W-:Y:S02]  /*12dc0*/  IMAD R8, R17, 0xc0, RZ ;  /* 0x000000c011087824 */ /* 0x001fe400078e02ff */
[----:B-----5:R-:W-:Y:S02]  /*12dd0*/  IMAD.IADD R6, R6, 0x1, -R0 ;  /* 0x0000000106067824 */ /* 0x020fe400078e0a00 */
[----:B------:R-:W-:Y:S01]  /*12de0*/  VIADD R0, R8, 0xbf ;  /* 0x000000bf08007836 */ /* 0x000fe20000000000 */
[----:B------:R0:W-:Y:S01]  /*12df0*/  STL [R1+0xc], R8 ;  /* 0x00000c0801007387 */ /* 0x0001e20000100800 */
[----:B--2---:R-:W-:Y:S02]  /*12e00*/  ISETP.NE.AND P1, PT, R2, 0x1, PT ;  /* 0x000000010200780c */ /* 0x004fe40003f25270 */
[----:B------:R-:W2:Y:S11]  /*12e10*/  LDC.64 R2, c[0x0][0x9e0] ;  /* 0x00027800ff027b82 */ /* 0x000eb60000000a00 */
[----:B------:R-:W3:Y:S08]  /*12e20*/  @P1 LDC R5, c[0x0][0x44c] ;  /* 0x00011300ff051b82 */ /* 0x000ef00000000800 */
[----:B------:R-:W4:Y:S01]  /*12e30*/  @P1 LDC R4, c[0x0][0x450] ;  /* 0x00011400ff041b82 */ /* 0x000f220000000800 */
[----:B--2---:R-:W-:Y:S01]  /*12e40*/  ISETP.GE.AND P2, PT, R3, 0x1, PT ;  /* 0x000000010300780c */ /* 0x004fe20003f46270 */
[----:B---3--:R-:W-:-:S05]  /*12e50*/  @P1 IMAD.HI.U32 R5, R0, R5, RZ ;  /* 0x0000000500051227 */ /* 0x008fca00078e00ff */
[----:B----4-:R-:W-:Y:S02]  /*12e60*/  @P1 SHF.R.U32.HI R0, RZ, R4, R5 ;  /* 0x00000004ff001219 */ /* 0x010fe40000011605 */
[----:B------:R-:W-:-:S05]  /*12e70*/  IADD3 R5, R6, 0x1, -R9 ;  /* 0x0000000106057810 */ /* 0x000fca0007ffe809 */
[----:B------:R-:W-:-:S04]  /*12e80*/  IMAD.IADD R7, R5, 0x1, R0 ;  /* 0x0000000105077824 */ /* 0x000fc800078e0200 */
[----:B------:R-:W-:Y:S01]  /*12e90*/  IMAD.IADD R2, R7, 0x1, R2 ;  /* 0x0000000107027824 */ /* 0x000fe200078e0202 */
[----:B0-----:R-:W-:Y:S06]  /*12ea0*/  @!P2 BRA `(.L_x_1174) ;  /* 0x000000000048a947 */ /* 0x001fec0003800000 */
[C---:B------:R-:W-:Y:S01]  /*12eb0*/  ISETP.GT.AND P0, PT, R7.reuse, RZ, PT ;  /* 0x000000ff0700720c */ /* 0x040fe20003f04270 */
[----:B------:R-:W-:Y:S01]  /*12ec0*/  BSSY B0, `(.L_x_1175) ;  /* 0x000000e000007945 */ /* 0x000fe20003800000 */
[----:B------:R-:W-:-:S11]  /*12ed0*/  VIADD R0, R7, 0xffffffff ;  /* 0xffffffff07007836 */ /* 0x000fd60000000000 */
[----:B------:R-:W-:Y:S05]  /*12ee0*/  @P0 BRA `(.L_x_1176) ;  /* 0x00000000001c0947 */ /* 0x000fea0003800000 */
[----:B------:R-:W-:Y:S01]  /*12ef0*/  ISETP.NE.AND P0, PT, R3, 0x1, PT ;  /* 0x000000010300780c */ /* 0x000fe20003f05270 */
[----:B------:R-:W-:-:S12]  /*12f00*/  IMAD.MOV R7, RZ, RZ, -R7 ;  /* 0x000000ffff077224 */ /* 0x000fd800078e0a07 */
[----:B------:R-:W0:Y:S02]  /*12f10*/  @P0 LDC.64 R4, c[0x0][0x9e8] ;  /* 0x00027a00ff040b82 */ /* 0x000e240000000a00 */
[----:B0-----:R-:W-:-:S05]  /*12f20*/  @P0 IMAD.HI.U32 R4, R7, R4, RZ ;  /* 0x0000000407040227 */ /* 0x001fca00078e00ff */
[----:B------:R-:W-:-:S04]  /*12f30*/  @P0 SHF.R.U32.HI R7, RZ, R5, R4 ;  /* 0x00000005ff070219 */ /* 0x000fc80000011604 */
[----:B------:R-:W-:Y:S01]  /*12f40*/  LOP3.LUT R0, RZ, R7, RZ, 0x33, !PT ;  /* 0x00000007ff007212 */ /* 0x000fe200078e33ff */
[----:B------:R-:W-:Y:S06]  /*12f50*/  BRA `(.L_x_1177) ;  /* 0x0000000000107947 */ /* 0x000fec0003800000 */
.L_x_1176:
[----:B------:R-:W-:-:S13]  /*12f60*/  ISETP.NE.AND P0, PT, R3, 0x1, PT ;  /* 0x000000010300780c */ /* 0x000fda0003f05270 */
[----:B------:R-:W0:Y:S02]  /*12f70*/  @P0 LDC.64 R4, c[0x0][0x9e8] ;  /* 0x00027a00ff040b82 */ /* 0x000e240000000a00 */
[----:B0-----:R-:W-:-:S05]  /*12f80*/  @P0 IMAD.HI.U32 R4, R0, R4, RZ ;  /* 0x0000000400040227 */ /* 0x001fca00078e00ff */
[----:B------:R-:W-:-:S07]  /*12f90*/  @P0 SHF.R.U32.HI R0, RZ, R5, R4 ;  /* 0x00000005ff000219 */ /* 0x000fce0000011604 */
.L_x_1177:
[----:B------:R-:W-:Y:S05]  /*12fa0*/  BSYNC B0 ;  /* 0x0000000000007941 */ /* 0x000fea0003800000 */
.L_x_1175:
[----:B------:R-:W-:-:S05]  /*12fb0*/  IMAD R5, R0, R3, R3 ;  /* 0x0000000300057224 */ /* 0x000fca00078e0203 */
[----:B------:R-:W-:-:S07]  /*12fc0*/  VIMNMX R2, R2, R5, PT ;  /* 0x0000000502027248 */ /* 0x000fce0003fe0100 */
.L_x_1174:
[----:B------:R-:W0:Y:S01]  /*12fd0*/  @P1 LDC R0, c[0x0][0x44c] ;  /* 0x00011300ff001b82 */ /* 0x000e220000000800 */
[----:B------:R-:W-:Y:S01]  /*12fe0*/  VIADD R2, R2, 0x7f ;  /* 0x0000007f02027836 */ /* 0x000fe20000000000 */
[----:B------:R-:W-:Y:S01]  /*12ff0*/  ULDC UR4, c[0x0][0x9dc] ;  /* 0x0002770000047ab9 */ /* 0x000fe20000000800 */
[----:B------:R-:W-:-:S05]  /*13000*/  IMAD.MOV.U32 R5, RZ, RZ, R8 ;  /* 0x000000ffff057224 */ /* 0x000fca00078e0008 */
[----:B------:R-:W2:Y:S01]  /*13010*/  @P1 LDC R7, c[0x0][0x450] ;  /* 0x00011400ff071b82 */ /* 0x000ea20000000800 */
[----:B0-----:R-:W-:-:S05]  /*13020*/  @P1 IMAD.HI.U32 R0, R8, R0, RZ ;  /* 0x0000000008001227 */ /* 0x001fca00078e00ff */
[----:B--2---:R-:W-:Y:S01]  /*13030*/  @P1 SHF.R.U32.HI R5, RZ, R7, R0 ;  /* 0x00000007ff051219 */ /* 0x004fe20000011600 */
[----:B------:R-:W-:Y:S01]  /*13040*/  VIADD R0, R6, 0x7f ;  /* 0x0000007f06007836 */ /* 0x000fe20000000000 */
[----:B------:R-:W-:Y:S02]  /*13050*/  SHF.R.S32.HI R7, RZ, 0x1f, R2 ;  /* 0x0000001fff077819 */ /* 0x000fe40000011402 */
[----:B------:R-:W-:Y:S02]  /*13060*/  IADD3 R6, R5, R6, -R9 ;  /* 0x0000000605067210 */ /* 0x000fe40007ffe809 */
[----:B------:R-:W-:Y:S02]  /*13070*/  LEA.HI R2, R7, R2, RZ, 0x7 ;  /* 0x0000000207027211 */ /* 0x000fe400078f38ff */
[----:B------:R-:W-:Y:S02]  /*13080*/  SHF.R.S32.HI R7, RZ, 0x1f, R0 ;  /* 0x0000001fff077819 */ /* 0x000fe40000011400 */
[----:B------:R-:W-:-:S02]  /*13090*/  SHF.R.S32.HI R2, RZ, 0x7, R2 ;  /* 0x00000007ff027819 */ /* 0x000fc40000011402 */
[----:B------:R-:W-:Y:S01]  /*130a0*/  LEA.HI R7, R7, R0, RZ, 0x7 ;  /* 0x0000000007077211 */ /* 0x000fe200078f38ff */
[----:B------:R-:W-:-:S03]  /*130b0*/  VIADD R0, R6, -UR4 ;  /* 0x8000000406007c36 */ /* 0x000fc60008000000 */
[----:B------:R-:W-:-:S04]  /*130c0*/  SHF.R.S32.HI R7, RZ, 0x7, R7 ;  /* 0x00000007ff077819 */ /* 0x000fc80000011407 */
[----:B------:R-:W-:-:S05]  /*130d0*/  VIMNMX R24, R7, R2, PT ;  /* 0x0000000207187248 */ /* 0x000fca0003fe0100 */
[----:B------:R0:W-:Y:S01]  /*130e0*/  STL [R1+0x8], R24 ;  /* 0x0000081801007387 */ /* 0x0001e20000100800 */
[----:B------:R-:W-:Y:S05]  /*130f0*/  @!P2 BRA `(.L_x_1178) ;  /* 0x000000000048a947 */ /* 0x000fea0003800000 */
[----:B------:R-:W-:Y:S01]  /*13100*/  IMAD.MOV.U32 R2, RZ, RZ, R6 ;  /* 0x000000ffff027224 */ /* 0x000fe200078e0006 */
[----:B------:R-:W-:Y:S04]  /*13110*/  BSSY B0, `(.L_x_1179) ;  /* 0x000000e000007945 */ /* 0x000fe80003800000 */
[----:B------:R-:W-:-:S13]  /*13120*/  ISETP.GT.AND P0, PT, R2, -0x1, PT ;  /* 0xffffffff0200780c */ /* 0x000fda0003f04270 */
[----:B------:R-:W-:Y:S05]  /*13130*/  @P0 BRA `(.L_x_1180) ;  /* 0x00000000001c0947 */ /* 0x000fea0003800000 */
[----:B------:R-:W-:Y:S02]  /*13140*/  ISETP.NE.AND P0, PT, R3, 0x1, PT ;  /* 0x000000010300780c */ /* 0x000fe40003f05270 */
[----:B------:R-:W-:-:S11]  /*13150*/  LOP3.LUT R7, RZ, R2, RZ, 0x33, !PT ;  /* 0x00000002ff077212 */ /* 0x000fd600078e33ff */
[----:B------:R-:W2:Y:S02]  /*13160*/  @P0 LDC.64 R4, c[0x0][0x9e8] ;  /* 0x00027a00ff040b82 */ /* 0x000ea40000000a00 */
[----:B--2---:R-:W-:-:S05]  /*13170*/  @P0 IMAD.HI.U32 R4, R7, R4, RZ ;  /* 0x0000000407040227 */ /* 0x004fca00078e00ff */
[----:B------:R-:W-:-:S04]  /*13180*/  @P0 SHF.R.U32.HI R7, RZ, R5, R4 ;  /* 0x00000005ff070219 */ /* 0x000fc80000011604 */
[----:B------:R-:W-:Y:S01]  /*13190*/  LOP3.LUT R2, RZ, R7, RZ, 0x33, !PT ;  /* 0x00000007ff027212 */ /* 0x000fe200078e33ff */
[----:B------:R-:W-:Y:S06]  /*131a0*/  BRA `(.L_x_1181) ;  /* 0x0000000000107947 */ /* 0x000fec0003800000 */
.L_x_1180:
[----:B------:R-:W-:-:S13]  /*131b0*/  ISETP.NE.AND P0, PT, R3, 0x1, PT ;  /* 0x000000010300780c */ /* 0x000fda0003f05270 */
[----:B------:R-:W2:Y:S02]  /*131c0*/  @P0 LDC.64 R4, c[0x0][0x9e8] ;  /* 0x00027a00ff040b82 */ /* 0x000ea40000000a00 */
[----:B--2---:R-:W-:-:S05]  /*131d0*/  @P0 IMAD.HI.U32 R4, R2, R4, RZ ;  /* 0x0000000402040227 */ /* 0x004fca00078e00ff */
[----:B------:R-:W-:-:S07]  /*131e0*/  @P0 SHF.R.U32.HI R2, RZ, R5, R4 ;  /* 0x00000005ff020219 */ /* 0x000fce0000011604 */
.L_x_1181:
[----:B------:R-:W-:Y:S05]  /*131f0*/  BSYNC B0 ;  /* 0x0000000000007941 */ /* 0x000fea0003800000 */
.L_x_1179:
[----:B------:R-:W-:-:S05]  /*13200*/  IMAD R3, R2, R3, RZ ;  /* 0x0000000302037224 */ /* 0x000fca00078e02ff */
[----:B------:R-:W-:-:S07]  /*13210*/  VIMNMX R0, R0, R3, !PT ;  /* 0x0000000300007248 */ /* 0x000fce0007fe0100 */
.L_x_1178:
[----:B------:R-:W-:Y:S01]  /*13220*/  SHF.R.S32.HI R3, RZ, 0x1f, R0 ;  /* 0x0000001fff037819 */ /* 0x000fe20000011400 */
[----:B------:R-:W-:Y:S03]  /*13230*/  BSSY B7, `(.L_x_1182) ;  /* 0x000041c000077945 */ /* 0x000fe60003800000 */
[----:B------:R-:W-:-:S04]  /*13240*/  LEA.HI R3, R3, R0, RZ, 0x7 ;  /* 0x0000000003037211 */ /* 0x000fc800078f38ff */
[----:B------:R-:W-:-:S04]  /*13250*/  SHF.R.S32.HI R3, RZ, 0x7, R3 ;  /* 0x00000007ff037819 */ /* 0x000fc80000011403 */
[----:B------:R-:W-:-:S04]  /*13260*/  VIMNMX R29, RZ, R3, !PT ;  /* 0x00000003ff1d7248 */ /* 0x000fc80007fe0100 */
[----:B------:R-:W-:-:S13]  /*13270*/  ISETP.GT.AND P0, PT, R24, R29, PT ;  /* 0x0000001d1800720c */ /* 0x000fda0003f04270 */
        /* <DEDUP_REMOVED lines=8> */
[----:B------:R-:W2:Y:S02]  /*13300*/  FLO.U32 R0, UR4 ;  /* 0x0000000400007d00 */ /* 0x000ea400080e0000 */
[----:B--2---:R-:W-:-:S06]  /*13310*/  ISETP.EQ.U32.AND P0, PT, R0, R5, PT ;  /* 0x000000050000720c */ /* 0x004fcc0003f02070 */
[----:B------:R-:W3:Y:S07]  /*13320*/  POPC R5, UR4 ;  /* 0x0000000400057d09 */ /* 0x000eee0008000000 */
[----:B---3--:R-:W2:Y:S01]  /*13330*/  @P0 ATOMG.E.ADD.STRONG.GPU PT, R3, desc[UR50][R2.64], R5 ;  /* 0x00000005020309a8 */ /* 0x008ea200081ee1f2 */
[----:B------:R-:W3:Y:S02]  /*13340*/  S2R R4, SR_LTMASK ;  /* 0x0000000000047919 */ /* 0x000ee40000003900 */
[----:B---3--:R-:W-:-:S04]  /*13350*/  LOP3.LUT R4, R4, UR4, RZ, 0xc0, !PT ;  /* 0x0000000404047c12 */ /* 0x008fc8000f8ec0ff */
[----:B------:R-:W3:Y:S01]  /*13360*/  POPC R7, R4 ;  /* 0x0000000400077309 */ /* 0x000ee20000000000 */
[----:B--2---:R-:W3:Y:S02]  /*13370*/  SHFL.IDX PT, R0, R3, R0, 0x1f ;  /* 0x00001f0003007589 */ /* 0x004ee400000e0000 */
[----:B---3--:R-:W-:Y:S01]  /*13380*/  IADD3 R16, R0, UR37, R7 ;  /* 0x0000002500107c10 */ /* 0x008fe2000fffe007 */
[----:B------:R-:W-:Y:S06]  /*13390*/  BRA `(.L_x_1184) ;  /* 0x0000004000147947 */ /* 0x000fec0003800000 */
.L_x_1183:
        /* <DEDUP_REMOVED lines=19> */
[----:B012---:R-:W-:Y:S05]  /*134d0*/  CALL.ABS.NOINC R2 ;  /* 0x0000000002007343 */ /* 0x007fea0003c00000 */
.L_x_1186:
[----:B------:R-:W-:Y:S05]  /*134e0*/  BSYNC B6 ;  /* 0x0000000000067941 */ /* 0x000fea0003800000 */
.L_x_1185:
        /* <DEDUP_REMOVED lines=17> */
[----:B--2---:R-:W-:-:S07]  /*13600*/  IMAD.MOV.U32 R13, RZ, RZ, RZ ;  /* 0x000000ffff0d7224 */ /* 0x004fce00078e00ff */
[----:B------:R-:W-:-:S07]  /*13610*/  LEPC R20, `(.L_x_1189) ;  /* 0x000000001014794e */ /* 0x000fce0000000000 */
[----:B01-3--:R-:W-:Y:S05]  /*13620*/  CALL.ABS.NOINC R2 ;  /* 0x0000000002007343 */ /* 0x00bfea0003c00000 */
.L_x_1189:
        /* <DEDUP_REMOVED lines=15> */
.L_x_1188:
[----:B------:R-:W-:Y:S05]  /*13720*/  BSYNC B6 ;  /* 0x0000000000067941 */ /* 0x000fea0003800000 */
.L_x_1187:
[----:B------:R-:W-:Y:S01]  /*13730*/  ULDC.64 UR4, c[0x0][0x9f8] ;  /* 0x00027e0000047ab9 */ /* 0x000fe20000000a00 */
[----:B------:R-:W-:Y:S01]  /*13740*/  IMAD.MOV.U32 R25, RZ, RZ, R19 ;  /* 0x000000ffff197224 */ /* 0x000fe200078e0013 */
[----:B------:R-:W-:-:S04]  /*13750*/  ISETP.NE.U32.AND P0, PT, RZ, UR4, PT ;  /* 0x00000004ff007c0c */ /* 0x000fc8000bf05070 */
[----:B------:R-:W-:Y:S01]  /*13760*/  ISETP.NE.AND.EX P0, PT, RZ, UR5, PT, P0 ;  /* 0x00000005ff007c0c */ /* 0x000fe2000bf05300 */
[----:B------:R-:W-:-:S12]  /*13770*/  ULDC.64 UR4, c[0x0][0xa08] ;  /* 0x0002820000047ab9 */ /* 0x000fd80000000a00 */
[----:B------:R-:W2:Y:S02]  /*13780*/  @P0 LDC.64 R2, c[0x0][0x9f8] ;  /* 0x00027e00ff020b82 */ /* 0x000ea40000000a00 */
[----:B--2---:R-:W-:-:S05]  /*13790*/  @P0 IMAD.WIDE R2, R19, 0x4, R2 ;  /* 0x0000000413020825 */ /* 0x004fca00078e0202 */
[----:B------:R2:W3:Y:S01]  /*137a0*/  @P0 LDG.E R25, desc[UR50][R2.64] ;  /* 0x0000003202190981 */ /* 0x0004e2000c1e1900 */
[----:B0-----:R-:W-:Y:S01]  /*137b0*/  VIADD R24, R24, 0xffffffff ;  /* 0xffffffff18187836 */ /* 0x001fe20000000000 */
[----:B--2---:R-:W0:Y:S02]  /*137c0*/  LDC.64 R2, c[0x0][0x418] ;  /* 0x00010600ff027b82 */ /* 0x004e240000000a00 */
[----:B0-----:R-:W-:Y:S01]  /*137d0*/  LOP3.LUT P0, RZ, R2, UR4, RZ, 0xfc, !PT ;  /* 0x0000000402ff7c12 */ /* 0x001fe2000f80fcff */
[----:B------:R-:W-:-:S03]  /*137e0*/  UMOV UR4, 0xffffffff ;  /* 0xffffffff00047882 */ /* 0x000fc60000000000 */
[----:B------:R-:W-:Y:S02]  /*137f0*/  LOP3.LUT P0, RZ, R3, UR5, RZ, 0xfc, P0 ;  /* 0x0000000503ff7c12 */ /* 0x000fe4000800fcff */
[----:B---3--:R-:W-:Y:S02]  /*13800*/  SHF.R.S32.HI R28, RZ, 0x1f, R25 ;  /* 0x0000001fff1c7819 */ /* 0x008fe40000011419 */
[----:B------:R-:W-:Y:S01]  /*13810*/  SEL R17, R25, RZ, !P0 ;  /* 0x000000ff19117207 */ /* 0x000fe20004000000 */
[----:B------:R-:W-:Y:S08]  /*13820*/  BRA.DIV UR4, `(.L_x_1190) ;  /* 0x0000004e04bc7947 */ /* 0x000ff0000b800000 */
[----:B------:R-:W0:Y:S02]  /*13830*/  S2R R0, SR_TID.X ;  /* 0x0000000000007919 */ /* 0x000e240000002100 */
[----:B0-----:R-:W-:-:S04]  /*13840*/  SHF.R.U32.HI R0, RZ, 0x5, R0 ;  /* 0x00000005ff007819 */ /* 0x001fc80000011600 */
[----:B------:R-:W-:-:S05]  /*13850*/  LOP3.LUT R0, R0, 0x3, RZ, 0xc0, !PT ;  /* 0x0000000300007812 */ /* 0x000fca00078ec0ff */
[----:B------:R0:W2:Y:S02]  /*13860*/  SHFL.IDX PT, R14, R0, RZ, 0x1f ;  /* 0x00001fff000e7589 */ /* 0x0000a400000e0000 */
.L_x_1298:
[----:B0-----:R-:W3:Y:S01]  /*13870*/  LDL.LU R0, [R1] ;  /* 0x0000000001007983 */ /* 0x001ee20000300800 */
[----:B------:R-:W-:Y:S02]  /*13880*/  PLOP3.LUT P1, PT, PT, PT, PT, 0x8, 0x0 ;  /* 0x000000000000781c */ /* 0x000fe40003f2e170 */
[----:B--2---:R-:W-:Y:S02]  /*13890*/  ISETP.NE.AND P0, PT, R14, RZ, PT ;  /* 0x000000ff0e00720c */ /* 0x004fe40003f05270 */
[----:B---3--:R-:W-:-:S09]  /*138a0*/  LOP3.LUT R0, R0, 0xfffffffe, RZ, 0xc0, !PT ;  /* 0xfffffffe00007812 */ /* 0x008fd200078ec0ff */
[----:B------:R-:W-:-:S05]  /*138b0*/  @P1 LOP3.LUT R0, R0, 0x1, RZ, 0xfc, !PT ;  /* 0x0000000100001812 */ /* 0x000fca00078efcff */
[----:B------:R0:W-:Y:S01]  /*138c0*/  STL [R1], R0 ;  /* 0x0000000001007387 */ /* 0x0001e20000100800 */
[----:B------:R-:W-:Y:S05]  /*138d0*/  @P0 BRA `(.L_x_1191) ;  /* 0x0000000400200947 */ /* 0x000fea0003800000 */
[----:B------:R-:W-:-:S03]  /*138e0*/  UMOV UR4, 0xffffffff ;  /* 0xffffffff00047882 */ /* 0x000fc60000000000 */
[----:B------:R-:W-:Y:S05]  /*138f0*/  BRA.DIV UR4, `(.L_x_1192) ;  /* 0x0000004e04bc7947 */ /* 0x000fea000b800000 */
[----:B------:R-:W-:-:S13]  /*13900*/  ELECT P6, URZ, PT ;  /* 0x00000000003f782f */ /* 0x000fda00038c0000 */
.L_x_1301:
[----:B------:R-:W-:Y:S05]  /*13910*/  @!P6 BRA `(.L_x_1191) ;  /* 0x000000040010e947 */ /* 0x000fea0003800000 */
[----:B------:R-:W-:-:S04]  /*13920*/  ISETP.NE.U32.AND P0, PT, R2, RZ, PT ;  /* 0x000000ff0200720c */ /* 0x000fc80003f05070 */
[----:B------:R-:W-:-:S13]  /*13930*/  ISETP.NE.AND.EX P0, PT, R3, RZ, PT, P0 ;  /* 0x000000ff0300720c */ /* 0x000fda0003f05300 */
[----:B------:R-:W-:Y:S05]  /*13940*/  @!P0 BRA `(.L_x_1193) ;  /* 0x0000000000448947 */ /* 0x000fea0003800000 */
[----:B------:R-:W2:Y:S01]  /*13950*/  LDC R6, c[0x0][0x43c] ;  /* 0x00010f00ff067b82 */ /* 0x000ea20000000800 */
[----:B------:R-:W-:Y:S01]  /*13960*/  ULDC.64 UR4, c[0x0][0x428] ;  /* 0x00010a0000047ab9 */ /* 0x000fe20000000a00 */
[----:B--2---:R-:W-:-:S13]  /*13970*/  ISETP.NE.AND P0, PT, R6, 0x1, PT ;  /* 0x000000010600780c */ /* 0x004fda0003f05270 */
        /* <DEDUP_REMOVED lines=14> */
.L_x_1193:
[----:B0-----:R-:W-:Y:S01]  /*13a60*/  IMAD R0, R23, 0x8, R22 ;  /* 0x0000000817007824 */ /* 0x001fe200078e0216 */
[----:B--2---:R-:W-:-:S04]  /*13a70*/  SHF.L.U32 R3, R26, 0x1f, RZ ;  /* 0x0000001f1a037819 */ /* 0x004fc800000006ff */
[----:B------:R-:W0:Y:S02]  /*13a80*/  SYNCS.PHASECHK.TRANS64.TRYWAIT P0, [R0+URZ+0x2d840], R3 ;  /* 0x02d84003000075a7 */ /* 0x000e24000800017f */
[----:B0-----:R-:W-:Y:S05]  /*13a90*/  @!P0 BRA `(.L_x_1194) ;  /* 0x0000004c00748947 */ /* 0x001fea0003800000 */
.L_x_1302:
[----:B------:R-:W2:Y:S02]  /*13aa0*/  S2R R2, SR_TID.X ;  /* 0x0000000000027919 */ /* 0x000ea40000002100 */
[----:B--2---:R-:W-:-:S04]  /*13ab0*/  LOP3.LUT R2, R2, 0x7f, RZ, 0xc0, !PT ;  /* 0x0000007f02027812 */ /* 0x004fc800078ec0ff */
[----:B------:R-:W-:-:S13]  /*13ac0*/  ISETP.NE.AND P0, PT, R2, RZ, PT ;  /* 0x000000ff0200720c */ /* 0x000fda0003f05270 */
[----:B------:R-:W-:Y:S05]  /*13ad0*/  @P0 BRA `(.L_x_1195) ;  /* 0x00000000001c0947 */ /* 0x000fea0003800000 */
[----:B------:R-:W2:Y:S01]  /*13ae0*/  S2R R2, SR_TID.X ;  /* 0x0000000000027919 */ /* 0x000ea20000002100 */
[----:B0-----:R-:W-:-:S04]  /*13af0*/  IMAD.MOV.U32 R3, RZ, RZ, 0x6000 ;  /* 0x00006000ff037424 */ /* 0x001fc800078e00ff */
[----:B------:R3:W-:Y:S01]  /*13b00*/  SYNCS.ARRIVE.TRANS64 RZ, [R0+URZ+0x2d830], R3 ;  /* 0x02d8300300ff79a7 */ /* 0x0007e2000800003f */
[----:B--2---:R-:W-:-:S04]  /*13b10*/  LOP3.LUT R2, R2, 0x1f, RZ, 0xc0, !PT ;  /* 0x0000001f02027812 */ /* 0x004fc800078ec0ff */
[----:B------:R-:W-:-:S13]  /*13b20*/  ISETP.NE.AND P0, PT, R2, RZ, PT ;  /* 0x000000ff0200720c */ /* 0x000fda0003f05270 */
[----:B---3--:R-:W-:Y:S05]  /*13b30*/  @!P0 BRA `(.L_x_1195) ;  /* 0x0000000000048947 */ /* 0x008fea0003800000 */
[----:B------:R-:W-:Y:S01]  /*13b40*/  BPT.TRAP 0x1 ;  /* 0x000000040000795c */ /* 0x000fe20000300000 */
.L_x_1195:
[----:B------:R-:W2:Y:S01]  /*13b50*/  LDL.LU R2, [R1] ;  /* 0x0000000001027983 */ /* 0x000ea20000300800 */
[----:B------:R-:W-:Y:S01]  /*13b60*/  R2UR UR9, R0 ;  /* 0x00000000000972ca */ /* 0x000fe200000e0000 */
[----:B0-----:R-:W-:Y:S01]  /*13b70*/  IMAD R0, R23, 0x6000, R22 ;  /* 0x0000600017007824 */ /* 0x001fe200078e0216 */
        /* <DEDUP_REMOVED lines=12> */
[----:B------:R-:W-:Y:S02]  /*13c40*/  ULEA UR11, UR11, UR5, 0x7 ;  /* 0x000000050b0b7291 */ /* 0x000fe4000f8e383f */
[----:B------:R-:W-:Y:S02]  /*13c50*/  UIADD3 UR14, UR8, 0x15400, URZ ;  /* 0x00015400080e7890 */ /* 0x000fe4000fffe03f */
[----:B------:R-:W-:Y:S02]  /*13c60*/  UIADD3.X UR5, URZ, UR39, URZ, UP0, !UPT ;  /* 0x000000273f057290 */ /* 0x000fe400087fe43f */
[----:B------:R-:W-:Y:S02]  /*13c70*/  UIADD3 UR15, UR8, 0x17400, URZ ;  /* 0x00017400080f7890 */ /* 0x000fe4000fffe03f */
[----:B------:R-:W-:-:S03]  /*13c80*/  UIADD3 UR17, UR8, 0x19400, URZ ;  /* 0x0001940008117890 */ /* 0x000fc6000fffe03f */
[----:B------:R-:W-:Y:S01]  /*13c90*/  UMOV UR8, UR14 ;  /* 0x0000000e00087c82 */ /* 0x000fe20008000000 */
[----:B------:R-:W-:Y:S01]  /*13ca0*/  UMOV UR14, 0x40 ;  /* 0x00000040000e7882 */ /* 0x000fe20000000000 */
[----:B------:R0:W-:Y:S02]  /*13cb0*/  UTMALDG.4D [UR8], [UR4], desc[UR6] ;  /* 0x00000608040075b4 */ /* 0x0001e40008019000 */
[----:B0-----:R-:W-:Y:S01]  /*13cc0*/  UMOV UR8, UR15 ;  /* 0x0000000f00087c82 */ /* 0x001fe20008000000 */
[----:B------:R-:W-:Y:S02]  /*13cd0*/  UMOV UR10, UR16 ;  /* 0x00000010000a7c82 */ /* 0x000fe40008000000 */
[----:B------:R0:W-:Y:S02]  /*13ce0*/  UTMALDG.4D [UR8], [UR4], desc[UR6] ;  /* 0x00000608040075b4 */ /* 0x0001e40008019000 */
[----:B0-----:R-:W-:Y:S01]  /*13cf0*/  UMOV UR8, UR17 ;  /* 0x0000001100087c82 */ /* 0x001fe20008000000 */
[----:B------:R-:W-:-:S02]  /*13d00*/  UMOV UR10, UR14 ;  /* 0x0000000e000a7c82 */ /* 0x000fc40008000000 */
[----:B------:R3:W-:Y:S01]  /*13d10*/  UTMALDG.4D [UR8], [UR4], desc[UR6] ;  /* 0x00000608040075b4 */ /* 0x0007e20008019000 */
[----:B--2---:R-:W-:-:S04]  /*13d20*/  LOP3.LUT R2, R2, 0xfffffffe, RZ, 0xc0, !PT ;  /* 0xfffffffe02027812 */ /* 0x004fc800078ec0ff */
[----:B------:R-:W-:-:S05]  /*13d30*/  @P0 LOP3.LUT R2, R2, 0x1, RZ, 0xfc, !PT ;  /* 0x0000000102020812 */ /* 0x000fca00078efcff */
[----:B------:R3:W-:Y:S01]  /*13d40*/  STL [R1], R2 ;  /* 0x0000000201007387 */ /* 0x0007e20000100800 */
[----:B------:R-:W-:Y:S01]  /*13d50*/  NOP ;  /* 0x0000000000007918 */ /* 0x000fe20000000000 */
.L_x_1191:
[----:B------:R-:W0:Y:S01]  /*13d60*/  LDL.LU R3, [R1+0x14] ;  /* 0x0000140001037983 */ /* 0x000e220000300800 */
[----:B------:R-:W-:Y:S05]  /*13d70*/  WARPSYNC.ALL ;  /* 0x0000000000007948 */ /* 0x000fea0003800000 */
[----:B---3--:R-:W-:Y:S01]  /*13d80*/  ULDC.64 UR4, c[0x0][0x298] ;  /* 0x0000a60000047ab9 */ /* 0x008fe20000000a00 */
[----:B------:R-:W-:Y:S01]  /*13d90*/  ULDC.64 UR6, c[0x0][0xa00] ;  /* 0x0002800000067ab9 */ /* 0x000fe20000000a00 */
[----:B------:R-:W-:Y:S01]  /*13da0*/  VIADD R2, R22, 0xc400 ;  /* 0x0000c40016027836 */ /* 0x000fe20000000000 */
[----:B------:R-:W-:Y:S01]  /*13db0*/  BAR.SYNC.DEFER_BLOCKING 0x8, 0x200 ;  /* 0x0208000000007b1d */ /* 0x000fe20000010000 */
[----:B------:R-:W-:-:S03]  /*13dc0*/  ISETP.NE.U32.AND P0, PT, RZ, UR6, PT ;  /* 0x00000006ff007c0c */ /* 0x000fc6000bf05070 */
[----:B------:R-:W-:Y:S02]  /*13dd0*/  LOP3.LUT P1, RZ, R2, 0x1bf, RZ, 0xc0, !PT ;  /* 0x000001bf02ff7812 */ /* 0x000fe4000782c0ff */
[----:B------:R-:W-:Y:S01]  /*13de0*/  ISETP.NE.AND.EX P0, PT, RZ, UR7, PT, P0 ;  /* 0x00000007ff007c0c */ /* 0x000fe2000bf05300 */
[----:B------:R-:W-:Y:S01]  /*13df0*/  BSSY B6, `(.L_x_1196) ;  /* 0x0000020000067945 */ /* 0x000fe20003800000 */
[----:B------:R-:W-:Y:S02]  /*13e00*/  SHF.R.S32.HI R2, RZ, 0x1f, R19 ;  /* 0x0000001fff027819 */ /* 0x000fe40000011413 */
[----:B0-----:R-:W-:Y:S01]  /*13e10*/  SHF.R.S32.HI R0, RZ, 0x1f, R3 ;  /* 0x0000001fff007819 */ /* 0x001fe20000011403 */
[----:B------:R-:W-:-:S04]  /*13e20*/  IMAD.WIDE.U32 R4, R3, UR4, RZ ;  /* 0x0000000403047c25 */ /* 0x000fc8000f8e00ff */
[----:B------:R-:W-:Y:S01]  /*13e30*/  IMAD R0, R0, UR4, RZ ;  /* 0x0000000400007c24 */ /* 0x000fe2000f8e02ff */
[----:B------:R-:W-:Y:S03]  /*13e40*/  STL.64 [R1+0x20], R4 ;  /* 0x0000200401007387 */ /* 0x000fe60000100a00 */
[----:B------:R-:W-:Y:S01]  /*13e50*/  IMAD R0, R3, UR5, R0 ;  /* 0x0000000503007c24 */ /* 0x000fe2000f8e0200 */
[----:B------:R-:W-:Y:S02]  /*13e60*/  SEL R3, R2, RZ, !P0 ;  /* 0x000000ff02037207 */ /* 0x000fe40004000000 */
[----:B------:R-:W-:Y:S01]  /*13e70*/  SHF.R.S32.HI R2, RZ, 0x1f, R18 ;  /* 0x0000001fff027819 */ /* 0x000fe20000011412 */
[----:B------:R-:W-:-:S05]  /*13e80*/  IMAD.IADD R0, R5, 0x1, R0 ;  /* 0x0000000105007824 */ /* 0x000fca00078e0200 */
[----:B------:R0:W-:Y:S04]  /*13e90*/  STL [R1+0x28], R0 ;  /* 0x0000280001007387 */ /* 0x0001e80000100800 */
[----:B------:R2:W-:Y:S01]  /*13ea0*/  STL [R1+0x30], R3 ;  /* 0x0000300301007387 */ /* 0x0005e20000100800 */
[----:B0-----:R-:W-:-:S05]  /*13eb0*/  SEL R0, R19, RZ, !P0 ;  /* 0x000000ff13007207 */ /* 0x001fca0004000000 */
        /* <DEDUP_REMOVED lines=19> */
.L_x_1197:
[----:B------:R-:W-:Y:S05]  /*13ff0*/  BSYNC B6 ;  /* 0x0000000000067941 */ /* 0x000fea0003800000 */
.L_x_1196:
[----:B--2---:R-:W2:Y:S01]  /*14000*/  LDL.LU R0, [R1+0x28] ;  /* 0x0000280001007983 */ /* 0x004ea20000300800 */
[----:B-1----:R-:W0:Y:S01]  /*14010*/  LDC R9, c[0x0][0x448] ;  /* 0x00011200ff097b82 */ /* 0x002e220000000800 */
[----:B------:R-:W-:Y:S01]  /*14020*/  ULDC.64 UR4, c[0x0][0x2d8] ;  /* 0x0000b60000047ab9 */ /* 0x000fe20000000a00 */
[----:B------:R-:W-:Y:S01]  /*14030*/  ULDC.64 UR6, c[0x0][0x2c8] ;  /* 0x0000b20000067ab9 */ /* 0x000fe20000000a00 */
[----:B------:R-:W2:Y:S01]  /*14040*/  LDL.LU.64 R2, [R1+0x20] ;  /* 0x0000200001027983 */ /* 0x000ea20000300a00 */
[----:B------:R-:W-:-:S03]  /*14050*/  ULDC.64 UR8, c[0x0][0x280] ;  /* 0x0000a00000087ab9 */ /* 0x000fc60000000a00 */
[----:B------:R-:W3:Y:S04]  /*14060*/  LDL.LU R20, [R1+0x2c] ;  /* 0x00002c0001147983 */ /* 0x000ee80000300800 */
[----:B------:R-:W4:Y:S04]  /*14070*/  LDL.LU R21, [R1+0x30] ;  /* 0x0000300001157983 */ /* 0x000f280000300800 */
[----:B------:R-:W4:Y:S04]  /*14080*/  LDL.LU R4, [R1+0x14] ;  /* 0x0000140001047983 */ /* 0x000f280000300800 */
[----:B------:R-:W4:Y:S01]  /*14090*/  LDL R12, [R1+0xc] ;  /* 0x00000c00010c7983 */ /* 0x000f220000100800 */
[----:B0-----:R-:W-:-:S13]  /*140a0*/  ISETP.NE.AND P1, PT, R9, 0x1, PT ;  /* 0x000000010900780c */ /* 0x001fda0003f25270 */
[----:B------:R-:W0:Y:S01]  /*140b0*/  @P1 LDC R5, c[0x0][0x450] ;  /* 0x00011400ff051b82 */ /* 0x000e220000000800 */
[----:B------:R-:W1:Y:S01]  /*140c0*/  S2R R10, SR_TID.X ;  /* 0x00000000000a7919 */ /* 0x000e620000002100 */
        /* <DEDUP_REMOVED lines=16> */
[----:B---3--:R-:W-:-:S05]  /*141d0*/  IMAD.SHL.U32 R6, R21, 0x20, RZ ;  /* 0x0000002015067824 */ /* 0x008fca00078e00ff */
[----:B------:R-:W-:-:S05]  /*141e0*/  LOP3.LUT R6, R20, 0x60, R6, 0xf8, !PT ;  /* 0x0000006014067812 */ /* 0x000fca00078ef806 */
[----:B------:R-:W-:-:S04]  /*141f0*/  IMAD.IADD R0, R6, 0x1, R12 ;  /* 0x0000000106007824 */ /* 0x000fc800078e020c */
[----:B----4-:R-:W-:-:S04]  /*14200*/  @P1 IMAD.HI.U32 R6, R0, R4, RZ ;  /* 0x0000000400061227 */ /* 0x010fc800078e00ff */
[----:B------:R-:W-:Y:S01]  /*14210*/  IMAD.MOV.U32 R4, RZ, RZ, R0 ;  /* 0x000000ffff047224 */ /* 0x000fe200078e0000 */
[----:B0-----:R-:W-:-:S04]  /*14220*/  @P1 SHF.R.U32.HI R4, RZ, R5, R6 ;  /* 0x00000005ff041219 */ /* 0x001fc80000011606 */
[--C-:B------:R-:W-:Y:S01]  /*14230*/  SHF.R.S32.HI R5, RZ, 0x1f, R4.reuse ;  /* 0x0000001fff057819 */ /* 0x100fe20000011404 */
[----:B------:R-:W-:-:S04]  /*14240*/  IMAD.MOV R6, RZ, RZ, -R4 ;  /* 0x000000ffff067224 */ /* 0x000fc800078e0a04 */
[----:B------:R-:W-:Y:S02]  /*14250*/  IMAD R5, R5, UR4, RZ ;  /* 0x0000000405057c24 */ /* 0x000fe4000f8e02ff */
[----:B------:R-:W-:Y:S02]  /*14260*/  IMAD R6, R9, R6, R0 ;  /* 0x0000000609067224 */ /* 0x000fe400078e0200 */
[C---:B------:R-:W-:Y:S02]  /*14270*/  IMAD R7, R4.reuse, UR5, R5 ;  /* 0x0000000504077c24 */ /* 0x040fe4000f8e0205 */
[----:B------:R-:W-:-:S04]  /*14280*/  IMAD.WIDE.U32 R4, R4, UR4, R2 ;  /* 0x0000000404047c25 */ /* 0x000fc8000f8e0002 */
[----:B------:R-:W-:Y:S01]  /*14290*/  IMAD.IADD R5, R5, 0x1, R7 ;  /* 0x0000000105057824 */ /* 0x000fe200078e0207 */
[----:B------:R-:W-:-:S05]  /*142a0*/  SHF.R.S32.HI R7, RZ, 0x1f, R6 ;  /* 0x0000001fff077819 */ /* 0x000fca0000011406 */
[----:B------:R-:W-:Y:S02]  /*142b0*/  IMAD R7, R7, UR6, RZ ;  /* 0x0000000607077c24 */ /* 0x000fe4000f8e02ff */
[----:B------:R-:W-:-:S04]  /*142c0*/  IMAD.WIDE.U32 R4, R6, UR6, R4 ;  /* 0x0000000606047c25 */ /* 0x000fc8000f8e0004 */
[----:B------:R-:W-:Y:S02]  /*142d0*/  IMAD R6, R6, UR7, R7 ;  /* 0x0000000706067c24 */ /* 0x000fe4000f8e0207 */
[----:B------:R-:W0:Y:S02]  /*142e0*/  @P1 LDC R7, c[0x0][0x450] ;  /* 0x00011400ff071b82 */ /* 0x000e240000000800 */
[----:B------:R-:W-:Y:S01]  /*142f0*/  IMAD.IADD R6, R5, 0x1, R6 ;  /* 0x0000000105067824 */ /* 0x000fe200078e0206 */
[----:B------:R-:W-:-:S04]  /*14300*/  LEA R5, P0, R4, UR8, 0x1 ;  /* 0x0000000804057c11 */ /* 0x000fc8000f8008ff */
[----:B------:R-:W-:Y:S02]  /*14310*/  LEA.HI.X R4, R4, UR9, R6, 0x1, P0 ;  /* 0x0000000904047c11 */ /* 0x000fe400080f0c06 */
[----:B------:R-:W2:Y:S01]  /*14320*/  @P1 LDC R6, c[0x0][0x44c] ;  /* 0x00011300ff061b82 */ /* 0x000ea20000000800 */
[----:B------:R-:W-:Y:S02]  /*14330*/  VIADD R0, R0, 0x80 ;  /* 0x0000008000007836 */ /* 0x000fe40000000000 */
[----:B-1----:R-:W-:-:S05]  /*14340*/  IMAD.SHL.U32 R21, R10, 0x8, RZ ;  /* 0x000000080a157824 */ /* 0x002fca00078e00ff */
[----:B------:R-:W-:Y:S01]  /*14350*/  LOP3.LUT R21, R21, 0x18, RZ, 0xc0, !PT ;  /* 0x0000001815157812 */ /* 0x000fe200078ec0ff */
[----:B--2---:R-:W-:-:S04]  /*14360*/  @P1 IMAD.HI.U32 R8, R0, R6, RZ ;  /* 0x0000000600081227 */ /* 0x004fc800078e00ff */
[----:B------:R-:W-:Y:S01]  /*14370*/  IMAD.MOV.U32 R6, RZ, RZ, R0 ;  /* 0x000000ffff067224 */ /* 0x000fe200078e0000 */
[----:B0-----:R-:W-:-:S05]  /*14380*/  @P1 SHF.R.U32.HI R6, RZ, R7, R8 ;  /* 0x00000007ff061219 */ /* 0x001fca0000011608 */
[----:B------:R-:W-:-:S04]  /*14390*/  IMAD.MOV R7, RZ, RZ, -R6 ;  /* 0x000000ffff077224 */ /* 0x000fc800078e0a06 */
[----:B------:R-:W-:Y:S01]  /*143a0*/  IMAD R0, R9, R7, R0 ;  /* 0x0000000709007224 */ /* 0x000fe200078e0200 */
[----:B------:R-:W-:Y:S02]  /*143b0*/  SHF.R.S32.HI R7, RZ, 0x1f, R6 ;  /* 0x0000001fff077819 */ /* 0x000fe40000011406 */
[----:B------:R-:W-:Y:S01]  /*143c0*/  LOP3.LUT R10, R21, 0x40, RZ, 0xfc, !PT ;  /* 0x00000040150a7812 */ /* 0x000fe200078efcff */
[----:B------:R-:W-:-:S04]  /*143d0*/  IMAD.WIDE.U32 R2, R6, UR4, R2 ;  /* 0x0000000406027c25 */ /* 0x000fc8000f8e0002 */
[----:B------:R-:W-:Y:S01]  /*143e0*/  IMAD R7, R7, UR4, RZ ;  /* 0x0000000407077c24 */ /* 0x000fe2000f8e02ff */
[----:B------:R-:W-:Y:S02]  /*143f0*/  ULDC UR4, c[0x0][0x2b8] ;  /* 0x0000ae0000047ab9 */ /* 0x000fe40000000800 */
[----:B------:R-:W-:Y:S02]  /*14400*/  ISETP.GE.AND P0, PT, R10, UR4, PT ;  /* 0x000000040a007c0c */ /* 0x000fe4000bf06270 */
[----:B------:R0:W5:Y:S01]  /*14410*/  LDL R10, [R1+0x4] ;  /* 0x00000400010a7983 */ /* 0x0001620000100800 */
[----:B------:R-:W1:Y:S01]  /*14420*/  S2R R11, SR_TID.X ;  /* 0x00000000000b7919 */ /* 0x000e620000002100 */
[----:B------:R-:W-:Y:S01]  /*14430*/  IMAD R7, R6, UR5, R7 ;  /* 0x0000000506077c24 */ /* 0x000fe2000f8e0207 */
[----:B------:R-:W-:-:S03]  /*14440*/  SHF.R.S32.HI R6, RZ, 0x1f, R0 ;  /* 0x0000001fff067819 */ /* 0x000fc60000011400 */
[----:B------:R-:W-:Y:S02]  /*14450*/  IMAD.IADD R3, R3, 0x1, R7 ;  /* 0x0000000103037824 */ /* 0x000fe400078e0207 */
[----:B------:R-:W-:Y:S02]  /*14460*/  IMAD R6, R6, UR6, RZ ;  /* 0x0000000606067c24 */ /* 0x000fe4000f8e02ff */
[----:B------:R-:W-:Y:S01]  /*14470*/  IMAD.WIDE.U32 R2, R0, UR6, R2 ;  /* 0x0000000600027c25 */ /* 0x000fe2000f8e0002 */
[----:B------:R-:W-:-:S03]  /*14480*/  LOP3.LUT R13, R21, 0x20, RZ, 0xfc, !PT ;  /* 0x00000020150d7812 */ /* 0x000fc600078efcff */
[----:B------:R-:W-:Y:S01]  /*14490*/  IMAD R6, R0, UR7, R6 ;  /* 0x0000000700067c24 */ /* 0x000fe2000f8e0206 */
[----:B------:R-:W-:-:S03]  /*144a0*/  LEA R8, P3, R2, UR8, 0x1 ;  /* 0x0000000802087c11 */ /* 0x000fc6000f8608ff */
[----:B------:R-:W-:Y:S01]  /*144b0*/  IMAD.IADD R6, R3, 0x1, R6 ;  /* 0x0000000103067824 */ /* 0x000fe200078e0206 */
[----:B------:R-:W-:Y:S01]  /*144c0*/  ISETP.GE.AND P1, PT, R13, UR4, PT ;  /* 0x000000040d007c0c */ /* 0x000fe2000bf26270 */
[----:B-1----:R-:W-:-:S05]  /*144d0*/  IMAD.SHL.U32 R20, R11, 0x8, RZ ;  /* 0x000000080b147824 */ /* 0x002fca00078e00ff */
[----:B------:R-:W-:Y:S02]  /*144e0*/  LOP3.LUT R20, R20, 0x18, RZ, 0xc0, !PT ;  /* 0x0000001814147812 */ /* 0x000fe400078ec0ff */
[----:B------:R-:W-:Y:S02]  /*144f0*/  LOP3.LUT R21, R11, 0x7f, RZ, 0xc0, !PT ;  /* 0x0000007f0b157812 */ /* 0x000fe400078ec0ff */
[----:B------:R-:W-:Y:S01]  /*14500*/  ISETP.GE.AND P2, PT, R20, UR4, PT ;  /* 0x0000000414007c0c */ /* 0x000fe2000bf46270 */
[----:B------:R-:W-:Y:S01]  /*14510*/  UMOV UR4, 0xffffffff ;  /* 0xffffffff00047882 */ /* 0x000fe20000000000 */
[----:B------:R-:W-:Y:S02]  /*14520*/  LEA.HI.X R7, R2, UR9, R6, 0x1, P3 ;  /* 0x0000000902077c11 */ /* 0x000fe400098f0c06 */
[----:B------:R-:W-:Y:S01]  /*14530*/  SHF.R.U32.HI R21, RZ, 0x2, R21 ;  /* 0x00000002ff157819 */ /* 0x000fe20000011615 */
[----:B0-----:R-:W-:Y:S08]  /*14540*/  BRA.DIV UR4, `(.L_x_1198) ;  /* 0x0000004204dc7947 */ /* 0x001ff0000b800000 */
[----:B------:R-:W2:Y:S04]  /*14550*/  LDL.LU R2, [R1+0x10] ;  /* 0x0000100001027983 */ /* 0x000ea80000300800 */
[----:B------:R-:W3:Y:S04]  /*14560*/  LDL.LU R11, [R1+0xc] ;  /* 0x00000c00010b7983 */ /* 0x000ee80000300800 */
[----:B------:R-:W0:Y:S04]  /*14570*/  SHFL.IDX PT, R3, R5, RZ, 0x1c1f ;  /* 0x001c1fff05037589 */ /* 0x000e2800000e0000 */
[----:B------:R-:W-:Y:S01]  /*14580*/  SHFL.IDX PT, R14, R8, 0x1, 0x1c1f ;  /* 0x003c1f00080e7f89 */ /* 0x000fe200000e0000 */
[----:B--2---:R-:W-:-:S03]  /*14590*/  IMAD R6, R2, R9, RZ ;  /* 0x0000000902067224 */ /* 0x004fc600078e02ff */
[----:B------:R-:W1:Y:S01]  /*145a0*/  SHFL.IDX PT, R2, R4, RZ, 0x1c1f ;  /* 0x001c1fff04027589 */ /* 0x000e6200000e0000 */
[----:B---3--:R-:W-:-:S05]  /*145b0*/  IMAD.IADD R0, R21, 0x1, R11 ;  /* 0x0000000115007824 */ /* 0x008fca00078e020b */
[----:B------:R-:W-:-:S13]  /*145c0*/  ISETP.GE.AND P4, PT, R0, R6, PT ;  /* 0x000000060000720c */ /* 0x000fda0003f86270 */
[----:B0-----:R-:W-:-:S05]  /*145d0*/  @!P4 LEA R3, P3, R20, R3, 0x1 ;  /* 0x000000031403c211 */ /* 0x001fca00078608ff */
[----:B-1----:R-:W-:-:S05]  /*145e0*/  @!P4 IMAD.X R2, RZ, RZ, R2, P3 ;  /* 0x000000ffff02c224 */ /* 0x002fca00018e0602 */
[----:B------:R-:W-:-:S04]  /*145f0*/  @!P4 LOP3.LUT R3, R3, R2, RZ, 0x3c, !PT ;  /* 0x000000020303c212 */ /* 0x000fc800078e3cff */
[----:B------:R-:W-:-:S04]  /*14600*/  @!P4 LOP3.LUT R2, R3, R2, RZ, 0x3c, !PT ;  /* 0x000000020302c212 */ /* 0x000fc800078e3cff */
[----:B------:R-:W-:-:S05]  /*14610*/  @!P4 LOP3.LUT R3, R3, R2, RZ, 0x3c, !PT ;  /* 0x000000020303c212 */ /* 0x000fca00078e3cff */
        /* <DEDUP_REMOVED lines=29> */
[----:B------:R-:W-:-:S05]  /*147f0*/  VIADD R2, R0, 0x80 ;  /* 0x0000008000027836 */ /* 0x000fca0000000000 */
[----:B------:R-:W-:Y:S01]  /*14800*/  ISETP.GE.AND P3, PT, R2, R6, PT ;  /* 0x000000060200720c */ /* 0x000fe20003f66270 */
[----:B------:R-:W-:-:S05]  /*14810*/  VIADD R2, R0, 0x60 ;  /* 0x0000006000027836 */ /* 0x000fca0000000000 */
[----:B------:R-:W-:Y:S02]  /*14820*/  ISETP.GE.AND P4, PT, R2, R6, PT ;  /* 0x000000060200720c */ /* 0x000fe40003f86270 */
[----:B------:R-:W-:Y:S04]  /*14830*/  SHFL.IDX PT, R2, R7, RZ, 0x1c1f ;  /* 0x001c1fff07027589 */ /* 0x000fe800000e0000 */
[----:B------:R-:W-:Y:S07]  /*14840*/  SHFL.IDX PT, R7, R7, 0x1, 0x1c1f ;  /* 0x003c1f0007077f89 */ /* 0x000fee00000e0000 */
[----:B0-----:R-:W-:-:S05]  /*14850*/  @!P4 LEA R3, P5, R20, R3, 0x1 ;  /* 0x000000031403c211 */ /* 0x001fca00078a08ff */
[----:B------:R-:W-:Y:S02]  /*14860*/  @!P4 IMAD.X R9, RZ, RZ, R4, P5 ;  /* 0x000000ffff09c224 */ /* 0x000fe400028e0604 */
[----:B------:R-:W0:Y:S02]  /*14870*/  SHFL.IDX PT, R4, R8, RZ, 0x1c1f ;  /* 0x001c1fff08047589 */ /* 0x000e2400000e0000 */
[----:B0-----:R-:W-:-:S05]  /*14880*/  @!P3 LEA R4, P5, R20, R4, 0x1 ;  /* 0x000000041404b211 */ /* 0x001fca00078a08ff */
[----:B------:R-:W-:Y:S02]  /*14890*/  @!P3 IMAD.X R5, RZ, RZ, R2, P5 ;  /* 0x000000ffff05b224 */ /* 0x000fe400028e0602 */
[----:B------:R-:W-:Y:S02]  /*148a0*/  @!P4 IMAD.MOV.U32 R2, RZ, RZ, R3 ;  /* 0x000000ffff02c224 */ /* 0x000fe400078e0003 */
[----:B------:R-:W-:-:S05]  /*148b0*/  @!P4 IMAD.MOV.U32 R3, RZ, RZ, R9 ;  /* 0x000000ffff03c224 */ /* 0x000fca00078e0009 */
[----:B------:R-:W-:Y:S04]  /*148c0*/  @!P4 LDGSTS.E.BYPASS.LTC128B.128 [R10+0xdc00], desc[UR50][R2.64], !P2 ;  /* 0x0dc00000020acfae */ /* 0x000fe8000d101d72 */
[----:B------:R-:W-:Y:S04]  /*148d0*/  @!P4 LDGSTS.E.BYPASS.LTC128B.128 [R10+0x10c00], desc[UR50][R2.64+0x40], !P1 ;  /* 0x10c00040020acfae */ /* 0x000fe8000c901d72 */
[----:B------:R0:W-:Y:S02]  /*148e0*/  @!P4 LDGSTS.E.BYPASS.LTC128B.128 [R10+0x13c00], desc[UR50][R2.64+0x80], !P0 ;  /* 0x13c00080020acfae */ /* 0x0001e4000c101d72 */
[----:B0-----:R-:W-:-:S02]  /*148f0*/  @!P3 IMAD.MOV.U32 R2, RZ, RZ, R4 ;  /* 0x000000ffff02b224 */ /* 0x001fc400078e0004 */
[----:B------:R-:W-:-:S05]  /*14900*/  @!P3 IMAD.MOV.U32 R3, RZ, RZ, R5 ;  /* 0x000000ffff03b224 */ /* 0x000fca00078e0005 */
[----:B------:R0:W-:Y:S04]  /*14910*/  @!P3 LDGSTS.E.BYPASS.LTC128B.128 [R10+0xe400], desc[UR50][R2.64], !P2 ;  /* 0x0e400000020abfae */ /* 0x0001e8000d101d72 */
[----:B------:R0:W-:Y:S04]  /*14920*/  @!P3 LDGSTS.E.BYPASS.LTC128B.128 [R10+0x11400], desc[UR50][R2.64+0x40], !P1 ;  /* 0x11400040020abfae */ /* 0x0001e8000c901d72 */
[----:B------:R0:W-:Y:S02]  /*14930*/  @!P3 LDGSTS.E.BYPASS.LTC128B.128 [R10+0x14400], desc[UR50][R2.64+0x80], !P0 ;  /* 0x14400080020abfae */ /* 0x0001e4000c101d72 */
.L_x_1315:
[----:B0-----:R-:W-:Y:S02]  /*14940*/  VIADD R3, R0, 0xa0 ;  /* 0x000000a000037836 */ /* 0x001fe40000000000 */
[----:B------:R-:W-:-:S03]  /*14950*/  VIADD R8, R22, 0x2d800 ;  /* 0x0002d80016087836 */ /* 0x000fc60000000000 */
[----:B------:R-:W-:-:S13]  /*14960*/  ISETP.GE.AND P3, PT, R3, R6, PT ;  /* 0x000000060300720c */ /* 0x000fda0003f66270 */
[----:B------:R-:W-:-:S05]  /*14970*/  @!P3 LEA R2, P4, R20, R14, 0x1 ;  /* 0x0000000e1402b211 */ /* 0x000fca00078808ff */
        /* <DEDUP_REMOVED lines=9> */
.L_x_1199:
[----:B------:R-:W-:Y:S02]  /*14a10*/  PLOP3.LUT P1, PT, P1, P0, PT, 0xa2, 0x0 ;  /* 0x000000000000781c */ /* 0x000fe40000f21472 */
[----:B------:R-:W-:-:S08]  /*14a20*/  @P0 R2UR P1, UR4, R22 ;  /* 0x00000000160402ca */ /* 0x000fd00000020000 */
[----:B------:R-:W-:-:S05]  /*14a30*/  @P0 PLOP3.LUT P0, PT, P1, PT, PT, 0x80, 0x0 ;  /* 0x000000000000081c */ /* 0x000fca0000f0f070 */
[----:B------:R-:W-:Y:S01]  /*14a40*/  @!P1 SYNCS.ARRIVE.TRANS64.RED.A0T1 RZ, [UR4+0x2d800], RZ ;  /* 0x02d800ffffff99a7 */ /* 0x000fe20008200404 */
[----:B------:R-:W-:Y:S07]  /*14a50*/  @!P1 ARRIVES.LDGSTSBAR.64.TRANSCNT [UR4+0x2d800] ;  /* 0x02d80000ff0099b0 */ /* 0x000fee0008000a84 */
[----:B------:R-:W-:Y:S05]  /*14a60*/  @P0 BRA.U.ANY `(.L_x_1199) ;  /* 0xfffffffd00e80947 */ /* 0x000fea000393ffff */
[----:B0-----:R-:W2:Y:S02]  /*14a70*/  LDL.LU R2, [R1+0x1c] ;  /* 0x00001c0001027983 */ /* 0x001ea40000300800 */
[----:B--2---:R-:W-:-:S05]  /*14a80*/  VIADD R2, R2, 0x1 ;  /* 0x0000000102027836 */ /* 0x004fca0000000000 */
[----:B------:R0:W-:Y:S01]  /*14a90*/  STL [R1+0x1c], R2 ;  /* 0x00001c0201007387 */ /* 0x0001e20000100800 */
[----:B------:R-:W-:-:S04]  /*14aa0*/  LEA.HI R0, R2, R2, RZ, 0x1 ;  /* 0x0000000202007211 */ /* 0x000fc800078f08ff */
[----:B------:R-:W-:-:S05]  /*14ab0*/  LOP3.LUT R0, R0, 0xfffffffe, RZ, 0xc0, !PT ;  /* 0xfffffffe00007812 */ /* 0x000fca00078ec0ff */
[----:B------:R-:W-:-:S05]  /*14ac0*/  IMAD.IADD R0, R2, 0x1, -R0 ;  /* 0x0000000102007824 */ /* 0x000fca00078e0a00 */
[----:B------:R-:W-:Y:S01]  /*14ad0*/  SHF.L.U32 R3, R0, 0x1f, RZ ;  /* 0x0000001f00037819 */ /* 0x000fe200000006ff */
[----:B------:R-:W-:Y:S01]  /*14ae0*/  NOP ;  /* 0x0000000000007918 */ /* 0x000fe20000000000 */
[----:B0-----:R-:W2:Y:S01]  /*14af0*/  LDL R2, [R1+0x8] ;  /* 0x0000080001027983 */ /* 0x001ea20000100800 */
[----:B------:R0:W-:Y:S01]  /*14b00*/  SYNCS.ARRIVE.TRANS64.A1T0 RZ, [R22+URZ+0x2d800], RZ ;  /* 0x02d800ff16ff79a7 */ /* 0x0001e2000810003f */
[----:B------:R-:W-:Y:S01]  /*14b10*/  BSSY B0, `(.L_x_1200) ;  /* 0x0000005000007945 */ /* 0x000fe20003800000 */
[----:B------:R-:W1:Y:S01]  /*14b20*/  SYNCS.PHASECHK.TRANS64.TRYWAIT P0, [R22+URZ+0x2d820], R3 ;  /* 0x02d82003160075a7 */ /* 0x000e62000800017f */
[----:B--2---:R-:W-:-:S05]  /*14b30*/  VIADD R0, R2, 0xfffffffe ;  /* 0xfffffffe02007836 */ /* 0x004fca0000000000 */
[----:B------:R-:W-:Y:S01]  /*14b40*/  ISETP.GE.AND P1, PT, R0, R29, PT ;  /* 0x0000001d0000720c */ /* 0x000fe20003f26270 */
[----:B01----:R-:W-:-:S12]  /*14b50*/  @!P0 BRA `(.L_x_1201) ;  /* 0x0000004400708947 */ /* 0x003fd80003800000 */
.L_x_1316:
[----:B------:R-:W-:Y:S05]  /*14b60*/  BSYNC B0 ;  /* 0x0000000000007941 */ /* 0x000fea0003800000 */
.L_x_1200:
[----:B------:R-:W-:Y:S04]  /*14b70*/  BSSY B0, `(.L_x_1202) ;  /* 0x0000228000007945 */ /* 0x000fe80003800000 */
[----:B------:R-:W-:Y:S05]  /*14b80*/  @!P1 BRA `(.L_x_1203) ;  /* 0x0000002000989947 */ /* 0x000fea0003800000 */
[----:B------:R-:W0:Y:S01]  /*14b90*/  LDL R2, [R1+0x8] ;  /* 0x0000080001027983 */ /* 0x000e220000100800 */
[----:B------:R-:W-:Y:S01]  /*14ba0*/  LOP3.LUT R6, RZ, R29, RZ, 0x33, !PT ;  /* 0x0000001dff067212 */ /* 0x000fe200078e33ff */
[----:B------:R-:W-:Y:S01]  /*14bb0*/  BSSY B2, `(.L_x_1204) ;  /* 0x00000bb000027945 */ /* 0x000fe20003800000 */
[----:B0-----:R-:W-:-:S05]  /*14bc0*/  IMAD.MOV R3, RZ, RZ, -R2 ;  /* 0x000000ffff037224 */ /* 0x001fca00078e0a02 */
[----:B------:R-:W-:-:S05]  /*14bd0*/  VIADDMNMX R6, R3, 0x1, R6, !PT ;  /* 0x0000000103067846 */ /* 0x000fca0007800106 */
        /* <DEDUP_REMOVED lines=35> */
.L_x_1208:
[----:B------:R-:W-:Y:S01]  /*14e10*/  IMAD R3, R7, 0x8, R22 ;  /* 0x0000000807037824 */ /* 0x000fe200078e0216 */
[----:B------:R-:W-:Y:S01]  /*14e20*/  SHF.L.U32 R2, R9, 0x1f, RZ ;  /* 0x0000001f09027819 */ /* 0x000fe200000006ff */
[----:B------:R-:W-:Y:S03]  /*14e30*/  BSSY B3, `(.L_x_1209) ;  /* 0x0000003000037945 */ /* 0x000fe60003800000 */
[----:B------:R-:W1:Y:S02]  /*14e40*/  SYNCS.PHASECHK.TRANS64.TRYWAIT P0, [R3+URZ+0x2d840], R2 ;  /* 0x02d84002030075a7 */ /* 0x000e64000800017f */
[----:B-1----:R-:W-:Y:S05]  /*14e50*/  @!P0 BRA `(.L_x_1210) ;  /* 0x0000004000c48947 */ /* 0x002fea0003800000 */
.L_x_1317:
[----:B------:R-:W-:Y:S05]  /*14e60*/  BSYNC B3 ;  /* 0x0000000000037941 */ /* 0x000fea0003800000 */
.L_x_1209:
        /* <DEDUP_REMOVED lines=12> */
.L_x_1212:
[----:B------:R-:W-:Y:S05]  /*14f30*/  BSYNC B3 ;  /* 0x0000000000037941 */ /* 0x000fea0003800000 */
.L_x_1211:
        /* <DEDUP_REMOVED lines=11> */
.L_x_1213:
        /* <DEDUP_REMOVED lines=16> */
.L_x_1214:
        /* <DEDUP_REMOVED lines=16> */
.L_x_1215:
        /* <DEDUP_REMOVED lines=15> */
.L_x_1318:
[----:B------:R-:W-:Y:S05]  /*152e0*/  BSYNC B3 ;  /* 0x0000000000037941 */ /* 0x000fea0003800000 */
.L_x_1216:
[----:B------:R-:W-:Y:S01]  /*152f0*/  BSSY B3, `(.L_x_1218) ;  /* 0x000000c000037945 */ /* 0x000fe20003800000 */
[----:B------:R-:W-:Y:S02]  /*15300*/  IMAD.MOV.U32 R12, RZ, RZ, 0x0 ;  /* 0x00000000ff0c7424 */ /* 0x000fe400078e00ff */
[----:B------:R-:W-:Y:S01]  /*15310*/  IMAD.MOV.U32 R13, RZ, RZ, 0x14f00000 ;  /* 0x14f00000ff0d7424 */ /* 0x000fe200078e00ff */
[----:B------:R-:W-:Y:S06]  /*15320*/  @P1 BRA `(.L_x_1219) ;  /* 0x0000000000201947 */ /* 0x000fec0003800000 */
[----:B------:R-:W1:Y:S01]  /*15330*/  S2R R4, SR_TID.X ;  /* 0x0000000000047919 */ /* 0x000e620000002100 */
[----:B0-----:R-:W-:Y:S02]  /*15340*/  IMAD R2, R23, 0x8, R22 ;  /* 0x0000000817027824 */ /* 0x001fe400078e0216 */
[----:B------:R-:W-:-:S04]  /*15350*/  IMAD.MOV.U32 R3, RZ, RZ, 0x6000 ;  /* 0x00006000ff037424 */ /* 0x000fc800078e00ff */
[----:B------:R2:W-:Y:S01]  /*15360*/  SYNCS.ARRIVE.TRANS64 RZ, [R2+URZ+0x2d850], R3 ;  /* 0x02d8500302ff79a7 */ /* 0x0005e2000800003f */
[----:B-1----:R-:W-:-:S04]  /*15370*/  LOP3.LUT R4, R4, 0x1f, RZ, 0xc0, !PT ;  /* 0x0000001f04047812 */ /* 0x002fc800078ec0ff */
[----:B------:R-:W-:-:S13]  /*15380*/  ISETP.NE.AND P0, PT, R4, RZ, PT ;  /* 0x000000ff0400720c */ /* 0x000fda0003f05270 */
[----:B--2---:R-:W-:Y:S05]  /*15390*/  @!P0 BRA `(.L_x_1219) ;  /* 0x0000000000048947 */ /* 0x004fea0003800000 */
[----:B------:R-:W-:Y:S01]  /*153a0*/  BPT.TRAP 0x1 ;  /* 0x000000040000795c */ /* 0x000fe20000300000 */
.L_x_1219:
[----:B------:R-:W-:Y:S05]  /*153b0*/  BSYNC B3 ;  /* 0x0000000000037941 */ /* 0x000fea0003800000 */
.L_x_1218:
        /* <DEDUP_REMOVED lines=11> */
.L_x_1220:
        /* <DEDUP_REMOVED lines=15> */
.L_x_1221:
        /* <DEDUP_REMOVED lines=15> */
.L_x_1222:
        /* <DEDUP_REMOVED lines=12> */
.L_x_1207:
[----:B------:R-:W-:Y:S05]  /*15710*/  BSYNC B1 ;  /* 0x0000000000017941 */ /* 0x000fea0003800000 */
.L_x_1206:
[----:B------:R-:W2:Y:S01]  /*15720*/  LDL R0, [R1+0x8] ;  /* 0x0000080001007983 */ /* 0x000ea20000100800 */
[----:B------:R-:W-:Y:S02]  /*15730*/  IMAD.MOV.U32 R23, RZ, RZ, R7 ;  /* 0x000000ffff177224 */ /* 0x000fe400078e0007 */
[----:B------:R-:W-:Y:S02]  /*15740*/  IMAD.MOV.U32 R26, RZ, RZ, R9 ;  /* 0x000000ffff1a7224 */ /* 0x000fe400078e0009 */
[----:B--2---:R-:W-:-:S07]  /*15750*/  VIADD R0, R0, 0xfffffffd ;  /* 0xfffffffd00007836 */ /* 0x004fce0000000000 */
.L_x_1205:
[----:B------:R-:W-:Y:S05]  /*15760*/  BSYNC B2 ;  /* 0x0000000000027941 */ /* 0x000fea0003800000 */
.L_x_1204:
[----:B------:R-:W2:Y:S01]  /*15770*/  LDL.LU R2, [R1+0x8] ;  /* 0x0000080001027983 */ /* 0x000ea20000300800 */
[----:B------:R-:W-:Y:S01]  /*15780*/  VIADD R6, R6, 0xfffffffe ;  /* 0xfffffffe06067836 */ /* 0x000fe20000000000 */
[----:B--2---:R-:W-:-:S04]  /*15790*/  LOP3.LUT R3, RZ, R2, RZ, 0x33, !PT ;  /* 0x00000002ff037212 */ /* 0x004fc800078e33ff */
[----:B------:R-:W-:-:S13]  /*157a0*/  ISETP.NE.AND P0, PT, R6, R3, PT ;  /* 0x000000030600720c */ /* 0x000fda0003f05270 */
[----:B------:R-:W-:Y:S05]  /*157b0*/  @!P0 BRA `(.L_x_1203) ;  /* 0x00000014008c8947 */ /* 0x000fea0003800000 */
[----:B------:R-:W-:-:S07]  /*157c0*/  IMAD.MOV.U32 R4, RZ, RZ, R17 ;  /* 0x000000ffff047224 */ /* 0x000fce00078e0011 */
.L_x_1257:
[----:B------:R-:W2:Y:S01]  /*157d0*/  LDL R2, [R1] ;  /* 0x0000000001027983 */ /* 0x000ea20000100800 */
        /* <DEDUP_REMOVED lines=31> */
.L_x_1225:
[----:B------:R-:W-:Y:S01]  /*159d0*/  IMAD R3, R6, 0x8, R22 ;  /* 0x0000000806037824 */ /* 0x000fe200078e0216 */
[----:B------:R-:W-:Y:S01]  /*159e0*/  SHF.L.U32 R2, R7, 0x1f, RZ ;  /* 0x0000001f07027819 */ /* 0x000fe200000006ff */
[----:B------:R-:W-:Y:S03]  /*159f0*/  BSSY B2, `(.L_x_1226) ;  /* 0x0000003000027945 */ /* 0x000fe60003800000 */
[----:B------:R-:W1:Y:S02]  /*15a00*/  SYNCS.PHASECHK.TRANS64.TRYWAIT P0, [R3+URZ+0x2d840], R2 ;  /* 0x02d84002030075a7 */ /* 0x000e64000800017f */
[----:B-1----:R-:W-:Y:S05]  /*15a10*/  @!P0 BRA `(.L_x_1227) ;  /* 0x0000003400fc8947 */ /* 0x002fea0003800000 */
.L_x_1319:
[----:B------:R-:W-:Y:S05]  /*15a20*/  BSYNC B2 ;  /* 0x0000000000027941 */ /* 0x000fea0003800000 */
.L_x_1226:
        /* <DEDUP_REMOVED lines=12> */
.L_x_1229:
[----:B------:R-:W-:Y:S05]  /*15af0*/  BSYNC B2 ;  /* 0x0000000000027941 */ /* 0x000fea0003800000 */
.L_x_1228:
        /* <DEDUP_REMOVED lines=11> */
.L_x_1230:
        /* <DEDUP_REMOVED lines=16> */
.L_x_1231:
        /* <DEDUP_REMOVED lines=16> */
.L_x_1232:
        /* <DEDUP_REMOVED lines=15> */
.L_x_1320:
[----:B------:R-:W-:Y:S05]  /*15ea0*/  BSYNC B2 ;  /* 0x0000000000027941 */ /* 0x000fea0003800000 */
.L_x_1233:
        /* <DEDUP_REMOVED lines=11> */
.L_x_1236:
[----:B------:R-:W-:Y:S05]  /*15f60*/  BSYNC B2 ;  /* 0x0000000000027941 */ /* 0x000fea0003800000 */
.L_x_1235:
        /* <DEDUP_REMOVED lines=10> */
.L_x_1237:
        /* <DEDUP_REMOVED lines=15> */
.L_x_1238:
        /* <DEDUP_REMOVED lines=15> */
.L_x_1239:
        /* <DEDUP_REMOVED lines=12> */
.L_x_1224:
[----:B------:R-:W-:Y:S05]  /*162b0*/  BSYNC B1 ;  /* 0x0000000000017941 */ /* 0x000fea0003800000 */
.L_x_1223:
[----:B------:R-:W2:Y:S01]  /*162c0*/  LDL R2, [R1] ;  /* 0x0000000001027983 */ /* 0x000ea20000100800 */
[----:B------:R-:W-:Y:S01]  /*162d0*/  VIADD R23, R6, 0x1 ;  /* 0x0000000106177836 */ /* 0x000fe20000000000 */
[----:B------:R-:W-:Y:S01]  /*162e0*/  BSSY B1, `(.L_x_1240) ;  /* 0x00000ad000017945 */ /* 0x000fe20003800000 */
[----:B------:R-:W-:-:S03]  /*162f0*/  VIADD R9, R0, 0xffffffff ;  /* 0xffffffff00097836 */ /* 0x000fc60000000000 */
        /* <DEDUP_REMOVED lines=28> */
.L_x_1242:
[----:B------:R-:W-:Y:S01]  /*164c0*/  IMAD R2, R23, 0x8, R22 ;  /* 0x0000000817027824 */ /* 0x000fe200078e0216 */
[----:B------:R-:W-:Y:S01]  /*164d0*/  SHF.L.U32 R3, R26, 0x1f, RZ ;  /* 0x0000001f1a037819 */ /* 0x000fe200000006ff */
[----:B------:R-:W-:Y:S03]  /*164e0*/  BSSY B2, `(.L_x_1243) ;  /* 0x0000003000027945 */ /* 0x000fe60003800000 */
[----:B------:R-:W1:Y:S02]  /*164f0*/  SYNCS.PHASECHK.TRANS64.TRYWAIT P0, [R2+URZ+0x2d840], R3 ;  /* 0x02d84003020075a7 */ /* 0x000e64000800017f */
[----:B-1----:R-:W-:Y:S05]  /*16500*/  @!P0 BRA `(.L_x_1244) ;  /* 0x0000002c00688947 */ /* 0x002fea0003800000 */
.L_x_1321:
[----:B------:R-:W-:Y:S05]  /*16510*/  BSYNC B2 ;  /* 0x0000000000027941 */ /* 0x000fea0003800000 */
.L_x_1243:
        /* <DEDUP_REMOVED lines=12> */
.L_x_1246:
[----:B------:R-:W-:Y:S05]  /*165e0*/  BSYNC B2 ;  /* 0x0000000000027941 */ /* 0x000fea0003800000 */
.L_x_1245:
        /* <DEDUP_REMOVED lines=12> */
.L_x_1247:
        /* <DEDUP_REMOVED lines=16> */
.L_x_1248:
        /* <DEDUP_REMOVED lines=16> */
.L_x_1249:
        /* <DEDUP_REMOVED lines=15> */
.L_x_1322:
[----:B------:R-:W-:Y:S05]  /*169a0*/  BSYNC B2 ;  /* 0x0000000000027941 */ /* 0x000fea0003800000 */
.L_x_1250:
        /* <DEDUP_REMOVED lines=11> */
.L_x_1253:
[----:B------:R-:W-:Y:S05]  /*16a60*/  BSYNC B2 ;  /* 0x0000000000027941 */ /* 0x000fea0003800000 */
.L_x_1252:
        /* <DEDUP_REMOVED lines=10> */
.L_x_1254:
        /* <DEDUP_REMOVED lines=15> */
.L_x_1255:
        /* <DEDUP_REMOVED lines=15> */
.L_x_1256:
        /* <DEDUP_REMOVED lines=12> */
.L_x_1241:
[----:B------:R-:W-:Y:S05]  /*16db0*/  BSYNC B1 ;  /* 0x0000000000017941 */ /* 0x000fea0003800000 */
.L_x_1240:
[----:B------:R-:W-:Y:S01]  /*16dc0*/  ISETP.GT.AND P0, PT, R9, R29, PT ;  /* 0x0000001d0900720c */ /* 0x000fe20003f04270 */
[----:B------:R-:W-:-:S12]  /*16dd0*/  VIADD R0, R0, 0xfffffffe ;  /* 0xfffffffe00007836 */ /* 0x000fd80000000000 */
[----:B------:R-:W-:Y:S05]  /*16de0*/  @P0 BRA `(.L_x_1257) ;  /* 0xffffffe800780947 */ /* 0x000fea000383ffff */
.L_x_1203:
[----:B------:R-:W-:Y:S05]  /*16df0*/  BSYNC B0 ;  /* 0x0000000000007941 */ /* 0x000fea0003800000 */
.L_x_1202:
        /* <DEDUP_REMOVED lines=17> */
.L_x_1259:
[----:B------:R-:W-:Y:S05]  /*16f10*/  BSYNC B0 ;  /* 0x0000000000007941 */ /* 0x000fea0003800000 */
.L_x_1258:
[----:B------:R-:W2:Y:S01]  /*16f20*/  LDL R0, [R1] ;  /* 0x0000000001007983 */ /* 0x000ea20000100800 */
[----:B------:R-:W-:Y:S01]  /*16f30*/  BSSY B0, `(.L_x_1260) ;  /* 0x0000046000007945 */ /* 0x000fe20003800000 */
[----:B--2---:R-:W-:-:S13]  /*16f40*/  LOP3.LUT P0, RZ, R0, 0x1, RZ, 0xc0, !PT ;  /* 0x0000000100ff7812 */ /* 0x004fda000780c0ff */
[----:B------:R-:W-:Y:S05]  /*16f50*/  @!P0 BRA `(.L_x_1261) ;  /* 0x00000004000c8947 */ /* 0x000fea0003800000 */
[----:B0-----:R-:W-:Y:S01]  /*16f60*/  IMAD R3, R23, 0x8, R22 ;  /* 0x0000000817037824 */ /* 0x001fe200078e0216 */
[----:B------:R-:W-:Y:S01]  /*16f70*/  SHF.L.U32 R0, R26, 0x1f, RZ ;  /* 0x0000001f1a007819 */ /* 0x000fe200000006ff */
[----:B------:R-:W-:Y:S01]  /*16f80*/  BSSY B1, `(.L_x_1262) ;  /* 0x0000004000017945 */ /* 0x000fe20003800000 */
[----:B------:R-:W-:Y:S02]  /*16f90*/  ISETP.NE.AND P1, PT, R6, RZ, PT ;  /* 0x000000ff0600720c */ /* 0x000fe40003f25270 */
[----:B------:R-:W0:Y:S02]  /*16fa0*/  SYNCS.PHASECHK.TRANS64.TRYWAIT P0, [R3+URZ+0x2d860], R0 ;  /* 0x02d86000030075a7 */ /* 0x000e24000800017f */
[----:B0-----:R-:W-:Y:S09]  /*16fb0*/  @!P0 BRA `(.L_x_1263) ;  /* 0x0000002000e48947 */ /* 0x001ff20003800000 */
.L_x_1323:
[----:B------:R-:W-:Y:S05]  /*16fc0*/  BSYNC B1 ;  /* 0x0000000000017941 */ /* 0x000fea0003800000 */
.L_x_1262:
        /* <DEDUP_REMOVED lines=9> */
.L_x_1265:
[----:B------:R-:W-:Y:S05]  /*17060*/  BSYNC B1 ;  /* 0x0000000000017941 */ /* 0x000fea0003800000 */
.L_x_1264:
[----:B0-----:R-:W-:Y:S01]  /*17070*/  IMAD R0, R23, 0x6000, R22 ;  /* 0x0000600017007824 */ /* 0x001fe200078e0216 */
        /* <DEDUP_REMOVED lines=9> */
.L_x_1266:
        /* <DEDUP_REMOVED lines=15> */
.L_x_1267:
        /* <DEDUP_REMOVED lines=15> */
.L_x_1268:
        /* <DEDUP_REMOVED lines=10> */
.L_x_1261:
[----:B------:R-:W-:Y:S05]  /*17390*/  BSYNC B0 ;  /* 0x0000000000007941 */ /* 0x000fea0003800000 */
.L_x_1260:
[----:B------:R-:W-:-:S05]  /*173a0*/  VIADD R23, R23, 0x1 ;  /* 0x0000000117177836 */ /* 0x000fca0000000000 */
[----:B------:R-:W-:-:S04]  /*173b0*/  ISETP.NE.AND P0, PT, R23, 0x2, PT ;  /* 0x000000021700780c */ /* 0x000fc80003f05270 */
[----:B0-----:R-:W-:Y:S02]  /*173c0*/  SEL R3, RZ, 0x1, P0 ;  /* 0x00000001ff037807 */ /* 0x001fe40000000000 */
[----:B------:R-:W-:Y:S02]  /*173d0*/  SEL R23, R23, RZ, P0 ;  /* 0x000000ff17177207 */ /* 0x000fe40000000000 */
[----:B------:R-:W-:-:S07]  /*173e0*/  LOP3.LUT R26, R26, R3, RZ, 0x3c, !PT ;  /* 0x000000031a1a7212 */ /* 0x000fce00078e3cff */
.L_x_1184:
[----:B------:R-:W-:Y:S05]  /*173f0*/  BSYNC B7 ;  /* 0x0000000000077941 */ /* 0x000fea0003800000 */
.L_x_1182:
[----:B------:R-:W2:Y:S02]  /*17400*/  LDL R0, [R1] ;  /* 0x0000000001007983 */ /* 0x000ea40000100800 */
        /* <DEDUP_REMOVED lines=11> */
.L_x_1269:
[----:B------:R-:W2:Y:S01]  /*174c0*/  S2R R0, SR_TID.X ;  /* 0x0000000000007919 */ /* 0x000ea20000002100 */
[----:B------:R-:W-:Y:S01]  /*174d0*/  UMOV UR4, 0xffffffff ;  /* 0xffffffff00047882 */ /* 0x000fe20000000000 */
[----:B--2---:R-:W-:-:S04]  /*174e0*/  LOP3.LUT R8, R0, 0x1f, RZ, 0xc0, !PT ;  /* 0x0000001f00087812 */ /* 0x004fc800078ec0ff */
[----:B------:R-:W-:Y:S01]  /*174f0*/  ISETP.NE.AND P0, PT, R8, 0x1f, PT ;  /* 0x0000001f0800780c */ /* 0x000fe20003f05270 */
[----:B------:R-:W-:-:S12]  /*17500*/  BRA.DIV UR4, `(.L_x_1271) ;  /* 0x0000001e04a47947 */ /* 0x000fd8000b800000 */
[----:B------:R-:W-:Y:S01]  /*17510*/  IMAD.IADD R5, R19, 0x1, R8 ;  /* 0x0000000113057824 */ /* 0x000fe200078e0208 */
[----:B------:R-:W-:-:S04]  /*17520*/  ULDC UR4, c[0x0][0xc3c] ;  /* 0x00030f0000047ab9 */ /* 0x000fc80000000800 */
[----:B------:R-:W-:-:S13]  /*17530*/  ISETP.GE.OR P1, PT, R5, UR4, !P0 ;  /* 0x0000000405007c0c */ /* 0x000fda000c726670 */
[----:B------:R-:W2:Y:S02]  /*17540*/  @!P1 LDC.64 R2, c[0x0][0xc80] ;  /* 0x00032000ff029b82 */ /* 0x000ea40000000a00 */
[----:B--2---:R-:W-:-:S06]  /*17550*/  @!P1 IMAD.WIDE R2, R5, 0x4, R2 ;  /* 0x0000000405029825 */ /* 0x004fcc00078e0202 */
[----:B------:R-:W2:Y:S01]  /*17560*/  @!P1 LDG.E R2, desc[UR50][R2.64] ;  /* 0x0000003202029981 */ /* 0x000ea2000c1e1900 */
[----:B------:R-:W-:Y:S01]  /*17570*/  IMAD.MOV.U32 R17, RZ, RZ, RZ ;  /* 0x000000ffff117224 */ /* 0x000fe200078e00ff */
[C---:B------:R-:W-:Y:S02]  /*17580*/  ISETP.GE.U32.AND P2, PT, R8.reuse, 0x2, PT ;  /* 0x000000020800780c */ /* 0x040fe40003f46070 */
[C---:B------:R-:W-:Y:S01]  /*17590*/  ISETP.GE.U32.AND P3, PT, R8.reuse, 0x4, PT ;  /* 0x000000040800780c */ /* 0x040fe20003f66070 */
[----:B------:R-:W-:Y:S01]  /*175a0*/  SHFL.IDX PT, R0, R16, RZ, 0x1f ;  /* 0x00001fff10007589 */ /* 0x000fe200000e0000 */
[C---:B------:R-:W-:Y:S02]  /*175b0*/  ISETP.GE.U32.AND P4, PT, R8.reuse, 0x8, PT ;  /* 0x000000080800780c */ /* 0x040fe40003f86070 */
[C---:B------:R-:W-:Y:S01]  /*175c0*/  ISETP.GE.U32.AND P5, PT, R8.reuse, 0x10, PT ;  /* 0x000000100800780c */ /* 0x040fe20003fa6070 */
[----:B--2---:R-:W-:Y:S01]  /*175d0*/  @!P1 IMAD.MOV.U32 R17, RZ, RZ, R2 ;  /* 0x000000ffff119224 */ /* 0x004fe200078e0002 */
[----:B------:R-:W-:-:S04]  /*175e0*/  ISETP.NE.AND P1, PT, R8, RZ, PT ;  /* 0x000000ff0800720c */ /* 0x000fc80003f25270 */
[----:B------:R-:W2:Y:S02]  /*175f0*/  SHFL.UP PT, R14, R17, 0x1, RZ ;  /* 0x04200000110e7989 */ /* 0x000ea400000e00ff */
[----:B--2---:R-:W-:-:S05]  /*17600*/  SEL R4, R14, RZ, P1 ;  /* 0x000000ff0e047207 */ /* 0x004fca0000800000 */
[----:B------:R-:W-:-:S05]  /*17610*/  IMAD.IADD R4, R17, 0x1, R4 ;  /* 0x0000000111047824 */ /* 0x000fca00078e0204 */
[----:B------:R-:W2:Y:S02]  /*17620*/  SHFL.UP PT, R14, R4, 0x2, RZ ;  /* 0x04400000040e7989 */ /* 0x000ea400000e00ff */
[----:B--2---:R-:W-:-:S05]  /*17630*/  SEL R5, R14, RZ, P2 ;  /* 0x000000ff0e057207 */ /* 0x004fca0001000000 */
[----:B------:R-:W-:Y:S02]  /*17640*/  IMAD.IADD R6, R4, 0x1, R5 ;  /* 0x0000000104067824 */ /* 0x000fe400078e0205 */
[----:B------:R-:W-:Y:S04]  /*17650*/  SHFL.IDX PT, R5, R16, 0x1, 0x1f ;  /* 0x00201f0010057f89 */ /* 0x000fe800000e0000 */
[----:B------:R-:W2:Y:S02]  /*17660*/  SHFL.UP PT, R14, R6, 0x4, RZ ;  /* 0x04800000060e7989 */ /* 0x000ea400000e00ff */
[----:B--2---:R-:W-:-:S05]  /*17670*/  SEL R3, R14, RZ, P3 ;  /* 0x000000ff0e037207 */ /* 0x004fca0001800000 */
[----:B------:R-:W-:-:S05]  /*17680*/  IMAD.IADD R2, R6, 0x1, R3 ;  /* 0x0000000106027824 */ /* 0x000fca00078e0203 */
[----:B------:R-:W2:Y:S02]  /*17690*/  SHFL.UP PT, R14, R2, 0x8, RZ ;  /* 0x05000000020e7989 */ /* 0x000ea400000e00ff */
[----:B--2---:R-:W-:-:S05]  /*176a0*/  SEL R3, R14, RZ, P4 ;  /* 0x000000ff0e037207 */ /* 0x004fca0002000000 */
[----:B------:R-:W-:-:S05]  /*176b0*/  IMAD.IADD R3, R2, 0x1, R3 ;  /* 0x0000000102037824 */ /* 0x000fca00078e0203 */
[----:B------:R-:W2:Y:S02]  /*176c0*/  SHFL.UP PT, R14, R3, 0x10, RZ ;  /* 0x06000000030e7989 */ /* 0x000ea400000e00ff */
[----:B--2---:R-:W-:-:S05]  /*176d0*/  SEL R14, R14, RZ, P5 ;  /* 0x000000ff0e0e7207 */ /* 0x004fca0002800000 */
[----:B------:R-:W-:-:S05]  /*176e0*/  IMAD.IADD R3, R3, 0x1, R14 ;  /* 0x0000000103037824 */ /* 0x000fca00078e020e */
[----:B------:R2:W3:Y:S02]  /*176f0*/  SHFL.IDX PT, R14, R3, 0x1f, 0x1f ;  /* 0x03e01f00030e7f89 */ /* 0x0004e400000e0000 */
.L_x_1333:
[----:B------:R-:W-:Y:S02]  /*17700*/  ULDC UR4, c[0x0][0xc38] ;  /* 0x00030e0000047ab9 */ /* 0x000fe40000000800 */
[----:B------:R-:W-:-:S04]  /*17710*/  IMAD.U32 R4, RZ, RZ, UR4 ;  /* 0x00000004ff047e24 */ /* 0x000fc8000f8e00ff */
[----:B---3--:R-:W-:-:S04]  /*17720*/  IMAD R14, R14, R4, RZ ;  /* 0x000000040e0e7224 */ /* 0x008fc800078e02ff */
[----:B------:R-:W-:-:S05]  /*17730*/  IMAD.IADD R5, R5, 0x1, R14 ;  /* 0x0000000105057824 */ /* 0x000fca00078e020e */
[----:B------:R-:W-:-:S13]  /*17740*/  ISETP.GT.AND P6, PT, R5, R0, PT ;  /* 0x000000000500720c */ /* 0x000fda0003fc4270 */
[----:B------:R-:W-:Y:S05]  /*17750*/  @P6 BRA `(.L_x_1272) ;  /* 0x00000000009c6947 */ /* 0x000fea0003800000 */
.L_x_1277:
[----:B------:R-:W3:Y:S01]  /*17760*/  LDC R2, c[0x0][0xc3c] ;  /* 0x00030f00ff027b82 */ /* 0x000ee20000000800 */
[----:B------:R-:W-:-:S05]  /*17770*/  VIADD R19, R19, 0x1f ;  /* 0x0000001f13137836 */ /* 0x000fca0000000000 */
[----:B---3--:R-:W-:-:S13]  /*17780*/  ISETP.GE.AND P6, PT, R19, R2, PT ;  /* 0x000000021300720c */ /* 0x008fda0003fc6270 */
[----:B------:R-:W-:Y:S05]  /*17790*/  @P6 BRA `(.L_x_1273) ;  /* 0x0000000400d06947 */ /* 0x000fea0003800000 */
[----:B--2---:R-:W2:Y:S01]  /*177a0*/  S2R R3, SR_TID.X ;  /* 0x0000000000037919 */ /* 0x004ea20000002100 */
[----:B------:R-:W-:Y:S01]  /*177b0*/  BSSY B0, `(.L_x_1274) ;  /* 0x0000009000007945 */ /* 0x000fe20003800000 */
[----:B------:R-:W-:Y:S01]  /*177c0*/  IMAD.MOV.U32 R17, RZ, RZ, RZ ;  /* 0x000000ffff117224 */ /* 0x000fe200078e00ff */
[----:B--2---:R-:W-:-:S05]  /*177d0*/  LOP3.LUT R3, R3, 0x1f, RZ, 0xc0, !PT ;  /* 0x0000001f03037812 */ /* 0x004fca00078ec0ff */
[----:B------:R-:W-:-:S05]  /*177e0*/  IMAD.IADD R7, R19, 0x1, R3 ;  /* 0x0000000113077824 */ /* 0x000fca00078e0203 */
[----:B------:R-:W-:-:S13]  /*177f0*/  ISETP.GE.OR P6, PT, R7, R2, !P0 ;  /* 0x000000020700720c */ /* 0x000fda00047c6670 */
[----:B------:R-:W-:Y:S05]  /*17800*/  @P6 BRA `(.L_x_1275) ;  /* 0x00000000000c6947 */ /* 0x000fea0003800000 */
[----:B------:R-:W2:Y:S02]  /*17810*/  LDC.64 R2, c[0x0][0xc80] ;  /* 0x00032000ff027b82 */ /* 0x000ea40000000a00 */
[----:B--2---:R-:W-:-:S05]  /*17820*/  IMAD.WIDE R2, R7, 0x4, R2 ;  /* 0x0000000407027825 */ /* 0x004fca00078e0202 */
[----:B------:R2:W5:Y:S02]  /*17830*/  LDG.E R17, desc[UR50][R2.64] ;  /* 0x0000003202117981 */ /* 0x000564000c1e1900 */
.L_x_1275:
[----:B------:R-:W-:Y:S05]  /*17840*/  BSYNC B0 ;  /* 0x0000000000007941 */ /* 0x000fea0003800000 */
.L_x_1274:
[----:B------:R-:W-:-:S03]  /*17850*/  UMOV UR4, 0xffffffff ;  /* 0xffffffff00047882 */ /* 0x000fc60000000000 */
[----:B------:R-:W-:Y:S05]  /*17860*/  BRA.DIV UR4, `(.L_x_1276) ;  /* 0x0000001e04f07947 */ /* 0x000fea000b800000 */
[----:B-----5:R-:W3:Y:S02]  /*17870*/  SHFL.UP PT, R14, R17, 0x1, RZ ;  /* 0x04200000110e7989 */ /* 0x020ee400000e00ff */
[----:B---3--:R-:W-:-:S05]  /*17880*/  SEL R14, R14, RZ, P1 ;  /* 0x000000ff0e0e7207 */ /* 0x008fca0000800000 */
[----:B------:R-:W-:-:S05]  /*17890*/  IMAD.IADD R13, R17, 0x1, R14 ;  /* 0x00000001110d7824 */ /* 0x000fca00078e020e */
        /* <DEDUP_REMOVED lines=13> */
.L_x_1341:
[----:B------:R-:W-:Y:S02]  /*17970*/  ULDC UR4, c[0x0][0xc38] ;  /* 0x00030e0000047ab9 */ /* 0x000fe40000000800 */
[----:B------:R-:W-:-:S04]  /*17980*/  IMAD.U32 R4, RZ, RZ, UR4 ;  /* 0x00000004ff047e24 */ /* 0x000fc8000f8e00ff */
[----:B---3--:R-:W-:-:S04]  /*17990*/  IMAD R14, R14, R4, RZ ;  /* 0x000000040e0e7224 */ /* 0x008fc800078e02ff */
[----:B------:R-:W-:-:S05]  /*179a0*/  IMAD.IADD R5, R14, 0x1, R5 ;  /* 0x000000010e057824 */ /* 0x000fca00078e0205 */
[----:B------:R-:W-:-:S13]  /*179b0*/  ISETP.GT.AND P6, PT, R5, R0, PT ;  /* 0x000000000500720c */ /* 0x000fda0003fc4270 */
[----:B------:R-:W-:Y:S05]  /*179c0*/  @!P6 BRA `(.L_x_1277) ;  /* 0xfffffffc0064e947 */ /* 0x000fea000383ffff */
.L_x_1272:
[----:B------:R-:W-:Y:S01]  /*179d0*/  IMAD.IADD R16, R5, 0x1, -R14 ;  /* 0x0000000105107824 */ /* 0x000fe200078e0a0e */
[----:B------:R-:W-:-:S03]  /*179e0*/  UMOV UR4, 0xffffffff ;  /* 0xffffffff00047882 */ /* 0x000fc60000000000 */
[----:B------:R-:W-:-:S05]  /*179f0*/  IMAD R5, R3, R4, R16 ;  /* 0x0000000403057224 */ /* 0x000fca00078e0210 */
[----:B------:R-:W-:Y:S01]  /*17a00*/  ISETP.GT.AND P6, PT, R5, R0, PT ;  /* 0x000000000500720c */ /* 0x000fe20003fc4270 */
[----:B------:R-:W-:-:S12]  /*17a10*/  BRA.DIV UR4, `(.L_x_1278) ;  /* 0x0000002204407947 */ /* 0x000fd8000b800000 */
[----:B------:R-:W-:-:S04]  /*17a20*/  VOTE.ANY R2, PT, !P6 ;  /* 0x0000000000027806 */ /* 0x000fc800070e0100 */
[----:B------:R-:W3:Y:S02]  /*17a30*/  POPC R6, R2 ;  /* 0x0000000200067309 */ /* 0x000ee40000000000 */
[----:B---3--:R3:W4:Y:S02]  /*17a40*/  SHFL.IDX PT, R17, R17, R6, 0x1f ;  /* 0x00001f0611117589 */ /* 0x00872400000e0000 */
.L_x_1345:
[----:B------:R-:W-:Y:S01]  /*17a50*/  ISETP.NE.AND P0, PT, R2, RZ, PT ;  /* 0x000000ff0200720c */ /* 0x000fe20003f05270 */
[----:B------:R-:W-:-:S12]  /*17a60*/  IMAD.MOV.U32 R14, RZ, RZ, RZ ;  /* 0x000000ffff0e7224 */ /* 0x000fd800078e00ff */
[----:B------:R-:W-:Y:S05]  /*17a70*/  @!P0 BRA `(.L_x_1279) ;  /* 0x0000000000108947 */ /* 0x000fea0003800000 */
[----:B------:R-:W-:Y:S01]  /*17a80*/  UMOV UR4, 0xffffffff ;  /* 0xffffffff00047882 */ /* 0x000fe20000000000 */
[----:B------:R-:W-:Y:S02]  /*17a90*/  VIADD R12, R6, 0xffffffff ;  /* 0xffffffff060c7836 */ /* 0x000fe40000000000 */
[----:B------:R-:W-:Y:S05]  /*17aa0*/  BRA.DIV UR4, `(.L_x_1280) ;  /* 0x0000002204647947 */ /* 0x000fea000b800000 */
[----:B------:R0:W0:Y:S02]  /*17ab0*/  SHFL.IDX PT, R14, R3, R12, 0x1f ;  /* 0x00001f0c030e7589 */ /* 0x00002400000e0000 */
.L_x_1279:
[----:B0-2---:R-:W0:Y:S01]  /*17ac0*/  LDC.64 R2, c[0x0][0xc90] ;  /* 0x00032400ff027b82 */ /* 0x005e220000000a00 */
[----:B------:R-:W-:-:S04]  /*17ad0*/  IMAD.IADD R19, R6, 0x1, R19 ;  /* 0x0000000106137824 */ /* 0x000fc800078e0213 */
[----:B0-----:R-:W-:-:S05]  /*17ae0*/  IMAD.WIDE R2, R19, 0x4, R2 ;  /* 0x0000000413027825 */ /* 0x001fca00078e0202 */
[----:B---3--:R0:W4:Y:S01]  /*17af0*/  LDG.E R6, desc[UR50][R2.64] ;  /* 0x0000003202067981 */ /* 0x008122000c1e1900 */
[----:B------:R-:W-:-:S04]  /*17b00*/  IMAD R16, R14, R4, R16 ;  /* 0x000000040e107224 */ /* 0x000fc800078e0210 */
[----:B------:R-:W-:Y:S02]  /*17b10*/  IMAD.IADD R0, R0, 0x1, -R16 ;  /* 0x0000000100007824 */ /* 0x000fe400078e0a10 */
[----:B0-----:R-:W-:Y:S02]  /*17b20*/  IMAD.MOV.U32 R2, RZ, RZ, RZ ;  /* 0x000000ffff027224 */ /* 0x001fe400078e00ff */
[----:B----4-:R-:W-:-:S05]  /*17b30*/  IMAD R5, R17, R6, RZ ;  /* 0x0000000611057224 */ /* 0x010fca00078e02ff */
[----:B------:R-:W-:-:S04]  /*17b40*/  IABS R7, R5 ;  /* 0x0000000500077213 */ /* 0x000fc80000000000 */
[----:B------:R-:W0:Y:S08]  /*17b50*/  I2F.RP R8, R7 ;  /* 0x0000000700087306 */ /* 0x000e300000209400 */
[----:B0-----:R-:W1:Y:S02]  /*17b60*/  MUFU.RCP R8, R8 ;  /* 0x0000000800087308 */ /* 0x001e640000001000 */
[----:B-1----:R-:W-:Y:S01]  /*17b70*/  VIADD R9, R8, 0xffffffe ;  /* 0x0ffffffe08097836 */ /* 0x002fe20000000000 */
[----:B------:R-:W-:-:S05]  /*17b80*/  IABS R8, R5 ;  /* 0x0000000500087213 */ /* 0x000fca0000000000 */
[----:B------:R-:W0:Y:S01]  /*17b90*/  F2I.FTZ.U32.TRUNC.NTZ R3, R9 ;  /* 0x0000000900037305 */ /* 0x000e22000021f000 */
[----:B------:R-:W-:Y:S02]  /*17ba0*/  IMAD.MOV R8, RZ, RZ, -R8 ;  /* 0x000000ffff087224 */ /* 0x000fe400078e0a08 */
[----:B0-----:R-:W-:-:S04]  /*17bb0*/  IMAD.MOV R10, RZ, RZ, -R3 ;  /* 0x000000ffff0a7224 */ /* 0x001fc800078e0a03 */
[----:B------:R-:W-:-:S04]  /*17bc0*/  IMAD R11, R10, R7, RZ ;  /* 0x000000070a0b7224 */ /* 0x000fc800078e02ff */
[----:B------:R-:W-:Y:S01]  /*17bd0*/  IMAD.HI.U32 R2, R3, R11, R2 ;  /* 0x0000000b03027227 */ /* 0x000fe200078e0002 */
[----:B------:R-:W-:-:S05]  /*17be0*/  IABS R3, R0 ;  /* 0x0000000000037213 */ /* 0x000fca0000000000 */
        /* <DEDUP_REMOVED lines=15> */
[----:B------:R-:W-:-:S03]  /*17ce0*/  IMAD R0, R5, R9, R0 ;  /* 0x0000000905007224 */ /* 0x000fc600078e0200 */
[----:B------:R-:W-:-:S04]  /*17cf0*/  VIADDMNMX R4, R3, R4, R6, PT ;  /* 0x0000000403047246 */ /* 0x000fc80003800106 */
[----:B------:R-:W-:-:S04]  /*17d00*/  IABS R6, R4 ;  /* 0x0000000400067213 */ /* 0x000fc80000000000 */
[----:B------:R-:W0:Y:S08]  /*17d10*/  I2F.RP R8, R6 ;  /* 0x0000000600087306 */ /* 0x000e300000209400 */
[----:B0-----:R-:W0:Y:S02]  /*17d20*/  MUFU.RCP R8, R8 ;  /* 0x0000000800087308 */ /* 0x001e240000001000 */
[----:B0-----:R-:W-:Y:S01]  /*17d30*/  VIADD R2, R8, 0xffffffe ;  /* 0x0ffffffe08027836 */ /* 0x001fe20000000000 */
[----:B------:R-:W-:-:S05]  /*17d40*/  IABS R8, R0 ;  /* 0x0000000000087213 */ /* 0x000fca0000000000 */
[----:B------:R0:W1:Y:S02]  /*17d50*/  F2I.FTZ.U32.TRUNC.NTZ R3, R2 ;  /* 0x0000000200037305 */ /* 0x000064000021f000 */
[----:B0-----:R-:W-:Y:S02]  /*17d60*/  IMAD.MOV.U32 R2, RZ, RZ, RZ ;  /* 0x000000ffff027224 */ /* 0x001fe400078e00ff */
[----:B-1----:R-:W-:-:S04]  /*17d70*/  IMAD.MOV R5, RZ, RZ, -R3 ;  /* 0x000000ffff057224 */ /* 0x002fc800078e0a03 */
[----:B------:R-:W-:-:S04]  /*17d80*/  IMAD R5, R5, R6, RZ ;  /* 0x0000000605057224 */ /* 0x000fc800078e02ff */
[----:B------:R-:W-:Y:S01]  /*17d90*/  IMAD.HI.U32 R3, R3, R5, R2 ;  /* 0x0000000503037227 */ /* 0x000fe200078e0002 */
[-C--:B------:R-:W-:Y:S02]  /*17da0*/  IABS R5, R4.reuse ;  /* 0x0000000400057213 */ /* 0x080fe40000000000 */
[C---:B------:R-:W-:Y:S01]  /*17db0*/  LOP3.LUT R2, R0.reuse, R4, RZ, 0x3c, !PT ;  /* 0x0000000400027212 */ /* 0x040fe200078e3cff */
[----:B------:R-:W-:Y:S02]  /*17dc0*/  IMAD.IADD R0, R0, 0x1, R7 ;  /* 0x0000000100007824 */ /* 0x000fe400078e0207 */
[----:B------:R-:W-:Y:S01]  /*17dd0*/  IMAD.MOV R5, RZ, RZ, -R5 ;  /* 0x000000ffff057224 */ /* 0x000fe200078e0a05 */
[----:B------:R-:W-:Y:S01]  /*17de0*/  ISETP.GE.AND P2, PT, R2, RZ, PT ;  /* 0x000000ff0200720c */ /* 0x000fe20003f46270 */
[----:B------:R-:W-:-:S04]  /*17df0*/  IMAD.HI.U32 R3, R3, R8, RZ ;  /* 0x0000000803037227 */ /* 0x000fc800078e00ff */
[----:B------:R-:W-:-:S05]  /*17e00*/  IMAD R5, R3, R5, R8 ;  /* 0x0000000503057224 */ /* 0x000fca00078e0208 */
[----:B------:R-:W-:-:S13]  /*17e10*/  ISETP.GT.U32.AND P1, PT, R6, R5, PT ;  /* 0x000000050600720c */ /* 0x000fda0003f24070 */
[----:B------:R-:W-:Y:S02]  /*17e20*/  @!P1 IMAD.IADD R5, R5, 0x1, -R6 ;  /* 0x0000000105059824 */ /* 0x000fe400078e0a06 */
[----:B------:R-:W-:Y:S01]  /*17e30*/  @!P1 VIADD R3, R3, 0x1 ;  /* 0x0000000103039836 */ /* 0x000fe20000000000 */
[----:B------:R-:W-:Y:S02]  /*17e40*/  ISETP.NE.AND P1, PT, R4, RZ, PT ;  /* 0x000000ff0400720c */ /* 0x000fe40003f25270 */
[----:B------:R-:W-:-:S13]  /*17e50*/  ISETP.GE.U32.AND P0, PT, R5, R6, PT ;  /* 0x000000060500720c */ /* 0x000fda0003f06070 */
[----:B------:R-:W-:-:S04]  /*17e60*/  @P0 VIADD R3, R3, 0x1 ;  /* 0x0000000103030836 */ /* 0x000fc80000000000 */
[----:B------:R-:W-:Y:S01]  /*17e70*/  @!P2 IMAD.MOV R3, RZ, RZ, -R3 ;  /* 0x000000ffff03a224 */ /* 0x000fe200078e0a03 */
[----:B------:R-:W-:Y:S01]  /*17e80*/  @!P1 LOP3.LUT R3, RZ, R4, RZ, 0x33, !PT ;  /* 0x00000004ff039212 */ /* 0x000fe200078e33ff */
[----:B------:R-:W-:-:S04]  /*17e90*/  IMAD.MOV R4, RZ, RZ, -R4 ;  /* 0x000000ffff047224 */ /* 0x000fc800078e0a04 */
[----:B------:R-:W-:Y:S01]  /*17ea0*/  IMAD R18, R3, R4, R0 ;  /* 0x0000000403127224 */ /* 0x000fe200078e0200 */
[----:B------:R-:W-:-:S05]  /*17eb0*/  LOP3.LUT R0, RZ, R3, RZ, 0x33, !PT ;  /* 0x00000003ff007212 */ /* 0x000fca00078e33ff */
[----:B------:R-:W-:Y:S01]  /*17ec0*/  IMAD.IADD R17, R17, 0x1, R0 ;  /* 0x0000000111117824 */ /* 0x000fe200078e0200 */
[----:B------:R-:W-:Y:S06]  /*17ed0*/  BRA `(.L_x_1281) ;  /* 0x00000000001c7947 */ /* 0x000fec0003800000 */
.L_x_1273:
[----:B------:R-:W-:Y:S01]  /*17ee0*/  UMOV UR4, URZ ;  /* 0x0000003f00047c82 */ /* 0x000fe20008000000 */
[----:B------:R-:W-:Y:S01]  /*17ef0*/  UMOV UR5, URZ ;  /* 0x0000003f00057c82 */ /* 0x000fe20008000000 */
[----:B------:R-:W-:Y:S01]  /*17f00*/  ULDC UR6, c[0x0][0xc3c] ;  /* 0x00030f0000067ab9 */ /* 0x000fe20000000800 */
[----:B------:R-:W-:Y:S02]  /*17f10*/  IMAD.MOV.U32 R16, RZ, RZ, R0 ;  /* 0x000000ffff107224 */ /* 0x000fe400078e0000 */
[----:B------:R-:W-:Y:S02]  /*17f20*/  IMAD.U32 R17, RZ, RZ, UR4 ;  /* 0x00000004ff117e24 */ /* 0x000fe4000f8e00ff */
[----:B------:R-:W-:Y:S02]  /*17f30*/  IMAD.U32 R18, RZ, RZ, UR5 ;  /* 0x00000005ff127e24 */ /* 0x000fe4000f8e00ff */
[----:B------:R-:W-:-:S07]  /*17f40*/  IMAD.U32 R19, RZ, RZ, UR6 ;  /* 0x00000006ff137e24 */ /* 0x000fce000f8e00ff */
.L_x_1281:
[----:B------:R-:W3:Y:S01]  /*17f50*/  S2R R0, SR_TID.X ;  /* 0x0000000000007919 */ /* 0x000ee20000002100 */
[----:B------:R-:W-:Y:S05]  /*17f60*/  WARPSYNC.ALL ;  /* 0x0000000000007948 */ /* 0x000fea0003800000 */
[----:B------:R-:W-:Y:S01]  /*17f70*/  BAR.SYNC.DEFER_BLOCKING 0x4, 0x200 ;  /* 0x0108000000007b1d */ /* 0x000fe20000010000 */
[----:B---3--:R-:W-:-:S04]  /*17f80*/  LOP3.LUT R0, R0, 0x1f, RZ, 0xc0, !PT ;  /* 0x0000001f00007812 */ /* 0x008fc800078ec0ff */
[----:B------:R-:W-:-:S13]  /*17f90*/  ISETP.NE.AND P0, PT, R0, RZ, PT ;  /* 0x000000ff0000720c */ /* 0x000fda0003f05270 */
[----:B--2---:R-:W2:Y:S01]  /*17fa0*/  @!P0 S2R R3, SR_CgaCtaId ;  /* 0x0000000000038919 */ /* 0x004ea20000008800 */
[----:B------:R-:W-:-:S04]  /*17fb0*/  @!P0 MOV R0, 0x400 ;  /* 0x0000040000008802 */ /* 0x000fc80000000f00 */
[----:B--2---:R-:W-:-:S05]  /*17fc0*/  @!P0 LEA R22, R3, R0, 0x18 ;  /* 0x0000000003168211 */ /* 0x004fca00078ec0ff */
[----:B------:R4:W-:Y:S01]  /*17fd0*/  @!P0 STS.128 [R22+0x2d8d0], R16 ;  /* 0x02d8d01016008388 */ /* 0x0009e20000000c00 */
[----:B------:R-:W-:Y:S06]  /*17fe0*/  BAR.ARV 0x5, 0x200 ;  /* 0x0148000000007b1d */ /* 0x000fec0000002000 */
.L_x_1270:
[----:B------:R-:W-:Y:S02]  /*17ff0*/  ULDC UR4, c[0x0][0xc3c] ;  /* 0x00030f0000047ab9 */ /* 0x000fe40000000800 */
[----:B---3--:R-:W-:-:S13]  /*18000*/  ISETP.GE.AND P0, PT, R19, UR4, PT ;  /* 0x0000000413007c0c */ /* 0x008fda000bf06270 */
[----:B------:R-:W-:Y:S05]  /*18010*/  @!P0 BRA `(.L_x_1282) ;  /* 0xffffffa800748947 */ /* 0x000fea000383ffff */
[----:B------:R-:W-:Y:S05]  /*18020*/  BSYNC B8 ;  /* 0x0000000000087941 */ /* 0x000fea0003800000 */
.L_x_1170:
[----:B0-----:R-:W3:Y:S01]  /*18030*/  LDL.LU R0, [R1+0x1c] ;  /* 0x00001c0001007983 */ /* 0x001ee20000300800 */
[----:B------:R-:W-:Y:S01]  /*18040*/  BSSY B0, `(.L_x_1283) ;  /* 0x000000b000007945 */ /* 0x000fe20003800000 */
[----:B------:R-:W1:Y:S01]  /*18050*/  S2R R5, SR_CgaCtaId ;  /* 0x0000000000057919 */ /* 0x000e620000008800 */
[----:B---3--:R-:W-:-:S05]  /*18060*/  VIADD R0, R0, 0x1 ;  /* 0x0000000100007836 */ /* 0x008fca0000000000 */
[----:B------:R-:W-:-:S04]  /*18070*/  LEA.HI R2, R0, R0, RZ, 0x1 ;  /* 0x0000000000027211 */ /* 0x000fc800078f08ff */
[----:B------:R-:W-:Y:S02]  /*18080*/  LOP3.LUT R3, R2, 0xfffffffe, RZ, 0xc0, !PT ;  /* 0xfffffffe02037812 */ /* 0x000fe400078ec0ff */
[----:B------:R-:W-:-:S03]  /*18090*/  MOV R2, 0x400 ;  /* 0x0000040000027802 */ /* 0x000fc60000000f00 */
[----:B------:R-:W-:Y:S01]  /*180a0*/  IMAD.IADD R0, R0, 0x1, -R3 ;  /* 0x0000000100007824 */ /* 0x000fe200078e0a03 */
[----:B-1----:R-:W-:-:S04]  /*180b0*/  LEA R9, R5, R2, 0x18 ;  /* 0x0000000205097211 */ /* 0x002fc800078ec0ff */
[----:B------:R-:W-:-:S04]  /*180c0*/  SHF.L.U32 R0, R0, 0x1f, RZ ;  /* 0x0000001f00007819 */ /* 0x000fc800000006ff */
[----:B------:R-:W0:Y:S02]  /*180d0*/  SYNCS.PHASECHK.TRANS64.TRYWAIT P0, [R9+URZ+0x2d820], R0 ;  /* 0x02d82000090075a7 */ /* 0x000e24000800017f */
[----:B0-----:R-:W-:Y:S05]  /*180e0*/  @!P0 BRA `(.L_x_1284) ;  /* 0x0000001800f88947 */ /* 0x001fea0003800000 */
.L_x_1348:
[----:B------:R-:W-:Y:S05]  /*180f0*/  BSYNC B0 ;  /* 0x0000000000007941 */ /* 0x000fea0003800000 */
.L_x_1283:
[----:B------:R-:W-:-:S03]  /*18100*/  UMOV UR4, 0xffffffff ;  /* 0xffffffff00047882 */ /* 0x000fc60000000000 */
[----:B------:R-:W-:Y:S05]  /*18110*/  BRA.DIV UR4, `(.L_x_1285) ;  /* 0x0000001e04007947 */ /* 0x000fea000b800000 */
[----:B0-----:R-:W0:Y:S02]  /*18120*/  S2R R0, SR_TID.X ;  /* 0x0000000000007919 */ /* 0x001e240000002100 */
[----:B0-----:R-:W-:-:S04]  /*18130*/  SHF.R.U32.HI R0, RZ, 0x5, R0 ;  /* 0x00000005ff007819 */ /* 0x001fc80000011600 */
[----:B------:R-:W-:-:S05]  /*18140*/  LOP3.LUT R0, R0, 0x3, RZ, 0xc0, !PT ;  /* 0x0000000300007812 */ /* 0x000fca00078ec0ff */
[----:B------:R0:W1:Y:S02]  /*18150*/  SHFL.IDX PT, R14, R0, RZ, 0x1f ;  /* 0x00001fff000e7589 */ /* 0x00006400000e0000 */
.L_x_1351:
[----:B-1----:R-:W-:Y:S01]  /*18160*/  ISETP.NE.AND P0, PT, R14, RZ, PT ;  /* 0x000000ff0e00720c */ /* 0x002fe20003f05270 */
[----:B------:R-:W-:-:S12]  /*18170*/  BSSY B0, `(.L_x_1286) ;  /* 0x0000024000007945 */ /* 0x000fd80003800000 */
[----:B------:R-:W-:Y:S05]  /*18180*/  @P0 BRA `(.L_x_1287) ;  /* 0x0000000000880947 */ /* 0x000fea0003800000 */
[----:B------:R-:W-:-:S03]  /*18190*/  UMOV UR4, 0xffffffff ;  /* 0xffffffff00047882 */ /* 0x000fc60000000000 */
[----:B------:R-:W-:Y:S05]  /*181a0*/  BRA.DIV UR4, `(.L_x_1288) ;  /* 0x0000001e04107947 */ /* 0x000fea000b800000 */
[----:B------:R-:W-:-:S13]  /*181b0*/  ELECT P6, URZ, PT ;  /* 0x00000000003f782f */ /* 0x000fda00038c0000 */
.L_x_1354:
[----:B------:R-:W-:Y:S05]  /*181c0*/  @!P6 BRA `(.L_x_1287) ;  /* 0x000000000078e947 */ /* 0x000fea0003800000 */
[----:B------:R-:W-:-:S06]  /*181d0*/  ULOP3.LUT UR4, UR36, 0x2, URZ, 0xfc, !UPT ;  /* 0x0000000224047892 */ /* 0x000fcc000f8efc3f */
[----:B0-----:R-:W-:-:S05]  /*181e0*/  IMAD.U32 R0, RZ, RZ, UR4 ;  /* 0x00000004ff007e24 */ /* 0x001fca000f8e00ff */
[----:B------:R-:W-:-:S13]  /*181f0*/  ISETP.NE.AND P2, PT, R0, 0x3, PT ;  /* 0x000000030000780c */ /* 0x000fda0003f45270 */
[----:B------:R-:W-:Y:S05]  /*18200*/  @!P2 BRA `(.L_x_1289) ;  /* 0x000000000004a947 */ /* 0x000fea0003800000 */
[----:B------:R-:W-:Y:S01]  /*18210*/  BPT.TRAP 0x1 ;  /* 0x000000040000795c */ /* 0x000fe20000300000 */
.L_x_1289:
        /* <DEDUP_REMOVED lines=12> */
.L_x_1355:
[----:B------:R-:W1:Y:S02]  /*182e0*/  SYNCS.PHASECHK.TRANS64.TRYWAIT P0, [R3+URZ], R2 ;  /* 0x00000002030075a7 */ /* 0x000e64000800017f */
[----:B-1----:R-:W-:Y:S05]  /*182f0*/  @!P0 BRA `(.L_x_1291) ;  /* 0x0000001800f08947 */ /* 0x002fea0003800000 */
.L_x_1356:
[----:B------:R-:W-:Y:S05]  /*18300*/  @!P2 BRA `(.L_x_1292) ;  /* 0x000000000004a947 */ /* 0x000fea0003800000 */
[----:B------:R-:W-:Y:S01]  /*18310*/  BPT.TRAP 0x1 ;  /* 0x000000040000795c */ /* 0x000fe20000300000 */
.L_x_1292:
[----:B------:R-:W-:-:S04]  /*18320*/  VIADD R0, R9, 0x2d860 ;  /* 0x0002d86009007836 */ /* 0x000fc80000000000 */
[----:B------:R-:W-:-:S04]  /*18330*/  IMAD R23, R23, 0x8, R0 ;  /* 0x0000000817177824 */ /* 0x000fc800078e0200 */
[----:B------:R-:W3:Y:S02]  /*18340*/  SYNCS.PHASECHK.TRANS64.TRYWAIT P0, [R23+URZ], R4 ;  /* 0x00000004170075a7 */ /* 0x000ee4000800017f */
[----:B---3--:R-:W-:Y:S05]  /*18350*/  @!P0 BRA `(.L_x_1293) ;  /* 0x0000001800ec8947 */ /* 0x008fea0003800000 */
.L_x_1357:
[----:B------:R-:W-:-:S07]  /*18360*/  IMAD R7, R7, 0x8, R0 ;  /* 0x0000000807077824 */ /* 0x000fce00078e0200 */
.L_x_1294:
[----:B------:R0:W0:Y:S02]  /*18370*/  SYNCS.PHASECHK.TRANS64.TRYWAIT P0, [R7+URZ], R2 ;  /* 0x00000002070075a7 */ /* 0x000024000800017f */
[----:B0-----:R-:W-:Y:S05]  /*18380*/  @!P0 NANOSLEEP.SYNCS 0x989680 ;  /* 0x009896800000895d */ /* 0x001fea0003900000 */
[----:B------:R-:W0:Y:S02]  /*18390*/  @!P0 SYNCS.PHASECHK.TRANS64 P0, [R7+URZ], R2 ;  /* 0x00000002070085a7 */ /* 0x000e24000800007f */
[----:B0-----:R-:W-:Y:S05]  /*183a0*/  @!P0 BRA `(.L_x_1294) ;  /* 0xfffffffc00f08947 */ /* 0x001fea000383ffff */
.L_x_1287:
[----:B------:R-:W-:Y:S05]  /*183b0*/  BSYNC B0 ;  /* 0x0000000000007941 */ /* 0x000fea0003800000 */
.L_x_1286:
[----:B------:R-:W-:Y:S05]  /*183c0*/  EXIT ;  /* 0x000000000000794d */ /* 0x000fea0003800000 */
.L_x_1080:
[----:B0-----:R-:W-:-:S04]  /*183d0*/  IMAD.U32 R3, RZ, RZ, UR42 ;  /* 0x0000002aff037e24 */ /* 0x001fc8000f8e00ff */
[----:B------:R0:W1:Y:S03]  /*183e0*/  SYNCS.PHASECHK.TRANS64.TRYWAIT P1, [R3+URZ+0x2d800], R0 ;  /* 0x02d80000030075a7 */ /* 0x000066000802017f */
[----:B-1----:R-:W-:Y:S05]  /*183f0*/  @!P1 NANOSLEEP.SYNCS 0x989680 ;  /* 0x009896800000995d */ /* 0x002fea0003900000 */
[----:B------:R-:W1:Y:S02]  /*18400*/  @!P1 SYNCS.PHASECHK.TRANS64 P1, [R3+URZ+0x2d800], R0 ;  /* 0x02d80000030095a7 */ /* 0x000e64000802007f */
[----:B-1----:R-:W-:Y:S05]  /*18410*/  @!P1 BRA `(.L_x_1080) ;  /* 0xfffffffc00ec9947 */ /* 0x002fea000383ffff */
[----:B------:R-:W-:Y:S05]  /*18420*/  BRA `(.L_x_1295) ;  /* 0xfffffe9800287947 */ /* 0x000fea000383ffff */
.L_x_1084:
[----:B-1----:R1:W2:Y:S02]  /*18430*/  SYNCS.PHASECHK.TRANS64.TRYWAIT P2, [R90+URZ+0x2d830], R3 ;  /* 0x02d830035a0075a7 */ /* 0x0022a4000804017f */
[----:B--2---:R-:W-:Y:S05]  /*18440*/  @!P2 NANOSLEEP.SYNCS 0x989680 ;  /* 0x009896800000a95d */ /* 0x004fea0003900000 */
[----:B------:R-:W2:Y:S02]  /*18450*/  @!P2 SYNCS.PHASECHK.TRANS64 P2, [R90+URZ+0x2d830], R3 ;  /* 0x02d830035a00a5a7 */ /* 0x000ea4000804007f */
[----:B--2---:R-:W-:Y:S05]  /*18460*/  @!P2 BRA `(.L_x_1084) ;  /* 0xfffffffc00f0a947 */ /* 0x004fea000383ffff */
[----:B------:R-:W-:Y:S05]  /*18470*/  BRA `(.L_x_1083) ;  /* 0xfffffe98004c7947 */ /* 0x000fea000383ffff */
.L_x_1100:
[----:B--2---:R-:W-:-:S04]  /*18480*/  IMAD.U32 R6, RZ, RZ, UR6 ;  /* 0x00000006ff067e24 */ /* 0x004fc8000f8e00ff */
[----:B------:R2:W3:Y:S03]  /*18490*/  SYNCS.PHASECHK.TRANS64.TRYWAIT P2, [R6+URZ+0x2d830], R5 ;  /* 0x02d83005060075a7 */ /* 0x0004e6000804017f */
[----:B---3--:R-:W-:Y:S05]  /*184a0*/  @!P2 NANOSLEEP.SYNCS 0x989680 ;  /* 0x009896800000a95d */ /* 0x008fea0003900000 */
[----:B------:R-:W3:Y:S02]  /*184b0*/  @!P2 SYNCS.PHASECHK.TRANS64 P2, [R6+URZ+0x2d830], R5 ;  /* 0x02d830050600a5a7 */ /* 0x000ee4000804007f */
[----:B---3--:R-:W-:Y:S05]  /*184c0*/  @!P2 BRA `(.L_x_1100) ;  /* 0xfffffffc00eca947 */ /* 0x008fea000383ffff */
[----:B------:R-:W-:Y:S05]  /*184d0*/  BRA `(.L_x_1097) ;  /* 0xfffffed400407947 */ /* 0x000fea000383ffff */
.L_x_1104:
[----:B-1----:R-:W-:-:S04]  /*184e0*/  IMAD.U32 R6, RZ, RZ, UR6 ;  /* 0x00000006ff067e24 */ /* 0x002fc8000f8e00ff */
[----:B------:R1:W2:Y:S03]  /*184f0*/  SYNCS.PHASECHK.TRANS64.TRYWAIT P2, [R6+URZ+0x2d850], R5 ;  /* 0x02d85005060075a7 */ /* 0x0002a6000804017f */
[----:B--2---:R-:W-:Y:S05]  /*18500*/  @!P2 NANOSLEEP.SYNCS 0x989680 ;  /* 0x009896800000a95d */ /* 0x004fea0003900000 */
[----:B------:R-:W2:Y:S02]  /*18510*/  @!P2 SYNCS.PHASECHK.TRANS64 P2, [R6+URZ+0x2d850], R5 ;  /* 0x02d850050600a5a7 */ /* 0x000ea4000804007f */
[----:B--2---:R-:W-:Y:S05]  /*18520*/  @!P2 BRA `(.L_x_1104) ;  /* 0xfffffffc00eca947 */ /* 0x004fea000383ffff */
[----:B------:R-:W-:Y:S05]  /*18530*/  BRA `(.L_x_1101) ;  /* 0xfffffed400e07947 */ /* 0x000fea000383ffff */
.L_x_1121:
[----:B--2---:R-:W-:-:S04]  /*18540*/  IMAD.U32 R7, RZ, RZ, UR6 ;  /* 0x00000006ff077e24 */ /* 0x004fc8000f8e00ff */
[----:B------:R2:W3:Y:S03]  /*18550*/  SYNCS.PHASECHK.TRANS64.TRYWAIT P2, [R7+URZ+0x2d830], R4 ;  /* 0x02d83004070075a7 */ /* 0x0004e6000804017f */
[----:B---3--:R-:W-:Y:S05]  /*18560*/  @!P2 NANOSLEEP.SYNCS 0x989680 ;  /* 0x009896800000a95d */ /* 0x008fea0003900000 */
[----:B------:R-:W3:Y:S02]  /*18570*/  @!P2 SYNCS.PHASECHK.TRANS64 P2, [R7+URZ+0x2d830], R4 ;  /* 0x02d830040700a5a7 */ /* 0x000ee4000804007f */
[----:B---3--:R-:W-:Y:S05]  /*18580*/  @!P2 BRA `(.L_x_1121) ;  /* 0xfffffffc00eca947 */ /* 0x008fea000383ffff */
[----:B------:R-:W-:Y:S05]  /*18590*/  BRA `(.L_x_1118) ;  /* 0xffffff1000207947 */ /* 0x000fea000383ffff */
.L_x_1125:
[----:B-1----:R-:W-:-:S04]  /*185a0*/  IMAD.U32 R7, RZ, RZ, UR6 ;  /* 0x00000006ff077e24 */ /* 0x002fc8000f8e00ff */
[----:B------:R1:W2:Y:S03]  /*185b0*/  SYNCS.PHASECHK.TRANS64.TRYWAIT P2, [R7+URZ+0x2d850], R4 ;  /* 0x02d85004070075a7 */ /* 0x0002a6000804017f */
[----:B--2---:R-:W-:Y:S05]  /*185c0*/  @!P2 NANOSLEEP.SYNCS 0x989680 ;  /* 0x009896800000a95d */ /* 0x004fea0003900000 */
[----:B------:R-:W2:Y:S02]  /*185d0*/  @!P2 SYNCS.PHASECHK.TRANS64 P2, [R7+URZ+0x2d850], R4 ;  /* 0x02d850040700a5a7 */ /* 0x000ea4000804007f */
[----:B--2---:R-:W-:Y:S05]  /*185e0*/  @!P2 BRA `(.L_x_1125) ;  /* 0xfffffffc00eca947 */ /* 0x004fea000383ffff */
[----:B------:R-:W-:Y:S05]  /*185f0*/  BRA `(.L_x_1122) ;  /* 0xffffff1000c07947 */ /* 0x000fea000383ffff */
.L_x_1131:
[----:B--2---:R-:W-:-:S04]  /*18600*/  IMAD.U32 R7, RZ, RZ, UR6 ;  /* 0x00000006ff077e24 */ /* 0x004fc8000f8e00ff */
[----:B------:R2:W4:Y:S03]  /*18610*/  SYNCS.PHASECHK.TRANS64.TRYWAIT P2, [R7+URZ+0x2d830], R4 ;  /* 0x02d83004070075a7 */ /* 0x000526000804017f */
[----:B----4-:R-:W-:Y:S05]  /*18620*/  @!P2 NANOSLEEP.SYNCS 0x989680 ;  /* 0x009896800000a95d */ /* 0x010fea0003900000 */
[----:B------:R-:W4:Y:S02]  /*18630*/  @!P2 SYNCS.PHASECHK.TRANS64 P2, [R7+URZ+0x2d830], R4 ;  /* 0x02d830040700a5a7 */ /* 0x000f24000804007f */
[----:B----4-:R-:W-:Y:S05]  /*18640*/  @!P2 BRA `(.L_x_1131) ;  /* 0xfffffffc00eca947 */ /* 0x010fea000383ffff */
[----:B------:R-:W-:Y:S05]  /*18650*/  BRA `(.L_x_1128) ;  /* 0xffffff3800287947 */ /* 0x000fea000383ffff */
.L_x_1135:
[----:B-1----:R-:W-:-:S04]  /*18660*/  IMAD.U32 R7, RZ, RZ, UR6 ;  /* 0x00000006ff077e24 */ /* 0x002fc8000f8e00ff */
[----:B------:R1:W2:Y:S03]  /*18670*/  SYNCS.PHASECHK.TRANS64.TRYWAIT P2, [R7+URZ+0x2d850], R4 ;  /* 0x02d85004070075a7 */ /* 0x0002a6000804017f */
[----:B--2---:R-:W-:Y:S05]  /*18680*/  @!P2 NANOSLEEP.SYNCS 0x989680 ;  /* 0x009896800000a95d */ /* 0x004fea0003900000 */
[----:B------:R-:W2:Y:S02]  /*18690*/  @!P2 SYNCS.PHASECHK.TRANS64 P2, [R7+URZ+0x2d850], R4 ;  /* 0x02d850040700a5a7 */ /* 0x000ea4000804007f */
[----:B--2---:R-:W-:Y:S05]  /*186a0*/  @!P2 BRA `(.L_x_1135) ;  /* 0xfffffffc00eca947 */ /* 0x004fea000383ffff */
[----:B------:R-:W-:Y:S05]  /*186b0*/  BRA `(.L_x_1132) ;  /* 0xffffff3800c87947 */ /* 0x000fea000383ffff */
.L_x_1148:
[----:B----4-:R-:W-:-:S04]  /*186c0*/  IMAD.U32 R5, RZ, RZ, UR9 ;  /* 0x00000009ff057e24 */ /* 0x010fc8000f8e00ff */
[----:B------:R4:W0:Y:S03]  /*186d0*/  SYNCS.PHASECHK.TRANS64.TRYWAIT P0, [R5+URZ+0x2d850], R0 ;  /* 0x02d85000050075a7 */ /* 0x000826000800017f */
[----:B0-----:R-:W-:Y:S05]  /*186e0*/  @!P0 NANOSLEEP.SYNCS 0x989680 ;  /* 0x009896800000895d */ /* 0x001fea0003900000 */
[----:B------:R-:W0:Y:S02]  /*186f0*/  @!P0 SYNCS.PHASECHK.TRANS64 P0, [R5+URZ+0x2d850], R0 ;  /* 0x02d85000050085a7 */ /* 0x000e24000800007f */
[----:B0-----:R-:W-:Y:S05]  /*18700*/  @!P0 BRA `(.L_x_1148) ;  /* 0xfffffffc00ec8947 */ /* 0x001fea000383ffff */
[----:B------:R-:W-:Y:S05]  /*18710*/  BRA `(.L_x_1147) ;  /* 0xffffff7000087947 */ /* 0x000fea000383ffff */
.L_x_1190:
        /* <DEDUP_REMOVED lines=8> */
[----:B-1----:R-:W-:Y:S05]  /*187a0*/  WARPSYNC.COLLECTIVE R15, `(.L_x_1297) ;  /* 0x000000000f087348 */ /* 0x002fea0003c00000 */
[----:B------:R0:W2:Y:S02]  /*187b0*/  SHFL.IDX P6, R14, R13, R12, R11 ;  /* 0x0000000c0d0e7389 */ /* 0x0000a400000c000b */
[----:B012---:R-:W-:Y:S01]  /*187c0*/  ENDCOLLECTIVE ;  /* 0x000000000000791b */ /* 0x007fe20003800000 */
.L_x_1297:
[----:B------:R-:W-:Y:S05]  /*187d0*/  BSYNC B0 ;  /* 0x0000000000007941 */ /* 0x000fea0003800000 */
.L_x_1296:
[----:B------:R-:W-:Y:S05]  /*187e0*/  BRA `(.L_x_1298) ;  /* 0xffffffb000207947 */ /* 0x000fea000383ffff */
.L_x_1192:
[----:B------:R-:W-:Y:S01]  /*187f0*/  BSSY B0, `(.L_x_1299) ;  /* 0x0000006000007945 */ /* 0x000fe20003800000 */
[----:B------:R-:W-:-:S07]  /*18800*/  IMAD.MOV.U32 R15, RZ, RZ, -0x1 ;  /* 0xffffffffff0f7424 */ /* 0x000fce00078e00ff */
[----:B01----:R-:W-:Y:S05]  /*18810*/  WARPSYNC.COLLECTIVE R15, `(.L_x_1300) ;  /* 0x000000000f0c7348 */ /* 0x003fea0003c00000 */
[----:B------:R-:W-:Y:S02]  /*18820*/  ELECT P6, UR62, PT ;  /* 0x00000000003e782f */ /* 0x000fe400038c0000 */
[----:B------:R-:W-:Y:S01]  /*18830*/  MOV R14, UR62 ;  /* 0x0000003e000e7c02 */ /* 0x000fe20008000f00 */
[----:B01----:R-:W-:Y:S10]  /*18840*/  ENDCOLLECTIVE ;  /* 0x000000000000791b */ /* 0x003ff40003800000 */
.L_x_1300:
[----:B------:R-:W-:Y:S05]  /*18850*/  BSYNC B0 ;  /* 0x0000000000007941 */ /* 0x000fea0003800000 */
.L_x_1299:
[----:B------:R-:W-:Y:S05]  /*18860*/  BRA `(.L_x_1301) ;  /* 0xffffffb000287947 */ /* 0x000fea000383ffff */
.L_x_1194:
[----:B0-----:R0:W2:Y:S02]  /*18870*/  SYNCS.PHASECHK.TRANS64.TRYWAIT P0, [R0+URZ+0x2d840], R3 ;  /* 0x02d84003000075a7 */ /* 0x0010a4000800017f */
[----:B--2---:R-:W-:Y:S05]  /*18880*/  @!P0 NANOSLEEP.SYNCS 0x989680 ;  /* 0x009896800000895d */ /* 0x004fea0003900000 */
[----:B------:R-:W2:Y:S02]  /*18890*/  @!P0 SYNCS.PHASECHK.TRANS64 P0, [R0+URZ+0x2d840], R3 ;  /* 0x02d84003000085a7 */ /* 0x000ea4000800007f */
[----:B--2---:R-:W-:Y:S05]  /*188a0*/  @!P0 BRA `(.L_x_1194) ;  /* 0xfffffffc00f08947 */ /* 0x004fea000383ffff */
[----:B------:R-:W-:Y:S05]  /*188b0*/  BRA `(.L_x_1302) ;  /* 0xffffffb000787947 */ /* 0x000fea000383ffff */
.L_x_1198:
[----:B------:R-:W2:Y:S01]  /*188c0*/  LDL.LU R11, [R1+0x10] ;  /* 0x00001000010b7983 */ /* 0x000ea20000300800 */
[----:B------:R-:W-:Y:S02]  /*188d0*/  IMAD.MOV.U32 R0, RZ, RZ, R12 ;  /* 0x000000ffff007224 */ /* 0x000fe400078e000c */
[----:B------:R-:W-:Y:S02]  /*188e0*/  IMAD.MOV.U32 R13, RZ, RZ, R4 ;  /* 0x000000ffff0d7224 */ /* 0x000fe400078e0004 */
[----:B------:R-:W-:Y:S02]  /*188f0*/  IMAD.MOV.U32 R12, RZ, RZ, RZ ;  /* 0x000000ffff0c7224 */ /* 0x000fe400078e00ff */
[----:B------:R-:W-:Y:S02]  /*18900*/  IMAD.MOV.U32 R15, RZ, RZ, -0x1 ;  /* 0xffffffffff0f7424 */ /* 0x000fe400078e00ff */
[----:B------:R-:W-:Y:S02]  /*18910*/  IMAD.IADD R0, R21, 0x1, R0 ;  /* 0x0000000115007824 */ /* 0x000fe400078e0200 */
[----:B--2---:R-:W-:-:S02]  /*18920*/  IMAD R6, R11, R9, RZ ;  /* 0x000000090b067224 */ /* 0x004fc400078e02ff */
[----:B------:R-:W-:Y:S02]  /*18930*/  IMAD.MOV.U32 R11, RZ, RZ, 0x1c1f ;  /* 0x00001c1fff0b7424 */ /* 0x000fe400078e00ff */
[C---:B------:R-:W-:Y:S01]  /*18940*/  VIADD R9, R0.reuse, 0x20 ;  /* 0x0000002000097836 */ /* 0x040fe20000000000 */
[----:B------:R-:W-:-:S13]  /*18950*/  ISETP.GE.AND P4, PT, R0, R6, PT ;  /* 0x000000060000720c */ /* 0x000fda0003f86270 */
[----:B-----5:R-:W-:Y:S05]  /*18960*/  WARPSYNC.COLLECTIVE R15, `(.L_x_1303) ;  /* 0x000000000f087348 */ /* 0x020fea0003c00000 */
[----:B------:R0:W1:Y:S02]  /*18970*/  SHFL.IDX P6, R14, R13, R12, R11 ;  /* 0x0000000c0d0e7389 */ /* 0x00006400000c000b */
[----:B01---5:R-:W-:Y:S01]  /*18980*/  ENDCOLLECTIVE ;  /* 0x000000000000791b */ /* 0x023fe20003800000 */
.L_x_1303:
[----:B------:R-:W-:Y:S02]  /*18990*/  IMAD.MOV.U32 R13, RZ, RZ, R5 ;  /* 0x000000ffff0d7224 */ /* 0x000fe400078e0005 */
[----:B------:R-:W-:-:S07]  /*189a0*/  IMAD.MOV.U32 R2, RZ, RZ, R14 ;  /* 0x000000ffff027224 */ /* 0x000fce00078e000e */
[----:B------:R-:W-:Y:S05]  /*189b0*/  WARPSYNC.COLLECTIVE R15, `(.L_x_1304) ;  /* 0x000000000f087348 */ /* 0x000fea0003c00000 */
[----:B------:R0:W1:Y:S02]  /*189c0*/  SHFL.IDX P6, R14, R13, R12, R11 ;  /* 0x0000000c0d0e7389 */ /* 0x00006400000c000b */
[----:B01----:R-:W-:Y:S01]  /*189d0*/  ENDCOLLECTIVE ;  /* 0x000000000000791b */ /* 0x003fe20003800000 */
.L_x_1304:
[----:B------:R-:W-:Y:S02]  /*189e0*/  IMAD.MOV.U32 R13, RZ, RZ, R4 ;  /* 0x000000ffff0d7224 */ /* 0x000fe400078e0004 */
[----:B------:R-:W-:Y:S02]  /*189f0*/  IMAD.MOV.U32 R12, RZ, RZ, 0x1 ;  /* 0x00000001ff0c7424 */ /* 0x000fe400078e00ff */
[----:B------:R-:W-:-:S07]  /*18a00*/  IMAD.MOV.U32 R3, RZ, RZ, R14 ;  /* 0x000000ffff037224 */ /* 0x000fce00078e000e */
[----:B------:R-:W-:Y:S05]  /*18a10*/  WARPSYNC.COLLECTIVE R15, `(.L_x_1305) ;  /* 0x000000000f087348 */ /* 0x000fea0003c00000 */
[----:B------:R0:W1:Y:S02]  /*18a20*/  SHFL.IDX P6, R14, R13, R12, R11 ;  /* 0x0000000c0d0e7389 */ /* 0x00006400000c000b */
[----:B01----:R-:W-:Y:S01]  /*18a30*/  ENDCOLLECTIVE ;  /* 0x000000000000791b */ /* 0x003fe20003800000 */
.L_x_1305:
        /* <DEDUP_REMOVED lines=17> */
.L_x_1306:
[----:B------:R-:W-:Y:S02]  /*18b50*/  IMAD.MOV.U32 R13, RZ, RZ, R4 ;  /* 0x000000ffff0d7224 */ /* 0x000fe400078e0004 */
[----:B------:R-:W-:Y:S02]  /*18b60*/  IMAD.MOV.U32 R12, RZ, RZ, 0x2 ;  /* 0x00000002ff0c7424 */ /* 0x000fe400078e00ff */
[----:B------:R-:W-:-:S07]  /*18b70*/  IMAD.MOV.U32 R3, RZ, RZ, R14 ;  /* 0x000000ffff037224 */ /* 0x000fce00078e000e */
[----:B------:R-:W-:Y:S05]  /*18b80*/  WARPSYNC.COLLECTIVE R15, `(.L_x_1307) ;  /* 0x000000000f087348 */ /* 0x000fea0003c00000 */
[----:B------:R0:W1:Y:S02]  /*18b90*/  SHFL.IDX P6, R14, R13, R12, R11 ;  /* 0x0000000c0d0e7389 */ /* 0x00006400000c000b */
[----:B01----:R-:W-:Y:S01]  /*18ba0*/  ENDCOLLECTIVE ;  /* 0x000000000000791b */ /* 0x003fe20003800000 */
.L_x_1307:
        /* <DEDUP_REMOVED lines=18> */
.L_x_1308:
[----:B------:R-:W-:Y:S02]  /*18cd0*/  IMAD.MOV.U32 R13, RZ, RZ, R4 ;  /* 0x000000ffff0d7224 */ /* 0x000fe400078e0004 */
[----:B------:R-:W-:Y:S02]  /*18ce0*/  IMAD.MOV.U32 R12, RZ, RZ, 0x3 ;  /* 0x00000003ff0c7424 */ /* 0x000fe400078e00ff */
[----:B------:R-:W-:-:S07]  /*18cf0*/  IMAD.MOV.U32 R3, RZ, RZ, R14 ;  /* 0x000000ffff037224 */ /* 0x000fce00078e000e */
[----:B------:R-:W-:Y:S05]  /*18d00*/  WARPSYNC.COLLECTIVE R15, `(.L_x_1309) ;  /* 0x000000000f087348 */ /* 0x000fea0003c00000 */
[----:B------:R0:W1:Y:S02]  /*18d10*/  SHFL.IDX P6, R14, R13, R12, R11 ;  /* 0x0000000c0d0e7389 */ /* 0x00006400000c000b */
[----:B01----:R-:W-:Y:S01]  /*18d20*/  ENDCOLLECTIVE ;  /* 0x000000000000791b */ /* 0x003fe20003800000 */
.L_x_1309:
[----:B------:R-:W-:-:S05]  /*18d30*/  @!P3 LEA R3, P4, R20, R3, 0x1 ;  /* 0x000000031403b211 */ /* 0x000fca00078808ff */
[----:B------:R-:W-:-:S05]  /*18d40*/  @!P3 IMAD.X R2, RZ, RZ, R2, P4 ;  /* 0x000000ffff02b224 */ /* 0x000fca00020e0602 */
[----:B------:R-:W-:Y:S01]  /*18d50*/  @!P3 LOP3.LUT R3, R3, R2, RZ, 0x3c, !PT ;  /* 0x000000020303b212 */ /* 0x000fe200078e3cff */
[----:B------:R-:W-:-:S03]  /*18d60*/  IMAD.MOV.U32 R13, RZ, RZ, R5 ;  /* 0x000000ffff0d7224 */ /* 0x000fc600078e0005 */
[----:B------:R-:W-:-:S04]  /*18d70*/  @!P3 LOP3.LUT R2, R3, R2, RZ, 0x3c, !PT ;  /* 0x000000020302b212 */ /* 0x000fc800078e3cff */
[----:B------:R-:W-:Y:S01]  /*18d80*/  @!P3 LOP3.LUT R3, R3, R2, RZ, 0x3c, !PT ;  /* 0x000000020303b212 */ /* 0x000fe200078e3cff */
[----:B------:R-:W-:-:S07]  /*18d90*/  IMAD.MOV.U32 R4, RZ, RZ, R14 ;  /* 0x000000ffff047224 */ /* 0x000fce00078e000e */
[----:B------:R-:W-:Y:S05]  /*18da0*/  WARPSYNC.COLLECTIVE R15, `(.L_x_1310) ;  /* 0x000000000f087348 */ /* 0x000fea0003c00000 */
[----:B------:R0:W1:Y:S02]  /*18db0*/  SHFL.IDX P6, R14, R13, R12, R11 ;  /* 0x0000000c0d0e7389 */ /* 0x00006400000c000b */
[----:B01----:R-:W-:Y:S01]  /*18dc0*/  ENDCOLLECTIVE ;  /* 0x000000000000791b */ /* 0x003fe20003800000 */
.L_x_1310:
[----:B------:R-:W-:Y:S01]  /*18dd0*/  @!PT LDS RZ, [RZ] ;  /* 0x00000000fffff984 */ /* 0x000fe20000000800 */
[----:B------:R-:W-:Y:S01]  /*18de0*/  @!PT LDS RZ, [RZ] ;  /* 0x00000000fffff984 */ /* 0x000fe20000000800 */
[----:B------:R-:W-:Y:S01]  /*18df0*/  @!PT LDS RZ, [RZ] ;  /* 0x00000000fffff984 */ /* 0x000fe20000000800 */
[----:B------:R-:W-:Y:S04]  /*18e00*/  @!P3 LDGSTS.E.BYPASS.LTC128B.128 [R10+0xd400], desc[UR50][R2.64], !P2 ;  /* 0x0d400000020abfae */ /* 0x000fe8000d101d72 */
[----:B------:R-:W-:Y:S04]  /*18e10*/  @!P3 LDGSTS.E.BYPASS.LTC128B.128 [R10+0x10400], desc[UR50][R2.64+0x40], !P1 ;  /* 0x10400040020abfae */ /* 0x000fe8000c901d72 */
[----:B------:R0:W-:Y:S01]  /*18e20*/  @!P3 LDGSTS.E.BYPASS.LTC128B.128 [R10+0x13400], desc[UR50][R2.64+0x80], !P0 ;  /* 0x13400080020abfae */ /* 0x0001e2000c101d72 */
[----:B------:R-:W-:Y:S02]  /*18e30*/  IMAD.MOV.U32 R13, RZ, RZ, R7 ;  /* 0x000000ffff0d7224 */ /* 0x000fe400078e0007 */
[----:B------:R-:W-:-:S02]  /*18e40*/  IMAD.MOV.U32 R12, RZ, RZ, RZ ;  /* 0x000000ffff0c7224 */ /* 0x000fc400078e00ff */
[----:B0-----:R-:W-:Y:S02]  /*18e50*/  VIADD R2, R0, 0x60 ;  /* 0x0000006000027836 */ /* 0x001fe40000000000 */
[----:B------:R-:W-:-:S07]  /*18e60*/  IMAD.MOV.U32 R3, RZ, RZ, R14 ;  /* 0x000000ffff037224 */ /* 0x000fce00078e000e */
[----:B------:R-:W-:Y:S05]  /*18e70*/  WARPSYNC.COLLECTIVE R15, `(.L_x_1311) ;  /* 0x000000000f087348 */ /* 0x000fea0003c00000 */
[----:B------:R0:W1:Y:S02]  /*18e80*/  SHFL.IDX P6, R14, R13, R12, R11 ;  /* 0x0000000c0d0e7389 */ /* 0x00006400000c000b */
[----:B01----:R-:W-:Y:S01]  /*18e90*/  ENDCOLLECTIVE ;  /* 0x000000000000791b */ /* 0x003fe20003800000 */
.L_x_1311:
[----:B------:R-:W-:-:S13]  /*18ea0*/  ISETP.GE.AND P3, PT, R2, R6, PT ;  /* 0x000000060200720c */ /* 0x000fda0003f66270 */
[----:B------:R-:W-:Y:S01]  /*18eb0*/  @!P3 LEA R3, P5, R20, R3, 0x1 ;  /* 0x000000031403b211 */ /* 0x000fe200078a08ff */
[----:B------:R-:W-:-:S04]  /*18ec0*/  IMAD.MOV.U32 R13, RZ, RZ, R8 ;  /* 0x000000ffff0d7224 */ /* 0x000fc800078e0008 */
[----:B------:R-:W-:Y:S02]  /*18ed0*/  @!P3 IMAD.X R9, RZ, RZ, R4, P5 ;  /* 0x000000ffff09b224 */ /* 0x000fe400028e0604 */
[----:B------:R-:W-:Y:S02]  /*18ee0*/  @!P3 IMAD.MOV.U32 R2, RZ, RZ, R3 ;  /* 0x000000ffff02b224 */ /* 0x000fe400078e0003 */
[----:B------:R-:W-:-:S05]  /*18ef0*/  @!P3 IMAD.MOV.U32 R3, RZ, RZ, R9 ;  /* 0x000000ffff03b224 */ /* 0x000fca00078e0009 */
        /* <DEDUP_REMOVED lines=10> */
.L_x_1312:
        /* <DEDUP_REMOVED lines=8> */
.L_x_1313:
        /* <DEDUP_REMOVED lines=15> */
.L_x_1314:
[----:B------:R-:W-:Y:S05]  /*19110*/  BRA `(.L_x_1315) ;  /* 0xffffffb800087947 */ /* 0x000fea000383ffff */
.L_x_1201:
[----:B0-----:R0:W1:Y:S02]  /*19120*/  SYNCS.PHASECHK.TRANS64.TRYWAIT P0, [R22+URZ+0x2d820], R3 ;  /* 0x02d82003160075a7 */ /* 0x001064000800017f */
[----:B-1----:R-:W-:Y:S05]  /*19130*/  @!P0 NANOSLEEP.SYNCS 0x989680 ;  /* 0x009896800000895d */ /* 0x002fea0003900000 */
[----:B------:R-:W1:Y:S02]  /*19140*/  @!P0 SYNCS.PHASECHK.TRANS64 P0, [R22+URZ+0x2d820], R3 ;  /* 0x02d82003160085a7 */ /* 0x000e64000800007f */
[----:B-1----:R-:W-:Y:S05]  /*19150*/  @!P0 BRA `(.L_x_1201) ;  /* 0xfffffffc00f08947 */ /* 0x002fea000383ffff */
[----:B------:R-:W-:Y:S05]  /*19160*/  BRA `(.L_x_1316) ;  /* 0xffffffb8007c7947 */ /* 0x000fea000383ffff */
.L_x_1210:
[----:B-1----:R1:W2:Y:S02]  /*19170*/  SYNCS.PHASECHK.TRANS64.TRYWAIT P0, [R3+URZ+0x2d840], R2 ;  /* 0x02d84002030075a7 */ /* 0x0022a4000800017f */
[----:B--2---:R-:W-:Y:S05]  /*19180*/  @!P0 NANOSLEEP.SYNCS 0x989680 ;  /* 0x009896800000895d */ /* 0x004fea0003900000 */
[----:B------:R-:W2:Y:S02]  /*19190*/  @!P0 SYNCS.PHASECHK.TRANS64 P0, [R3+URZ+0x2d840], R2 ;  /* 0x02d84002030085a7 */ /* 0x000ea4000800007f */
[----:B--2---:R-:W-:Y:S05]  /*191a0*/  @!P0 BRA `(.L_x_1210) ;  /* 0xfffffffc00f08947 */ /* 0x004fea000383ffff */
[----:B------:R-:W-:Y:S05]  /*191b0*/  BRA `(.L_x_1317) ;  /* 0xffffffbc00287947 */ /* 0x000fea000383ffff */
.L_x_1217:
[----:B0-----:R0:W1:Y:S02]  /*191c0*/  SYNCS.PHASECHK.TRANS64.TRYWAIT P0, [R3+URZ+0x60], R2 ;  /* 0x00006002030075a7 */ /* 0x001064000800017f */
[----:B-1----:R-:W-:Y:S05]  /*191d0*/  @!P0 NANOSLEEP.SYNCS 0x989680 ;  /* 0x009896800000895d */ /* 0x002fea0003900000 */
[----:B------:R-:W1:Y:S02]  /*191e0*/  @!P0 SYNCS.PHASECHK.TRANS64 P0, [R3+URZ+0x60], R2 ;  /* 0x00006002030085a7 */ /* 0x000e64000800007f */
[----:B-1----:R-:W-:Y:S05]  /*191f0*/  @!P0 BRA `(.L_x_1217) ;  /* 0xfffffffc00f08947 */ /* 0x002fea000383ffff */
[----:B------:R-:W-:Y:S05]  /*19200*/  BRA `(.L_x_1318) ;  /* 0xffffffc000347947 */ /* 0x000fea000383ffff */
.L_x_1227:
[----:B-1----:R1:W2:Y:S02]  /*19210*/  SYNCS.PHASECHK.TRANS64.TRYWAIT P0, [R3+URZ+0x2d840], R2 ;  /* 0x02d84002030075a7 */ /* 0x0022a4000800017f */
[----:B--2---:R-:W-:Y:S05]  /*19220*/  @!P0 NANOSLEEP.SYNCS 0x989680 ;  /* 0x009896800000895d */ /* 0x004fea0003900000 */
[----:B------:R-:W2:Y:S02]  /*19230*/  @!P0 SYNCS.PHASECHK.TRANS64 P0, [R3+URZ+0x2d840], R2 ;  /* 0x02d84002030085a7 */ /* 0x000ea4000800007f */
[----:B--2---:R-:W-:Y:S05]  /*19240*/  @!P0 BRA `(.L_x_1227) ;  /* 0xfffffffc00f08947 */ /* 0x004fea000383ffff */
[----:B------:R-:W-:Y:S05]  /*19250*/  BRA `(.L_x_1319) ;  /* 0xffffffc400f07947 */ /* 0x000fea000383ffff */
.L_x_1234:
[----:B0-----:R0:W1:Y:S02]  /*19260*/  SYNCS.PHASECHK.TRANS64.TRYWAIT P0, [R12+URZ+0x60], R26 ;  /* 0x0000601a0c0075a7 */ /* 0x001064000800017f */
[----:B-1----:R-:W-:Y:S05]  /*19270*/  @!P0 NANOSLEEP.SYNCS 0x989680 ;  /* 0x009896800000895d */ /* 0x002fea0003900000 */
[----:B------:R-:W1:Y:S02]  /*19280*/  @!P0 SYNCS.PHASECHK.TRANS64 P0, [R12+URZ+0x60], R26 ;  /* 0x0000601a0c0085a7 */ /* 0x000e64000800007f */
[----:B-1----:R-:W-:Y:S05]  /*19290*/  @!P0 BRA `(.L_x_1234) ;  /* 0xfffffffc00f08947 */ /* 0x002fea000383ffff */
[----:B------:R-:W-:Y:S05]  /*192a0*/  BRA `(.L_x_1320) ;  /* 0xffffffc800fc7947 */ /* 0x000fea000383ffff */
.L_x_1244:
[----:B-1----:R1:W2:Y:S02]  /*192b0*/  SYNCS.PHASECHK.TRANS64.TRYWAIT P0, [R2+URZ+0x2d840], R3 ;  /* 0x02d84003020075a7 */ /* 0x0022a4000800017f */
[----:B--2---:R-:W-:Y:S05]  /*192c0*/  @!P0 NANOSLEEP.SYNCS 0x989680 ;  /* 0x009896800000895d */ /* 0x004fea0003900000 */
[----:B------:R-:W2:Y:S02]  /*192d0*/  @!P0 SYNCS.PHASECHK.TRANS64 P0, [R2+URZ+0x2d840], R3 ;  /* 0x02d84003020085a7 */ /* 0x000ea4000800007f */
[----:B--2---:R-:W-:Y:S05]  /*192e0*/  @!P0 BRA `(.L_x_1244) ;  /* 0xfffffffc00f08947 */ /* 0x004fea000383ffff */
[----:B------:R-:W-:Y:S05]  /*192f0*/  BRA `(.L_x_1321) ;  /* 0xffffffd000847947 */ /* 0x000fea000383ffff */
.L_x_1251:
[----:B0-----:R0:W1:Y:S02]  /*19300*/  SYNCS.PHASECHK.TRANS64.TRYWAIT P0, [R7+URZ+0x60], R2 ;  /* 0x00006002070075a7 */ /* 0x001064000800017f */
[----:B-1----:R-:W-:Y:S05]  /*19310*/  @!P0 NANOSLEEP.SYNCS 0x989680 ;  /* 0x009896800000895d */ /* 0x002fea0003900000 */
[----:B------:R-:W1:Y:S02]  /*19320*/  @!P0 SYNCS.PHASECHK.TRANS64 P0, [R7+URZ+0x60], R2 ;  /* 0x00006002070085a7 */ /* 0x000e64000800007f */
[----:B-1----:R-:W-:Y:S05]  /*19330*/  @!P0 BRA `(.L_x_1251) ;  /* 0xfffffffc00f08947 */ /* 0x002fea000383ffff */
[----:B------:R-:W-:Y:S05]  /*19340*/  BRA `(.L_x_1322) ;  /* 0xffffffd400947947 */ /* 0x000fea000383ffff */
.L_x_1263:
[----:B0-----:R0:W1:Y:S02]  /*19350*/  SYNCS.PHASECHK.TRANS64.TRYWAIT P0, [R3+URZ+0x2d860], R0 ;  /* 0x02d86000030075a7 */ /* 0x001064000800017f */
[----:B-1----:R-:W-:Y:S05]  /*19360*/  @!P0 NANOSLEEP.SYNCS 0x989680 ;  /* 0x009896800000895d */ /* 0x002fea0003900000 */
[----:B------:R-:W1:Y:S02]  /*19370*/  @!P0 SYNCS.PHASECHK.TRANS64 P0, [R3+URZ+0x2d860], R0 ;  /* 0x02d86000030085a7 */ /* 0x000e64000800007f */
[----:B-1----:R-:W-:Y:S05]  /*19380*/  @!P0 BRA `(.L_x_1263) ;  /* 0xfffffffc00f08947 */ /* 0x002fea000383ffff */
[----:B------:R-:W-:Y:S05]  /*19390*/  BRA `(.L_x_1323) ;  /* 0xffffffdc00087947 */ /* 0x000fea000383ffff */
.L_x_1271:
        /* <DEDUP_REMOVED lines=8> */
.L_x_1325:
[----:B------:R-:W-:Y:S05]  /*19420*/  BSYNC B0 ;  /* 0x0000000000007941 */ /* 0x000fea0003800000 */
.L_x_1324:
        /* <DEDUP_REMOVED lines=9> */
.L_x_1326:
[----:B------:R-:W-:Y:S02]  /*194c0*/  ULDC UR4, c[0x0][0xc3c] ;  /* 0x00030f0000047ab9 */ /* 0x000fe40000000800 */
[----:B------:R-:W-:-:S13]  /*194d0*/  ISETP.GE.OR P1, PT, R7, UR4, !P0 ;  /* 0x0000000407007c0c */ /* 0x000fda000c726670 */
[----:B------:R-:W0:Y:S01]  /*194e0*/  @!P1 LDC.64 R2, c[0x0][0xc80] ;  /* 0x00032000ff029b82 */ /* 0x000e220000000a00 */
[----:B------:R-:W-:Y:S02]  /*194f0*/  IMAD.MOV.U32 R17, RZ, RZ, RZ ;  /* 0x000000ffff117224 */ /* 0x000fe400078e00ff */
[----:B------:R-:W-:Y:S02]  /*19500*/  IMAD.MOV.U32 R11, RZ, RZ, RZ ;  /* 0x000000ffff0b7224 */ /* 0x000fe400078e00ff */
[----:B------:R-:W-:Y:S02]  /*19510*/  IMAD.MOV.U32 R5, RZ, RZ, R14 ;  /* 0x000000ffff057224 */ /* 0x000fe400078e000e */
[----:B0-----:R-:W-:-:S06]  /*19520*/  @!P1 IMAD.WIDE R2, R7, 0x4, R2 ;  /* 0x0000000407029825 */ /* 0x001fcc00078e0202 */
[----:B------:R-:W2:Y:S01]  /*19530*/  @!P1 LDG.E R2, desc[UR50][R2.64] ;  /* 0x0000003202029981 */ /* 0x000ea2000c1e1900 */
[C---:B------:R-:W-:Y:S02]  /*19540*/  ISETP.GE.U32.AND P2, PT, R8.reuse, 0x2, PT ;  /* 0x000000020800780c */ /* 0x040fe40003f46070 */
[C---:B------:R-:W-:Y:S02]  /*19550*/  ISETP.GE.U32.AND P3, PT, R8.reuse, 0x4, PT ;  /* 0x000000040800780c */ /* 0x040fe40003f66070 */
[C---:B------:R-:W-:Y:S02]  /*19560*/  ISETP.GE.U32.AND P4, PT, R8.reuse, 0x8, PT ;  /* 0x000000080800780c */ /* 0x040fe40003f86070 */
[C---:B------:R-:W-:Y:S01]  /*19570*/  ISETP.GE.U32.AND P5, PT, R8.reuse, 0x10, PT ;  /* 0x000000100800780c */ /* 0x040fe20003fa6070 */
[----:B--2---:R-:W-:Y:S01]  /*19580*/  @!P1 IMAD.MOV.U32 R17, RZ, RZ, R2 ;  /* 0x000000ffff119224 */ /* 0x004fe200078e0002 */
[----:B------:R-:W-:-:S03]  /*19590*/  ISETP.NE.AND P1, PT, R8, RZ, PT ;  /* 0x000000ff0800720c */ /* 0x000fc60003f25270 */
[----:B------:R-:W-:-:S10]  /*195a0*/  IMAD.MOV.U32 R13, RZ, RZ, R17 ;  /* 0x000000ffff0d7224 */ /* 0x000fd400078e0011 */
[----:B------:R-:W-:Y:S05]  /*195b0*/  WARPSYNC.COLLECTIVE R15, `(.L_x_1327) ;  /* 0x000000000f087348 */ /* 0x000fea0003c00000 */
[----:B------:R0:W1:Y:S02]  /*195c0*/  SHFL.UP P6, R14, R13, R12, R11 ;  /* 0x0400000c0d0e7389 */ /* 0x00006400000c000b */
[----:B01----:R-:W-:Y:S01]  /*195d0*/  ENDCOLLECTIVE ;  /* 0x000000000000791b */ /* 0x003fe20003800000 */
.L_x_1327:
[----:B------:R-:W-:Y:S01]  /*195e0*/  IMAD.MOV.U32 R12, RZ, RZ, 0x2 ;  /* 0x00000002ff0c7424 */ /* 0x000fe200078e00ff */
[----:B------:R-:W-:-:S05]  /*195f0*/  SEL R4, R14, RZ, P1 ;  /* 0x000000ff0e047207 */ /* 0x000fca0000800000 */
[----:B------:R-:W-:-:S04]  /*19600*/  IMAD.IADD R4, R17, 0x1, R4 ;  /* 0x0000000111047824 */ /* 0x000fc800078e0204 */
[----:B------:R-:W-:-:S07]  /*19610*/  IMAD.MOV.U32 R13, RZ, RZ, R4 ;  /* 0x000000ffff0d7224 */ /* 0x000fce00078e0004 */
[----:B------:R-:W-:Y:S05]  /*19620*/  WARPSYNC.COLLECTIVE R15, `(.L_x_1328) ;  /* 0x000000000f087348 */ /* 0x000fea0003c00000 */
[----:B------:R0:W1:Y:S02]  /*19630*/  SHFL.UP P6, R14, R13, R12, R11 ;  /* 0x0400000c0d0e7389 */ /* 0x00006400000c000b */
[----:B01----:R-:W-:Y:S01]  /*19640*/  ENDCOLLECTIVE ;  /* 0x000000000000791b */ /* 0x003fe20003800000 */
.L_x_1328:
[----:B------:R-:W-:Y:S01]  /*19650*/  IMAD.MOV.U32 R12, RZ, RZ, 0x4 ;  /* 0x00000004ff0c7424 */ /* 0x000fe200078e00ff */
[----:B------:R-:W-:-:S05]  /*19660*/  SEL R3, R14, RZ, P2 ;  /* 0x000000ff0e037207 */ /* 0x000fca0001000000 */
[----:B------:R-:W-:-:S04]  /*19670*/  IMAD.IADD R6, R4, 0x1, R3 ;  /* 0x0000000104067824 */ /* 0x000fc800078e0203 */
[----:B------:R-:W-:-:S07]  /*19680*/  IMAD.MOV.U32 R13, RZ, RZ, R6 ;  /* 0x000000ffff0d7224 */ /* 0x000fce00078e0006 */
[----:B------:R-:W-:Y:S05]  /*19690*/  WARPSYNC.COLLECTIVE R15, `(.L_x_1329) ;  /* 0x000000000f087348 */ /* 0x000fea0003c00000 */
[----:B------:R0:W1:Y:S02]  /*196a0*/  SHFL.UP P6, R14, R13, R12, R11 ;  /* 0x0400000c0d0e7389 */ /* 0x00006400000c000b */
[----:B01----:R-:W-:Y:S01]  /*196b0*/  ENDCOLLECTIVE ;  /* 0x000000000000791b */ /* 0x003fe20003800000 */
.L_x_1329:
[----:B------:R-:W-:Y:S01]  /*196c0*/  IMAD.MOV.U32 R12, RZ, RZ, 0x8 ;  /* 0x00000008ff0c7424 */ /* 0x000fe200078e00ff */
[----:B------:R-:W-:-:S05]  /*196d0*/  SEL R3, R14, RZ, P3 ;  /* 0x000000ff0e037207 */ /* 0x000fca0001800000 */
[----:B------:R-:W-:-:S04]  /*196e0*/  IMAD.IADD R2, R6, 0x1, R3 ;  /* 0x0000000106027824 */ /* 0x000fc800078e0203 */
[----:B------:R-:W-:-:S07]  /*196f0*/  IMAD.MOV.U32 R13, RZ, RZ, R2 ;  /* 0x000000ffff0d7224 */ /* 0x000fce00078e0002 */
[----:B------:R-:W-:Y:S05]  /*19700*/  WARPSYNC.COLLECTIVE R15, `(.L_x_1330) ;  /* 0x000000000f087348 */ /* 0x000fea0003c00000 */
[----:B------:R0:W1:Y:S02]  /*19710*/  SHFL.UP P6, R14, R13, R12, R11 ;  /* 0x0400000c0d0e7389 */ /* 0x00006400000c000b */
[----:B01----:R-:W-:Y:S01]  /*19720*/  ENDCOLLECTIVE ;  /* 0x000000000000791b */ /* 0x003fe20003800000 */
.L_x_1330:
[----:B------:R-:W-:Y:S01]  /*19730*/  IMAD.MOV.U32 R12, RZ, RZ, 0x10 ;  /* 0x00000010ff0c7424 */ /* 0x000fe200078e00ff */
[----:B------:R-:W-:-:S05]  /*19740*/  SEL R3, R14, RZ, P4 ;  /* 0x000000ff0e037207 */ /* 0x000fca0002000000 */
[----:B------:R-:W-:-:S04]  /*19750*/  IMAD.IADD R3, R2, 0x1, R3 ;  /* 0x0000000102037824 */ /* 0x000fc800078e0203 */
[----:B------:R-:W-:-:S07]  /*19760*/  IMAD.MOV.U32 R13, RZ, RZ, R3 ;  /* 0x000000ffff0d7224 */ /* 0x000fce00078e0003 */
[----:B------:R-:W-:Y:S05]  /*19770*/  WARPSYNC.COLLECTIVE R15, `(.L_x_1331) ;  /* 0x000000000f087348 */ /* 0x000fea0003c00000 */
[----:B------:R0:W1:Y:S02]  /*19780*/  SHFL.UP P6, R14, R13, R12, R11 ;  /* 0x0400000c0d0e7389 */ /* 0x00006400000c000b */
[----:B01----:R-:W-:Y:S01]  /*19790*/  ENDCOLLECTIVE ;  /* 0x000000000000791b */ /* 0x003fe20003800000 */
.L_x_1331:
        /* <DEDUP_REMOVED lines=8> */
.L_x_1332:
[----:B------:R-:W-:Y:S05]  /*19820*/  BRA `(.L_x_1333) ;  /* 0xffffffdc00b47947 */ /* 0x000fea000383ffff */
.L_x_1276:
[----:B------:R-:W-:Y:S01]  /*19830*/  BSSY B0, `(.L_x_1334) ;  /* 0x0000008000007945 */ /* 0x000fe20003800000 */
[----:B-----5:R-:W-:Y:S02]  /*19840*/  IMAD.MOV.U32 R13, RZ, RZ, R17 ;  /* 0x000000ffff0d7224 */ /* 0x020fe400078e0011 */
[----:B------:R-:W-:Y:S02]  /*19850*/  IMAD.MOV.U32 R12, RZ, RZ, 0x1 ;  /* 0x00000001ff0c7424 */ /* 0x000fe400078e00ff */
[----:B------:R-:W-:Y:S02]  /*19860*/  IMAD.MOV.U32 R11, RZ, RZ, RZ ;  /* 0x000000ffff0b7224 */ /* 0x000fe400078e00ff */
[----:B------:R-:W-:-:S07]  /*19870*/  IMAD.MOV.U32 R15, RZ, RZ, -0x1 ;  /* 0xffffffffff0f7424 */ /* 0x000fce00078e00ff */
[----:B012---:R-:W-:Y:S05]  /*19880*/  WARPSYNC.COLLECTIVE R15, `(.L_x_1335) ;  /* 0x000000000f087348 */ /* 0x007fea0003c00000 */
[----:B------:R3:W4:Y:S02]  /*19890*/  SHFL.UP P6, R14, R13, R12, R11 ;  /* 0x0400000c0d0e7389 */ /* 0x00072400000c000b */
[----:B01234-:R-:W-:Y:S01]  /*198a0*/  ENDCOLLECTIVE ;  /* 0x000000000000791b */ /* 0x01ffe20003800000 */
.L_x_1335:
[----:B------:R-:W-:Y:S05]  /*198b0*/  BSYNC B0 ;  /* 0x0000000000007941 */ /* 0x000fea0003800000 */
.L_x_1334:
        /* <DEDUP_REMOVED lines=8> */
.L_x_1336:
[----:B------:R-:W-:Y:S01]  /*19940*/  IMAD.MOV.U32 R12, RZ, RZ, 0x4 ;  /* 0x00000004ff0c7424 */ /* 0x000fe200078e00ff */
[----:B------:R-:W-:-:S05]  /*19950*/  SEL R2, R14, RZ, P2 ;  /* 0x000000ff0e027207 */ /* 0x000fca0001000000 */
[----:B------:R-:W-:-:S04]  /*19960*/  IMAD.IADD R2, R13, 0x1, R2 ;  /* 0x000000010d027824 */ /* 0x000fc800078e0202 */
[----:B------:R-:W-:-:S07]  /*19970*/  IMAD.MOV.U32 R13, RZ, RZ, R2 ;  /* 0x000000ffff0d7224 */ /* 0x000fce00078e0002 */
[----:B------:R-:W-:Y:S05]  /*19980*/  WARPSYNC.COLLECTIVE R15, `(.L_x_1337) ;  /* 0x000000000f087348 */ /* 0x000fea0003c00000 */
[----:B------:R0:W1:Y:S02]  /*19990*/  SHFL.UP P6, R14, R13, R12, R11 ;  /* 0x0400000c0d0e7389 */ /* 0x00006400000c000b */
[----:B01----:R-:W-:Y:S01]  /*199a0*/  ENDCOLLECTIVE ;  /* 0x000000000000791b */ /* 0x003fe20003800000 */
.L_x_1337:
[----:B------:R-:W-:Y:S01]  /*199b0*/  IMAD.MOV.U32 R12, RZ, RZ, 0x8 ;  /* 0x00000008ff0c7424 */ /* 0x000fe200078e00ff */
[----:B------:R-:W-:-:S05]  /*199c0*/  SEL R3, R14, RZ, P3 ;  /* 0x000000ff0e037207 */ /* 0x000fca0001800000 */
[----:B------:R-:W-:-:S04]  /*199d0*/  IMAD.IADD R3, R2, 0x1, R3 ;  /* 0x0000000102037824 */ /* 0x000fc800078e0203 */
[----:B------:R-:W-:-:S07]  /*199e0*/  IMAD.MOV.U32 R13, RZ, RZ, R3 ;  /* 0x000000ffff0d7224 */ /* 0x000fce00078e0003 */
[----:B------:R-:W-:Y:S05]  /*199f0*/  WARPSYNC.COLLECTIVE R15, `(.L_x_1338) ;  /* 0x000000000f087348 */ /* 0x000fea0003c00000 */
[----:B------:R0:W1:Y:S02]  /*19a00*/  SHFL.UP P6, R14, R13, R12, R11 ;  /* 0x0400000c0d0e7389 */ /* 0x00006400000c000b */
[----:B01----:R-:W-:Y:S01]  /*19a10*/  ENDCOLLECTIVE ;  /* 0x000000000000791b */ /* 0x003fe20003800000 */
.L_x_1338:
[----:B------:R-:W-:Y:S01]  /*19a20*/  IMAD.MOV.U32 R12, RZ, RZ, 0x10 ;  /* 0x00000010ff0c7424 */ /* 0x000fe200078e00ff */
[----:B------:R-:W-:-:S05]  /*19a30*/  SEL R4, R14, RZ, P4 ;  /* 0x000000ff0e047207 */ /* 0x000fca0002000000 */
[----:B------:R-:W-:-:S04]  /*19a40*/  IMAD.IADD R4, R3, 0x1, R4 ;  /* 0x0000000103047824 */ /* 0x000fc800078e0204 */
[----:B------:R-:W-:-:S07]  /*19a50*/  IMAD.MOV.U32 R13, RZ, RZ, R4 ;  /* 0x000000ffff0d7224 */ /* 0x000fce00078e0004 */
[----:B------:R-:W-:Y:S05]  /*19a60*/  WARPSYNC.COLLECTIVE R15, `(.L_x_1339) ;  /* 0x000000000f087348 */ /* 0x000fea0003c00000 */
[----:B------:R0:W1:Y:S02]  /*19a70*/  SHFL.UP P6, R14, R13, R12, R11 ;  /* 0x0400000c0d0e7389 */ /* 0x00006400000c000b */
[----:B01----:R-:W-:Y:S01]  /*19a80*/  ENDCOLLECTIVE ;  /* 0x000000000000791b */ /* 0x003fe20003800000 */
.L_x_1339:
        /* <DEDUP_REMOVED lines=8> */
.L_x_1340:
[----:B------:R-:W-:Y:S05]  /*19b10*/  BRA `(.L_x_1341) ;  /* 0xffffffdc00947947 */ /* 0x000fea000383ffff */
.L_x_1278:
[----:B------:R-:W-:Y:S01]  /*19b20*/  BSSY B0, `(.L_x_1342) ;  /* 0x0000006000007945 */ /* 0x000fe20003800000 */
[----:B------:R-:W-:Y:S01]  /*19b30*/  PLOP3.LUT P6, PT, P6, PT, PT, 0x8, 0x0 ;  /* 0x000000000000781c */ /* 0x000fe200037ce170 */
[----:B------:R-:W-:-:S12]  /*19b40*/  IMAD.MOV.U32 R15, RZ, RZ, -0x1 ;  /* 0xffffffffff0f7424 */ /* 0x000fd800078e00ff */
[----:B012---:R-:W-:Y:S05]  /*19b50*/  WARPSYNC.COLLECTIVE R15, `(.L_x_1343) ;  /* 0x000000000f087348 */ /* 0x007fea0003c00000 */
[----:B------:R-:W-:Y:S01]  /*19b60*/  VOTE.ANY R14, PT, P6 ;  /* 0x00000000000e7806 */ /* 0x000fe200030e0100 */
[----:B012---:R-:W-:Y:S06]  /*19b70*/  ENDCOLLECTIVE ;  /* 0x000000000000791b */ /* 0x007fec0003800000 */
.L_x_1343:
[----:B------:R-:W-:Y:S05]  /*19b80*/  BSYNC B0 ;  /* 0x0000000000007941 */ /* 0x000fea0003800000 */
.L_x_1342:
        /* <DEDUP_REMOVED lines=9> */
.L_x_1344:
[----:B------:R-:W-:Y:S01]  /*19c20*/  IMAD.MOV.U32 R17, RZ, RZ, R14 ;  /* 0x000000ffff117224 */ /* 0x000fe200078e000e */
[----:B------:R-:W-:Y:S06]  /*19c30*/  BRA `(.L_x_1345) ;  /* 0xffffffdc00847947 */ /* 0x000fec000383ffff */
.L_x_1280:
[----:B------:R-:W-:Y:S01]  /*19c40*/  BSSY B0, `(.L_x_1346) ;  /* 0x0000007000007945 */ /* 0x000fe20003800000 */
[----:B------:R-:W-:Y:S02]  /*19c50*/  IMAD.MOV.U32 R13, RZ, RZ, R3 ;  /* 0x000000ffff0d7224 */ /* 0x000fe400078e0003 */
[----:B------:R-:W-:Y:S02]  /*19c60*/  IMAD.MOV.U32 R11, RZ, RZ, 0x1f ;  /* 0x0000001fff0b7424 */ /* 0x000fe400078e00ff */
[----:B------:R-:W-:-:S07]  /*19c70*/  IMAD.MOV.U32 R15, RZ, RZ, -0x1 ;  /* 0xffffffffff0f7424 */ /* 0x000fce00078e00ff */
[----:B01234-:R-:W-:Y:S05]  /*19c80*/  WARPSYNC.COLLECTIVE R15, `(.L_x_1347) ;  /* 0x000000000f087348 */ /* 0x01ffea0003c00000 */
[----:B------:R0:W0:Y:S02]  /*19c90*/  SHFL.IDX P6, R14, R13, R12, R11 ;  /* 0x0000000c0d0e7389 */ /* 0x00002400000c000b */
[----:B01234-:R-:W-:Y:S01]  /*19ca0*/  ENDCOLLECTIVE ;  /* 0x000000000000791b */ /* 0x01ffe20003800000 */
.L_x_1347:
[----:B------:R-:W-:Y:S05]  /*19cb0*/  BSYNC B0 ;  /* 0x0000000000007941 */ /* 0x000fea0003800000 */
.L_x_1346:
[----:B------:R-:W-:Y:S05]  /*19cc0*/  BRA `(.L_x_1279) ;  /* 0xffffffdc007c7947 */ /* 0x000fea000383ffff */
.L_x_1284:
[----:B0-----:R0:W1:Y:S02]  /*19cd0*/  SYNCS.PHASECHK.TRANS64.TRYWAIT P0, [R9+URZ+0x2d820], R0 ;  /* 0x02d82000090075a7 */ /* 0x001064000800017f */
[----:B-1----:R-:W-:Y:S05]  /*19ce0*/  @!P0 NANOSLEEP.SYNCS 0x989680 ;  /* 0x009896800000895d */ /* 0x002fea0003900000 */
[----:B------:R-:W1:Y:S02]  /*19cf0*/  @!P0 SYNCS.PHASECHK.TRANS64 P0, [R9+URZ+0x2d820], R0 ;  /* 0x02d82000090085a7 */ /* 0x000e64000800007f */
[----:B-1----:R-:W-:Y:S05]  /*19d00*/  @!P0 BRA `(.L_x_1284) ;  /* 0xfffffffc00f08947 */ /* 0x002fea000383ffff */
[----:B------:R-:W-:Y:S05]  /*19d10*/  BRA `(.L_x_1348) ;  /* 0xffffffe000f47947 */ /* 0x000fea000383ffff */
.L_x_1285:
        /* <DEDUP_REMOVED lines=8> */
[----:B0-2-4-:R-:W-:Y:S05]  /*19da0*/  WARPSYNC.COLLECTIVE R15, `(.L_x_1350) ;  /* 0x000000000f087348 */ /* 0x015fea0003c00000 */
[----:B------:R1:W3:Y:S02]  /*19db0*/  SHFL.IDX P6, R14, R13, R12, R11 ;  /* 0x0000000c0d0e7389 */ /* 0x0002e400000c000b */
[----:B01234-:R-:W-:Y:S01]  /*19dc0*/  ENDCOLLECTIVE ;  /* 0x000000000000791b */ /* 0x01ffe20003800000 */
.L_x_1350:
[----:B------:R-:W-:Y:S05]  /*19dd0*/  BSYNC B0 ;  /* 0x0000000000007941 */ /* 0x000fea0003800000 */
.L_x_1349:
[----:B------:R-:W-:Y:S05]  /*19de0*/  BRA `(.L_x_1351) ;  /* 0xffffffe000dc7947 */ /* 0x000fea000383ffff */
.L_x_1288:
[----:B------:R-:W-:Y:S01]  /*19df0*/  BSSY B1, `(.L_x_1352) ;  /* 0x0000006000017945 */ /* 0x000fe20003800000 */
[----:B------:R-:W-:-:S07]  /*19e00*/  IMAD.MOV.U32 R15, RZ, RZ, -0x1 ;  /* 0xffffffffff0f7424 */ /* 0x000fce00078e00ff */
[----:B0-2-4-:R-:W-:Y:S05]  /*19e10*/  WARPSYNC.COLLECTIVE R15, `(.L_x_1353) ;  /* 0x000000000f0c7348 */ /* 0x015fea0003c00000 */
[----:B------:R-:W-:Y:S02]  /*19e20*/  ELECT P6, UR62, PT ;  /* 0x00000000003e782f */ /* 0x000fe400038c0000 */
[----:B------:R-:W-:Y:S01]  /*19e30*/  MOV R14, UR62 ;  /* 0x0000003e000e7c02 */ /* 0x000fe20008000f00 */
[----:B0-2-4-:R-:W-:Y:S10]  /*19e40*/  ENDCOLLECTIVE ;  /* 0x000000000000791b */ /* 0x015ff40003800000 */
.L_x_1353:
[----:B------:R-:W-:Y:S05]  /*19e50*/  BSYNC B1 ;  /* 0x0000000000017941 */ /* 0x000fea0003800000 */
.L_x_1352:
[----:B------:R-:W-:Y:S05]  /*19e60*/  BRA `(.L_x_1354) ;  /* 0xffffffe000d47947 */ /* 0x000fea000383ffff */
.L_x_1290:
[----:B0-----:R0:W1:Y:S02]  /*19e70*/  SYNCS.PHASECHK.TRANS64.TRYWAIT P0, [R5+URZ], R4 ;  /* 0x00000004050075a7 */ /* 0x001064000800017f */
[----:B-1----:R-:W-:Y:S05]  /*19e80*/  @!P0 NANOSLEEP.SYNCS 0x989680 ;  /* 0x009896800000895d */ /* 0x002fea0003900000 */
[----:B------:R-:W1:Y:S02]  /*19e90*/  @!P0 SYNCS.PHASECHK.TRANS64 P0, [R5+URZ], R4 ;  /* 0x00000004050085a7 */ /* 0x000e64000800007f */
[----:B-1----:R-:W-:Y:S05]  /*19ea0*/  @!P0 BRA `(.L_x_1290) ;  /* 0xfffffffc00f08947 */ /* 0x002fea000383ffff */
[----:B------:R-:W-:Y:S05]  /*19eb0*/  BRA `(.L_x_1355) ;  /* 0xffffffe400087947 */ /* 0x000fea000383ffff */
.L_x_1291:
[----:B-1----:R1:W3:Y:S02]  /*19ec0*/  SYNCS.PHASECHK.TRANS64.TRYWAIT P0, [R3+URZ], R2 ;  /* 0x00000002030075a7 */ /* 0x0022e4000800017f */
[----:B---3--:R-:W-:Y:S05]  /*19ed0*/  @!P0 NANOSLEEP.SYNCS 0x989680 ;  /* 0x009896800000895d */ /* 0x008fea0003900000 */
[----:B------:R-:W3:Y:S02]  /*19ee0*/  @!P0 SYNCS.PHASECHK.TRANS64 P0, [R3+URZ], R2 ;  /* 0x00000002030085a7 */ /* 0x000ee4000800007f */
[----:B---3--:R-:W-:Y:S05]  /*19ef0*/  @!P0 BRA `(.L_x_1291) ;  /* 0xfffffffc00f08947 */ /* 0x008fea000383ffff */
[----:B------:R-:W-:Y:S05]  /*19f00*/  BRA `(.L_x_1356) ;  /* 0xffffffe000fc7947 */ /* 0x000fea000383ffff */
.L_x_1293:
[----:B---3--:R3:W0:Y:S02]  /*19f10*/  SYNCS.PHASECHK.TRANS64.TRYWAIT P0, [R23+URZ], R4 ;  /* 0x00000004170075a7 */ /* 0x008624000800017f */
[----:B0-----:R-:W-:Y:S05]  /*19f20*/  @!P0 NANOSLEEP.SYNCS 0x989680 ;  /* 0x009896800000895d */ /* 0x001fea0003900000 */
[----:B------:R-:W0:Y:S02]  /*19f30*/  @!P0 SYNCS.PHASECHK.TRANS64 P0, [R23+URZ], R4 ;  /* 0x00000004170085a7 */ /* 0x000e24000800007f */
[----:B0-----:R-:W-:Y:S05]  /*19f40*/  @!P0 BRA `(.L_x_1293) ;  /* 0xfffffffc00f08947 */ /* 0x001fea000383ffff */
[----:B------:R-:W-:Y:S05]  /*19f50*/  BRA `(.L_x_1357) ;  /* 0xffffffe400007947 */ /* 0x000fea000383ffff */
.L_x_1358:
        /* <DEDUP_REMOVED lines=10> */
.L_x_2728:


//--------------------- .text._ZN7cutlass13device_kernelIN5flash11enable_sm90INS1_16FlashAttnFwdSm90INS1_25CollectiveMainloopFwdSm90ILi2EN4cute5tupleIJNS5_1CILi1EEES8_S8_EEENS6_IJNS7_ILi192EEENS7_ILi128EEENS7_ILi96EEEEEELi96ENS_6half_tEfNS_4arch4Sm90ELb0ELb1ELb1ELb1ELb0ELb1ELb0ELb0ELb1ELb1ELb0ELb0EEENS1_21CollectiveEpilogueFwdINS6_IJSA_SC_SB_EEES9_SE_SG_Li384ELb1ELb1ELb0ELb0EEENS1_36VarlenDynamicPersistentTileSchedulerILi192ELi128ELi384ELi128ELb0ELb1ELb1ELb1ELb0ELb1EEEEEEEEEvNT_6ParamsE --------------------------
	.section	.text._ZN7cutlass13device_kernelIN5flash11enable_sm90INS1_16FlashAttnFwdSm90INS1_25CollectiveMainloopFwdSm90ILi2EN4cute5tupleIJNS5_1CILi1EEES8_S8_EEENS6_IJNS7_ILi192EEENS7_ILi128EEENS7_ILi96EEEEEELi96ENS_6half_tEfNS_4arch4Sm90ELb0ELb1ELb1ELb1ELb0ELb1ELb0ELb0ELb1ELb1ELb0ELb0EEENS1_21CollectiveEpilogueFwdINS6_IJSA_SC_SB_EEES9_SE_SG_Li384ELb1ELb1ELb0ELb0EEENS1_36VarlenDynamicPersistentTileSchedulerILi192ELi128ELi384ELi128ELb0ELb1ELb1ELb1ELb0ELb1EEEEEEEEEvNT_6ParamsE,"ax",@progbits
	.align	128
.text._ZN7cutlass13device_kernelIN5flash11enable_sm90INS1_16FlashAttnFwdSm90INS1_25CollectiveMainloopFwdSm90ILi2EN4cute5tupleIJNS5_1CILi1EEES8_S8_EEENS6_IJNS7_ILi192EEENS7_ILi128EEENS7_ILi96EEEEEELi96ENS_6half_tEfNS_4arch4Sm90ELb0ELb1ELb1ELb1ELb0ELb1ELb0ELb0ELb1ELb1ELb0ELb0EEENS1_21CollectiveEpilogueFwdINS6_IJSA_SC_SB_EEES9_SE_SG_Li384ELb1ELb1ELb0ELb0EEENS1_36VarlenDynamicPersistentTileSchedulerILi192ELi128ELi384ELi128ELb0ELb1ELb1ELb1ELb0ELb1EEEEEEEEEvNT_6ParamsE:
        .type           _ZN7cutlass13device_kernelIN5flash11enable_sm90INS1_16FlashAttnFwdSm90INS1_25CollectiveMainloopFwdSm90ILi2EN4cute5tupleIJNS5_1CILi1EEES8_S8_EEENS6_IJNS7_ILi192EEENS7_ILi128EEENS7_ILi96EEEEEELi96ENS_6half_tEfNS_4arch4Sm90ELb0ELb1ELb1ELb1ELb0ELb1ELb0ELb0ELb1ELb1ELb0ELb0EEENS1_21CollectiveEpilogueFwdINS6_IJSA_SC_SB_EEES9_SE_SG_Li384ELb1ELb1ELb0ELb0EEENS1_36VarlenDynamicPersistentTileSchedulerILi192ELi128ELi384ELi128ELb0ELb1ELb1ELb1ELb0ELb1EEEEEEEEEvNT_6ParamsE,@function
        .size           _ZN7cutlass13device_kernelIN5flash11enable_sm90INS1_16FlashAttnFwdSm90INS1_25CollectiveMainloopFwdSm90ILi2EN4cute5tupleIJNS5_1CILi1EEES8_S8_EEENS6_IJNS7_ILi192EEENS7_ILi128EEENS7_ILi96EEEEEELi96ENS_6half_tEfNS_4arch4Sm90ELb0ELb1ELb1ELb1ELb0ELb1ELb0ELb0ELb1ELb1ELb0ELb0EEENS1_21CollectiveEpilogueFwdINS6_IJSA_SC_SB_EEES9_SE_SG_Li384ELb1ELb1ELb0ELb0EEENS1_36VarlenDynamicPersistentTileSchedulerILi192ELi128ELi384ELi128ELb0ELb1ELb1ELb1ELb0ELb1EEEEEEEEEvNT_6ParamsE,(.L_x_2729 - _ZN7cutlass13device_kernelIN5flash11enable_sm90INS1_16FlashAttnFwdSm90INS1_25CollectiveMainloopFwdSm90ILi2EN4cute5tupleIJNS5_1CILi1EEES8_S8_EEENS6_IJNS7_ILi192EEENS7_ILi128EEENS7_ILi96EEEEEELi96ENS_6half_tEfNS_4arch4Sm90ELb0ELb1ELb1ELb1ELb0ELb1ELb0ELb0ELb1ELb1ELb0ELb0EEENS1_21CollectiveEpilogueFwdINS6_IJSA_SC_SB_EEES9_SE_SG_Li384ELb1ELb1ELb0ELb0EEENS1_36VarlenDynamicPersistentTileSchedulerILi192ELi128ELi384ELi128ELb0ELb1ELb1ELb1ELb0ELb1EEEEEEEEEvNT_6ParamsE)
        .other          _ZN7cutlass13device_kernelIN5flash11enable_sm90INS1_16FlashAttnFwdSm90INS1_25CollectiveMainloopFwdSm90ILi2EN4cute5tupleIJNS5_1CILi1EEES8_S8_EEENS6_IJNS7_ILi192EEENS7_ILi128EEENS7_ILi96EEEEEELi96ENS_6half_tEfNS_4arch4Sm90ELb0ELb1ELb1ELb1ELb0ELb1ELb0ELb0ELb1ELb1ELb0ELb0EEENS1_21CollectiveEpilogueFwdINS6_IJSA_SC_SB_EEES9_SE_SG_Li384ELb1ELb1ELb0ELb0EEENS1_36VarlenDynamicPersistentTileSchedulerILi192ELi128ELi384ELi128ELb0ELb1ELb1ELb1ELb0ELb1EEEEEEEEEvNT_6ParamsE,@"STO_CUDA_ENTRY STV_DEFAULT"
_ZN7cutlass13device_kernelIN5flash11enable_sm90INS1_16FlashAttnFwdSm90INS1_25CollectiveMainloopFwdSm90ILi2EN4cute5tupleIJNS5_1CILi1EEES8_S8_EEENS6_IJNS7_ILi192EEENS7_ILi128EEENS7_ILi96EEEEEELi96ENS_6half_tEfNS_4arch4Sm90ELb0ELb1ELb1ELb1ELb0ELb1ELb0ELb0ELb1ELb1ELb0ELb0EEENS1_21CollectiveEpilogueFwdINS6_IJSA_SC_SB_EEES9_SE_SG_Li384ELb1ELb1ELb0ELb0EEENS1_36VarlenDynamicPersistentTileSchedulerILi192ELi128ELi384ELi128ELb0ELb1ELb1ELb1ELb0ELb1EEEEEEEEEvNT_6ParamsE:
        /* <DEDUP_REMOVED lines=24> */
.L_x_1360:
[----:B------:R-:W-:Y:S05]  /*0180*/  BSYNC B0 ;  /* 0x0000000000007941 */ /* 0x000fea0003800000 */
.L_x_1359:
        /* <DEDUP_REMOVED lines=41> */
.L_x_1361:
        /* <DEDUP_REMOVED lines=22> */
.L_x_1362:
        /* <DEDUP_REMOVED lines=18> */
.L_x_1363:
        /* <DEDUP_REMOVED lines=22> */
.L_x_1364:
        /* <DEDUP_REMOVED lines=22> */
.L_x_1365:
[----:B------:R-:W-:Y:S01]  /*0960*/  PLOP3.LUT P0, PT, PT, PT, UP0, 0x80, 0x0 ;  /* 0x000000000000781c */ /* 0x000fe20003f0f008 */
[----:B------:R-:W-:Y:S01]  /*0970*/  UMOV UR36, 0x1 ;  /* 0x0000000100247882 */ /* 0x000fe20000000000 */
[----:B------:R-:W-:Y:S01]  /*0980*/  NOP ;  /* 0x0000000000007918 */ /* 0x000fe20000000000 */
[----:B------:R-:W-:Y:S01]  /*0990*/  USEL UR36, UR36, 0x2, !UP0 ;  /* 0x0000000224247887 */ /* 0x000fe2000c000000 */
[----:B------:R-:W-:Y:S01]  /*09a0*/  BSSY B9, `(.L_x_1366) ;  /* 0x00023b1000097945 */ /* 0x000fe20003800000 */
[----:B------:R-:W-:Y:S01]  /*09b0*/  ULDC.64 UR38, c[0x0][0x208] ;  /* 0x0000820000267ab9 */ /* 0x000fe20000000a00 */
[----:B012-4-:R-:W-:Y:S07]  /*09c0*/  BAR.SYNC.DEFER_BLOCKING 0x0 ;  /* 0x0000000000007b1d */ /* 0x017fee0000010000 */
[----:B------:R-:W-:Y:S05]  /*09d0*/  @!P0 BRA `(.L_x_1367) ;  /* 0x000001b800508947 */ /* 0x000fea0003800000 */
.L_x_1368:
[----:B------:R-:W-:-:S08]  /*09e0*/  NOP ;  /* 0x0000000000007918 */ /* 0x000fd00000000000 */
[----:B------:R-:W0:Y:S02]  /*09f0*/  USETMAXREG.TRY_ALLOC.CTAPOOL UP0, 0xa0 ;  /* 0x000000a0000079c8 */ /* 0x000e240008000600 */
[----:B0-----:R-:W-:-:S13]  /*0a00*/  PLOP3.LUT P0, PT, PT, PT, UP0, 0x80, 0x0 ;  /* 0x000000000000781c */ /* 0x001fda0003f0f008 */
[----:B------:R-:W-:Y:S05]  /*0a10*/  @!P0 BRA `(.L_x_1368) ;  /* 0xfffffffc00f08947 */ /* 0x000fea000383ffff */
[----:B------:R-:W2:Y:S01]  /*0a20*/  LDL.LU R0, [R1] ;  /* 0x0000000001007983 */ /* 0x000ea20000300800 */
[----:B------:R-:W0:Y:S01]  /*0a30*/  S2R R2, SR_TID.X ;  /* 0x0000000000027919 */ /* 0x000e220000002100 */
        /* <DEDUP_REMOVED lines=12> */
[----:B--2---:R-:W-:-:S04]  /*0b00*/  LOP3.LUT R0, R0, 0xdfffffff, RZ, 0xc0, !PT ;  /* 0xdfffffff00007812 */ /* 0x004fc800078ec0ff */
[----:B------:R-:W-:-:S05]  /*0b10*/  @P0 LOP3.LUT R0, R0, 0x20000000, RZ, 0xfc, !PT ;  /* 0x2000000000000812 */ /* 0x000fca00078efcff */
[----:B------:R1:W-:Y:S01]  /*0b20*/  STL [R1], R0 ;  /* 0x0000000001007387 */ /* 0x0003e20000100800 */
[----:B0-----:R-:W-:-:S13]  /*0b30*/  ISETP.GE.AND P0, PT, R75, UR4, PT ;  /* 0x000000044b007c0c */ /* 0x001fda000bf06270 */
[----:B-1----:R-:W-:Y:S05]  /*0b40*/  @P0 BRA `(.L_x_1369) ;  /* 0x0000023800580947 */ /* 0x002fea0003800000 */
[----:B------:R-:W0:Y:S01]  /*0b50*/  S2R R0, SR_TID.X ;  /* 0x0000000000007919 */ /* 0x000e220000002100 */
[----:B------:R-:W-:Y:S01]  /*0b60*/  IMAD.MOV.U32 R140, RZ, RZ, 0x40 ;  /* 0x00000040ff8c7424 */ /* 0x000fe200078e00ff */
[----:B------:R-:W-:Y:S01]  /*0b70*/  R2UR UR40, R2 ;  /* 0x00000000022872ca */ /* 0x000fe200000e0000 */
[----:B------:R-:W-:Y:S01]  /*0b80*/  IMAD.MOV.U32 R145, RZ, RZ, RZ ;  /* 0x000000ffff917224 */ /* 0x000fe200078e00ff */
[----:B------:R-:W-:Y:S01]  /*0b90*/  ULOP3.LUT UR37, UR36, 0x1, URZ, 0xfc, !UPT ;  /* 0x0000000124257892 */ /* 0x000fe2000f8efc3f */
[----:B------:R-:W-:-:S10]  /*0ba0*/  IMAD.MOV.U32 R18, RZ, RZ, RZ ;  /* 0x000000ffff127224 */ /* 0x000fd400078e00ff */
[----:B------:R-:W-:Y:S01]  /*0bb0*/  UIADD3 UR40, UR40, 0xc400, URZ ;  /* 0x0000c40028287890 */ /* 0x000fe2000fffe03f */
[----:B0-----:R-:W-:-:S05]  /*0bc0*/  VIADD R16, R0, 0xffffff80 ;  /* 0xffffff8000107836 */ /* 0x001fca0000000000 */
[----:B------:R-:W-:Y:S02]  /*0bd0*/  SHF.R.S32.HI R0, RZ, 0x1f, R16 ;  /* 0x0000001fff007819 */ /* 0x000fe40000011410 */
[-C--:B------:R-:W-:Y:S02]  /*0be0*/  LEA.HI R8, R16, R16.reuse, RZ, 0x1 ;  /* 0x0000001010087211 */ /* 0x080fe400078f08ff */
[CC--:B------:R-:W-:Y:S02]  /*0bf0*/  LEA.HI R4, R0.reuse, R16.reuse, RZ, 0x4 ;  /* 0x0000001000047211 */ /* 0x0c0fe400078f20ff */
[----:B------:R-:W-:Y:S02]  /*0c00*/  SHF.R.S32.HI R19, RZ, 0x1, R8 ;  /* 0x00000001ff137819 */ /* 0x000fe40000011408 */
[----:B------:R-:W-:Y:S02]  /*0c10*/  SHF.R.S32.HI R7, RZ, 0x4, R4 ;  /* 0x00000004ff077819 */ /* 0x000fe40000011404 */
[----:B------:R-:W-:-:S02]  /*0c20*/  LEA.HI R3, R0, R16, RZ, 0x7 ;  /* 0x0000001000037211 */ /* 0x000fc400078f38ff */
[----:B------:R-:W-:Y:S02]  /*0c30*/  LOP3.LUT R5, R4, 0xfffffff0, RZ, 0xc0, !PT ;  /* 0xfffffff004057812 */ /* 0x000fe400078ec0ff */
[----:B------:R-:W-:Y:S02]  /*0c40*/  LEA.HI R6, R8, R19, RZ, 0x1 ;  /* 0x0000001308067211 */ /* 0x000fe400078f08ff */
[----:B------:R-:W-:Y:S01]  /*0c50*/  LEA.HI R4, R4, R7, RZ, 0x1 ;  /* 0x0000000704047211 */ /* 0x000fe200078f08ff */
[----:B------:R-:W-:Y:S01]  /*0c60*/  IMAD.IADD R5, R16, 0x1, -R5 ;  /* 0x0000000110057824 */ /* 0x000fe200078e0a05 */
[----:B------:R-:W-:Y:S02]  /*0c70*/  LOP3.LUT R12, R3, 0xffffff80, RZ, 0xc0, !PT ;  /* 0xffffff80030c7812 */ /* 0x000fe400078ec0ff */
[----:B------:R-:W-:Y:S02]  /*0c80*/  LOP3.LUT R6, R6, 0x7fffffe, RZ, 0xc0, !PT ;  /* 0x07fffffe06067812 */ /* 0x000fe400078ec0ff */
[----:B------:R-:W-:Y:S01]  /*0c90*/  LOP3.LUT R4, R4, 0x1ffffffe, RZ, 0xc0, !PT ;  /* 0x1ffffffe04047812 */ /* 0x000fe200078ec0ff */
[----:B------:R-:W-:Y:S01]  /*0ca0*/  IMAD.IADD R21, R16, 0x1, -R12 ;  /* 0x0000000110157824 */ /* 0x000fe200078e0a0c */
[CC--:B------:R-:W-:Y:S01]  /*0cb0*/  LEA.HI R9, R0.reuse, R16.reuse, RZ, 0x2 ;  /* 0x0000001000097211 */ /* 0x0c0fe200078f10ff */
[----:B------:R-:W-:Y:S01]  /*0cc0*/  IMAD.IADD R12, R19, 0x1, -R6 ;  /* 0x00000001130c7824 */ /* 0x000fe200078e0a06 */
[----:B------:R-:W-:Y:S01]  /*0cd0*/  SHF.R.S32.HI R17, RZ, 0x7, R3 ;  /* 0x00000007ff117819 */ /* 0x000fe20000011403 */
[C---:B------:R-:W-:Y:S01]  /*0ce0*/  IMAD.IADD R6, R7.reuse, 0x1, -R4 ;  /* 0x0000000107067824 */ /* 0x040fe200078e0a04 */
[----:B------:R-:W-:Y:S01]  /*0cf0*/  SHF.R.S32.HI R4, RZ, 0x1f, R5 ;  /* 0x0000001fff047819 */ /* 0x000fe20000011405 */
[----:B------:R-:W-:Y:S01]  /*0d00*/  IMAD R20, R7, 0x8, R12 ;  /* 0x0000000807147824 */ /* 0x000fe200078e020c */
[----:B------:R-:W-:Y:S01]  /*0d10*/  LEA.HI R7, R0, R16, RZ, 0x5 ;  /* 0x0000001000077211 */ /* 0x000fe200078f28ff */
[----:B------:R-:W-:Y:S01]  /*0d20*/  IMAD.SHL.U32 R3, R6, 0x8, RZ ;  /* 0x0000000806037824 */ /* 0x000fe200078e00ff */
[----:B------:R-:W-:-:S02]  /*0d30*/  LEA.HI R4, R4, R5, RZ, 0x3 ;  /* 0x0000000504047211 */ /* 0x000fc400078f18ff */
[----:B------:R-:W-:Y:S02]  /*0d40*/  SHF.R.S32.HI R13, RZ, 0x1f, R21 ;  /* 0x0000001fff0d7819 */ /* 0x000fe40000011415 */
[----:B------:R-:W-:Y:S01]  /*0d50*/  SHF.R.S32.HI R7, RZ, 0x5, R7 ;  /* 0x00000005ff077819 */ /* 0x000fe20000011407 */
[C---:B------:R-:W-:Y:S01]  /*0d60*/  IMAD.SHL.U32 R0, R4.reuse, 0x40, RZ ;  /* 0x0000004004007824 */ /* 0x040fe200078e00ff */
[----:B------:R-:W-:Y:S02]  /*0d70*/  LOP3.LUT R4, R4, 0xfffffff8, RZ, 0xc0, !PT ;  /* 0xfffffff804047812 */ /* 0x000fe400078ec0ff */
[----:B------:R-:W-:Y:S02]  /*0d80*/  LEA.HI R12, R13, R21, RZ, 0x2 ;  /* 0x000000150d0c7211 */ /* 0x000fe400078f10ff */
[----:B------:R-:W-:Y:S01]  /*0d90*/  LOP3.LUT R0, R0, 0x7ffffe00, RZ, 0xc0, !PT ;  /* 0x7ffffe0000007812 */ /* 0x000fe200078ec0ff */
[----:B------:R-:W-:Y:S01]  /*0da0*/  IMAD.IADD R4, R5, 0x1, -R4 ;  /* 0x0000000105047824 */ /* 0x000fe200078e0a04 */
[--C-:B------:R-:W-:Y:S01]  /*0db0*/  SHF.R.S32.HI R14, RZ, 0x2, R12.reuse ;  /* 0x00000002ff0e7819 */ /* 0x100fe2000001140c */
[----:B------:R-:W-:Y:S01]  /*0dc0*/  IMAD.HI R5, R17, 0x55555556, RZ ;  /* 0x5555555611057827 */ /* 0x000fe200078e02ff */
[----:B------:R-:W-:-:S02]  /*0dd0*/  SHF.R.S32.HI R15, RZ, 0x1f, R12 ;  /* 0x0000001fff0f7819 */ /* 0x000fc4000001140c */
[--C-:B------:R-:W-:Y:S01]  /*0de0*/  SHF.R.S32.HI R10, RZ, 0x2, R9.reuse ;  /* 0x00000002ff0a7819 */ /* 0x100fe20000011409 */
[----:B------:R-:W-:Y:S01]  /*0df0*/  IMAD R7, R7, 0x400, R0 ;  /* 0x0000040007077824 */ /* 0x000fe200078e0200 */
[----:B------:R-:W-:Y:S01]  /*0e00*/  LEA.HI R15, R15, R14, RZ, 0x3 ;  /* 0x0000000e0f0f7211 */ /* 0x000fe200078f18ff */
[----:B------:R-:W-:Y:S01]  /*0e10*/  IMAD.SHL.U32 R0, R4, 0x40, RZ ;  /* 0x0000004004007824 */ /* 0x000fe200078e00ff */
[----:B------:R-:W-:Y:S02]  /*0e20*/  SHF.R.S32.HI R11, RZ, 0x1f, R9 ;  /* 0x0000001fff0b7819 */ /* 0x000fe40000011409 */
[----:B------:R-:W-:Y:S02]  /*0e30*/  LOP3.LUT R15, R15, 0xfffffff8, RZ, 0xc0, !PT ;  /* 0xfffffff80f0f7812 */ /* 0x000fe400078ec0ff */
[----:B------:R-:W-:Y:S02]  /*0e40*/  LEA.HI R13, R13, R21, RZ, 0x5 ;  /* 0x000000150d0d7211 */ /* 0x000fe400078f28ff */
[----:B------:R-:W-:Y:S01]  /*0e50*/  LOP3.LUT R0, R0, 0x1c0, RZ, 0xc0, !PT ;  /* 0x000001c000007812 */ /* 0x000fe200078ec0ff */
[----:B------:R-:W-:Y:S01]  /*0e60*/  IMAD.IADD R14, R14, 0x1, -R15 ;  /* 0x000000010e0e7824 */ /* 0x000fe200078e0a0f */
[----:B------:R-:W-:-:S02]  /*0e70*/  LEA.HI R11, R11, R10, RZ, 0x2 ;  /* 0x0000000a0b0b7211 */ /* 0x000fc400078f10ff */
[----:B------:R-:W-:Y:S02]  /*0e80*/  LOP3.LUT R8, R8, 0xfffffffe, RZ, 0xc0, !PT ;  /* 0xfffffffe08087812 */ /* 0x000fe400078ec0ff */
[----:B------:R-:W-:Y:S02]  /*0e90*/  LEA.HI R5, R5, R5, RZ, 0x1 ;  /* 0x0000000505057211 */ /* 0x000fe400078f08ff */
[----:B------:R-:W-:Y:S01]  /*0ea0*/  SHF.R.S32.HI R13, RZ, 0x5, R13 ;  /* 0x00000005ff0d7819 */ /* 0x000fe2000001140d */
[----:B------:R-:W-:Y:S01]  /*0eb0*/  IMAD.IADD R8, R16, 0x1, -R8 ;  /* 0x0000000110087824 */ /* 0x000fe200078e0a08 */
[----:B------:R-:W-:Y:S01]  /*0ec0*/  LOP3.LUT R3, R0, 0x8, R3, 0xf8, !PT ;  /* 0x0000000800037812 */ /* 0x000fe200078ef803 */
[----:B------:R-:W-:Y:S01]  /*0ed0*/  IMAD R5, R5, -0x3, R17 ;  /* 0xfffffffd05057824 */ /* 0x000fe200078e0211 */
[----:B------:R-:W-:Y:S01]  /*0ee0*/  SHF.R.U32.HI R0, RZ, 0x3, R0 ;  /* 0x00000003ff007819 */ /* 0x000fe20000011600 */
[----:B------:R-:W-:Y:S01]  /*0ef0*/  IMAD R14, R13, 0x10, R14 ;  /* 0x000000100d0e7824 */ /* 0x000fe200078e020e */
[----:B------:R-:W-:Y:S01]  /*0f00*/  LOP3.LUT R11, R11, 0xfffffffc, RZ, 0xc0, !PT ;  /* 0xfffffffc0b0b7812 */ /* 0x000fe200078ec0ff */
[----:B------:R-:W-:Y:S01]  /*0f10*/  IMAD.SHL.U32 R22, R8, 0x8, RZ ;  /* 0x0000000808167824 */ /* 0x000fe200078e00ff */
[----:B------:R-:W-:-:S02]  /*0f20*/  LOP3.LUT R0, R3, R0, RZ, 0x3c, !PT ;  /* 0x0000000003007212 */ /* 0x000fc400078e3cff */
[----:B------:R-:W-:Y:S01]  /*0f30*/  R2P PR, R4, 0x6 ;  /* 0x0000000604007804 */ /* 0x000fe20000000000 */
[----:B------:R-:W-:Y:S01]  /*0f40*/  IMAD.IADD R11, R10, 0x1, -R11 ;  /* 0x000000010a0b7824 */ /* 0x000fe200078e0a0b */
[----:B------:R-:W-:Y:S01]  /*0f50*/  LOP3.LUT R9, R9, 0xfffffffc, RZ, 0xc0, !PT ;  /* 0xfffffffc09097812 */ /* 0x000fe200078ec0ff */
[----:B------:R-:W-:Y:S01]  /*0f60*/  IMAD.SHL.U32 R4, R8, 0x4, RZ ;  /* 0x0000000408047824 */ /* 0x000fe200078e00ff */
[----:B------:R-:W-:Y:S01]  /*0f70*/  LOP3.LUT R138, R12, 0x7ffffffc, RZ, 0xc0, !PT ;  /* 0x7ffffffc0c8a7812 */ /* 0x000fe200078ec0ff */
[----:B------:R-:W-:Y:S01]  /*0f80*/  IMAD R10, R5, 0x40, R14 ;  /* 0x00000040050a7824 */ /* 0x000fe200078e020e */
[----:B------:R-:W-:Y:S01]  /*0f90*/  SEL R140, R140, 0xffffffc0, !P2 ;  /* 0xffffffc08c8c7807 */ /* 0x000fe20005000000 */
[----:B------:R-:W-:Y:S01]  /*0fa0*/  IMAD.IADD R7, R7, 0x1, R0 ;  /* 0x0000000107077824 */ /* 0x000fe200078e0200 */
[----:B------:R-:W-:Y:S01]  /*0fb0*/  SHF.R.S32.HI R0, RZ, 0x1f, R19 ;  /* 0x0000001fff007819 */ /* 0x000fe20000011413 */
[C---:B------:R-:W-:Y:S01]  /*0fc0*/  VIADD R0, R4.reuse, 0x10 ;  /* 0x0000001004007836 */ /* 0x040fe20000000000 */
[----:B------:R-:W-:Y:S01]  /*0fd0*/  STL [R1+0x58], R10 ;  /* 0x0000580a01007387 */ /* 0x000fe20000100800 */
[----:B------:R-:W-:-:S02]  /*0fe0*/  VIADD R8, R4, 0x20 ;  /* 0x0000002004087836 */ /* 0x000fc40000000000 */
[----:B------:R-:W-:Y:S01]  /*0ff0*/  IMAD.SHL.U32 R11, R11, 0x40, RZ ;  /* 0x000000400b0b7824 */ /* 0x000fe200078e00ff */
[----:B------:R-:W-:Y:S01]  /*1000*/  STL [R1+0x54], RZ ;  /* 0x000054ff01007387 */ /* 0x000fe20000100800 */
[----:B------:R-:W-:Y:S01]  /*1010*/  IMAD.IADD R9, R16, 0x1, -R9 ;  /* 0x0000000110097824 */ /* 0x000fe200078e0a09 */
[----:B------:R-:W-:Y:S01]  /*1020*/  CS2R R16, SRZ ;  /* 0x0000000000107805 */ /* 0x000fe2000001ff00 */
[----:B------:R-:W-:Y:S01]  /*1030*/  VIADD R3, R4, 0x18 ;  /* 0x0000001804037836 */ /* 0x000fe20000000000 */
[----:B------:R-:W-:Y:S01]  /*1040*/  STL [R1+0x8], R4 ;  /* 0x0000080401007387 */ /* 0x000fe20000100800 */
[----:B------:R-:W-:Y:S01]  /*1050*/  LOP3.LUT R157, R11, 0xc0, RZ, 0xc0, !PT ;  /* 0x000000c00b9d7812 */ /* 0x000fe200078ec0ff */
[----:B------:R-:W-:Y:S01]  /*1060*/  IMAD R139, R7, 0x2, R2 ;  /* 0x00000002078b7824 */ /* 0x000fe200078e0202 */
[----:B------:R-:W-:Y:S01]  /*1070*/  LEA.HI R6, R9, R9, RZ, 0x1 ;  /* 0x0000000909067211 */ /* 0x000fe200078f08ff */
[----:B------:R0:W-:Y:S01]  /*1080*/  STL [R1+0x2c], R0 ;  /* 0x00002c0001007387 */ /* 0x0001e20000100800 */
[----:B------:R-:W-:Y:S01]  /*1090*/  SHF.R.U32.HI R5, RZ, 0x3, R157 ;  /* 0x00000003ff057819 */ /* 0x000fe2000001169d */
[----:B------:R-:W-:Y:S01]  /*10a0*/  VIADD R141, R139, 0x21800 ;  /* 0x000218008b8d7836 */ /* 0x000fe20000000000 */
[----:B------:R-:W-:Y:S01]  /*10b0*/  LOP3.LUT R6, R6, 0x1ffffffe, RZ, 0xc0, !PT ;  /* 0x1ffffffe06067812 */ /* 0x000fe200078ec0ff */
[----:B------:R-:W-:Y:S01]  /*10c0*/  STL [R1+0x28], R8 ;  /* 0x0000280801007387 */ /* 0x000fe20000100800 */
[----:B------:R-:W-:-:S03]  /*10d0*/  IMAD.IADD R138, R21, 0x1, -R138 ;  /* 0x00000001158a7824 */ /* 0x000fc600078e0a8a */
[----:B------:R-:W-:Y:S02]  /*10e0*/  IMAD.IADD R6, R9, 0x1, -R6 ;  /* 0x0000000109067824 */ /* 0x000fe400078e0a06 */
[----:B0-----:R-:W-:-:S05]  /*10f0*/  VIADD R0, R4, 0x8 ;  /* 0x0000000804007836 */ /* 0x001fca0000000000 */
[----:B------:R0:W-:Y:S04]  /*1100*/  STL [R1+0x30], R0 ;  /* 0x0000300001007387 */ /* 0x0001e80000100800 */
[----:B------:R1:W-:Y:S01]  /*1110*/  STL [R1+0x34], R3 ;  /* 0x0000340301007387 */ /* 0x0003e20000100800 */
[----:B0-----:R-:W-:Y:S02]  /*1120*/  VIADD R0, R4, 0x28 ;  /* 0x0000002804007836 */ /* 0x001fe40000000000 */
[----:B------:R-:W-:Y:S02]  /*1130*/  IMAD.SHL.U32 R4, R20, 0x20, RZ ;  /* 0x0000002014047824 */ /* 0x000fe400078e00ff */
[----:B-1----:R-:W-:Y:S01]  /*1140*/  VIADD R3, R139, 0x21820 ;  /* 0x000218208b037836 */ /* 0x002fe20000000000 */
[----:B------:R0:W-:Y:S01]  /*1150*/  STL [R1+0x38], R0 ;  /* 0x0000380001007387 */ /* 0x0001e20000100800 */
[----:B------:R-:W-:-:S02]  /*1160*/  @P1 VIADD R3, R141, 0xffffffe0 ;  /* 0xffffffe08d031836 */ /* 0x000fc40000000000 */
[----:B------:R-:W-:Y:S01]  /*1170*/  IMAD.IADD R141, R141, 0x1, R140 ;  /* 0x000000018d8d7824 */ /* 0x000fe200078e028c */
[----:B------:R1:W-:Y:S01]  /*1180*/  STL [R1+0x14], R4 ;  /* 0x0000140401007387 */ /* 0x0003e20000100800 */
[----:B------:R-:W-:Y:S01]  /*1190*/  IMAD.IADD R140, R140, 0x1, R3 ;  /* 0x000000018c8c7824 */ /* 0x000fe200078e0203 */
[----:B0-----:R-:W-:-:S04]  /*11a0*/  LOP3.LUT R0, R157, 0x8, R22, 0xf8, !PT ;  /* 0x000000089d007812 */ /* 0x001fc800078ef816 */
[----:B------:R-:W-:-:S05]  /*11b0*/  LOP3.LUT R0, R0, R5, RZ, 0x3c, !PT ;  /* 0x0000000500007212 */ /* 0x000fca00078e3cff */
[----:B-1----:R-:W-:Y:S02]  /*11c0*/  IMAD.IADD R4, R4, 0x1, R0 ;  /* 0x0000000104047824 */ /* 0x002fe400078e0200 */
[----:B------:R-:W-:-:S03]  /*11d0*/  IMAD R0, R6, 0x8, R10 ;  /* 0x0000000806007824 */ /* 0x000fc600078e020a */
[----:B------:R-:W-:Y:S04]  /*11e0*/  STL [R1+0x48], R4 ;  /* 0x0000480401007387 */ /* 0x000fe80000100800 */
[----:B------:R-:W-:Y:S04]  /*11f0*/  STL [R1+0x20], R3 ;  /* 0x0000200301007387 */ /* 0x000fe80000100800 */
[----:B------:R0:W-:Y:S02]  /*1200*/  STL [R1+0x40], R0 ;  /* 0x0000400001007387 */ /* 0x0001e40000100800 */
[----:B0-----:R-:W-:-:S05]  /*1210*/  VIADD R0, R3, 0x6000 ;  /* 0x0000600003007836 */ /* 0x001fca0000000000 */
[----:B------:R0:W-:Y:S02]  /*1220*/  STL [R1+0x24], R0 ;  /* 0x0000240001007387 */ /* 0x0001e40000100800 */
.L_x_1574:
[----:B------:R-:W-:Y:S05]  /*1230*/  YIELD ;  /* 0x0000000000007946 */ /* 0x000fea0003800000 */
[----:B------:R-:W-:Y:S01]  /*1240*/  ULDC.64 UR4, c[0x0][0xa28] ;  /* 0x00028a0000047ab9 */ /* 0x000fe20000000a00 */
[----:B0--34-:R-:W1:Y:S01]  /*1250*/  LDC.64 R6, c[0x0][0xa08] ;  /* 0x00028200ff067b82 */ /* 0x019e620000000a00 */
[----:B------:R-:W-:Y:S01]  /*1260*/  ISETP.NE.U32.AND P1, PT, RZ, UR4, PT ;  /* 0x00000004ff007c0c */ /* 0x000fe2000bf25070 */
[----:B0-----:R-:W-:Y:S02]  /*1270*/  IMAD.MOV.U32 R0, RZ, RZ, RZ ;  /* 0x000000ffff007224 */ /* 0x001fe400078e00ff */
[----:B------:R-:W-:Y:S01]  /*1280*/  IMAD.MOV.U32 R70, RZ, RZ, RZ ;  /* 0x000000ffff467224 */ /* 0x000fe200078e00ff */
[----:B------:R-:W-:Y:S01]  /*1290*/  ISETP.NE.AND.EX P1, PT, RZ, UR5, PT, P1 ;  /* 0x00000005ff007c0c */ /* 0x000fe2000bf25310 */
[----:B------:R-:W-:-:S02]  /*12a0*/  ULDC.64 UR4, c[0x0][0xa18] ;  /* 0x0002860000047ab9 */ /* 0x000fc40000000a00 */
[----:B------:R-:W-:-:S04]  /*12b0*/  ISETP.NE.U32.AND P2, PT, RZ, UR4, PT ;  /* 0x00000004ff007c0c */ /* 0x000fc8000bf45070 */
[----:B------:R-:W-:Y:S01]  /*12c0*/  ISETP.NE.AND.EX P2, PT, RZ, UR5, PT, P2 ;  /* 0x00000005ff007c0c */ /* 0x000fe2000bf45320 */
[----:B------:R-:W-:Y:S02]  /*12d0*/  ULDC.64 UR4, c[0x0][0xa08] ;  /* 0x0002820000047ab9 */ /* 0x000fe40000000a00 */
[----:B------:R-:W-:-:S03]  /*12e0*/  ISETP.NE.U32.AND P0, PT, RZ, UR4, PT ;  /* 0x00000004ff007c0c */ /* 0x000fc6000bf05070 */
[----:B------:R-:W0:Y:S01]  /*12f0*/  @P1 LDC.64 R4, c[0x0][0xa28] ;  /* 0x00028a00ff041b82 */ /* 0x000e220000000a00 */
[----:B------:R-:W-:Y:S01]  /*1300*/  ISETP.NE.AND.EX P0, PT, RZ, UR5, PT, P0 ;  /* 0x00000005ff007c0c */ /* 0x000fe2000bf05300 */
[----:B-1----:R-:W-:-:S06]  /*1310*/  IMAD.WIDE R10, R75, 0x4, R6 ;  /* 0x000000044b0a7825 */ /* 0x002fcc00078e0206 */
[----:B------:R-:W1:Y:S01]  /*1320*/  @P2 LDC.64 R8, c[0x0][0xa18] ;  /* 0x00028600ff082b82 */ /* 0x000e620000000a00 */
[----:B------:R-:W-:Y:S02]  /*1330*/  ULDC UR4, c[0x0][0x288] ;  /* 0x0000a20000047ab9 */ /* 0x000fe40000000800 */
[----:B------:R-:W-:Y:S01]  /*1340*/  IMAD.U32 R136, RZ, RZ, UR4 ;  /* 0x00000004ff887e24 */ /* 0x000fe2000f8e00ff */
[----:B------:R-:W-:Y:S02]  /*1350*/  ULDC.64 UR4, c[0x0][0x418] ;  /* 0x0001060000047ab9 */ /* 0x000fe40000000a00 */
[----:B--2---:R2:W5:Y:S01]  /*1360*/  @P0 LDG.E R70, desc[UR38][R10.64] ;  /* 0x000000260a460981 */ /* 0x004562000c1e1900 */
[----:B0-----:R-:W-:-:S05]  /*1370*/  @P1 IMAD.WIDE R4, R75, 0x4, R4 ;  /* 0x000000044b041825 */ /* 0x001fca00078e0204 */
[----:B------:R2:W5:Y:S01]  /*1380*/  @P1 LDG.E R0, desc[UR38][R4.64] ;  /* 0x0000002604001981 */ /* 0x000562000c1e1900 */
[----:B-1----:R-:W-:-:S05]  /*1390*/  @P2 IMAD.WIDE R6, R75, 0x4, R8 ;  /* 0x000000044b062825 */ /* 0x002fca00078e0208 */
        /* <DEDUP_REMOVED lines=9> */
[----:B------:R-:W-:Y:S01]  /*1430*/  IMAD.U32 R27, RZ, RZ, UR4 ;  /* 0x00000004ff1b7e24 */ /* 0x000fe2000f8e00ff */
[----:B--2---:R-:W-:Y:S06]  /*1440*/  @P2 BRA `(.L_x_1370) ;  /* 0x0000000000242947 */ /* 0x004fec0003800000 */
        /* <DEDUP_REMOVED lines=8> */
[----:B--2---:R-:W-:-:S07]  /*14d0*/  IMAD.IADD R136, R3, 0x1, -R136 ;  /* 0x0000000103887824 */ /* 0x004fce00078e0a88 */
.L_x_1370:
[----:B------:R-:W-:Y:S01]  /*14e0*/  ULDC.64 UR4, c[0x0][0xa20] ;  /* 0x0002880000047ab9 */ /* 0x000fe20000000a00 */
[----:B------:R0:W-:Y:S01]  /*14f0*/  STL [R1+0x4c], R74 ;  /* 0x00004c4a01007387 */ /* 0x0001e20000100800 */
[----:B------:R-:W-:-:S03]  /*1500*/  ISETP.NE.U32.AND P1, PT, RZ, UR4, PT ;  /* 0x00000004ff007c0c */ /* 0x000fc6000bf25070 */
[----:B------:R0:W-:Y:S01]  /*1510*/  STL [R1+0x50], R75 ;  /* 0x0000504b01007387 */ /* 0x0001e20000100800 */
[----:B------:R-:W-:-:S13]  /*1520*/  ISETP.NE.AND.EX P1, PT, RZ, UR5, PT, P1 ;  /* 0x00000005ff007c0c */ /* 0x000fda000bf25310 */
[----:B0-----:R-:W-:Y:S05]  /*1530*/  @!P1 BRA `(.L_x_1371) ;  /* 0x0000000000109947 */ /* 0x001fea0003800000 */
[----:B------:R-:W0:Y:S02]  /*1540*/  LDC.64 R4, c[0x0][0xa20] ;  /* 0x00028800ff047b82 */ /* 0x000e240000000a00 */
[----:B0-----:R-:W-:-:S05]  /*1550*/  IMAD.WIDE R4, R75, 0x4, R4 ;  /* 0x000000044b047825 */ /* 0x001fca00078e0204 */
[----:B------:R0:W5:Y:S01]  /*1560*/  LDG.E R27, desc[UR38][R4.64] ;  /* 0x00000026041b7981 */ /* 0x000162000c1e1900 */
[----:B------:R-:W-:Y:S05]  /*1570*/  BRA `(.L_x_1372) ;  /* 0x0000000000107947 */ /* 0x000fea0003800000 */
.L_x_1371:
[----:B------:R-:W-:Y:S05]  /*1580*/  @!P0 BRA `(.L_x_1372) ;  /* 0x00000000000c8947 */ /* 0x000fea0003800000 */
[----:B------:R-:W2:Y:S04]  /*1590*/  LDG.E R4, desc[UR38][R10.64] ;  /* 0x000000260a047981 */ /* 0x000ea8000c1e1900 */
[----:B------:R-:W2:Y:S02]  /*15a0*/  LDG.E R27, desc[UR38][R10.64+0x4] ;  /* 0x000004260a1b7981 */ /* 0x000ea4000c1e1900 */
[----:B--2---:R-:W-:-:S07]  /*15b0*/  IMAD.IADD R27, R27, 0x1, -R4 ;  /* 0x000000011b1b7824 */ /* 0x004fce00078e0a04 */
.L_x_1372:
[----:B------:R-:W-:Y:S01]  /*15c0*/  ULDC.64 UR4, c[0x0][0xa10] ;  /* 0x0002840000047ab9 */ /* 0x000fe20000000a00 */
[----:B0-----:R-:W0:Y:S01]  /*15d0*/  LDC R4, c[0x0][0x448] ;  /* 0x00011200ff047b82 */ /* 0x001e220000000800 */
[----:B------:R-:W-:-:S04]  /*15e0*/  ISETP.NE.U32.AND P0, PT, RZ, UR4, PT ;  /* 0x00000004ff007c0c */ /* 0x000fc8000bf05070 */
[----:B------:R-:W-:Y:S01]  /*15f0*/  ISETP.NE.AND.EX P0, PT, RZ, UR5, PT, P0 ;  /* 0x00000005ff007c0c */ /* 0x000fe2000bf05300 */
[----:B------:R-:W-:Y:S02]  /*1600*/  ULDC.64 UR4, c[0x0][0xa30] ;  /* 0x00028c0000047ab9 */ /* 0x000fe40000000a00 */
[----:B------:R-:W-:-:S04]  /*1610*/  ISETP.NE.U32.AND P1, PT, RZ, UR4, PT ;  /* 0x00000004ff007c0c */ /* 0x000fc8000bf25070 */
[----:B------:R-:W-:-:S06]  /*1620*/  ISETP.NE.AND.EX P1, PT, RZ, UR5, PT, P1 ;  /* 0x00000005ff007c0c */ /* 0x000fcc000bf25310 */
[----:B------:R-:W1:Y:S08]  /*1630*/  @P0 LDC.64 R6, c[0x0][0xa10] ;  /* 0x00028400ff060b82 */ /* 0x000e700000000a00 */
[----:B------:R-:W2:Y:S01]  /*1640*/  @P1 LDC.64 R8, c[0x0][0xa30] ;  /* 0x00028c00ff081b82 */ /* 0x000ea20000000a00 */
[----:B-1----:R-:W-:-:S05]  /*1650*/  @P0 IMAD.WIDE R6, R75, 0x4, R6 ;  /* 0x000000044b060825 */ /* 0x002fca00078e0206 */
[----:B------:R-:W3:Y:S04]  /*1660*/  @P0 LDG.E R3, desc[UR38][R6.64] ;  /* 0x0000002606030981 */ /* 0x000ee8000c1e1900 */
[----:B------:R1:W3:Y:S01]  /*1670*/  @P0 LDG.E R10, desc[UR38][R6.64+0x4] ;  /* 0x00000426060a0981 */ /* 0x0002e2000c1e1900 */
[----:B-----5:R-:W-:Y:S02]  /*1680*/  IMAD.MOV.U32 R106, RZ, RZ, R27 ;  /* 0x000000ffff6a7224 */ /* 0x020fe400078e001b */
[----:B--2---:R-:W-:-:S05]  /*1690*/  @P1 IMAD.WIDE R8, R75, 0x4, R8 ;  /* 0x000000044b081825 */ /* 0x004fca00078e0208 */
[----:B------:R2:W5:Y:S01]  /*16a0*/  @P1 LDG.E R106, desc[UR38][R8.64] ;  /* 0x00000026086a1981 */ /* 0x000562000c1e1900 */
[----:B0-----:R-:W-:Y:S01]  /*16b0*/  ISETP.NE.AND P1, PT, R4, 0x1, PT ;  /* 0x000000010400780c */ /* 0x001fe20003f25270 */
[----:B------:R-:W-:Y:S01]  /*16c0*/  IMAD R14, R73, 0xc0, RZ ;  /* 0x000000c0490e7824 */ /* 0x000fe200078e02ff */
[----:B------:R-:W0:Y:S01]  /*16d0*/  LDC.64 R4, c[0x0][0x9e0] ;  /* 0x00027800ff047b82 */ /* 0x000e220000000a00 */
[----:B------:R-:W-:Y:S02]  /*16e0*/  IMAD.IADD R13, R27, 0x1, -R0 ;  /* 0x000000011b0d7824 */ /* 0x000fe400078e0a00 */
[----:B------:R-:W-:Y:S01]  /*16f0*/  VIADD R0, R14, 0xbf ;  /* 0x000000bf0e007836 */ /* 0x000fe20000000000 */
[----:B------:R4:W-:Y:S03]  /*1700*/  STL [R1+0x18], R14 ;  /* 0x0000180e01007387 */ /* 0x0009e60000100800 */
[----:B-1----:R-:W-:-:S04]  /*1710*/  IMAD.MOV.U32 R7, RZ, RZ, R0 ;  /* 0x000000ffff077224 */ /* 0x002fc800078e0000 */
[----:B------:R-:W1:Y:S08]  /*1720*/  @P1 LDC R11, c[0x0][0x44c] ;  /* 0x00011300ff0b1b82 */ /* 0x000e700000000800 */
[----:B------:R-:W2:Y:S01]  /*1730*/  @P1 LDC R12, c[0x0][0x450] ;  /* 0x00011400ff0c1b82 */ /* 0x000ea20000000800 */
[----:B0-----:R-:W-:Y:S01]  /*1740*/  ISETP.GE.AND P2, PT, R5, 0x1, PT ;  /* 0x000000010500780c */ /* 0x001fe20003f46270 */
[----:B---3--:R-:W-:-:S02]  /*1750*/  @P0 IMAD.IADD R24, R10, 0x1, -R3 ;  /* 0x000000010a180824 */ /* 0x008fc400078e0a03 */
[----:B-1----:R-:W-:-:S04]  /*1760*/  @P1 IMAD.HI.U32 R3, R0, R11, RZ ;  /* 0x0000000b00031227 */ /* 0x002fc800078e00ff */
[----:B------:R-:W-:Y:S01]  /*1770*/  IMAD.IADD R137, R13, 0x1, R24 ;  /* 0x000000010d897824 */ /* 0x000fe200078e0218 */
[----:B--2---:R-:W-:-:S03]  /*1780*/  @P1 SHF.R.U32.HI R7, RZ, R12, R3 ;  /* 0x0000000cff071219 */ /* 0x004fc60000011603 */
[C---:B------:R-:W-:Y:S01]  /*1790*/  VIADD R0, R137.reuse, 0x7f ;  /* 0x0000007f89007836 */ /* 0x040fe20000000000 */
[----:B------:R-:W-:-:S04]  /*17a0*/  IADD3 R112, R137, 0x1, -R136 ;  /* 0x0000000189707810 */ /* 0x000fc80007ffe888 */
[----:B------:R-:W-:Y:S01]  /*17b0*/  SHF.R.S32.HI R3, RZ, 0x1f, R0 ;  /* 0x0000001fff037819 */ /* 0x000fe20000011400 */
[----:B------:R-:W-:-:S03]  /*17c0*/  IMAD.IADD R9, R112, 0x1, R7 ;  /* 0x0000000170097824 */ /* 0x000fc600078e0207 */
[----:B------:R-:W-:Y:S01]  /*17d0*/  LEA.HI R3, R3, R0, RZ, 0x7 ;  /* 0x0000000003037211 */ /* 0x000fe200078f38ff */
[----:B------:R-:W-:-:S03]  /*17e0*/  IMAD.IADD R4, R9, 0x1, R4 ;  /* 0x0000000109047824 */ /* 0x000fc600078e0204 */
[----:B------:R-:W-:Y:S01]  /*17f0*/  SHF.R.S32.HI R113, RZ, 0x7, R3 ;  /* 0x00000007ff717819 */ /* 0x000fe20000011403 */
[----:B----4-:R-:W-:Y:S06]  /*1800*/  @!P2 BRA `(.L_x_1373) ;  /* 0x000000000048a947 */ /* 0x010fec0003800000 */
        /* <DEDUP_REMOVED lines=11> */
.L_x_1375:
[----:B------:R-:W-:-:S13]  /*18c0*/  ISETP.NE.AND P0, PT, R5, 0x1, PT ;  /* 0x000000010500780c */ /* 0x000fda0003f05270 */
[----:B------:R-:W0:Y:S02]  /*18d0*/  @P0 LDC.64 R6, c[0x0][0x9e8] ;  /* 0x00027a00ff060b82 */ /* 0x000e240000000a00 */
[----:B0-----:R-:W-:-:S05]  /*18e0*/  @P0 IMAD.HI.U32 R6, R0, R6, RZ ;  /* 0x0000000600060227 */ /* 0x001fca00078e00ff */
[----:B------:R-:W-:-:S07]  /*18f0*/  @P0 SHF.R.U32.HI R0, RZ, R7, R6 ;  /* 0x00000007ff000219 */ /* 0x000fce0000011606 */
.L_x_1376:
[----:B------:R-:W-:Y:S05]  /*1900*/  BSYNC B0 ;  /* 0x0000000000007941 */ /* 0x000fea0003800000 */
.L_x_1374:
[----:B------:R-:W-:-:S05]  /*1910*/  IMAD R3, R0, R5, R5 ;  /* 0x0000000500037224 */ /* 0x000fca00078e0205 */
[----:B------:R-:W-:-:S07]  /*1920*/  VIMNMX R4, R4, R3, PT ;  /* 0x0000000304047248 */ /* 0x000fce0003fe0100 */
.L_x_1373:
[----:B------:R-:W0:Y:S01]  /*1930*/  @P1 LDC R0, c[0x0][0x44c] ;  /* 0x00011300ff001b82 */ /* 0x000e220000000800 */
[----:B------:R-:W-:Y:S01]  /*1940*/  IMAD.MOV.U32 R3, RZ, RZ, R14 ;  /* 0x000000ffff037224 */ /* 0x000fe200078e000e */
[----:B------:R-:W-:Y:S01]  /*1950*/  ULDC UR4, c[0x0][0x9dc] ;  /* 0x0002770000047ab9 */ /* 0x000fe20000000800 */
[----:B------:R-:W-:-:S05]  /*1960*/  IMAD.IADD R114, R137, 0x1, -R136 ;  /* 0x0000000189727824 */ /* 0x000fca00078e0a88 */
[----:B------:R-:W1:Y:S01]  /*1970*/  @P1 LDC R7, c[0x0][0x450] ;  /* 0x00011400ff071b82 */ /* 0x000e620000000800 */
[----:B0-----:R-:W-:-:S05]  /*1980*/  @P1 IMAD.HI.U32 R0, R14, R0, RZ ;  /* 0x000000000e001227 */ /* 0x001fca00078e00ff */
[----:B-1----:R-:W-:-:S05]  /*1990*/  @P1 SHF.R.U32.HI R3, RZ, R7, R0 ;  /* 0x00000007ff031219 */ /* 0x002fca0000011600 */
[----:B------:R-:W-:-:S04]  /*19a0*/  IMAD.IADD R0, R114, 0x1, R3 ;  /* 0x0000000172007824 */ /* 0x000fc800078e0203 */
[----:B------:R-:W-:Y:S01]  /*19b0*/  VIADD R3, R0, -UR4 ;  /* 0x8000000400037c36 */ /* 0x000fe20008000000 */
[----:B------:R-:W-:Y:S06]  /*19c0*/  @!P2 BRA `(.L_x_1377) ;  /* 0x000000000044a947 */ /* 0x000fec0003800000 */
[----:B------:R-:W-:Y:S01]  /*19d0*/  ISETP.GT.AND P0, PT, R0, -0x1, PT ;  /* 0xffffffff0000780c */ /* 0x000fe20003f04270 */
[----:B------:R-:W-:-:S12]  /*19e0*/  BSSY B0, `(.L_x_1378) ;  /* 0x000000d000007945 */ /* 0x000fd80003800000 */
        /* <DEDUP_REMOVED lines=8> */
.L_x_1379:
[----:B------:R-:W-:-:S13]  /*1a70*/  ISETP.NE.AND P0, PT, R5, 0x1, PT ;  /* 0x000000010500780c */ /* 0x000fda0003f05270 */
[----:B------:R-:W0:Y:S02]  /*1a80*/  @P0 LDC.64 R6, c[0x0][0x9e8] ;  /* 0x00027a00ff060b82 */ /* 0x000e240000000a00 */
[----:B0-----:R-:W-:-:S05]  /*1a90*/  @P0 IMAD.HI.U32 R6, R0, R6, RZ ;  /* 0x0000000600060227 */ /* 0x001fca00078e00ff */
[----:B------:R-:W-:-:S07]  /*1aa0*/  @P0 SHF.R.U32.HI R0, RZ, R7, R6 ;  /* 0x00000007ff000219 */ /* 0x000fce0000011606 */
.L_x_1380:
[----:B------:R-:W-:Y:S05]  /*1ab0*/  BSYNC B0 ;  /* 0x0000000000007941 */ /* 0x000fea0003800000 */
.L_x_1378:
[----:B------:R-:W-:-:S05]  /*1ac0*/  IMAD R0, R0, R5, RZ ;  /* 0x0000000500007224 */ /* 0x000fca00078e02ff */
[----:B------:R-:W-:-:S07]  /*1ad0*/  VIMNMX R3, R3, R0, !PT ;  /* 0x0000000003037248 */ /* 0x000fce0007fe0100 */
.L_x_1377:
[----:B------:R-:W-:Y:S01]  /*1ae0*/  VIADD R4, R4, 0x7f ;  /* 0x0000007f04047836 */ /* 0x000fe20000000000 */
[----:B------:R-:W-:-:S04]  /*1af0*/  SHF.R.S32.HI R0, RZ, 0x1f, R3 ;  /* 0x0000001fff007819 */ /* 0x000fc80000011403 */
[----:B------:R-:W-:Y:S02]  /*1b00*/  SHF.R.S32.HI R5, RZ, 0x1f, R4 ;  /* 0x0000001fff057819 */ /* 0x000fe40000011404 */
[----:B------:R-:W-:Y:S02]  /*1b10*/  LEA.HI R0, R0, R3, RZ, 0x7 ;  /* 0x0000000300007211 */ /* 0x000fe400078f38ff */
[----:B------:R-:W-:Y:S02]  /*1b20*/  LEA.HI R5, R5, R4, RZ, 0x7 ;  /* 0x0000000405057211 */ /* 0x000fe400078f38ff */
[----:B------:R-:W-:Y:S02]  /*1b30*/  SHF.R.S32.HI R3, RZ, 0x7, R0 ;  /* 0x00000007ff037819 */ /* 0x000fe40000011400 */
[----:B------:R-:W-:Y:S02]  /*1b40*/  SHF.R.S32.HI R0, RZ, 0x7, R5 ;  /* 0x00000007ff007819 */ /* 0x000fe40000011405 */
[----:B------:R-:W-:-:S02]  /*1b50*/  VIMNMX R3, RZ, R3, !PT ;  /* 0x00000003ff037248 */ /* 0x000fc40007fe0100 */
[----:B------:R-:W-:-:S03]  /*1b60*/  VIMNMX R0, R113, R0, PT ;  /* 0x0000000071007248 */ /* 0x000fc60003fe0100 */
[--C-:B------:R-:W-:Y:S02]  /*1b70*/  IMAD R3, R3, 0x80, -R13.reuse ;  /* 0x0000008003037824 */ /* 0x100fe400078e0a0d */
[----:B------:R-:W-:-:S03]  /*1b80*/  IMAD R5, R0, 0x80, -R13 ;  /* 0x0000008000057824 */ /* 0x000fc600078e0a0d */
[----:B------:R-:W-:Y:S02]  /*1b90*/  VIMNMX R3, RZ, R3, !PT ;  /* 0x00000003ff037248 */ /* 0x000fe40007fe0100 */
[----:B------:R-:W-:Y:S02]  /*1ba0*/  VIMNMX R0, R5, R24, PT ;  /* 0x0000001805007248 */ /* 0x000fe40003fe0100 */
[----:B------:R-:W-:Y:S02]  /*1bb0*/  SHF.R.U32.HI R83, RZ, 0x7, R3 ;  /* 0x00000007ff537819 */ /* 0x000fe40000011603 */
[----:B------:R-:W-:-:S03]  /*1bc0*/  ISETP.GT.AND P0, PT, R0, R3, PT ;  /* 0x000000030000720c */ /* 0x000fc60003f04270 */
[----:B------:R-:W-:-:S10]  /*1bd0*/  IMAD.MOV.U32 R25, RZ, RZ, R83 ;  /* 0x000000ffff197224 */ /* 0x000fd400078e0053 */
[----:B------:R-:W-:-:S05]  /*1be0*/  @P0 VIADD R0, R0, 0x7f ;  /* 0x0000007f00000836 */ /* 0x000fca0000000000 */
[----:B------:R-:W-:-:S04]  /*1bf0*/  @P0 SHF.R.S32.HI R3, RZ, 0x1f, R0 ;  /* 0x0000001fff030819 */ /* 0x000fc80000011400 */
[----:B------:R-:W-:-:S04]  /*1c00*/  @P0 LEA.HI R3, R3, R0, RZ, 0x7 ;  /* 0x0000000003030211 */ /* 0x000fc800078f38ff */
[----:B------:R-:W-:Y:S02]  /*1c10*/  @P0 SHF.R.S32.HI R25, RZ, 0x7, R3 ;  /* 0x00000007ff190819 */ /* 0x000fe40000011403 */
[----:B------:R-:W-:Y:S02]  /*1c20*/  PLOP3.LUT P0, PT, PT, PT, PT, 0x80, 0x0 ;  /* 0x000000000000781c */ /* 0x000fe40003f0f070 */
[----:B------:R-:W-:-:S13]  /*1c30*/  ISETP.GT.AND P1, PT, R25, R83, PT ;  /* 0x000000531900720c */ /* 0x000fda0003f24270 */
[----:B------:R-:W-:Y:S05]  /*1c40*/  @!P1 BRA `(.L_x_1381) ;  /* 0x0000005000449947 */ /* 0x000fea0003800000 */
        /* <DEDUP_REMOVED lines=20> */
.L_x_1383:
[----:B------:R-:W-:Y:S05]  /*1d90*/  BSYNC B6 ;  /* 0x0000000000067941 */ /* 0x000fea0003800000 */
.L_x_1382:
        /* <DEDUP_REMOVED lines=20> */
.L_x_1385:
[----:B------:R-:W-:Y:S05]  /*1ee0*/  BSYNC B6 ;  /* 0x0000000000067941 */ /* 0x000fea0003800000 */
.L_x_1384:
[----:B------:R-:W2:Y:S01]  /*1ef0*/  LDL.64 R36, [R1+0x8] ;  /* 0x0000080001247983 */ /* 0x000ea20000100a00 */
[----:B------:R-:W-:Y:S01]  /*1f00*/  ULDC.64 UR4, c[0x0][0x9f8] ;  /* 0x00027e0000047ab9 */ /* 0x000fe20000000a00 */
[----:B------:R-:W0:Y:S01]  /*1f10*/  LDC.64 R10, c[0x0][0x300] ;  /* 0x0000c000ff0a7b82 */ /* 0x000e220000000a00 */
[----:B------:R-:W-:Y:S01]  /*1f20*/  ISETP.NE.U32.AND P0, PT, RZ, UR4, PT ;  /* 0x00000004ff007c0c */ /* 0x000fe2000bf05070 */
[----:B------:R-:W2:Y:S01]  /*1f30*/  LDL.64 R30, [R1+0x8] ;  /* 0x00000800011e7983 */ /* 0x000ea20000100a00 */
[----:B------:R-:W-:Y:S01]  /*1f40*/  IMAD.IADD R70, R70, 0x1, R27 ;  /* 0x0000000146467824 */ /* 0x000fe200078e021b */
[----:B------:R-:W-:Y:S01]  /*1f50*/  ULDC.64 UR6, c[0x0][0xa08] ;  /* 0x0002820000067ab9 */ /* 0x000fe20000000a00 */
[----:B------:R-:W-:Y:S01]  /*1f60*/  ISETP.NE.AND.EX P0, PT, RZ, UR5, PT, P0 ;  /* 0x00000005ff007c0c */ /* 0x000fe2000bf05300 */
[----:B------:R-:W3:Y:S01]  /*1f70*/  LDL.LU R28, [R1] ;  /* 0x00000000011c7983 */ /* 0x000ee20000300800 */
[----:B------:R-:W-:Y:S01]  /*1f80*/  SHF.R.S32.HI R8, RZ, 0x1f, R74 ;  /* 0x0000001fff087819 */ /* 0x000fe2000001144a */
[----:B------:R-:W-:Y:S01]  /*1f90*/  ULDC.64 UR4, c[0x0][0x308] ;  /* 0x0000c20000047ab9 */ /* 0x000fe20000000a00 */
[----:B------:R-:W1:Y:S01]  /*1fa0*/  S2R R20, SR_TID.X ;  /* 0x0000000000147919 */ /* 0x000e620000002100 */
[----:B------:R-:W-:Y:S01]  /*1fb0*/  SHF.R.S32.HI R23, RZ, 0x1f, R22 ;  /* 0x0000001fff177819 */ /* 0x000fe20000011416 */
[----:B------:R-:W4:Y:S08]  /*1fc0*/  LDC R35, c[0x0][0x3f4] ;  /* 0x0000fd00ff237b82 */ /* 0x000f300000000800 */
[----:B------:R-:W1:Y:S02]  /*1fd0*/  @P0 LDC.64 R4, c[0x0][0x9f8] ;  /* 0x00027e00ff040b82 */ /* 0x000e640000000a00 */
[----:B-1----:R-:W-:-:S05]  /*1fe0*/  @P0 IMAD.WIDE R4, R75, 0x4, R4 ;  /* 0x000000044b040825 */ /* 0x002fca00078e0204 */
[----:B------:R1:W4:Y:S01]  /*1ff0*/  @P0 LDG.E R75, desc[UR38][R4.64] ;  /* 0x00000026044b0981 */ /* 0x000322000c1e1900 */
[----:B------:R-:W-:Y:S01]  /*2000*/  VIADD R20, R20, 0xffffff80 ;  /* 0xffffff8014147836 */ /* 0x000fe20000000000 */
[----:B------:R-:W-:Y:S01]  /*2010*/  SHF.R.S32.HI R13, RZ, 0x1f, R70 ;  /* 0x0000001fff0d7819 */ /* 0x000fe20000011446 */
[CC--:B0-----:R-:W-:Y:S01]  /*2020*/  IMAD.WIDE.U32 R6, R70.reuse, R10.reuse, RZ ;  /* 0x0000000a46067225 */ /* 0x0c1fe200078e00ff */
[----:B------:R-:W-:Y:S02]  /*2030*/  ISETP.NE.U32.AND P0, PT, RZ, UR6, PT ;  /* 0x00000006ff007c0c */ /* 0x000fe4000bf05070 */
[----:B------:R-:W-:Y:S01]  /*2040*/  SHF.R.S32.HI R9, RZ, 0x1f, R20 ;  /* 0x0000001fff097819 */ /* 0x000fe20000011414 */
[----:B------:R-:W-:Y:S01]  /*2050*/  IMAD R0, R13, R10, RZ ;  /* 0x0000000a0d007224 */ /* 0x000fe200078e02ff */
[----:B------:R-:W-:Y:S02]  /*2060*/  ISETP.NE.AND.EX P0, PT, RZ, UR7, PT, P0 ;  /* 0x00000007ff007c0c */ /* 0x000fe4000bf05300 */
[----:B------:R-:W-:Y:S01]  /*2070*/  LEA.HI R9, R9, R20, RZ, 0x2 ;  /* 0x0000001409097211 */ /* 0x000fe200078f10ff */
[----:B------:R-:W-:Y:S01]  /*2080*/  IMAD R3, R70, R11, R0 ;  /* 0x0000000b46037224 */ /* 0x000fe200078e0200 */
[----:B------:R-:W0:Y:S02]  /*2090*/  S2R R20, SR_TID.X ;  /* 0x0000000000147919 */ /* 0x000e240000002100 */
[----:B------:R-:W-:Y:S01]  /*20a0*/  SHF.R.S32.HI R82, RZ, 0x2, R9 ;  /* 0x00000002ff527819 */ /* 0x000fe20000011409 */
[----:B------:R-:W-:Y:S01]  /*20b0*/  IMAD.IADD R7, R7, 0x1, R3 ;  /* 0x0000000107077824 */ /* 0x000fe200078e0203 */
[----:B------:R-:W-:Y:S01]  /*20c0*/  SHF.R.S32.HI R9, RZ, 0x1f, R9 ;  /* 0x0000001fff097819 */ /* 0x000fe20000011409 */
[----:B------:R-:W-:-:S02]  /*20d0*/  IMAD R3, R8, UR4, RZ ;  /* 0x0000000408037c24 */ /* 0x000fc4000f8e02ff */
[----:B-1----:R-:W-:-:S04]  /*20e0*/  IMAD.WIDE.U32 R4, R74, UR4, R6 ;  /* 0x000000044a047c25 */ /* 0x002fc8000f8e0006 */
[----:B--2---:R-:W-:Y:S01]  /*20f0*/  IMAD.MOV.U32 R30, RZ, RZ, R36 ;  /* 0x000000ffff1e7224 */ /* 0x004fe200078e0024 */
[----:B0-----:R-:W-:Y:S01]  /*2100*/  SHF.R.U32.HI R34, RZ, 0x7, R20 ;  /* 0x00000007ff227819 */ /* 0x001fe20000011614 */
[----:B------:R-:W-:Y:S01]  /*2110*/  IMAD R3, R74, UR5, R3 ;  /* 0x000000054a037c24 */ /* 0x000fe2000f8e0203 */
[----:B------:R-:W-:Y:S01]  /*2120*/  ULDC.64 UR4, c[0x0][0x310] ;  /* 0x0000c40000047ab9 */ /* 0x000fe20000000a00 */
[----:B------:R-:W-:Y:S01]  /*2130*/  LEA.HI R9, R9, R82, RZ, 0x2 ;  /* 0x0000005209097211 */ /* 0x000fe200078f10ff */
[----:B------:R-:W0:Y:S01]  /*2140*/  LDC.64 R6, c[0x0][0x408] ;  /* 0x00010200ff067b82 */ /* 0x000e220000000a00 */
[----:B------:R-:W-:Y:S01]  /*2150*/  SHF.R.S32.HI R31, RZ, 0x1f, R30 ;  /* 0x0000001fff1f7819 */ /* 0x000fe2000001141e */
[----:B------:R-:W-:-:S04]  /*2160*/  IMAD.IADD R5, R5, 0x1, R3 ;  /* 0x0000000105057824 */ /* 0x000fc800078e0203 */
[----:B------:R1:W-:Y:S04]  /*2170*/  STL [R1+0xc], R31 ;  /* 0x00000c1f01007387 */ /* 0x0003e80000100800 */
[----:B------:R-:W2:Y:S01]  /*2180*/  LDL R36, [R1+0x14] ;  /* 0x0000140001247983 */ /* 0x000ea20000100800 */
[----:B------:R-:W-:Y:S02]  /*2190*/  ISETP.NE.AND P6, PT, R34, 0x1, PT ;  /* 0x000000012200780c */ /* 0x000fe40003fc5270 */
[----:B------:R-:W-:Y:S02]  /*21a0*/  LOP3.LUT R9, R9, 0xfffffffc, RZ, 0xc0, !PT ;  /* 0xfffffffc09097812 */ /* 0x000fe400078ec0ff */
[----:B------:R-:W-:-:S03]  /*21b0*/  SHF.R.S32.HI R32, RZ, 0x1f, R19 ;  /* 0x0000001fff207819 */ /* 0x000fc60000011413 */
[----:B------:R-:W-:Y:S01]  /*21c0*/  IMAD.IADD R82, R82, 0x1, -R9 ;  /* 0x0000000152527824 */ /* 0x000fe200078e0a09 */
[----:B----4-:R-:W-:Y:S02]  /*21d0*/  SHF.R.S32.HI R0, RZ, 0x1f, R75 ;  /* 0x0000001fff007819 */ /* 0x010fe4000001144b */
[----:B------:R-:W-:Y:S02]  /*21e0*/  SEL R75, R75, RZ, !P0 ;  /* 0x000000ff4b4b7207 */ /* 0x000fe40004000000 */
[----:B------:R-:W-:-:S05]  /*21f0*/  SEL R15, R0, RZ, !P0 ;  /* 0x000000ff000f7207 */ /* 0x000fca0004000000 */
[----:B------:R-:W-:Y:S02]  /*2200*/  IMAD R0, R15, UR4, RZ ;  /* 0x000000040f007c24 */ /* 0x000fe4000f8e02ff */
[----:B------:R-:W-:-:S04]  /*2210*/  IMAD.WIDE.U32 R20, R75, UR4, R4 ;  /* 0x000000044b147c25 */ /* 0x000fc8000f8e0004 */
[----:B------:R-:W-:Y:S01]  /*2220*/  IMAD R3, R75, UR5, R0 ;  /* 0x000000054b037c24 */ /* 0x000fe2000f8e0200 */
[----:B------:R-:W-:Y:S05]  /*2230*/  @!P6 WARPSYNC.ALL ;  /* 0x000000000000e948 */ /* 0x000fea0003800000 */
[----:B------:R-:W-:Y:S01]  /*2240*/  ULDC.64 UR4, c[0x0][0x330] ;  /* 0x0000cc0000047ab9 */ /* 0x000fe20000000a00 */
[----:B------:R-:W-:Y:S01]  /*2250*/  VIADD R0, R22, 0x10 ;  /* 0x0000001016007836 */ /* 0x000fe20000000000 */
[----:B---3--:R-:W-:Y:S01]  /*2260*/  LOP3.LUT R28, R28, 0xfffffffd, RZ, 0xc0, !PT ;  /* 0xfffffffd1c1c7812 */ /* 0x008fe200078ec0ff */
[----:B------:R-:W-:Y:S02]  /*2270*/  IMAD R5, R8, UR4, RZ ;  /* 0x0000000408057c24 */ /* 0x000fe4000f8e02ff */
[----:B------:R-:W-:Y:S01]  /*2280*/  VIADD R72, R22, 0x30 ;  /* 0x0000003016487836 */ /* 0x000fe20000000000 */
[----:B------:R-:W-:Y:S01]  /*2290*/  SHF.R.U32.HI R37, RZ, 0x3, R157 ;  /* 0x00000003ff257819 */ /* 0x000fe2000001169d */
[----:B------:R-:W-:Y:S01]  /*22a0*/  IMAD.WIDE.U32 R60, R74, UR4, R22 ;  /* 0x000000044a3c7c25 */ /* 0x000fe2000f8e0016 */
[----:B------:R-:W-:Y:S01]  /*22b0*/  ULDC UR4, c[0x0][0x2f4] ;  /* 0x0000bd0000047ab9 */ /* 0x000fe20000000800 */
[----:B------:R-:W-:Y:S01]  /*22c0*/  ULDC.64 UR6, c[0x0][0x338] ;  /* 0x0000ce0000067ab9 */ /* 0x000fe20000000a00 */
[----:B------:R-:W-:Y:S01]  /*22d0*/  ISETP.GE.AND P1, PT, R0, UR4, PT ;  /* 0x0000000400007c0c */ /* 0x000fe2000bf26270 */
[----:B------:R-:W-:-:S02]  /*22e0*/  IMAD R9, R74, UR5, R5 ;  /* 0x000000054a097c24 */ /* 0x000fc4000f8e0205 */
[-C--:B------:R-:W-:Y:S02]  /*22f0*/  IMAD R8, R32, R10.reuse, RZ ;  /* 0x0000000a20087224 */ /* 0x080fe400078e02ff */
[----:B------:R-:W-:Y:S01]  /*2300*/  IMAD.WIDE.U32 R4, R19, R10, R22 ;  /* 0x0000000a13047225 */ /* 0x000fe200078e0016 */
[----:B------:R-:W-:-:S03]  /*2310*/  ISETP.GE.AND P0, PT, R22, UR4, PT ;  /* 0x0000000416007c0c */ /* 0x000fc6000bf06270 */
[----:B------:R-:W-:Y:S01]  /*2320*/  IMAD R95, R19, R11, R8 ;  /* 0x0000000b135f7224 */ /* 0x000fe200078e0208 */
[----:B------:R-:W-:Y:S02]  /*2330*/  SEL R8, RZ, 0xffffffff, P1 ;  /* 0xffffffffff087807 */ /* 0x000fe40000800000 */
[----:B------:R-:W-:Y:S02]  /*2340*/  IADD3 R96, P1, R20, R4, RZ ;  /* 0x0000000414607210 */ /* 0x000fe40007f3e0ff */
[----:B------:R-:W-:Y:S02]  /*2350*/  SEL R4, RZ, 0x1, P0 ;  /* 0x00000001ff047807 */ /* 0x000fe40000000000 */
[----:B------:R-:W-:Y:S01]  /*2360*/  LOP3.LUT P0, RZ, R82, 0x2, RZ, 0xc0, !PT ;  /* 0x0000000252ff7812 */ /* 0x000fe2000780c0ff */
[----:B------:R-:W-:Y:S02]  /*2370*/  IMAD.IADD R3, R21, 0x1, R3 ;  /* 0x0000000115037824 */ /* 0x000fe400078e0203 */
[----:B------:R-:W-:-:S02]  /*2380*/  IMAD.IADD R61, R61, 0x1, R9 ;  /* 0x000000013d3d7824 */ /* 0x000fc400078e0209 */
[----:B------:R-:W-:Y:S01]  /*2390*/  IMAD.SHL.U32 R9, R8, 0x2, RZ ;  /* 0x0000000208097824 */ /* 0x000fe200078e00ff */
[----:B------:R-:W-:-:S04]  /*23a0*/  IADD3.X R95, R3, R5, R95, P1, !PT ;  /* 0x00000005035f7210 */ /* 0x000fc80000ffe45f */
[----:B------:R-:W-:Y:S01]  /*23b0*/  LOP3.LUT R5, R9, 0x2, R4, 0xe2, !PT ;  /* 0x0000000209057812 */ /* 0x000fe200078ee204 */
[----:B------:R-:W-:Y:S01]  /*23c0*/  VIADD R4, R22, 0x20 ;  /* 0x0000002016047836 */ /* 0x000fe20000000000 */
[----:B------:R-:W3:Y:S01]  /*23d0*/  LDC.64 R8, c[0x0][0x3f8] ;  /* 0x0000fe00ff087b82 */ /* 0x000ee20000000a00 */
[----:B------:R-:W-:Y:S01]  /*23e0*/  @P0 LOP3.LUT R28, R28, 0x2, RZ, 0xfc, !PT ;  /* 0x000000021c1c0812 */ /* 0x000fe200078efcff */
[----:B0-----:R-:W-:Y:S01]  /*23f0*/  IMAD R12, R32, R6, RZ ;  /* 0x00000006200c7224 */ /* 0x001fe200078e02ff */
[----:B------:R-:W-:Y:S01]  /*2400*/  ISETP.GE.AND P1, PT, R72, UR4, PT ;  /* 0x0000000448007c0c */ /* 0x000fe2000bf26270 */
[----:B------:R-:W-:Y:S01]  /*2410*/  VIADD R27, R22, 0x40 ;  /* 0x00000040161b7836 */ /* 0x000fe20000000000 */
[----:B------:R-:W-:Y:S01]  /*2420*/  ISETP.GE.AND P0, PT, R4, UR4, PT ;  /* 0x0000000404007c0c */ /* 0x000fe2000bf06270 */
[----:B------:R-:W-:Y:S01]  /*2430*/  IMAD R29, R19, R7, R12 ;  /* 0x00000007131d7224 */ /* 0x000fe200078e020c */
[----:B------:R-:W-:Y:S02]  /*2440*/  SEL R14, RZ, 0x8, P1 ;  /* 0x00000008ff0e7807 */ /* 0x000fe40000800000 */
[----:B------:R-:W-:-:S02]  /*2450*/  SEL R12, RZ, 0x4, P0 ;  /* 0x00000004ff0c7807 */ /* 0x000fc40000000000 */
[----:B------:R-:W-:Y:S02]  /*2460*/  ISETP.GE.AND P0, PT, R27, UR4, PT ;  /* 0x000000041b007c0c */ /* 0x000fe4000bf06270 */
[----:B------:R-:W-:Y:S02]  /*2470*/  LOP3.LUT R12, R14, R5, R12, 0xfe, !PT ;  /* 0x000000050e0c7212 */ /* 0x000fe400078efe0c */
[----:B------:R-:W-:Y:S02]  /*2480*/  SEL R5, RZ, 0x10, P0 ;  /* 0x00000010ff057807 */ /* 0x000fe40000000000 */
[----:B------:R-:W-:Y:S02]  /*2490*/  ISETP.GE.AND P0, PT, R22, R35, PT ;  /* 0x000000231600720c */ /* 0x000fe40003f06270 */
[----:B------:R-:W-:Y:S02]  /*24a0*/  LOP3.LUT R12, R12, R5, RZ, 0xfc, !PT ;  /* 0x000000050c0c7212 */ /* 0x000fe400078efcff */
[----:B------:R-:W-:Y:S01]  /*24b0*/  SEL R5, R35, RZ, P0 ;  /* 0x000000ff23057207 */ /* 0x000fe20000000000 */
[----:B---3--:R-:W-:-:S04]  /*24c0*/  IMAD R14, R32, R8, RZ ;  /* 0x00000008200e7224 */ /* 0x008fc800078e02ff */
[----:B------:R-:W-:Y:S01]  /*24d0*/  IMAD.IADD R5, R22, 0x1, R5 ;  /* 0x0000000116057824 */ /* 0x000fe200078e0205 */
[----:B------:R-:W-:Y:S01]  /*24e0*/  ISETP.GE.AND P2, PT, R4, R35, PT ;  /* 0x000000230400720c */ /* 0x000fe20003f46270 */
[C---:B------:R-:W-:Y:S01]  /*24f0*/  IMAD R33, R19.reuse, R9, R14 ;  /* 0x0000000913217224 */ /* 0x040fe200078e020e */
[----:B------:R-:W-:Y:S01]  /*2500*/  ISETP.GE.AND P1, PT, R0, R35, PT ;  /* 0x000000230000720c */ /* 0x000fe20003f26270 */
[----:B------:R-:W-:Y:S01]  /*2510*/  IMAD.WIDE.U32 R62, R19, R6, R22 ;  /* 0x00000006133e7225 */ /* 0x000fe200078e0016 */
[----:B------:R-:W-:-:S03]  /*2520*/  SHF.R.S32.HI R14, RZ, 0x1f, R5 ;  /* 0x0000001fff0e7819 */ /* 0x000fc60000011405 */
[----:B------:R-:W-:Y:S01]  /*2530*/  IMAD.WIDE.U32 R64, R19, R6, R30 ;  /* 0x0000000613407225 */ /* 0x000fe200078e001e */
[CC--:B------:R-:W-:Y:S02]  /*2540*/  LEA.HI R76, R14.reuse, R5.reuse, RZ, 0x3 ;  /* 0x000000050e4c7211 */ /* 0x0c0fe400078f18ff */
[----:B------:R-:W-:Y:S01]  /*2550*/  LEA.HI R5, R14, R5, RZ, 0x5 ;  /* 0x000000050e057211 */ /* 0x000fe200078f28ff */
[----:B------:R-:W-:Y:S01]  /*2560*/  IMAD.IADD R63, R63, 0x1, R29 ;  /* 0x000000013f3f7824 */ /* 0x000fe200078e021d */
[----:B------:R-:W-:Y:S01]  /*2570*/  LOP3.LUT R28, R28, 0xfffffffe, RZ, 0xc0, !PT ;  /* 0xfffffffe1c1c7812 */ /* 0x000fe200078ec0ff */
[----:B------:R-:W-:Y:S01]  /*2580*/  IMAD.IADD R65, R29, 0x1, R65 ;  /* 0x000000011d417824 */ /* 0x000fe200078e0241 */
[----:B------:R-:W-:Y:S01]  /*2590*/  SEL R29, R35, RZ, P1 ;  /* 0x000000ff231d7207 */ /* 0x000fe20000800000 */
[-C--:B------:R-:W-:Y:S01]  /*25a0*/  IMAD.WIDE.U32 R68, R19, R8.reuse, R30 ;  /* 0x0000000813447225 */ /* 0x080fe200078e001e */
[----:B-1----:R-:W-:Y:S02]  /*25b0*/  SEL R31, R35, RZ, P2 ;  /* 0x000000ff231f7207 */ /* 0x002fe40001000000 */
[----:B------:R-:W-:Y:S01]  /*25c0*/  @P2 LOP3.LUT R28, R28, 0x1, RZ, 0xfc, !PT ;  /* 0x000000011c1c2812 */ /* 0x000fe200078efcff */
[----:B------:R-:W-:-:S04]  /*25d0*/  IMAD.WIDE.U32 R66, R19, R8, R22 ;  /* 0x0000000813427225 */ /* 0x000fc800078e0016 */
[----:B------:R-:W-:Y:S01]  /*25e0*/  IMAD.SHL.U32 R14, R5, 0x80, RZ ;  /* 0x00000080050e7824 */ /* 0x000fe200078e00ff */
[----:B------:R-:W-:Y:S01]  /*25f0*/  LOP3.LUT R5, R157, 0x18, R76, 0xf8, !PT ;  /* 0x000000189d057812 */ /* 0x000fe200078ef84c */
[----:B------:R-:W-:Y:S02]  /*2600*/  IMAD.IADD R29, R0, 0x1, R29 ;  /* 0x00000001001d7824 */ /* 0x000fe400078e021d */
[----:B------:R-:W-:Y:S01]  /*2610*/  IMAD.IADD R31, R4, 0x1, R31 ;  /* 0x00000001041f7824 */ /* 0x000fe200078e021f */
[----:B------:R0:W-:Y:S01]  /*2620*/  STL [R1], R28 ;  /* 0x0000001c01007387 */ /* 0x0001e20000100800 */
[----:B------:R-:W-:Y:S01]  /*2630*/  IMAD.IADD R67, R67, 0x1, R33 ;  /* 0x0000000143437824 */ /* 0x000fe200078e0221 */
[----:B------:R-:W-:Y:S01]  /*2640*/  LOP3.LUT R14, R14, 0xfffff000, RZ, 0xc0, !PT ;  /* 0xfffff0000e0e7812 */ /* 0x000fe200078ec0ff */
[----:B------:R-:W-:Y:S01]  /*2650*/  IMAD.IADD R69, R33, 0x1, R69 ;  /* 0x0000000121457824 */ /* 0x000fe200078e0245 */
[----:B-----5:R-:W-:Y:S01]  /*2660*/  SHF.R.S32.HI R33, RZ, 0x1f, R106 ;  /* 0x0000001fff217819 */ /* 0x020fe2000001146a */
[----:B------:R-:W-:Y:S01]  /*2670*/  IMAD R15, R15, UR6, RZ ;  /* 0x000000060f0f7c24 */ /* 0x000fe2000f8e02ff */
[----:B------:R-:W-:Y:S01]  /*2680*/  LOP3.LUT R5, R5, R37, RZ, 0x3c, !PT ;  /* 0x0000002505057212 */ /* 0x000fe200078e3cff */
[----:B------:R-:W-:Y:S01]  /*2690*/  VIADD R81, R22, 0x50 ;  /* 0x0000005016517836 */ /* 0x000fe20000000000 */
[----:B------:R-:W-:-:S02]  /*26a0*/  SHF.R.S32.HI R30, RZ, 0x1f, R31 ;  /* 0x0000001fff1e7819 */ /* 0x000fc4000001141f */
[----:B0-----:R-:W-:Y:S02]  /*26b0*/  SHF.R.S32.HI R28, RZ, 0x1f, R29 ;  /* 0x0000001fff1c7819 */ /* 0x001fe4000001141d */
[----:B------:R-:W-:Y:S01]  /*26c0*/  IADD3 R70, P2, R19, R70, RZ ;  /* 0x0000004613467210 */ /* 0x000fe20007f5e0ff */
[C---:B------:R-:W-:Y:S01]  /*26d0*/  IMAD R15, R75.reuse, UR7, R15 ;  /* 0x000000074b0f7c24 */ /* 0x040fe2000f8e020f */
[----:B------:R-:W-:Y:S01]  /*26e0*/  LEA.HI R74, R30, R31, RZ, 0x3 ;  /* 0x0000001f1e4a7211 */ /* 0x000fe200078f18ff */
[----:B------:R-:W-:Y:S01]  /*26f0*/  IMAD.WIDE.U32 R60, R75, UR6, R60 ;  /* 0x000000064b3c7c25 */ /* 0x000fe2000f8e003c */
[CC--:B------:R-:W-:Y:S02]  /*2700*/  LEA.HI R75, R28.reuse, R29.reuse, RZ, 0x3 ;  /* 0x0000001d1c4b7211 */ /* 0x0c0fe400078f18ff */
[----:B------:R-:W-:Y:S01]  /*2710*/  LEA.HI R28, R28, R29, RZ, 0x5 ;  /* 0x0000001d1c1c7211 */ /* 0x000fe200078f28ff */
[----:B------:R-:W-:Y:S01]  /*2720*/  IMAD.X R71, R32, 0x1, R13, P2 ;  /* 0x0000000120477824 */ /* 0x000fe200010e060d */
[----:B------:R-:W-:-:S02]  /*2730*/  LEA.HI R30, R30, R31, RZ, 0x5 ;  /* 0x0000001f1e1e7211 */ /* 0x000fc400078f28ff */
[----:B------:R-:W-:Y:S01]  /*2740*/  ISETP.GE.AND P2, PT, R81, UR4, PT ;  /* 0x0000000451007c0c */ /* 0x000fe2000bf46270 */
[----:B------:R-:W-:Y:S01]  /*2750*/  IMAD.SHL.U32 R29, R28, 0x80, RZ ;  /* 0x000000801c1d7824 */ /* 0x000fe200078e00ff */
[----:B------:R-:W-:Y:S01]  /*2760*/  SHF.L.U64.HI R99, R8, 0x7, R9 ;  /* 0x0000000708637819 */ /* 0x000fe20000010209 */
[----:B------:R-:W-:Y:S01]  /*2770*/  IMAD.SHL.U32 R31, R30, 0x80, RZ ;  /* 0x000000801e1f7824 */ /* 0x000fe200078e00ff */
[C---:B------:R-:W-:Y:S02]  /*2780*/  LOP3.LUT R28, R157.reuse, 0x18, R75, 0xf8, !PT ;  /* 0x000000189d1c7812 */ /* 0x040fe400078ef84b */
[----:B------:R-:W-:Y:S01]  /*2790*/  LOP3.LUT R30, R157, 0x18, R74, 0xf8, !PT ;  /* 0x000000189d1e7812 */ /* 0x000fe200078ef84a */
[-C--:B------:R-:W-:Y:S01]  /*27a0*/  IMAD.WIDE.U32 R62, R106, R6.reuse, R62 ;  /* 0x000000066a3e7225 */ /* 0x080fe200078e003e */
[----:B------:R-:W-:Y:S02]  /*27b0*/  LOP3.LUT R29, R29, 0xfffff000, RZ, 0xc0, !PT ;  /* 0xfffff0001d1d7812 */ /* 0x000fe400078ec0ff */
[----:B------:R-:W-:Y:S01]  /*27c0*/  LOP3.LUT R28, R28, R37, RZ, 0x3c, !PT ;  /* 0x000000251c1c7212 */ /* 0x000fe200078e3cff */
[----:B------:R-:W-:Y:S01]  /*27d0*/  IMAD.WIDE.U32 R64, R106, R6, R64 ;  /* 0x000000066a407225 */ /* 0x000fe200078e0040 */
[----:B------:R-:W-:-:S02]  /*27e0*/  LOP3.LUT R31, R31, 0xfffff000, RZ, 0xc0, !PT ;  /* 0xfffff0001f1f7812 */ /* 0x000fc400078ec0ff */
[----:B------:R-:W-:Y:S01]  /*27f0*/  LOP3.LUT R30, R30, R37, RZ, 0x3c, !PT ;  /* 0x000000251e1e7212 */ /* 0x000fe200078e3cff */
[-C--:B------:R-:W-:Y:S01]  /*2800*/  IMAD.WIDE.U32 R66, R106, R8.reuse, R66 ;  /* 0x000000086a427225 */ /* 0x080fe200078e0042 */
[----:B------:R-:W-:Y:S02]  /*2810*/  SHF.L.U64.HI R98, R6, 0x7, R7 ;  /* 0x0000000706627819 */ /* 0x000fe40000010207 */
[----:B------:R-:W-:Y:S01]  /*2820*/  LOP3.LUT R80, R76, 0xfffffff8, RZ, 0xc0, !PT ;  /* 0xfffffff84c507812 */ /* 0x000fe200078ec0ff */
[----:B------:R-:W-:Y:S01]  /*2830*/  IMAD.WIDE.U32 R68, R106, R8, R68 ;  /* 0x000000086a447225 */ /* 0x000fe200078e0044 */
[----:B------:R-:W-:Y:S02]  /*2840*/  LOP3.LUT R79, R75, 0xfffffff8, RZ, 0xc0, !PT ;  /* 0xfffffff84b4f7812 */ /* 0x000fe400078ec0ff */
[----:B------:R-:W-:Y:S02]  /*2850*/  LOP3.LUT R77, R74, 0xfffffff8, RZ, 0xc0, !PT ;  /* 0xfffffff84a4d7812 */ /* 0x000fe400078ec0ff */
[----:B------:R-:W-:Y:S01]  /*2860*/  SHF.L.U64.HI R97, R10, 0x7, R11 ;  /* 0x000000070a617819 */ /* 0x000fe2000001020b */
[----:B------:R-:W-:Y:S01]  /*2870*/  VIADD R111, R34, 0x8 ;  /* 0x00000008226f7836 */ /* 0x000fe20000000000 */
[----:B------:R-:W-:Y:S01]  /*2880*/  SHF.R.S32.HI R102, RZ, 0x1f, R80 ;  /* 0x0000001fff667819 */ /* 0x000fe20000011450 */
[----:B------:R-:W-:Y:S01]  /*2890*/  IMAD.SHL.U32 R108, R35, 0x2, RZ ;  /* 0x00000002236c7824 */ /* 0x000fe200078e00ff */
[----:B------:R-:W-:Y:S01]  /*28a0*/  SHF.R.S32.HI R101, RZ, 0x1f, R79 ;  /* 0x0000001fff657819 */ /* 0x000fe2000001144f */
[----:B------:R-:W-:Y:S01]  /*28b0*/  IMAD.IADD R94, R61, 0x1, R15 ;  /* 0x000000013d5e7824 */ /* 0x000fe200078e020f */
[----:B------:R-:W-:-:S02]  /*28c0*/  SHF.R.S32.HI R100, RZ, 0x1f, R77 ;  /* 0x0000001fff647819 */ /* 0x000fc4000001144d */
[----:B--2---:R-:W-:Y:S01]  /*28d0*/  IADD3 R105, R5, R14, R36 ;  /* 0x0000000e05697210 */ /* 0x004fe20007ffe024 */
[C---:B------:R-:W-:Y:S02]  /*28e0*/  IMAD R14, R33.reuse, R6, RZ ;  /* 0x00000006210e7224 */ /* 0x040fe400078e02ff */
[----:B------:R-:W-:-:S04]  /*28f0*/  IMAD R33, R33, R8, RZ ;  /* 0x0000000821217224 */ /* 0x000fc800078e02ff */
[C---:B------:R-:W-:Y:S01]  /*2900*/  IMAD R33, R106.reuse, R9, R33 ;  /* 0x000000096a217224 */ /* 0x040fe200078e0221 */
[----:B------:R-:W-:Y:S01]  /*2910*/  SEL R9, RZ, 0x20, P2 ;  /* 0x00000020ff097807 */ /* 0x000fe20001000000 */
[----:B------:R-:W-:-:S03]  /*2920*/  IMAD R91, R106, R7, R14 ;  /* 0x000000076a5b7224 */ /* 0x000fc600078e020e */
[----:B------:R-:W-:Y:S01]  /*2930*/  LOP3.LUT R13, R12, R9, RZ, 0xfc, !PT ;  /* 0x000000090c0d7212 */ /* 0x000fe200078efcff */
[----:B------:R-:W-:Y:S01]  /*2940*/  IMAD.SHL.U32 R7, R8, 0x80, RZ ;  /* 0x0000008008077824 */ /* 0x000fe200078e00ff */
[----:B------:R-:W-:Y:S01]  /*2950*/  LOP3.LUT R8, R12, 0x1, RZ, 0xc0, !PT ;  /* 0x000000010c087812 */ /* 0x000fe200078ec0ff */
[----:B------:R-:W-:Y:S01]  /*2960*/  IMAD.SHL.U32 R5, R10, 0x80, RZ ;  /* 0x000000800a057824 */ /* 0x000fe200078e00ff */
[----:B------:R-:W-:Y:S01]  /*2970*/  LOP3.LUT R9, R13, 0x2, RZ, 0xc0, !PT ;  /* 0x000000020d097812 */ /* 0x000fe200078ec0ff */
[----:B------:R-:W-:Y:S01]  /*2980*/  IMAD.IADD R93, R63, 0x1, R91 ;  /* 0x000000013f5d7824 */ /* 0x000fe200078e025b */
[C---:B------:R-:W-:Y:S01]  /*2990*/  LOP3.LUT R10, R13.reuse, 0x4, RZ, 0xc0, !PT ;  /* 0x000000040d0a7812 */ /* 0x040fe200078ec0ff */
[----:B------:R-:W-:Y:S01]  /*29a0*/  IMAD.SHL.U32 R6, R6, 0x80, RZ ;  /* 0x0000008006067824 */ /* 0x000fe200078e00ff */
[----:B------:R-:W-:Y:S01]  /*29b0*/  LOP3.LUT R11, R13, 0x8, RZ, 0xc0, !PT ;  /* 0x000000080d0b7812 */ /* 0x000fe200078ec0ff */
[----:B------:R-:W-:Y:S01]  /*29c0*/  IMAD.IADD R91, R91, 0x1, R65 ;  /* 0x000000015b5b7824 */ /* 0x000fe200078e0241 */
[----:B------:R-:W-:Y:S01]  /*29d0*/  LOP3.LUT R12, R13, 0x10, RZ, 0xc0, !PT ;  /* 0x000000100d0c7812 */ /* 0x000fe200078ec0ff */
[----:B------:R-:W-:Y:S01]  /*29e0*/  IMAD.IADD R92, R67, 0x1, R33 ;  /* 0x00000001435c7824 */ /* 0x000fe200078e0221 */
[--C-:B------:R-:W-:Y:S01]  /*29f0*/  IADD3 R104, R28, R29, R36.reuse ;  /* 0x0000001d1c687210 */ /* 0x100fe20007ffe024 */
[----:B------:R-:W-:Y:S01]  /*2a00*/  IMAD.IADD R90, R33, 0x1, R69 ;  /* 0x00000001215a7824 */ /* 0x000fe200078e0245 */
[----:B------:R-:W-:-:S02]  /*2a10*/  IADD3 R103, R30, R31, R36 ;  /* 0x0000001f1e677210 */ /* 0x000fc40007ffe024 */
[----:B------:R-:W-:Y:S01]  /*2a20*/  LOP3.LUT R13, R13, 0x20, RZ, 0xc0, !PT ;  /* 0x000000200d0d7812 */ /* 0x000fe200078ec0ff */
[----:B------:R-:W-:Y:S06]  /*2a30*/  @!P6 BAR.SYNC.DEFER_BLOCKING 0x9, 0x100 ;  /* 0x024400000000eb1d */ /* 0x000fec0000010000 */
.L_x_1441:
[----:B---3--:R-:W2:Y:S01]  /*2a40*/  LDL R29, [R1+0x48] ;  /* 0x00004800011d7983 */ /* 0x008ea20000100800 */
[----:B------:R-:W0:Y:S01]  /*2a50*/  LDC.64 R86, c[0x0][0x2e8] ;  /* 0x0000ba00ff567b82 */ /* 0x000e220000000a00 */
[----:B-1----:R-:W-:Y:S01]  /*2a60*/  VIADD R28, R25, 0xffffffff ;  /* 0xffffffff191c7836 */ /* 0x002fe20000000000 */
[----:B------:R-:W-:Y:S01]  /*2a70*/  LOP3.LUT P4, RZ, R82, 0x2, RZ, 0xc0, !PT ;  /* 0x0000000252ff7812 */ /* 0x000fe2000788c0ff */
        /* <DEDUP_REMOVED lines=8> */
[----:B------:R-:W-:-:S04]  /*2b00*/  IMAD.IADD R88, R57, 0x1, R15 ;  /* 0x0000000139587824 */ /* 0x000fc800078e020f */
[----:B------:R-:W-:Y:S01]  /*2b10*/  IMAD.X R25, R88, 0x1, R95, P2 ;  /* 0x0000000158197824 */ /* 0x000fe200010e065f */
[----:B0-----:R-:W-:Y:S02]  /*2b20*/  LEA R32, P3, R14, R86, 0x1 ;  /* 0x000000560e207211 */ /* 0x001fe400078608ff */
[----:B------:R-:W-:Y:S02]  /*2b30*/  ISETP.GT.AND P2, PT, R28, R83, PT ;  /* 0x000000531c00720c */ /* 0x000fe40003f44270 */
[----:B------:R-:W-:Y:S01]  /*2b40*/  LEA.HI.X R33, R14, R87, R25, 0x1, P3 ;  /* 0x000000570e217211 */ /* 0x000fe200018f0c19 */
[----:B------:R-:W-:Y:S01]  /*2b50*/  IMAD.MOV.U32 R25, RZ, RZ, R28 ;  /* 0x000000ffff197224 */ /* 0x000fe200078e001c */
[----:B-1----:R-:W-:Y:S01]  /*2b60*/  ISETP.GE.AND P3, PT, R107, 0x1, PT ;  /* 0x000000016b00780c */ /* 0x002fe20003f66270 */
[----:B--2---:R-:W-:-:S04]  /*2b70*/  IMAD R15, R17, 0x3000, R29 ;  /* 0x00003000110f7824 */ /* 0x004fc800078e021d */
[C---:B------:R-:W-:Y:S02]  /*2b80*/  VIADD R29, R15.reuse, 0x10 ;  /* 0x000000100f1d7836 */ /* 0x040fe40000000000 */
[C---:B------:R-:W-:Y:S02]  /*2b90*/  @P4 VIADD R29, R15.reuse, 0xfffffff0 ;  /* 0xfffffff00f1d4836 */ /* 0x040fe40000000000 */
[--C-:B------:R-:W-:Y:S02]  /*2ba0*/  IMAD R78, R15, 0x2, R26.reuse ;  /* 0x000000020f4e7824 */ /* 0x100fe400078e021a */
[----:B------:R-:W-:Y:S02]  /*2bb0*/  IMAD R15, R29, 0x2, R26 ;  /* 0x000000021d0f7824 */ /* 0x000fe400078e021a */
[----:B------:R-:W-:Y:S05]  /*2bc0*/  @!P3 BRA `(.L_x_1387) ;  /* 0x0000003800acb947 */ /* 0x000fea0003800000 */
[----:B------:R-:W-:Y:S01]  /*2bd0*/  ULDC.U8 UR4, c[0x0][0x410] ;  /* 0x0001040000047ab9 */ /* 0x000fe20000000000 */
[-C--:B------:R-:W-:Y:S01]  /*2be0*/  IMAD R14, R99, R28.reuse, RZ ;  /* 0x0000001c630e7224 */ /* 0x080fe200078e02ff */
[----:B------:R-:W-:Y:S01]  /*2bf0*/  ISETP.NE.AND P3, PT, RZ, UR4, PT ;  /* 0x00000004ff007c0c */ /* 0x000fe2000bf65270 */
[----:B------:R-:W-:Y:S02]  /*2c00*/  IMAD R31, R98, R28, RZ ;  /* 0x0000001c621f7224 */ /* 0x000fe400078e02ff */
        /* <DEDUP_REMOVED lines=70> */
.L_x_1390:
[----:B------:R-:W-:Y:S05]  /*3070*/  BSYNC B1 ;  /* 0x0000000000017941 */ /* 0x000fea0003800000 */
.L_x_1389:
[----:B-----5:R-:W-:Y:S01]  /*3080*/  IMAD.MOV.U32 R14, RZ, RZ, R34 ;  /* 0x000000ffff0e7224 */ /* 0x020fe200078e0022 */
[----:B------:R-:W-:Y:S01]  /*3090*/  UISETP.NE.AND UP0, UPT, UR37, 0x3, UPT ;  /* 0x000000032500788c */ /* 0x000fe2000bf05270 */
[----:B0-----:R-:W-:Y:S02]  /*30a0*/  IMAD.MOV.U32 R28, RZ, RZ, R35 ;  /* 0x000000ffff1c7224 */ /* 0x001fe400078e0023 */
[----:B------:R-:W-:Y:S02]  /*30b0*/  IMAD.MOV.U32 R29, RZ, RZ, R38 ;  /* 0x000000ffff1d7224 */ /* 0x000fe400078e0026 */
[----:B------:R-:W-:Y:S01]  /*30c0*/  IMAD.MOV.U32 R30, RZ, RZ, R39 ;  /* 0x000000ffff1e7224 */ /* 0x000fe200078e0027 */
[----:B------:R-:W-:Y:S01]  /*30d0*/  PRMT R55, R14, 0x5410, R28 ;  /* 0x000054100e377816 */ /* 0x000fe2000000001c */
[----:B------:R-:W-:Y:S01]  /*30e0*/  IMAD.MOV.U32 R14, RZ, RZ, R42 ;  /* 0x000000ffff0e7224 */ /* 0x000fe200078e002a */
[----:B------:R-:W-:Y:S01]  /*30f0*/  PLOP3.LUT P3, PT, PT, PT, UP0, 0x80, 0x0 ;  /* 0x000000000000781c */ /* 0x000fe20003f6f008 */
[----:B------:R-:W-:Y:S01]  /*3100*/  IMAD.MOV.U32 R28, RZ, RZ, R43 ;  /* 0x000000ffff1c7224 */ /* 0x000fe200078e002b */
[----:B------:R-:W-:Y:S01]  /*3110*/  PRMT R89, R29, 0x5410, R30 ;  /* 0x000054101d597816 */ /* 0x000fe2000000001e */
[----:B------:R-:W-:-:S02]  /*3120*/  IMAD.MOV.U32 R29, RZ, RZ, R46 ;  /* 0x000000ffff1d7224 */ /* 0x000fc400078e002e */
[----:B------:R-:W-:Y:S01]  /*3130*/  IMAD.MOV.U32 R30, RZ, RZ, R47 ;  /* 0x000000ffff1e7224 */ /* 0x000fe200078e002f */
[----:B------:R-:W-:Y:S01]  /*3140*/  PRMT R110, R14, 0x5410, R28 ;  /* 0x000054100e6e7816 */ /* 0x000fe2000000001c */
[----:B------:R-:W-:Y:S02]  /*3150*/  IMAD.MOV.U32 R14, RZ, RZ, R50 ;  /* 0x000000ffff0e7224 */ /* 0x000fe400078e0032 */
[----:B------:R-:W-:Y:S01]  /*3160*/  IMAD.MOV.U32 R28, RZ, RZ, R51 ;  /* 0x000000ffff1c7224 */ /* 0x000fe200078e0033 */
[----:B------:R-:W-:Y:S01]  /*3170*/  PRMT R116, R29, 0x5410, R30 ;  /* 0x000054101d747816 */ /* 0x000fe2000000001e */
[----:B------:R-:W-:Y:S02]  /*3180*/  IMAD.MOV.U32 R29, RZ, RZ, R58 ;  /* 0x000000ffff1d7224 */ /* 0x000fe400078e003a */
        /* <DEDUP_REMOVED lines=21> */
[----:B------:R-:W-:Y:S02]  /*32e0*/  PRMT R120, R120, 0x5410, R14 ;  /* 0x0000541078787816 */ /* 0x000fe4000000000e */
[----:B------:R-:W-:Y:S02]  /*32f0*/  PRMT R117, R117, 0x5410, R29 ;  /* 0x0000541075757816 */ /* 0x000fe4000000001d */
[----:B------:R-:W-:Y:S01]  /*3300*/  PRMT R121, R28, 0x5410, R30 ;  /* 0x000054101c797816 */ /* 0x000fe2000000001e */
[----:B------:R-:W-:Y:S06]  /*3310*/  @!P3 BRA `(.L_x_1391) ;  /* 0x000000000004b947 */ /* 0x000fec0003800000 */
[----:B------:R-:W-:Y:S01]  /*3320*/  BPT.TRAP 0x1 ;  /* 0x000000040000795c */ /* 0x000fe20000300000 */
.L_x_1391:
[----:B------:R-:W-:Y:S01]  /*3330*/  IMAD R14, R17, 0x8, R2 ;  /* 0x00000008110e7824 */ /* 0x000fe200078e0202 */
[----:B------:R-:W-:Y:S01]  /*3340*/  SHF.L.U32 R85, R145, 0x1f, RZ ;  /* 0x0000001f91557819 */ /* 0x000fe200000006ff */
[----:B------:R-:W-:Y:S03]  /*3350*/  BSSY B1, `(.L_x_1392) ;  /* 0x0000003000017945 */ /* 0x000fe60003800000 */
[----:B------:R-:W0:Y:S02]  /*3360*/  SYNCS.PHASECHK.TRANS64.TRYWAIT P5, [R14+URZ+0x2d890], R85 ;  /* 0x02d890550e0075a7 */ /* 0x000e2400080a017f */
[----:B0-----:R-:W-:Y:S05]  /*3370*/  @!P5 BRA `(.L_x_1393) ;  /* 0x000002100054d947 */ /* 0x001fea0003800000 */
.L_x_1755:
[----:B------:R-:W-:Y:S05]  /*3380*/  BSYNC B1 ;  /* 0x0000000000017941 */ /* 0x000fea0003800000 */
.L_x_1392:
        /* <DEDUP_REMOVED lines=9> */
[----:B------:R-:W-:Y:S01]  /*3420*/  IMAD.MOV.U32 R53, RZ, RZ, R29 ;  /* 0x000000ffff357224 */ /* 0x000fe200078e001d */
[----:B------:R-:W-:Y:S02]  /*3430*/  SHF.R.U64 R52, R86, 0x10, R87 ;  /* 0x0000001056347819 */ /* 0x000fe40000001257 */
[----:B------:R-:W-:Y:S02]  /*3440*/  SHF.R.U64 R54, R58, 0x10, R59 ;  /* 0x000000103a367819 */ /* 0x000fe4000000123b */
[--C-:B------:R-:W-:Y:S02]  /*3450*/  HADD2.F32 R29, -RZ, R53.reuse.H1_H1 ;  /* 0x30000035ff1d7230 */ /* 0x100fe40000004100 */
[----:B------:R-:W-:Y:S02]  /*3460*/  HADD2.F32 R52, -RZ, R52.H0_H0 ;  /* 0x20000034ff347230 */ /* 0x000fe40000004100 */
[----:B------:R-:W-:Y:S02]  /*3470*/  HADD2.F32 R53, -RZ, R53.H0_H0 ;  /* 0x20000035ff357230 */ /* 0x000fe40000004100 */
[----:B------:R-:W-:-:S02]  /*3480*/  HADD2.F32 R54, -RZ, R54.H0_H0 ;  /* 0x20000036ff367230 */ /* 0x000fc40000004100 */
[-C--:B------:R-:W-:Y:S01]  /*3490*/  FMUL.FTZ R58, R29, R52.reuse ;  /* 0x000000341d3a7220 */ /* 0x080fe20000410000 */
[----:B------:R-:W-:-:S03]  /*34a0*/  FMUL.FTZ R86, R53, R52 ;  /* 0x0000003435567220 */ /* 0x000fc60000410000 */
[-C--:B------:R-:W-:Y:S01]  /*34b0*/  FFMA.FTZ R52, R53, R54.reuse, -R58 ;  /* 0x0000003635347223 */ /* 0x080fe2000001083a */
[----:B------:R-:W-:Y:S01]  /*34c0*/  SHF.R.U32.HI R58, RZ, 0x10, R59 ;  /* 0x00000010ff3a7819 */ /* 0x000fe2000001163b */
[----:B------:R-:W-:Y:S01]  /*34d0*/  FFMA.FTZ R29, R29, R54, R86 ;  /* 0x000000361d1d7223 */ /* 0x000fe20000010056 */
[----:B------:R-:W-:Y:S01]  /*34e0*/  SHF.R.U32.HI R86, RZ, 0x10, R87 ;  /* 0x00000010ff567819 */ /* 0x000fe20000011657 */
[----:B------:R-:W-:Y:S02]  /*34f0*/  IMAD.MOV.U32 R54, RZ, RZ, R31 ;  /* 0x000000ffff367224 */ /* 0x000fe400078e001f */
[----:B------:R-:W-:Y:S01]  /*3500*/  IMAD.MOV.U32 R53, RZ, RZ, R28 ;  /* 0x000000ffff357224 */ /* 0x000fe200078e001c */
[----:B------:R-:W-:Y:S01]  /*3510*/  F2FP.F16.F32.PACK_AB R29, R29, R52 ;  /* 0x000000341d1d723e */ /* 0x000fe200000000ff */
[----:B------:R-:W-:Y:S02]  /*3520*/  HADD2.F32 R28, -RZ, R86.H0_H0 ;  /* 0x20000056ff1c7230 */ /* 0x000fe40000004100 */
[----:B------:R-:W-:-:S02]  /*3530*/  HADD2.F32 R31, -RZ, R54.H1_H1 ;  /* 0x30000036ff1f7230 */ /* 0x000fc40000004100 */
[----:B------:R-:W-:Y:S02]  /*3540*/  HADD2.F32 R59, -RZ, R54.H0_H0 ;  /* 0x20000036ff3b7230 */ /* 0x000fe40000004100 */
[----:B------:R-:W-:Y:S02]  /*3550*/  HADD2.F32 R58, -RZ, R58.H0_H0 ;  /* 0x2000003aff3a7230 */ /* 0x000fe40000004100 */
[-C--:B------:R-:W-:Y:S01]  /*3560*/  FMUL.FTZ R54, R31, R28.reuse ;  /* 0x0000001c1f367220 */ /* 0x080fe20000410000 */
[----:B------:R-:W-:Y:S02]  /*3570*/  HADD2.F32 R87, -RZ, R117.H1_H1 ;  /* 0x30000075ff577230 */ /* 0x000fe40000004100 */
[C---:B------:R-:W-:Y:S01]  /*3580*/  FMUL.FTZ R86, R59.reuse, R28 ;  /* 0x0000001c3b567220 */ /* 0x040fe20000410000 */
[-C--:B------:R-:W-:Y:S01]  /*3590*/  FFMA.FTZ R28, R59, R58.reuse, -R54 ;  /* 0x0000003a3b1c7223 */ /* 0x080fe20000010836 */
[----:B------:R-:W-:Y:S02]  /*35a0*/  IMAD.MOV.U32 R54, RZ, RZ, R30 ;  /* 0x000000ffff367224 */ /* 0x000fe400078e001e */
[----:B------:R-:W-:Y:S01]  /*35b0*/  FFMA.FTZ R31, R31, R58, R86 ;  /* 0x0000003a1f1f7223 */ /* 0x000fe20000010056 */
[----:B------:R-:W-:-:S02]  /*35c0*/  HADD2.F32 R30, -RZ, R53.H1_H1 ;  /* 0x30000035ff1e7230 */ /* 0x000fc40000004100 */
[----:B------:R-:W-:Y:S02]  /*35d0*/  HADD2.F32 R58, -RZ, R53.H0_H0 ;  /* 0x20000035ff3a7230 */ /* 0x000fe40000004100 */
[----:B------:R-:W-:Y:S02]  /*35e0*/  HADD2.F32 R59, -RZ, R117.H0_H0 ;  /* 0x20000075ff3b7230 */ /* 0x000fe40000004100 */
[-C--:B------:R-:W-:Y:S01]  /*35f0*/  FMUL.FTZ R53, R30, R87.reuse ;  /* 0x000000571e357220 */ /* 0x080fe20000410000 */
[----:B------:R-:W-:Y:S02]  /*3600*/  HADD2.F32 R117, -RZ, R121.H1_H1 ;  /* 0x30000079ff757230 */ /* 0x000fe40000004100 */
[C---:B------:R-:W-:Y:S01]  /*3610*/  FMUL.FTZ R87, R58.reuse, R87 ;  /* 0x000000573a577220 */ /* 0x040fe20000410000 */
[----:B------:R-:W-:Y:S01]  /*3620*/  F2FP.F16.F32.PACK_AB R31, R31, R28 ;  /* 0x0000001c1f1f723e */ /* 0x000fe200000000ff */
[----:B------:R-:W-:Y:S01]  /*3630*/  FFMA.FTZ R53, R58, R59, -R53 ;  /* 0x0000003b3a357223 */ /* 0x000fe20000010835 */
[----:B------:R-:W-:-:S02]  /*3640*/  HADD2.F32 R58, -RZ, R54.H0_H0 ;  /* 0x20000036ff3a7230 */ /* 0x000fc40000004100 */
[----:B------:R-:W-:Y:S01]  /*3650*/  FFMA.FTZ R30, R30, R59, R87 ;  /* 0x0000003b1e1e7223 */ /* 0x000fe20000010057 */
[----:B------:R-:W-:Y:S02]  /*3660*/  HADD2.F32 R54, -RZ, R54.H1_H1 ;  /* 0x30000036ff367230 */ /* 0x000fe40000004100 */
[----:B------:R-:W-:Y:S02]  /*3670*/  HADD2.F32 R59, -RZ, R119.H0_H0 ;  /* 0x20000077ff3b7230 */ /* 0x000fe40000004100 */
[----:B------:R-:W-:Y:S01]  /*3680*/  F2FP.F16.F32.PACK_AB R28, R30, R53 ;  /* 0x000000351e1c723e */ /* 0x000fe200000000ff */
[-C--:B------:R-:W-:Y:S01]  /*3690*/  FMUL.FTZ R87, R54, R117.reuse ;  /* 0x0000007536577220 */ /* 0x080fe20000410000 */
[----:B------:R-:W-:-:S03]  /*36a0*/  FMUL.FTZ R117, R58, R117 ;  /* 0x000000753a757220 */ /* 0x000fc60000410000 */
[-C--:B------:R-:W-:Y:S01]  /*36b0*/  FFMA.FTZ R87, R58, R59.reuse, -R87 ;  /* 0x0000003b3a577223 */ /* 0x080fe20000010857 */
[----:B------:R-:W-:-:S05]  /*36c0*/  FFMA.FTZ R54, R54, R59, R117 ;  /* 0x0000003b36367223 */ /* 0x000fca0000010075 */
[----:B------:R-:W-:-:S07]  /*36d0*/  F2FP.F16.F32.PACK_AB R30, R54, R87 ;  /* 0x00000057361e723e */ /* 0x000fce00000000ff */
.L_x_1398:
[----:B------:R-:W-:Y:S05]  /*36e0*/  BSYNC B2 ;  /* 0x0000000000027941 */ /* 0x000fea0003800000 */
.L_x_1397:
[----:B------:R1:W-:Y:S02]  /*36f0*/  STG.E.128 desc[UR38][R32.64], R28 ;  /* 0x0000001c20007986 */ /* 0x0003e4000c101d26 */
.L_x_1396:
[----:B------:R-:W-:Y:S05]  /*3700*/  BSYNC B1 ;  /* 0x0000000000017941 */ /* 0x000fea0003800000 */
.L_x_1395:
        /* <DEDUP_REMOVED lines=8> */
[----:B------:R-:W-:Y:S01]  /*3790*/  SHF.R.U64 R54, R56, 0x10, R57 ;  /* 0x0000001038367819 */ /* 0x000fe20000001239 */
[----:B------:R-:W-:Y:S01]  /*37a0*/  IMAD.MOV.U32 R52, RZ, RZ, R29 ;  /* 0x000000ffff347224 */ /* 0x000fe200078e001d */
[----:B------:R-:W-:Y:S01]  /*37b0*/  SHF.R.U64 R50, R50, 0x10, R51 ;  /* 0x0000001032327819 */ /* 0x000fe20000001233 */
[----:B------:R-:W-:Y:S01]  /*37c0*/  HADD2.F32 R58, -RZ, R120.H1_H1 ;  /* 0x30000078ff3a7230 */ /* 0x000fe20000004100 */
[----:B------:R-:W-:Y:S01]  /*37d0*/  SHF.R.U32.HI R56, RZ, 0x10, R57 ;  /* 0x00000010ff387819 */ /* 0x000fe20000011639 */
[----:B------:R-:W-:Y:S02]  /*37e0*/  HADD2.F32 R54, -RZ, R54.H0_H0 ;  /* 0x20000036ff367230 */ /* 0x000fe40000004100 */
[--C-:B------:R-:W-:Y:S02]  /*37f0*/  HADD2.F32 R29, -RZ, R52.reuse.H1_H1 ;  /* 0x30000034ff1d7230 */ /* 0x100fe40000004100 */
[----:B------:R-:W-:Y:S02]  /*3800*/  HADD2.F32 R53, -RZ, R52.H0_H0 ;  /* 0x20000034ff357230 */ /* 0x000fe40000004100 */
[----:B------:R-:W-:-:S02]  /*3810*/  HADD2.F32 R50, -RZ, R50.H0_H0 ;  /* 0x20000032ff327230 */ /* 0x000fc40000004100 */
[-C--:B------:R-:W-:Y:S01]  /*3820*/  FMUL.FTZ R52, R29, R54.reuse ;  /* 0x000000361d347220 */ /* 0x080fe20000410000 */
[----:B------:R-:W-:Y:S02]  /*3830*/  HADD2.F32 R56, -RZ, R56.H0_H0 ;  /* 0x20000038ff387230 */ /* 0x000fe40000004100 */
[C---:B------:R-:W-:Y:S01]  /*3840*/  FMUL.FTZ R54, R53.reuse, R54 ;  /* 0x0000003635367220 */ /* 0x040fe20000410000 */
[----:B------:R-:W-:Y:S02]  /*3850*/  HADD2.F32 R121, -RZ, R121.H0_H0 ;  /* 0x20000079ff797230 */ /* 0x000fe40000004100 */
[-C--:B------:R-:W-:Y:S01]  /*3860*/  FFMA.FTZ R52, R53, R50.reuse, -R52 ;  /* 0x0000003235347223 */ /* 0x080fe20000010834 */
[----:B------:R-:W-:Y:S02]  /*3870*/  HADD2.F32 R53, -RZ, R28.H0_H0 ;  /* 0x2000001cff357230 */ /* 0x000fe40000004100 */
[----:B------:R-:W-:Y:S01]  /*3880*/  FFMA.FTZ R29, R29, R50, R54 ;  /* 0x000000321d1d7223 */ /* 0x000fe20000010036 */
[----:B------:R-:W-:Y:S01]  /*3890*/  SHF.R.U32.HI R50, RZ, 0x10, R51 ;  /* 0x00000010ff327819 */ /* 0x000fe20000011633 */
[----:B------:R-:W-:-:S02]  /*38a0*/  HADD2.F32 R51, -RZ, R31.H1_H1 ;  /* 0x3000001fff337230 */ /* 0x000fc40000004100 */
[----:B------:R-:W-:Y:S01]  /*38b0*/  HADD2.F32 R31, -RZ, R31.H0_H0 ;  /* 0x2000001fff1f7230 */ /* 0x000fe20000004100 */
[----:B------:R-:W-:Y:S01]  /*38c0*/  F2FP.F16.F32.PACK_AB R29, R29, R52 ;  /* 0x000000341d1d723e */ /* 0x000fe200000000ff */
[----:B------:R-:W-:Y:S02]  /*38d0*/  HADD2.F32 R50, -RZ, R50.H0_H0 ;  /* 0x20000032ff327230 */ /* 0x000fe40000004100 */
[-C--:B------:R-:W-:Y:S01]  /*38e0*/  FMUL.FTZ R54, R51, R56.reuse ;  /* 0x0000003833367220 */ /* 0x080fe20000410000 */
[----:B------:R-:W-:Y:S02]  /*38f0*/  HADD2.F32 R57, -RZ, R118.H1_H1 ;  /* 0x30000076ff397230 */ /* 0x000fe40000004100 */
[C---:B------:R-:W-:Y:S01]  /*3900*/  FMUL.FTZ R56, R31.reuse, R56 ;  /* 0x000000381f387220 */ /* 0x040fe20000410000 */
[-C--:B------:R-:W-:Y:S01]  /*3910*/  FFMA.FTZ R54, R31, R50.reuse, -R54 ;  /* 0x000000321f367223 */ /* 0x080fe20000010836 */
[----:B------:R-:W-:Y:S02]  /*3920*/  HADD2.F32 R31, -RZ, R28.H1_H1 ;  /* 0x3000001cff1f7230 */ /* 0x000fe40000004100 */
[----:B------:R-:W-:Y:S01]  /*3930*/  FFMA.FTZ R51, R51, R50, R56 ;  /* 0x0000003233337223 */ /* 0x000fe20000010038 */
[----:B------:R-:W-:-:S02]  /*3940*/  HADD2.F32 R50, -RZ, R118.H0_H0 ;  /* 0x20000076ff327230 */ /* 0x000fc40000004100 */
[--C-:B------:R-:W-:Y:S02]  /*3950*/  HADD2.F32 R56, -RZ, R30.reuse.H1_H1 ;  /* 0x3000001eff387230 */ /* 0x100fe40000004100 */
[-C--:B------:R-:W-:Y:S01]  /*3960*/  FMUL.FTZ R28, R31, R58.reuse ;  /* 0x0000003a1f1c7220 */ /* 0x080fe20000410000 */
[----:B------:R-:W-:Y:S02]  /*3970*/  HADD2.F32 R30, -RZ, R30.H0_H0 ;  /* 0x2000001eff1e7230 */ /* 0x000fe40000004100 */
[----:B------:R-:W-:Y:S01]  /*3980*/  FMUL.FTZ R58, R53, R58 ;  /* 0x0000003a353a7220 */ /* 0x000fe20000410000 */
[----:B------:R-:W-:Y:S01]  /*3990*/  F2FP.F16.F32.PACK_AB R51, R51, R54 ;  /* 0x000000363333723e */ /* 0x000fe200000000ff */
[-C--:B------:R-:W-:Y:S01]  /*39a0*/  FFMA.FTZ R28, R53, R50.reuse, -R28 ;  /* 0x00000032351c7223 */ /* 0x080fe2000001081c */
[-C--:B------:R-:W-:Y:S01]  /*39b0*/  FMUL.FTZ R53, R56, R121.reuse ;  /* 0x0000007938357220 */ /* 0x080fe20000410000 */
[----:B------:R-:W-:Y:S01]  /*39c0*/  FMUL.FTZ R121, R30, R121 ;  /* 0x000000791e797220 */ /* 0x000fe20000410000 */
[----:B------:R-:W-:-:S02]  /*39d0*/  FFMA.FTZ R31, R31, R50, R58 ;  /* 0x000000321f1f7223 */ /* 0x000fc4000001003a */
[-C--:B------:R-:W-:Y:S01]  /*39e0*/  FFMA.FTZ R53, R30, R57.reuse, -R53 ;  /* 0x000000391e357223 */ /* 0x080fe20000010835 */
[----:B------:R-:W-:Y:S02]  /*39f0*/  FFMA.FTZ R56, R56, R57, R121 ;  /* 0x0000003938387223 */ /* 0x000fe40000010079 */
[----:B------:R-:W-:Y:S01]  /*3a00*/  F2FP.F16.F32.PACK_AB R28, R31, R28 ;  /* 0x0000001c1f1c723e */ /* 0x000fe200000000ff */
[----:B------:R-:W-:Y:S02]  /*3a10*/  IMAD.MOV.U32 R31, RZ, RZ, R51 ;  /* 0x000000ffff1f7224 */ /* 0x000fe400078e0033 */
[----:B------:R-:W-:-:S07]  /*3a20*/  F2FP.F16.F32.PACK_AB R30, R56, R53 ;  /* 0x00000035381e723e */ /* 0x000fce00000000ff */
.L_x_1402:
[----:B------:R-:W-:Y:S05]  /*3a30*/  BSYNC B2 ;  /* 0x0000000000027941 */ /* 0x000fea0003800000 */
.L_x_1401:
[----:B------:R2:W-:Y:S02]  /*3a40*/  STG.E.128 desc[UR38][R32.64+0x20], R28 ;  /* 0x0000201c20007986 */ /* 0x0005e4000c101d26 */
.L_x_1400:
[----:B------:R-:W-:Y:S05]  /*3a50*/  BSYNC B1 ;  /* 0x0000000000017941 */ /* 0x000fea0003800000 */
.L_x_1399:
        /* <DEDUP_REMOVED lines=8> */
[--C-:B------:R-:W-:Y:S01]  /*3ae0*/  SHF.R.U64 R50, R46, 0x10, R47.reuse ;  /* 0x000000102e327819 */ /* 0x100fe2000000122f */
[----:B------:R-:W-:Y:S01]  /*3af0*/  HADD2.F32 R119, -RZ, R119.H1_H1 ;  /* 0x30000077ff777230 */ /* 0x000fe20000004100 */
        /* <DEDUP_REMOVED lines=15> */
[----:B------:R-:W-:Y:S01]  /*3bf0*/  FMUL.FTZ R51, R47, R51 ;  /* 0x000000332f337220 */ /* 0x000fe20000410000 */
[----:B------:R-:W-:-:S02]  /*3c00*/  HADD2.F32 R120, -RZ, R120.H0_H0 ;  /* 0x20000078ff787230 */ /* 0x000fc40000004100 */
[-C--:B------:R-:W-:Y:S01]  /*3c10*/  FFMA.FTZ R29, R29, R50.reuse, -R46 ;  /* 0x000000321d1d7223 */ /* 0x080fe2000001082e */
[----:B------:R-:W-:Y:S01]  /*3c20*/  FFMA.FTZ R46, R31, R50, R52 ;  /* 0x000000321f2e7223 */ /* 0x000fe20000010034 */
[-C--:B------:R-:W-:Y:S01]  /*3c30*/  FFMA.FTZ R31, R47, R49.reuse, -R54 ;  /* 0x000000312f1f7223 */ /* 0x080fe20000010836 */
[----:B------:R-:W-:Y:S01]  /*3c40*/  FFMA.FTZ R48, R48, R49, R51 ;  /* 0x0000003130307223 */ /* 0x000fe20000010033 */
[----:B------:R-:W-:Y:S02]  /*3c50*/  HADD2.F32 R50, -RZ, R28.H1_H1 ;  /* 0x3000001cff327230 */ /* 0x000fe40000004100 */
[----:B------:R-:W-:Y:S01]  /*3c60*/  HADD2.F32 R49, -RZ, R30.H1_H1 ;  /* 0x3000001eff317230 */ /* 0x000fe20000004100 */
[----:B------:R-:W-:Y:S01]  /*3c70*/  F2FP.F16.F32.PACK_AB R29, R46, R29 ;  /* 0x0000001d2e1d723e */ /* 0x000fe200000000ff */
[----:B------:R-:W-:Y:S02]  /*3c80*/  HADD2.F32 R28, -RZ, R28.H0_H0 ;  /* 0x2000001cff1c7230 */ /* 0x000fe40000004100 */
[----:B------:R-:W-:Y:S01]  /*3c90*/  FMUL.FTZ R51, R50, R119 ;  /* 0x0000007732337220 */ /* 0x000fe20000410000 */
[----:B------:R-:W-:-:S02]  /*3ca0*/  HADD2.F32 R30, -RZ, R30.H0_H0 ;  /* 0x2000001eff1e7230 */ /* 0x000fc40000004100 */
[CC--:B------:R-:W-:Y:S01]  /*3cb0*/  FMUL.FTZ R53, R49.reuse, R120.reuse ;  /* 0x0000007831357220 */ /* 0x0c0fe20000410000 */
[--C-:B------:R-:W-:Y:S02]  /*3cc0*/  HADD2.F32 R47, -RZ, R116.reuse.H0_H0 ;  /* 0x20000074ff2f7230 */ /* 0x100fe40000004100 */
[----:B------:R-:W-:Y:S01]  /*3cd0*/  FMUL.FTZ R119, R28, R119 ;  /* 0x000000771c777220 */ /* 0x000fe20000410000 */
[----:B------:R-:W-:Y:S02]  /*3ce0*/  HADD2.F32 R116, -RZ, R116.H1_H1 ;  /* 0x30000074ff747230 */ /* 0x000fe40000004100 */
[----:B------:R-:W-:Y:S01]  /*3cf0*/  FMUL.FTZ R120, R30, R120 ;  /* 0x000000781e787220 */ /* 0x000fe20000410000 */
[----:B------:R-:W-:Y:S01]  /*3d00*/  F2FP.F16.F32.PACK_AB R31, R48, R31 ;  /* 0x0000001f301f723e */ /* 0x000fe200000000ff */
[-C--:B------:R-:W-:Y:S01]  /*3d10*/  FFMA.FTZ R51, R28, R47.reuse, -R51 ;  /* 0x0000002f1c337223 */ /* 0x080fe20000010833 */
[----:B------:R-:W-:Y:S01]  /*3d20*/  FFMA.FTZ R50, R50, R47, R119 ;  /* 0x0000002f32327223 */ /* 0x000fe20000010077 */
[-C--:B------:R-:W-:Y:S01]  /*3d30*/  FFMA.FTZ R53, R30, R116.reuse, -R53 ;  /* 0x000000741e357223 */ /* 0x080fe20000010835 */
[----:B------:R-:W-:-:S03]  /*3d40*/  FFMA.FTZ R120, R49, R116, R120 ;  /* 0x0000007431787223 */ /* 0x000fc60000010078 */
[----:B------:R-:W-:Y:S02]  /*3d50*/  F2FP.F16.F32.PACK_AB R28, R50, R51 ;  /* 0x00000033321c723e */ /* 0x000fe400000000ff */
[----:B------:R-:W-:-:S07]  /*3d60*/  F2FP.F16.F32.PACK_AB R30, R120, R53 ;  /* 0x00000035781e723e */ /* 0x000fce00000000ff */
.L_x_1406:
[----:B------:R-:W-:Y:S05]  /*3d70*/  BSYNC B2 ;  /* 0x0000000000027941 */ /* 0x000fea0003800000 */
.L_x_1405:
[----:B------:R3:W-:Y:S02]  /*3d80*/  STG.E.128 desc[UR38][R32.64+0x40], R28 ;  /* 0x0000401c20007986 */ /* 0x0007e4000c101d26 */
.L_x_1404:
[----:B------:R-:W-:Y:S05]  /*3d90*/  BSYNC B1 ;  /* 0x0000000000017941 */ /* 0x000fea0003800000 */
.L_x_1403:
        /* <DEDUP_REMOVED lines=26> */
[-C--:B------:R-:W-:Y:S01]  /*3f40*/  FFMA.FTZ R28, R28, R45.reuse, -R29 ;  /* 0x0000002d1c1c7223 */ /* 0x080fe2000001081d */
[----:B------:R-:W-:Y:S01]  /*3f50*/  FFMA.FTZ R29, R31, R45, R50 ;  /* 0x0000002d1f1d7223 */ /* 0x000fe20000010032 */
[-C--:B------:R-:W-:Y:S01]  /*3f60*/  FFMA.FTZ R31, R43, R46.reuse, -R52 ;  /* 0x0000002e2b1f7223 */ /* 0x080fe20000010834 */
[----:B------:R-:W-:Y:S01]  /*3f70*/  FFMA.FTZ R48, R44, R46, R47 ;  /* 0x0000002e2c307223 */ /* 0x000fe2000001002f */
[----:B------:R-:W-:-:S02]  /*3f80*/  HADD2.F32 R46, -RZ, R115.H0_H0 ;  /* 0x20000073ff2e7230 */ /* 0x000fc40000004100 */
[----:B------:R-:W-:Y:S01]  /*3f90*/  HADD2.F32 R115, -RZ, R115.H1_H1 ;  /* 0x30000073ff737230 */ /* 0x000fe20000004100 */
[----:B------:R-:W-:Y:S01]  /*3fa0*/  F2FP.F16.F32.PACK_AB R29, R29, R28 ;  /* 0x0000001c1d1d723e */ /* 0x000fe200000000ff */
[----:B------:R-:W-:Y:S01]  /*3fb0*/  HADD2.F32 R43, -RZ, R42.H1_H1 ;  /* 0x3000002aff2b7230 */ /* 0x000fe20000004100 */
[----:B------:R-:W-:Y:S01]  /*3fc0*/  F2FP.F16.F32.PACK_AB R31, R48, R31 ;  /* 0x0000001f301f723e */ /* 0x000fe200000000ff */
[----:B------:R-:W-:Y:S02]  /*3fd0*/  HADD2.F32 R44, -RZ, R30.H1_H1 ;  /* 0x3000001eff2c7230 */ /* 0x000fe40000004100 */
[----:B------:R-:W-:Y:S02]  /*3fe0*/  HADD2.F32 R42, -RZ, R42.H0_H0 ;  /* 0x2000002aff2a7230 */ /* 0x000fe40000004100 */
[----:B------:R-:W-:Y:S01]  /*3ff0*/  FMUL.FTZ R49, R43, R46 ;  /* 0x0000002e2b317220 */ /* 0x000fe20000410000 */
[----:B------:R-:W-:Y:S02]  /*4000*/  HADD2.F32 R30, -RZ, R30.H0_H0 ;  /* 0x2000001eff1e7230 */ /* 0x000fe40000004100 */
[----:B------:R-:W-:Y:S01]  /*4010*/  FMUL.FTZ R51, R44, R115 ;  /* 0x000000732c337220 */ /* 0x000fe20000410000 */
[----:B------:R-:W-:-:S02]  /*4020*/  HADD2.F32 R45, -RZ, R110.H0_H0 ;  /* 0x2000006eff2d7230 */ /* 0x000fc40000004100 */
        /* <DEDUP_REMOVED lines=9> */
.L_x_1410:
[----:B------:R-:W-:Y:S05]  /*40c0*/  BSYNC B2 ;  /* 0x0000000000027941 */ /* 0x000fea0003800000 */
.L_x_1409:
[----:B------:R4:W-:Y:S02]  /*40d0*/  STG.E.128 desc[UR38][R32.64+0x60], R28 ;  /* 0x0000601c20007986 */ /* 0x0009e4000c101d26 */
.L_x_1408:
[----:B------:R-:W-:Y:S05]  /*40e0*/  BSYNC B1 ;  /* 0x0000000000017941 */ /* 0x000fea0003800000 */
.L_x_1407:
        /* <DEDUP_REMOVED lines=30> */
[--C-:B------:R-:W-:Y:S02]  /*42d0*/  HADD2.F32 R39, -RZ, R109.reuse.H0_H0 ;  /* 0x2000006dff277230 */ /* 0x100fe40000004100 */
[----:B------:R-:W-:Y:S01]  /*42e0*/  FFMA.FTZ R48, R31, R42, -R48 ;  /* 0x0000002a1f307223 */ /* 0x000fe20000010830 */
[----:B------:R-:W-:Y:S02]  /*42f0*/  HADD2.F32 R109, -RZ, R109.H1_H1 ;  /* 0x3000006dff6d7230 */ /* 0x000fe40000004100 */
[--C-:B------:R-:W-:Y:S02]  /*4300*/  HADD2.F32 R30, -RZ, R38.reuse.H1_H1 ;  /* 0x30000026ff1e7230 */ /* 0x100fe40000004100 */
[----:B------:R-:W-:Y:S01]  /*4310*/  FMUL.FTZ R41, R29, R39 ;  /* 0x000000271d297220 */ /* 0x000fe20000410000 */
[----:B------:R-:W-:-:S02]  /*4320*/  HADD2.F32 R38, -RZ, R38.H0_H0 ;  /* 0x20000026ff267230 */ /* 0x000fc40000004100 */
[----:B------:R-:W-:Y:S01]  /*4330*/  FMUL.FTZ R40, R28, R39 ;  /* 0x000000271c287220 */ /* 0x000fe20000410000 */
[--C-:B------:R-:W-:Y:S02]  /*4340*/  HADD2.F32 R31, -RZ, R89.reuse.H0_H0 ;  /* 0x20000059ff1f7230 */ /* 0x100fe40000004100 */
[-C--:B------:R-:W-:Y:S01]  /*4350*/  FMUL.FTZ R39, R30, R109.reuse ;  /* 0x0000006d1e277220 */ /* 0x080fe20000410000 */
[----:B------:R-:W-:Y:S02]  /*4360*/  HADD2.F32 R89, -RZ, R89.H1_H1 ;  /* 0x30000059ff597230 */ /* 0x000fe40000004100 */
        /* <DEDUP_REMOVED lines=9> */
.L_x_1414:
[----:B------:R-:W-:Y:S05]  /*4400*/  BSYNC B2 ;  /* 0x0000000000027941 */ /* 0x000fea0003800000 */
.L_x_1413:
[----:B------:R1:W-:Y:S02]  /*4410*/  STG.E.128 desc[UR38][R32.64+0x80], R28 ;  /* 0x0000801c20007986 */ /* 0x0003e4000c101d26 */
.L_x_1412:
[----:B------:R-:W-:Y:S05]  /*4420*/  BSYNC B1 ;  /* 0x0000000000017941 */ /* 0x000fea0003800000 */
.L_x_1411:
        /* <DEDUP_REMOVED lines=48> */
.L_x_1416:
[----:B------:R-:W-:Y:S05]  /*4730*/  BSYNC B1 ;  /* 0x0000000000017941 */ /* 0x000fea0003800000 */
.L_x_1415:
[----:B------:R1:W-:Y:S01]  /*4740*/  STG.E.128 desc[UR38][R32.64+0xa0], R28 ;  /* 0x0000a01c20007986 */ /* 0x0003e2000c101d26 */
[----:B------:R-:W-:Y:S05]  /*4750*/  BRA `(.L_x_1394) ;  /* 0x0000002000487947 */ /* 0x000fea0003800000 */
.L_x_1388:
        /* <DEDUP_REMOVED lines=46> */
.L_x_1418:
[----:B------:R-:W-:Y:S05]  /*4a40*/  BSYNC B1 ;  /* 0x0000000000017941 */ /* 0x000fea0003800000 */
.L_x_1417:
        /* <DEDUP_REMOVED lines=42> */
[----:B------:R-:W-:-:S02]  /*4cf0*/  PRMT R128, R128, 0x5410, R53 ;  /* 0x0000541080807816 */ /* 0x000fc40000000035 */
[----:B------:R-:W-:Y:S02]  /*4d00*/  PRMT R132, R132, 0x5410, R14 ;  /* 0x0000541084847816 */ /* 0x000fe4000000000e */
[----:B------:R-:W-:Y:S01]  /*4d10*/  PRMT R117, R52, 0x7610, R117 ;  /* 0x0000761034757816 */ /* 0x000fe20000000075 */
[----:B------:R-:W-:Y:S06]  /*4d20*/  @!P3 BRA `(.L_x_1419) ;  /* 0x000000000004b947 */ /* 0x000fec0003800000 */
[----:B------:R-:W-:Y:S01]  /*4d30*/  BPT.TRAP 0x1 ;  /* 0x000000040000795c */ /* 0x000fe20000300000 */
.L_x_1419:
[----:B------:R-:W-:Y:S01]  /*4d40*/  IMAD R14, R17, 0x8, R2 ;  /* 0x00000008110e7824 */ /* 0x000fe200078e0202 */
[----:B------:R-:W-:Y:S01]  /*4d50*/  SHF.L.U32 R85, R145, 0x1f, RZ ;  /* 0x0000001f91557819 */ /* 0x000fe200000006ff */
[----:B------:R-:W-:Y:S03]  /*4d60*/  BSSY B1, `(.L_x_1420) ;  /* 0x0000003000017945 */ /* 0x000fe60003800000 */
[----:B------:R-:W0:Y:S02]  /*4d70*/  SYNCS.PHASECHK.TRANS64.TRYWAIT P5, [R14+URZ+0x2d890], R85 ;  /* 0x02d890550e0075a7 */ /* 0x000e2400080a017f */
[----:B0-----:R-:W-:Y:S05]  /*4d80*/  @!P5 BRA `(.L_x_1421) ;  /* 0x000001f400e4d947 */ /* 0x001fea0003800000 */
.L_x_1756:
[----:B------:R-:W-:Y:S05]  /*4d90*/  BSYNC B1 ;  /* 0x0000000000017941 */ /* 0x000fea0003800000 */
.L_x_1420:
        /* <DEDUP_REMOVED lines=14> */
[----:B------:R-:W2:Y:S01]  /*4e80*/  LDL R54, [R1+0x14] ;  /* 0x0000140001367983 */ /* 0x000ea20000100800 */
[----:B------:R-:W-:Y:S01]  /*4e90*/  SEL R52, R108, R115, !P0 ;  /* 0x000000736c347207 */ /* 0x000fe20004000000 */
[----:B------:R-:W-:Y:S01]  /*4ea0*/  BSSY B2, `(.L_x_1424) ;  /* 0x0000070000027945 */ /* 0x000fe20003800000 */
[----:B------:R-:W-:Y:S02]  /*4eb0*/  SHF.R.U32.HI R55, RZ, 0x3, R157 ;  /* 0x00000003ff377819 */ /* 0x000fe4000001169d */
[----:B------:R-:W-:Y:S02]  /*4ec0*/  SHF.R.S32.HI R53, RZ, 0x1f, R52 ;  /* 0x0000001fff357819 */ /* 0x000fe40000011434 */
[----:B------:R-:W-:Y:S02]  /*4ed0*/  ISETP.GE.AND P4, PT, R22, R107, PT ;  /* 0x0000006b1600720c */ /* 0x000fe40003f86270 */
[----:B------:R-:W-:-:S04]  /*4ee0*/  LEA.HI R53, R53, R52, RZ, 0x4 ;  /* 0x0000003435357211 */ /* 0x000fc800078f20ff */
[----:B------:R-:W-:-:S04]  /*4ef0*/  SHF.R.S32.HI R53, RZ, 0x4, R53 ;  /* 0x00000004ff357819 */ /* 0x000fc80000011435 */
[----:B------:R-:W-:-:S04]  /*4f00*/  LEA.HI.SX32 R116, R76, R53, 0x1d ;  /* 0x000000354c747211 */ /* 0x000fc800078feaff */
[----:B------:R-:W-:-:S04]  /*4f10*/  SHF.R.S32.HI R53, RZ, 0x1f, R116 ;  /* 0x0000001fff357819 */ /* 0x000fc80000011474 */
[----:B------:R-:W-:Y:S01]  /*4f20*/  LEA.HI R52, R53, R116, RZ, 0x2 ;  /* 0x0000007435347211 */ /* 0x000fe200078f10ff */
[----:B------:R-:W-:-:S04]  /*4f30*/  IMAD.SHL.U32 R116, R116, 0x8, RZ ;  /* 0x0000000874747824 */ /* 0x000fc800078e00ff */
[----:B------:R-:W-:Y:S01]  /*4f40*/  IMAD.SHL.U32 R52, R52, 0x400, RZ ;  /* 0x0000040034347824 */ /* 0x000fe200078e00ff */
[----:B------:R-:W-:-:S04]  /*4f50*/  LOP3.LUT R53, R157, 0x18, R116, 0xf8, !PT ;  /* 0x000000189d357812 */ /* 0x000fc800078ef874 */
[----:B------:R-:W-:Y:S01]  /*4f60*/  LOP3.LUT R53, R53, R55, RZ, 0x3c, !PT ;  /* 0x0000003735357212 */ /* 0x000fe200078e3cff */
[----:B------:R-:W-:Y:S01]  /*4f70*/  IMAD R55, R17, 0x3000, R105 ;  /* 0x0000300011377824 */ /* 0x000fe200078e0269 */
[----:B------:R-:W-:-:S04]  /*4f80*/  LOP3.LUT R52, R52, 0x7ffff000, RZ, 0xc0, !PT ;  /* 0x7ffff00034347812 */ /* 0x000fc800078ec0ff */
[----:B--2---:R-:W-:-:S05]  /*4f90*/  IADD3 R52, R53, R52, R54 ;  /* 0x0000003435347210 */ /* 0x004fca0007ffe036 */
[----:B------:R-:W-:Y:S02]  /*4fa0*/  IMAD R53, R17, 0x3000, R52 ;  /* 0x0000300011357824 */ /* 0x000fe400078e0234 */
[--C-:B------:R-:W-:Y:S02]  /*4fb0*/  IMAD R52, R55, 0x2, R2.reuse ;  /* 0x0000000237347824 */ /* 0x100fe400078e0202 */
[----:B------:R-:W-:-:S04]  /*4fc0*/  IMAD R56, R53, 0x2, R2 ;  /* 0x0000000235387824 */ /* 0x000fc800078e0202 */
[----:B------:R-:W1:Y:S04]  /*4fd0*/  LDS.128 R52, [R52+0x15400] ;  /* 0x0154000034347984 */ /* 0x000e680000000c00 */
[----:B------:R-:W2:Y:S01]  /*4fe0*/  LDS.128 R56, [R56+0x15400] ;  /* 0x0154000038387984 */ /* 0x000ea20000000c00 */
[----:B------:R-:W-:Y:S05]  /*4ff0*/  @P4 BRA `(.L_x_1425) ;  /* 0x0000000400684947 */ /* 0x000fea0003800000 */
[----:B--2---:R-:W-:Y:S01]  /*5000*/  IMAD.MOV.U32 R119, RZ, RZ, R57 ;  /* 0x000000ffff777224 */ /* 0x004fe200078e0039 */
[----:B------:R-:W-:Y:S01]  /*5010*/  SHF.R.U64 R36, R36, 0x10, R37 ;  /* 0x0000001024247819 */ /* 0x000fe20000001225 */
[----:B-1----:R-:W-:Y:S01]  /*5020*/  IMAD.MOV.U32 R118, RZ, RZ, R53 ;  /* 0x000000ffff767224 */ /* 0x002fe200078e0035 */
[----:B------:R-:W-:Y:S01]  /*5030*/  SHF.R.U32.HI R37, RZ, 0x10, R37 ;  /* 0x00000010ff257819 */ /* 0x000fe20000011625 */
[----:B------:R-:W-:Y:S01]  /*5040*/  HADD2.F32 R117, -RZ, R117.H0_H0 ;  /* 0x20000075ff757230 */ /* 0x000fe20000004100 */
[----:B------:R-:W-:Y:S01]  /*5050*/  SHF.R.U64 R38, R38, 0x10, R39 ;  /* 0x0000001026267819 */ /* 0x000fe20000001227 */
[----:B------:R-:W-:Y:S02]  /*5060*/  HADD2.F32 R53, -RZ, R119.H0_H0 ;  /* 0x20000077ff357230 */ /* 0x000fe40000004100 */
[----:B------:R-:W-:Y:S02]  /*5070*/  HADD2.F32 R121, -RZ, R118.H0_H0 ;  /* 0x20000076ff797230 */ /* 0x000fe40000004100 */
[----:B------:R-:W-:-:S02]  /*5080*/  HADD2.F32 R120, -RZ, R120.H0_H0 ;  /* 0x20000078ff787230 */ /* 0x000fc40000004100 */
[-C--:B------:R-:W-:Y:S01]  /*5090*/  FMUL.FTZ R57, R53, R117.reuse ;  /* 0x0000007535397220 */ /* 0x080fe20000410000 */
        /* <DEDUP_REMOVED lines=12> */
[----:B------:R-:W-:-:S03]  /*5160*/  FMUL.FTZ R120, R49, R120 ;  /* 0x0000007831787220 */ /* 0x000fc60000410000 */
[-C--:B------:R-:W-:Y:S01]  /*5170*/  FFMA.FTZ R49, R49, R37.reuse, -R118 ;  /* 0x0000002531317223 */ /* 0x080fe20000010876 */
[----:B------:R-:W-:Y:S02]  /*5180*/  HADD2.F32 R118, -RZ, R130.H1_H1 ;  /* 0x30000082ff767230 */ /* 0x000fe40000004100 */
[----:B------:R-:W-:Y:S01]  /*5190*/  FFMA.FTZ R37, R48, R37, R120 ;  /* 0x0000002530257223 */ /* 0x000fe20000010078 */
[----:B------:R-:W-:Y:S02]  /*51a0*/  IMAD.MOV.U32 R48, RZ, RZ, R55 ;  /* 0x000000ffff307224 */ /* 0x000fe400078e0037 */
[----:B------:R-:W-:Y:S01]  /*51b0*/  HADD2.F32 R120, -RZ, R132.H0_H0 ;  /* 0x20000084ff787230 */ /* 0x000fe20000004100 */
[----:B------:R-:W-:Y:S01]  /*51c0*/  F2FP.F16.F32.PACK_AB R49, R49, R57 ;  /* 0x000000393131723e */ /* 0x000fe200000000ff */
[----:B------:R-:W-:Y:S01]  /*51d0*/  HADD2.F32 R55, -RZ, R59.H0_H0 ;  /* 0x2000003bff377230 */ /* 0x000fe20000004100 */
[----:B------:R-:W-:Y:S01]  /*51e0*/  F2FP.F16.F32.PACK_AB R37, R37, R53 ;  /* 0x000000352525723e */ /* 0x000fe200000000ff */
[----:B------:R-:W-:-:S02]  /*51f0*/  HADD2.F32 R119, -RZ, R48.H0_H0 ;  /* 0x20000030ff777230 */ /* 0x000fc40000004100 */
[----:B------:R-:W-:Y:S02]  /*5200*/  HADD2.F32 R48, -RZ, R48.H1_H1 ;  /* 0x30000030ff307230 */ /* 0x000fe40000004100 */
[----:B------:R-:W-:Y:S01]  /*5210*/  FMUL.FTZ R121, R55, R120 ;  /* 0x0000007837797220 */ /* 0x000fe20000410000 */
[----:B------:R-:W-:Y:S02]  /*5220*/  IMAD.MOV.U32 R53, RZ, RZ, R49 ;  /* 0x000000ffff357224 */ /* 0x000fe400078e0031 */
[----:B------:R-:W-:Y:S02]  /*5230*/  IMAD.MOV.U32 R57, RZ, RZ, R37 ;  /* 0x000000ffff397224 */ /* 0x000fe400078e0025 */
[C---:B------:R-:W-:Y:S01]  /*5240*/  FFMA.FTZ R121, R119.reuse, R118, -R121 ;  /* 0x0000007677797223 */ /* 0x040fe20000010879 */
[----:B------:R-:W-:Y:S01]  /*5250*/  FMUL.FTZ R119, R119, R120 ;  /* 0x0000007877777220 */ /* 0x000fe20000410000 */
[----:B------:R-:W-:-:S03]  /*5260*/  HADD2.F32 R120, -RZ, R132.H1_H1 ;  /* 0x30000084ff787230 */ /* 0x000fc60000004100 */
[----:B------:R-:W-:Y:S01]  /*5270*/  FFMA.FTZ R119, R55, R118, R119 ;  /* 0x0000007637777223 */ /* 0x000fe20000010077 */
[----:B------:R-:W-:Y:S02]  /*5280*/  SHF.R.U32.HI R55, RZ, 0x10, R39 ;  /* 0x00000010ff377819 */ /* 0x000fe40000011627 */
[--C-:B------:R-:W-:Y:S01]  /*5290*/  SHF.R.U64 R39, R50, 0x10, R51.reuse ;  /* 0x0000001032277819 */ /* 0x100fe20000001233 */
[----:B------:R-:W-:Y:S01]  /*52a0*/  HADD2.F32 R50, -RZ, R59.H1_H1 ;  /* 0x3000003bff327230 */ /* 0x000fe20000004100 */
[----:B------:R-:W-:Y:S01]  /*52b0*/  SHF.R.U32.HI R51, RZ, 0x10, R51 ;  /* 0x00000010ff337819 */ /* 0x000fe20000011633 */
[----:B------:R-:W-:Y:S02]  /*52c0*/  HADD2.F32 R59, -RZ, R55.H0_H0 ;  /* 0x20000037ff3b7230 */ /* 0x000fe40000004100 */
        /* <DEDUP_REMOVED lines=14> */
[----:B------:R-:W-:-:S02]  /*53b0*/  FFMA.FTZ R118, R59, R51, -R118 ;  /* 0x000000333b767223 */ /* 0x000fc40000010876 */
        /* <DEDUP_REMOVED lines=9> */
[----:B------:R-:W-:-:S02]  /*5450*/  HADD2.F32 R117, -RZ, R131.H1_H1 ;  /* 0x30000083ff757230 */ /* 0x000fc40000004100 */
[----:B------:R-:W-:Y:S01]  /*5460*/  HADD2.F32 R51, -RZ, R58.H0_H0 ;  /* 0x2000003aff337230 */ /* 0x000fe20000004100 */
[----:B------:R-:W-:Y:S01]  /*5470*/  F2FP.F16.F32.PACK_AB R36, R36, R118 ;  /* 0x000000762424723e */ /* 0x000fe200000000ff */
[----:B------:R-:W-:Y:S01]  /*5480*/  HADD2.F32 R52, -RZ, R130.H0_H0 ;  /* 0x20000082ff347230 */ /* 0x000fe20000004100 */
[----:B------:R-:W-:Y:S01]  /*5490*/  F2FP.F16.F32.PACK_AB R50, R50, R120 ;  /* 0x000000783232723e */ /* 0x000fe200000000ff */
[----:B------:R-:W-:Y:S02]  /*54a0*/  HADD2.F32 R58, -RZ, R58.H1_H1 ;  /* 0x3000003aff3a7230 */ /* 0x000fe40000004100 */
[-C--:B------:R-:W-:Y:S01]  /*54b0*/  FMUL.FTZ R59, R51, R117.reuse ;  /* 0x00000075333b7220 */ /* 0x080fe20000410000 */
[----:B------:R-:W-:-:S03]  /*54c0*/  FMUL.FTZ R117, R56, R117 ;  /* 0x0000007538757220 */ /* 0x000fc60000410000 */
[-C--:B------:R-:W-:Y:S01]  /*54d0*/  FFMA.FTZ R59, R56, R52.reuse, -R59 ;  /* 0x00000034383b7223 */ /* 0x080fe2000001083b */
[----:B------:R-:W-:Y:S01]  /*54e0*/  FFMA.FTZ R117, R51, R52, R117 ;  /* 0x0000003433757223 */ /* 0x000fe20000010075 */
[-C--:B------:R-:W-:Y:S01]  /*54f0*/  FMUL.FTZ R51, R58, R39.reuse ;  /* 0x000000273a337220 */ /* 0x080fe20000410000 */
[C---:B------:R-:W-:Y:S01]  /*5500*/  FMUL.FTZ R39, R54.reuse, R39 ;  /* 0x0000002736277220 */ /* 0x040fe20000410000 */
[----:B------:R-:W-:Y:S02]  /*5510*/  IMAD.MOV.U32 R52, RZ, RZ, R36 ;  /* 0x000000ffff347224 */ /* 0x000fe400078e0024 */
[-C--:B------:R-:W-:Y:S01]  /*5520*/  FFMA.FTZ R51, R54, R38.reuse, -R51 ;  /* 0x0000002636337223 */ /* 0x080fe20000010833 */
[----:B------:R-:W-:Y:S01]  /*5530*/  FFMA.FTZ R39, R58, R38, R39 ;  /* 0x000000263a277223 */ /* 0x000fe20000010027 */
[----:B------:R-:W-:-:S03]  /*5540*/  IMAD.MOV.U32 R56, RZ, RZ, R50 ;  /* 0x000000ffff387224 */ /* 0x000fc600078e0032 */
[----:B------:R-:W-:Y:S01]  /*5550*/  F2FP.F16.F32.PACK_AB R51, R51, R59 ;  /* 0x0000003b3333723e */ /* 0x000fe200000000ff */
[----:B------:R-:W-:Y:S01]  /*5560*/  IMAD.MOV.U32 R59, RZ, RZ, R48 ;  /* 0x000000ffff3b7224 */ /* 0x000fe200078e0030 */
[----:B------:R-:W-:-:S03]  /*5570*/  F2FP.F16.F32.PACK_AB R39, R39, R117 ;  /* 0x000000752727723e */ /* 0x000fc600000000ff */
[----:B------:R-:W-:Y:S02]  /*5580*/  IMAD.MOV.U32 R54, RZ, RZ, R51 ;  /* 0x000000ffff367224 */ /* 0x000fe400078e0033 */
[----:B------:R-:W-:-:S07]  /*5590*/  IMAD.MOV.U32 R58, RZ, RZ, R39 ;  /* 0x000000ffff3a7224 */ /* 0x000fce00078e0027 */
.L_x_1425:
[----:B------:R-:W-:Y:S05]  /*55a0*/  BSYNC B2 ;  /* 0x0000000000027941 */ /* 0x000fea0003800000 */
.L_x_1424:
        /* <DEDUP_REMOVED lines=9> */
[----:B-1----:R1:W-:Y:S01]  /*5640*/  STG.E.128 desc[UR38][R36.64], R52 ;  /* 0x0000003424007986 */ /* 0x0023e2000c101d26 */
[----:B------:R-:W-:-:S05]  /*5650*/  @!P4 LEA.HI.X R39, R116, R87, R39, 0x1, P5 ;  /* 0x000000577427c211 */ /* 0x000fca00028f0c27 */
[----:B--2---:R1:W-:Y:S04]  /*5660*/  @!P4 STG.E.128 desc[UR38][R38.64], R56 ;  /* 0x000000382600c986 */ /* 0x0043e8000c101d26 */
.L_x_1423:
[----:B------:R-:W-:Y:S05]  /*5670*/  BSYNC B1 ;  /* 0x0000000000017941 */ /* 0x000fea0003800000 */
.L_x_1422:
[----:B------:R-:W-:Y:S01]  /*5680*/  ISETP.NE.AND P4, PT, R9, RZ, PT ;  /* 0x000000ff0900720c */ /* 0x000fe20003f85270 */
[----:B------:R-:W-:-:S12]  /*5690*/  BSSY B1, `(.L_x_1426) ;  /* 0x000007f000017945 */ /* 0x000fd80003800000 */
[----:B------:R-:W-:Y:S05]  /*56a0*/  @!P4 BRA `(.L_x_1427) ;  /* 0x0000000400f4c947 */ /* 0x000fea0003800000 */
[----:B-1----:R-:W2:Y:S01]  /*56b0*/  LDL R38, [R1+0x14] ;  /* 0x0000140001267983 */ /* 0x002ea20000100800 */
        /* <DEDUP_REMOVED lines=8> */
[----:B------:R-:W-:Y:S01]  /*5740*/  SHF.R.S32.HI R37, RZ, 0x1f, R36 ;  /* 0x0000001fff257819 */ /* 0x000fe20000011424 */
[----:B------:R-:W-:-:S03]  /*5750*/  IMAD.SHL.U32 R52, R36, 0x8, RZ ;  /* 0x0000000824347824 */ /* 0x000fc600078e00ff */
[----:B------:R-:W-:Y:S02]  /*5760*/  LEA.HI R37, R37, R36, RZ, 0x2 ;  /* 0x0000002425257211 */ /* 0x000fe400078f10ff */
[----:B------:R-:W-:-:S03]  /*5770*/  LOP3.LUT R36, R157, 0x18, R52, 0xf8, !PT ;  /* 0x000000189d247812 */ /* 0x000fc600078ef834 */
[----:B------:R-:W-:Y:S01]  /*5780*/  IMAD.SHL.U32 R37, R37, 0x400, RZ ;  /* 0x0000040025257824 */ /* 0x000fe200078e00ff */
[----:B------:R-:W-:-:S04]  /*5790*/  LOP3.LUT R36, R36, R39, RZ, 0x3c, !PT ;  /* 0x0000002724247212 */ /* 0x000fc800078e3cff */
[----:B------:R-:W-:-:S04]  /*57a0*/  LOP3.LUT R37, R37, 0x7ffff000, RZ, 0xc0, !PT ;  /* 0x7ffff00025257812 */ /* 0x000fc800078ec0ff */
[----:B--2---:R-:W-:Y:S01]  /*57b0*/  IADD3 R36, R36, R37, R38 ;  /* 0x0000002524247210 */ /* 0x004fe20007ffe026 */
[----:B------:R-:W-:-:S04]  /*57c0*/  IMAD R37, R17, 0x3000, R104 ;  /* 0x0000300011257824 */ /* 0x000fc800078e0268 */
        /* <DEDUP_REMOVED lines=9> */
[----:B------:R-:W-:Y:S01]  /*5860*/  SHF.R.U64 R46, R46, 0x10, R47 ;  /* 0x000000102e2e7819 */ /* 0x000fe2000000122f */
[----:B------:R-:W-:Y:S01]  /*5870*/  HADD2.F32 R56, -RZ, R129.H1_H1 ;  /* 0x30000081ff387230 */ /* 0x000fe20000004100 */
[----:B------:R-:W-:Y:S01]  /*5880*/  SHF.R.U64 R34, R34, 0x10, R35 ;  /* 0x0000001022227819 */ /* 0x000fe20000001223 */
[----:B------:R-:W-:Y:S02]  /*5890*/  HADD2.F32 R53, -RZ, R55.H0_H0 ;  /* 0x20000037ff357230 */ /* 0x000fe40000004100 */
[----:B------:R-:W-:Y:S02]  /*58a0*/  HADD2.F32 R54, -RZ, R49.H0_H0 ;  /* 0x20000031ff367230 */ /* 0x000fe40000004100 */
[----:B------:R-:W-:-:S02]  /*58b0*/  HADD2.F32 R37, -RZ, R129.H0_H0 ;  /* 0x20000081ff257230 */ /* 0x000fc40000004100 */
[CC--:B------:R-:W-:Y:S01]  /*58c0*/  FMUL.FTZ R57, R53.reuse, R56.reuse ;  /* 0x0000003835397220 */ /* 0x0c0fe20000410000 */
[----:B------:R-:W-:Y:S02]  /*58d0*/  HADD2.F32 R49, -RZ, R49.H1_H1 ;  /* 0x30000031ff317230 */ /* 0x000fe40000004100 */
[C---:B------:R-:W-:Y:S01]  /*58e0*/  FMUL.FTZ R56, R54.reuse, R56 ;  /* 0x0000003836387220 */ /* 0x040fe20000410000 */
[----:B------:R-:W-:Y:S02]  /*58f0*/  HADD2.F32 R116, -RZ, R127.H1_H1 ;  /* 0x3000007fff747230 */ /* 0x000fe40000004100 */
[-C--:B------:R-:W-:Y:S01]  /*5900*/  FFMA.FTZ R54, R54, R37.reuse, -R57 ;  /* 0x0000002536367223 */ /* 0x080fe20000010839 */
[----:B------:R-:W-:Y:S02]  /*5910*/  HADD2.F32 R32, -RZ, R32.H0_H0 ;  /* 0x20000020ff207230 */ /* 0x000fe40000004100 */
[----:B------:R-:W-:Y:S01]  /*5920*/  FFMA.FTZ R53, R53, R37, R56 ;  /* 0x0000002535357223 */ /* 0x000fe20000010038 */
[----:B------:R-:W-:Y:S01]  /*5930*/  SHF.R.U32.HI R56, RZ, 0x10, R45 ;  /* 0x00000010ff387819 */ /* 0x000fe2000001162d */
[----:B------:R-:W-:Y:S01]  /*5940*/  HADD2.F32 R37, -RZ, R55.H1_H1 ;  /* 0x30000037ff257230 */ /* 0x000fe20000004100 */
[----:B------:R-:W-:Y:S01]  /*5950*/  SHF.R.U32.HI R55, RZ, 0x10, R33 ;  /* 0x00000010ff377819 */ /* 0x000fe20000011621 */
[----:B------:R-:W-:-:S02]  /*5960*/  HADD2.F32 R46, -RZ, R46.H0_H0 ;  /* 0x2000002eff2e7230 */ /* 0x000fc40000004100 */
[----:B------:R-:W-:Y:S02]  /*5970*/  HADD2.F32 R56, -RZ, R56.H0_H0 ;  /* 0x20000038ff387230 */ /* 0x000fe40000004100 */
[----:B------:R-:W-:Y:S02]  /*5980*/  HADD2.F32 R55, -RZ, R55.H0_H0 ;  /* 0x20000037ff377230 */ /* 0x000fe40000004100 */
[----:B------:R-:W-:Y:S02]  /*5990*/  HADD2.F32 R34, -RZ, R34.H0_H0 ;  /* 0x20000022ff227230 */ /* 0x000fe40000004100 */
[-C--:B------:R-:W-:Y:S01]  /*59a0*/  FMUL.FTZ R57, R37, R56.reuse ;  /* 0x0000003825397220 */ /* 0x080fe20000410000 */
[----:B------:R-:W-:-:S03]  /*59b0*/  FMUL.FTZ R56, R49, R56 ;  /* 0x0000003831387220 */ /* 0x000fc60000410000 */
[-C--:B------:R-:W-:Y:S01]  /*59c0*/  FFMA.FTZ R49, R49, R55.reuse, -R57 ;  /* 0x0000003731317223 */ /* 0x080fe20000010839 */
[----:B------:R-:W-:Y:S01]  /*59d0*/  FFMA.FTZ R37, R37, R55, R56 ;  /* 0x0000003725257223 */ /* 0x000fe20000010038 */
[----:B------:R-:W-:Y:S01]  /*59e0*/  SHF.R.U64 R55, R44, 0x10, R45 ;  /* 0x000000102c377819 */ /* 0x000fe2000000122d */
[----:B------:R-:W-:Y:S02]  /*59f0*/  IMAD.MOV.U32 R44, RZ, RZ, R51 ;  /* 0x000000ffff2c7224 */ /* 0x000fe400078e0033 */
[----:B------:R-:W-:Y:S01]  /*5a00*/  HADD2.F32 R57, -RZ, R128.H1_H1 ;  /* 0x30000080ff397230 */ /* 0x000fe20000004100 */
[----:B------:R-:W-:Y:S01]  /*5a10*/  F2FP.F16.F32.PACK_AB R49, R49, R54 ;  /* 0x000000363131723e */ /* 0x000fe200000000ff */
[----:B------:R-:W-:Y:S01]  /*5a20*/  HADD2.F32 R45, -RZ, R39.H0_H0 ;  /* 0x20000027ff2d7230 */ /* 0x000fe20000004100 */
[----:B------:R-:W-:Y:S01]  /*5a30*/  F2FP.F16.F32.PACK_AB R53, R37, R53 ;  /* 0x000000352535723e */ /* 0x000fe200000000ff */
[----:B------:R-:W-:Y:S02]  /*5a40*/  HADD2.F32 R51, -RZ, R44.H0_H0 ;  /* 0x2000002cff337230 */ /* 0x000fe40000004100 */
[----:B------:R-:W-:-:S02]  /*5a50*/  HADD2.F32 R56, -RZ, R128.H0_H0 ;  /* 0x20000080ff387230 */ /* 0x000fc40000004100 */
[----:B------:R-:W-:Y:S02]  /*5a60*/  HADD2.F32 R55, -RZ, R55.H0_H0 ;  /* 0x20000037ff377230 */ /* 0x000fe40000004100 */
[-C--:B------:R-:W-:Y:S01]  /*5a70*/  FMUL.FTZ R58, R51, R57.reuse ;  /* 0x00000039333a7220 */ /* 0x080fe20000410000 */
[C---:B------:R-:W-:Y:S01]  /*5a80*/  FMUL.FTZ R57, R45.reuse, R57 ;  /* 0x000000392d397220 */ /* 0x040fe20000410000 */
[----:B------:R-:W-:Y:S02]  /*5a90*/  IMAD.MOV.U32 R37, RZ, RZ, R49 ;  /* 0x000000ffff257224 */ /* 0x000fe400078e0031 */
[-C--:B------:R-:W-:Y:S01]  /*5aa0*/  FFMA.FTZ R45, R45, R56.reuse, -R58 ;  /* 0x000000382d2d7223 */ /* 0x080fe2000001083a */
[----:B------:R-:W-:Y:S01]  /*5ab0*/  FFMA.FTZ R57, R51, R56, R57 ;  /* 0x0000003833397223 */ /* 0x000fe20000010039 */
[----:B------:R-:W-:Y:S01]  /*5ac0*/  SHF.R.U32.HI R56, RZ, 0x10, R47 ;  /* 0x00000010ff387819 */ /* 0x000fe2000001162f */
[----:B------:R-:W-:Y:S01]  /*5ad0*/  HADD2.F32 R51, -RZ, R44.H1_H1 ;  /* 0x3000002cff337230 */ /* 0x000fe20000004100 */
[----:B------:R-:W-:Y:S01]  /*5ae0*/  SHF.R.U32.HI R58, RZ, 0x10, R35 ;  /* 0x00000010ff3a7819 */ /* 0x000fe20000011623 */
[----:B------:R-:W-:-:S02]  /*5af0*/  HADD2.F32 R47, -RZ, R126.H0_H0 ;  /* 0x2000007eff2f7230 */ /* 0x000fc40000004100 */
[----:B------:R-:W-:Y:S02]  /*5b00*/  HADD2.F32 R44, -RZ, R56.H0_H0 ;  /* 0x20000038ff2c7230 */ /* 0x000fe40000004100 */
[----:B------:R-:W-:Y:S02]  /*5b10*/  HADD2.F32 R56, -RZ, R39.H1_H1 ;  /* 0x30000027ff387230 */ /* 0x000fe40000004100 */
[----:B------:R-:W-:Y:S02]  /*5b20*/  HADD2.F32 R39, -RZ, R58.H0_H0 ;  /* 0x2000003aff277230 */ /* 0x000fe40000004100 */
[-C--:B------:R-:W-:Y:S01]  /*5b30*/  FMUL.FTZ R58, R51, R44.reuse ;  /* 0x0000002c333a7220 */ /* 0x080fe20000410000 */
[----:B------:R-:W-:Y:S02]  /*5b40*/  HADD2.F32 R35, -RZ, R38.H1_H1 ;  /* 0x30000026ff237230 */ /* 0x000fe40000004100 */
[----:B------:R-:W-:Y:S01]  /*5b50*/  FMUL.FTZ R59, R56, R44 ;  /* 0x0000002c383b7220 */ /* 0x000fe20000410000 */
[----:B------:R-:W-:-:S02]  /*5b60*/  IMAD.MOV.U32 R49, RZ, RZ, R53 ;  /* 0x000000ffff317224 */ /* 0x000fc400078e0035 */
[-C--:B------:R-:W-:Y:S01]  /*5b70*/  FFMA.FTZ R44, R56, R39.reuse, -R58 ;  /* 0x00000027382c7223 */ /* 0x080fe2000001083a */
[----:B------:R-:W-:Y:S02]  /*5b80*/  HADD2.F32 R58, -RZ, R36.H0_H0 ;  /* 0x20000024ff3a7230 */ /* 0x000fe40000004100 */
[----:B------:R-:W-:Y:S01]  /*5b90*/  FFMA.FTZ R39, R51, R39, R59 ;  /* 0x0000002733277223 */ /* 0x000fe2000001003b */
[--C-:B------:R-:W-:Y:S02]  /*5ba0*/  HADD2.F32 R51, -RZ, R48.reuse.H0_H0 ;  /* 0x20000030ff337230 */ /* 0x100fe40000004100 */
[----:B------:R-:W-:Y:S01]  /*5bb0*/  HADD2.F32 R48, -RZ, R48.H1_H1 ;  /* 0x30000030ff307230 */ /* 0x000fe20000004100 */
[----:B------:R-:W-:Y:S01]  /*5bc0*/  F2FP.F16.F32.PACK_AB R44, R44, R45 ;  /* 0x0000002d2c2c723e */ /* 0x000fe200000000ff */
[----:B------:R-:W-:Y:S02]  /*5bd0*/  HADD2.F32 R36, -RZ, R36.H1_H1 ;  /* 0x30000024ff247230 */ /* 0x000fe40000004100 */
[----:B------:R-:W-:Y:S01]  /*5be0*/  FMUL.FTZ R59, R51, R116 ;  /* 0x00000074333b7220 */ /* 0x000fe20000410000 */
[----:B------:R-:W-:-:S02]  /*5bf0*/  HADD2.F32 R56, -RZ, R127.H0_H0 ;  /* 0x2000007fff387230 */ /* 0x000fc40000004100 */
[----:B------:R-:W-:Y:S01]  /*5c00*/  FMUL.FTZ R116, R58, R116 ;  /* 0x000000743a747220 */ /* 0x000fe20000410000 */
[-C--:B------:R-:W-:Y:S01]  /*5c10*/  FMUL.FTZ R33, R48, R55.reuse ;  /* 0x0000003730217220 */ /* 0x080fe20000410000 */
[C---:B------:R-:W-:Y:S02]  /*5c20*/  FMUL.FTZ R55, R36.reuse, R55 ;  /* 0x0000003724377220 */ /* 0x040fe40000410000 */
[----:B------:R-:W-:Y:S01]  /*5c30*/  FFMA.FTZ R116, R51, R56, R116 ;  /* 0x0000003833747223 */ /* 0x000fe20000010074 */
[-C--:B------:R-:W-:Y:S01]  /*5c40*/  FFMA.FTZ R33, R36, R32.reuse, -R33 ;  /* 0x0000002024217223 */ /* 0x080fe20000010821 */
[----:B------:R-:W-:Y:S01]  /*5c50*/  FFMA.FTZ R55, R48, R32, R55 ;  /* 0x0000002030377223 */ /* 0x000fe20000010037 */
[----:B------:R-:W-:Y:S02]  /*5c60*/  HADD2.F32 R51, -RZ, R126.H1_H1 ;  /* 0x3000007eff337230 */ /* 0x000fe40000004100 */
[----:B------:R-:W-:Y:S01]  /*5c70*/  FFMA.FTZ R59, R58, R56, -R59 ;  /* 0x000000383a3b7223 */ /* 0x000fe2000001083b */
[----:B------:R-:W-:-:S02]  /*5c80*/  HADD2.F32 R36, -RZ, R50.H0_H0 ;  /* 0x20000032ff247230 */ /* 0x000fc40000004100 */
[----:B------:R-:W-:Y:S01]  /*5c90*/  HADD2.F32 R32, -RZ, R38.H0_H0 ;  /* 0x20000026ff207230 */ /* 0x000fe20000004100 */
[----:B------:R-:W-:Y:S01]  /*5ca0*/  F2FP.F16.F32.PACK_AB R116, R55, R116 ;  /* 0x000000743774723e */ /* 0x000fe200000000ff */
[----:B------:R-:W-:Y:S02]  /*5cb0*/  HADD2.F32 R50, -RZ, R50.H1_H1 ;  /* 0x30000032ff327230 */ /* 0x000fe40000004100 */
[----:B------:R-:W-:Y:S01]  /*5cc0*/  FMUL.FTZ R117, R36, R51 ;  /* 0x0000003324757220 */ /* 0x000fe20000410000 */
[----:B------:R-:W-:Y:S01]  /*5cd0*/  F2FP.F16.F32.PACK_AB R48, R33, R59 ;  /* 0x0000003b2130723e */ /* 0x000fe200000000ff */
[C---:B------:R-:W-:Y:S02]  /*5ce0*/  FMUL.FTZ R51, R32.reuse, R51 ;  /* 0x0000003320337220 */ /* 0x040fe40000410000 */
[-C--:B------:R-:W-:Y:S01]  /*5cf0*/  FFMA.FTZ R32, R32, R47.reuse, -R117 ;  /* 0x0000002f20207223 */ /* 0x080fe20000010875 */
[-C--:B------:R-:W-:Y:S01]  /*5d00*/  FMUL.FTZ R38, R50, R46.reuse ;  /* 0x0000002e32267220 */ /* 0x080fe20000410000 */
[----:B------:R-:W-:Y:S01]  /*5d10*/  FFMA.FTZ R36, R36, R47, R51 ;  /* 0x0000002f24247223 */ /* 0x000fe20000010033 */
[----:B------:R-:W-:Y:S01]  /*5d20*/  FMUL.FTZ R47, R35, R46 ;  /* 0x0000002e232f7220 */ /* 0x000fe20000410000 */
[----:B------:R-:W-:Y:S01]  /*5d30*/  F2FP.F16.F32.PACK_AB R51, R39, R57 ;  /* 0x000000392733723e */ /* 0x000fe200000000ff */
[----:B------:R-:W-:Y:S01]  /*5d40*/  FFMA.FTZ R35, R35, R34, -R38 ;  /* 0x0000002223237223 */ /* 0x000fe20000010826 */
[----:B------:R-:W-:-:S02]  /*5d50*/  IMAD.MOV.U32 R39, RZ, RZ, R44 ;  /* 0x000000ffff277224 */ /* 0x000fc400078e002c */
[----:B------:R-:W-:Y:S02]  /*5d60*/  FFMA.FTZ R47, R50, R34, R47 ;  /* 0x00000022322f7223 */ /* 0x000fe4000001002f */
[----:B------:R-:W-:-:S03]  /*5d70*/  F2FP.F16.F32.PACK_AB R38, R35, R32 ;  /* 0x000000202326723e */ /* 0x000fc600000000ff */
[----:B------:R-:W-:Y:S01]  /*5d80*/  F2FP.F16.F32.PACK_AB R50, R47, R36 ;  /* 0x000000242f32723e */ /* 0x000fe200000000ff */
[----:B------:R-:W-:Y:S02]  /*5d90*/  IMAD.MOV.U32 R36, RZ, RZ, R48 ;  /* 0x000000ffff247224 */ /* 0x000fe400078e0030 */
[----:B------:R-:W-:-:S07]  /*5da0*/  IMAD.MOV.U32 R48, RZ, RZ, R116 ;  /* 0x000000ffff307224 */ /* 0x000fce00078e0074 */
.L_x_1429:
[----:B------:R-:W-:Y:S05]  /*5db0*/  BSYNC B2 ;  /* 0x0000000000027941 */ /* 0x000fea0003800000 */
.L_x_1428:
[----:B------:R-:W-:-:S04]  /*5dc0*/  IADD3 R33, P4, P5, R20, R88, R79 ;  /* 0x0000005814217210 */ /* 0x000fc80007d9e04f */
[----:B------:R-:W-:Y:S02]  /*5dd0*/  IADD3.X R34, R3, R110, R101, P4, P5 ;  /* 0x0000006e03227210 */ /* 0x000fe400027ea465 */
[----:B------:R-:W-:-:S13]  /*5de0*/  ISETP.GE.AND P4, PT, R52, R109, PT ;  /* 0x0000006d3400720c */ /* 0x000fda0003f86270 */
[--C-:B------:R-:W-:Y:S02]  /*5df0*/  @!P4 SHF.R.S32.HI R32, RZ, 0x1f, R52.reuse ;  /* 0x0000001fff20c819 */ /* 0x100fe40000011434 */
[----:B------:R-:W-:-:S04]  /*5e00*/  @!P4 IADD3 R52, P5, P6, R20, R88, R52 ;  /* 0x000000581434c210 */ /* 0x000fc80007ebe034 */
[----:B------:R-:W-:Y:S02]  /*5e10*/  @!P4 IADD3.X R35, R3, R110, R32, P5, P6 ;  /* 0x0000006e0323c210 */ /* 0x000fe40002fec420 */
[----:B------:R-:W-:-:S04]  /*5e20*/  LEA R32, P5, R33, R86, 0x1 ;  /* 0x0000005621207211 */ /* 0x000fc800078a08ff */
[----:B------:R-:W-:Y:S02]  /*5e30*/  LEA.HI.X R33, R33, R87, R34, 0x1, P5 ;  /* 0x0000005721217211 */ /* 0x000fe400028f0c22 */
[----:B------:R-:W-:-:S03]  /*5e40*/  @!P4 LEA R34, P5, R52, R86, 0x1 ;  /* 0x000000563422c211 */ /* 0x000fc600078a08ff */
[----:B-1----:R3:W-:Y:S01]  /*5e50*/  STG.E.128 desc[UR38][R32.64], R36 ;  /* 0x0000002420007986 */ /* 0x0027e2000c101d26 */
[----:B------:R-:W-:-:S05]  /*5e60*/  @!P4 LEA.HI.X R35, R52, R87, R35, 0x1, P5 ;  /* 0x000000573423c211 */ /* 0x000fca00028f0c23 */
[----:B--2---:R3:W-:Y:S04]  /*5e70*/  @!P4 STG.E.128 desc[UR38][R34.64], R48 ;  /* 0x000000302200c986 */ /* 0x0047e8000c101d26 */
.L_x_1427:
[----:B------:R-:W-:Y:S05]  /*5e80*/  BSYNC B1 ;  /* 0x0000000000017941 */ /* 0x000fea0003800000 */
.L_x_1426:
[----:B------:R-:W-:-:S13]  /*5e90*/  ISETP.NE.AND P4, PT, R10, RZ, PT ;  /* 0x000000ff0a00720c */ /* 0x000fda0003f85270 */
[----:B------:R-:W-:Y:S05]  /*5ea0*/  @!P4 BRA `(.L_x_1394) ;  /* 0x000000080074c947 */ /* 0x000fea0003800000 */
[----:B---3--:R-:W2:Y:S04]  /*5eb0*/  LDL R32, [R1] ;  /* 0x0000000001207983 */ /* 0x008ea80000100800 */
[----:B------:R-:W3:Y:S01]  /*5ec0*/  LDL R33, [R1+0x14] ;  /* 0x0000140001217983 */ /* 0x000ee20000100800 */
[----:B------:R-:W-:Y:S01]  /*5ed0*/  SHF.R.U32.HI R35, RZ, 0x3, R157 ;  /* 0x00000003ff237819 */ /* 0x000fe2000001169d */
[----:B------:R-:W-:Y:S01]  /*5ee0*/  BSSY B1, `(.L_x_1430) ;  /* 0x000006f000017945 */ /* 0x000fe20003800000 */
[----:B--2---:R-:W-:Y:S02]  /*5ef0*/  LOP3.LUT P6, RZ, R32, 0x1, RZ, 0xc0, !PT ;  /* 0x0000000120ff7812 */ /* 0x004fe400078cc0ff */
[----:B------:R-:W-:Y:S01]  /*5f00*/  IADD3 R32, P4, P5, R20, R88, R77 ;  /* 0x0000005814207210 */ /* 0x000fe20007d9e04d */
[----:B---3--:R-:W-:-:S03]  /*5f10*/  IMAD.MOV.U32 R34, RZ, RZ, R33 ;  /* 0x000000ffff227224 */ /* 0x008fc600078e0021 */
[----:B------:R-:W-:Y:S02]  /*5f20*/  IADD3.X R33, R3, R110, R100, P4, P5 ;  /* 0x0000006e03217210 */ /* 0x000fe400027ea464 */
[----:B------:R-:W-:Y:S02]  /*5f30*/  LEA R44, P4, R32, R86, 0x1 ;  /* 0x00000056202c7211 */ /* 0x000fe400078808ff */
[----:B------:R-:W-:Y:S02]  /*5f40*/  SEL R115, R108, R115, !P6 ;  /* 0x000000736c737207 */ /* 0x000fe40007000000 */
        /* <DEDUP_REMOVED lines=12> */
[----:B------:R-:W-:Y:S01]  /*6010*/  IADD3 R32, R32, R33, R34 ;  /* 0x0000002120207210 */ /* 0x000fe20007ffe022 */
[----:B------:R-:W-:-:S04]  /*6020*/  IMAD R33, R17, 0x3000, R103 ;  /* 0x0000300011217824 */ /* 0x000fc800078e0267 */
[----:B------:R-:W-:Y:S02]  /*6030*/  IMAD R35, R17, 0x3000, R32 ;  /* 0x0000300011237824 */ /* 0x000fe400078e0220 */
[--C-:B------:R-:W-:Y:S02]  /*6040*/  IMAD R33, R33, 0x2, R2.reuse ;  /* 0x0000000221217824 */ /* 0x100fe400078e0202 */
[----:B-1----:R-:W-:-:S04]  /*6050*/  IMAD R36, R35, 0x2, R2 ;  /* 0x0000000223247824 */ /* 0x002fc800078e0202 */
[----:B------:R-:W1:Y:S04]  /*6060*/  LDS.128 R32, [R33+0x15400] ;  /* 0x0154000021207984 */ /* 0x000e680000000c00 */
[----:B------:R-:W2:Y:S01]  /*6070*/  LDS.128 R36, [R36+0x15400] ;  /* 0x0154000024247984 */ /* 0x000ea20000000c00 */
[----:B------:R-:W-:-:S13]  /*6080*/  ISETP.GE.AND P4, PT, R4, R107, PT ;  /* 0x0000006b0400720c */ /* 0x000fda0003f86270 */
[----:B------:R-:W-:Y:S05]  /*6090*/  @P4 BRA `(.L_x_1431) ;  /* 0x00000004004c4947 */ /* 0x000fea0003800000 */
[--C-:B------:R-:W-:Y:S01]  /*60a0*/  SHF.R.U64 R28, R28, 0x10, R29.reuse ;  /* 0x000000101c1c7819 */ /* 0x100fe2000000121d */
[----:B------:R-:W-:Y:S01]  /*60b0*/  HADD2.F32 R52, -RZ, R125.H1_H1 ;  /* 0x3000007dff347230 */ /* 0x000fe20000004100 */
[----:B------:R-:W-:Y:S01]  /*60c0*/  SHF.R.U32.HI R47, RZ, 0x10, R29 ;  /* 0x00000010ff2f7819 */ /* 0x000fe2000001161d */
[----:B-1----:R-:W-:Y:S01]  /*60d0*/  HADD2.F32 R48, -RZ, R33.H1_H1 ;  /* 0x30000021ff307230 */ /* 0x002fe20000004100 */
[----:B------:R-:W-:Y:S01]  /*60e0*/  SHF.R.U64 R29, R40, 0x10, R41 ;  /* 0x00000010281d7819 */ /* 0x000fe20000001229 */
[----:B------:R-:W-:Y:S01]  /*60f0*/  HADD2.F32 R50, -RZ, R123.H1_H1 ;  /* 0x3000007bff327230 */ /* 0x000fe20000004100 */
[--C-:B------:R-:W-:Y:S01]  /*6100*/  SHF.R.U64 R30, R30, 0x10, R31.reuse ;  /* 0x000000101e1e7819 */ /* 0x100fe2000000121f */
[----:B------:R-:W-:Y:S01]  /*6110*/  HADD2.F32 R47, -RZ, R47.H0_H0 ;  /* 0x2000002fff2f7230 */ /* 0x000fe20000004100 */
[----:B------:R-:W-:Y:S02]  /*6120*/  SHF.R.U32.HI R40, RZ, 0x10, R31 ;  /* 0x00000010ff287819 */ /* 0x000fe4000001161f */
[----:B------:R-:W-:-:S02]  /*6130*/  SHF.R.U64 R31, R42, 0x10, R43 ;  /* 0x000000102a1f7819 */ /* 0x000fc4000000122b */
[----:B------:R-:W-:Y:S01]  /*6140*/  SHF.R.U32.HI R42, RZ, 0x10, R43 ;  /* 0x00000010ff2a7819 */ /* 0x000fe2000001162b */
[----:B--2---:R-:W-:Y:S01]  /*6150*/  IMAD.MOV.U32 R43, RZ, RZ, R37 ;  /* 0x000000ffff2b7224 */ /* 0x004fe200078e0025 */
[----:B------:R-:W-:Y:S01]  /*6160*/  SHF.R.U32.HI R41, RZ, 0x10, R41 ;  /* 0x00000010ff297819 */ /* 0x000fe20000011629 */
[----:B------:R-:W-:Y:S02]  /*6170*/  IMAD.MOV.U32 R37, RZ, RZ, R35 ;  /* 0x000000ffff257224 */ /* 0x000fe400078e0023 */
[----:B------:R-:W-:Y:S02]  /*6180*/  HADD2.F32 R35, -RZ, R33.H0_H0 ;  /* 0x20000021ff237230 */ /* 0x000fe40000004100 */
[----:B------:R-:W-:Y:S02]  /*6190*/  HADD2.F32 R49, -RZ, R43.H0_H0 ;  /* 0x2000002bff317230 */ /* 0x000fe40000004100 */
[----:B------:R-:W-:Y:S02]  /*61a0*/  HADD2.F32 R41, -RZ, R41.H0_H0 ;  /* 0x20000029ff297230 */ /* 0x000fe40000004100 */
[----:B------:R-:W-:-:S02]  /*61b0*/  HADD2.F32 R43, -RZ, R43.H1_H1 ;  /* 0x3000002bff2b7230 */ /* 0x000fc40000004100 */
[-C--:B------:R-:W-:Y:S01]  /*61c0*/  FMUL.FTZ R54, R49, R52.reuse ;  /* 0x0000003431367220 */ /* 0x080fe20000410000 */
[----:B------:R-:W-:Y:S01]  /*61d0*/  FMUL.FTZ R52, R35, R52 ;  /* 0x0000003423347220 */ /* 0x000fe20000410000 */
[CC--:B------:R-:W-:Y:S01]  /*61e0*/  FMUL.FTZ R56, R48.reuse, R41.reuse ;  /* 0x0000002930387220 */ /* 0x0c0fe20000410000 */
[----:B------:R-:W-:Y:S01]  /*61f0*/  FMUL.FTZ R51, R43, R41 ;  /* 0x000000292b337220 */ /* 0x000fe20000410000 */
[-C--:B------:R-:W-:Y:S01]  /*6200*/  FFMA.FTZ R33, R35, R50.reuse, -R54 ;  /* 0x0000003223217223 */ /* 0x080fe20000010836 */
[----:B------:R-:W-:Y:S01]  /*6210*/  FFMA.FTZ R35, R49, R50, R52 ;  /* 0x0000003231237223 */ /* 0x000fe20000010034 */
[-C--:B------:R-:W-:Y:S01]  /*6220*/  FFMA.FTZ R50, R43, R47.reuse, R56 ;  /* 0x0000002f2b327223 */ /* 0x080fe20000010038 */
[----:B------:R-:W-:Y:S01]  /*6230*/  FFMA.FTZ R48, R48, R47, -R51 ;  /* 0x0000002f30307223 */ /* 0x000fe20000010833 */
[----:B------:R-:W-:Y:S02]  /*6240*/  HADD2.F32 R54, -RZ, R124.H1_H1 ;  /* 0x3000007cff367230 */ /* 0x000fe40000004100 */
[----:B------:R-:W-:-:S02]  /*6250*/  HADD2.F32 R43, -RZ, R39.H0_H0 ;  /* 0x20000027ff2b7230 */ /* 0x000fc40000004100 */
[----:B------:R-:W-:Y:S01]  /*6260*/  HADD2.F32 R47, -RZ, R39.H1_H1 ;  /* 0x30000027ff2f7230 */ /* 0x000fe20000004100 */
[----:B------:R-:W-:Y:S01]  /*6270*/  F2FP.F16.F32.PACK_AB R33, R48, R33 ;  /* 0x000000213021723e */ /* 0x000fe200000000ff */
[----:B------:R-:W-:Y:S02]  /*6280*/  HADD2.F32 R56, -RZ, R42.H0_H0 ;  /* 0x2000002aff387230 */ /* 0x000fe40000004100 */
[--C-:B------:R-:W-:Y:S02]  /*6290*/  HADD2.F32 R39, -RZ, R37.reuse.H0_H0 ;  /* 0x20000025ff277230 */ /* 0x100fe40000004100 */
[----:B------:R-:W-:Y:S02]  /*62a0*/  HADD2.F32 R41, -RZ, R37.H1_H1 ;  /* 0x30000025ff297230 */ /* 0x000fe40000004100 */
[----:B------:R-:W-:Y:S01]  /*62b0*/  FMUL.FTZ R58, R47, R56 ;  /* 0x000000382f3a7220 */ /* 0x000fe20000410000 */
[----:B------:R-:W-:Y:S02]  /*62c0*/  HADD2.F32 R52, -RZ, R122.H1_H1 ;  /* 0x3000007aff347230 */ /* 0x000fe40000004100 */
[----:B------:R-:W-:-:S02]  /*62d0*/  HADD2.F32 R42, -RZ, R40.H0_H0 ;  /* 0x20000028ff2a7230 */ /* 0x000fc40000004100 */
[-C--:B------:R-:W-:Y:S01]  /*62e0*/  FMUL.FTZ R40, R43, R54.reuse ;  /* 0x000000362b287220 */ /* 0x080fe20000410000 */
[----:B------:R-:W-:Y:S01]  /*62f0*/  FMUL.FTZ R54, R39, R54 ;  /* 0x0000003627367220 */ /* 0x000fe20000410000 */
[----:B------:R-:W-:Y:S01]  /*6300*/  FMUL.FTZ R56, R41, R56 ;  /* 0x0000003829387220 */ /* 0x000fe20000410000 */
[----:B------:R-:W-:Y:S02]  /*6310*/  HADD2.F32 R124, -RZ, R124.H0_H0 ;  /* 0x2000007cff7c7230 */ /* 0x000fe40000004100 */
[----:B------:R-:W-:Y:S01]  /*6320*/  FFMA.FTZ R37, R39, R52, -R40 ;  /* 0x0000003427257223 */ /* 0x000fe20000010828 */
[----:B------:R-:W-:Y:S01]  /*6330*/  FFMA.FTZ R40, R41, R42, -R58 ;  /* 0x0000002a29287223 */ /* 0x000fe2000001083a */
[----:B------:R-:W-:Y:S01]  /*6340*/  FFMA.FTZ R39, R43, R52, R54 ;  /* 0x000000342b277223 */ /* 0x000fe20000010036 */
[----:B------:R-:W-:Y:S01]  /*6350*/  FFMA.FTZ R42, R47, R42, R56 ;  /* 0x0000002a2f2a7223 */ /* 0x000fe20000010038 */
[----:B------:R-:W-:Y:S02]  /*6360*/  HADD2.F32 R54, -RZ, R125.H0_H0 ;  /* 0x2000007dff367230 */ /* 0x000fe40000004100 */
[----:B------:R-:W-:Y:S01]  /*6370*/  HADD2.F32 R47, -RZ, R29.H0_H0 ;  /* 0x2000001dff2f7230 */ /* 0x000fe20000004100 */
[----:B------:R-:W-:Y:S01]  /*6380*/  F2FP.F16.F32.PACK_AB R40, R40, R37 ;  /* 0x000000252828723e */ /* 0x000fe200000000ff */
[----:B------:R-:W-:Y:S01]  /*6390*/  HADD2.F32 R41, -RZ, R36.H0_H0 ;  /* 0x20000024ff297230 */ /* 0x000fe20000004100 */
[----:B------:R-:W-:Y:S01]  /*63a0*/  F2FP.F16.F32.PACK_AB R37, R50, R35 ;  /* 0x000000233225723e */ /* 0x000fe200000000ff */
[----:B------:R-:W-:Y:S01]  /*63b0*/  HADD2.F32 R29, -RZ, R32.H0_H0 ;  /* 0x20000020ff1d7230 */ /* 0x000fe20000004100 */
[----:B------:R-:W-:Y:S01]  /*63c0*/  F2FP.F16.F32.PACK_AB R39, R42, R39 ;  /* 0x000000272a27723e */ /* 0x000fe200000000ff */
[----:B------:R-:W-:-:S02]  /*63d0*/  HADD2.F32 R36, -RZ, R36.H1_H1 ;  /* 0x30000024ff247230 */ /* 0x000fc40000004100 */
[----:B------:R-:W-:Y:S02]  /*63e0*/  HADD2.F32 R32, -RZ, R32.H1_H1 ;  /* 0x30000020ff207230 */ /* 0x000fe40000004100 */
        /* <DEDUP_REMOVED lines=11> */
[----:B------:R-:W-:Y:S02]  /*64a0*/  HADD2.F32 R47, -RZ, R31.H0_H0 ;  /* 0x2000001fff2f7230 */ /* 0x000fe40000004100 */
[----:B------:R-:W-:Y:S02]  /*64b0*/  HADD2.F32 R32, -RZ, R38.H0_H0 ;  /* 0x20000026ff207230 */ /* 0x000fe40000004100 */
[----:B------:R-:W-:Y:S01]  /*64c0*/  HADD2.F32 R31, -RZ, R34.H0_H0 ;  /* 0x20000022ff1f7230 */ /* 0x000fe20000004100 */
[----:B------:R-:W-:Y:S01]  /*64d0*/  F2FP.F16.F32.PACK_AB R36, R36, R29 ;  /* 0x0000001d2424723e */ /* 0x000fe200000000ff */
[----:B------:R-:W-:-:S02]  /*64e0*/  HADD2.F32 R38, -RZ, R38.H1_H1 ;  /* 0x30000026ff267230 */ /* 0x000fc40000004100 */
[----:B------:R-:W-:Y:S02]  /*64f0*/  HADD2.F32 R34, -RZ, R34.H1_H1 ;  /* 0x30000022ff227230 */ /* 0x000fe40000004100 */
[CC--:B------:R-:W-:Y:S01]  /*6500*/  FMUL.FTZ R49, R31.reuse, R124.reuse ;  /* 0x0000007c1f317220 */ /* 0x0c0fe20000410000 */
[----:B------:R-:W-:Y:S02]  /*6510*/  HADD2.F32 R43, -RZ, R30.H0_H0 ;  /* 0x2000001eff2b7230 */ /* 0x000fe40000004100 */
[-C--:B------:R-:W-:Y:S01]  /*6520*/  FMUL.FTZ R51, R38, R47.reuse ;  /* 0x0000002f26337220 */ /* 0x080fe20000410000 */
[----:B------:R-:W-:Y:S01]  /*6530*/  FMUL.FTZ R30, R32, R124 ;  /* 0x0000007c201e7220 */ /* 0x000fe20000410000 */
[----:B------:R-:W-:Y:S01]  /*6540*/  FMUL.FTZ R47, R34, R47 ;  /* 0x0000002f222f7220 */ /* 0x000fe20000410000 */
[-C--:B------:R-:W-:Y:S01]  /*6550*/  FFMA.FTZ R49, R32, R122.reuse, R49 ;  /* 0x0000007a20317223 */ /* 0x080fe20000010031 */
[-C--:B------:R-:W-:Y:S01]  /*6560*/  FFMA.FTZ R51, R34, R43.reuse, -R51 ;  /* 0x0000002b22337223 */ /* 0x080fe20000010833 */
[----:B------:R-:W-:Y:S01]  /*6570*/  FFMA.FTZ R30, R31, R122, -R30 ;  /* 0x0000007a1f1e7223 */ /* 0x000fe2000001081e */
[----:B------:R-:W-:Y:S01]  /*6580*/  FFMA.FTZ R38, R38, R43, R47 ;  /* 0x0000002b26267223 */ /* 0x000fe2000001002f */
[----:B------:R-:W-:Y:S01]  /*6590*/  F2FP.F16.F32.PACK_AB R32, R41, R28 ;  /* 0x0000001c2920723e */ /* 0x000fe200000000ff */
[----:B------:R-:W-:-:S02]  /*65a0*/  IMAD.MOV.U32 R35, RZ, RZ, R40 ;  /* 0x000000ffff237224 */ /* 0x000fc400078e0028 */
[----:B------:R-:W-:Y:S02]  /*65b0*/  F2FP.F16.F32.PACK_AB R34, R51, R30 ;  /* 0x0000001e3322723e */ /* 0x000fe400000000ff */
[----:B------:R-:W-:-:S07]  /*65c0*/  F2FP.F16.F32.PACK_AB R38, R38, R49 ;  /* 0x000000312626723e */ /* 0x000fce00000000ff */
.L_x_1431:
[----:B------:R-:W-:Y:S05]  /*65d0*/  BSYNC B1 ;  /* 0x0000000000017941 */ /* 0x000fea0003800000 */
.L_x_1430:
        /* <DEDUP_REMOVED lines=10> */
.L_x_1387:
[----:B------:R-:W-:-:S06]  /*6680*/  UISETP.NE.AND UP0, UPT, UR37, 0x3, UPT ;  /* 0x000000032500788c */ /* 0x000fcc000bf05270 */
[----:B------:R-:W-:-:S13]  /*6690*/  PLOP3.LUT P3, PT, PT, PT, UP0, 0x80, 0x0 ;  /* 0x000000000000781c */ /* 0x000fda0003f6f008 */
[----:B------:R-:W-:Y:S05]  /*66a0*/  @!P3 BRA `(.L_x_1432) ;  /* 0x000000000004b947 */ /* 0x000fea0003800000 */
[----:B------:R-:W-:Y:S01]  /*66b0*/  BPT.TRAP 0x1 ;  /* 0x000000040000795c */ /* 0x000fe20000300000 */
.L_x_1432:
[----:B------:R-:W-:Y:S01]  /*66c0*/  IMAD R14, R17, 0x8, R2 ;  /* 0x00000008110e7824 */ /* 0x000fe200078e0202 */
[----:B------:R-:W-:Y:S01]  /*66d0*/  SHF.L.U32 R85, R145, 0x1f, RZ ;  /* 0x0000001f91557819 */ /* 0x000fe200000006ff */
[----:B------:R-:W-:Y:S01]  /*66e0*/  IMAD R84, R25, -0x80, R24 ;  /* 0xffffff8019547824 */ /* 0x000fe200078e0218 */
[----:B------:R-:W-:Y:S02]  /*66f0*/  BSSY B1, `(.L_x_1433) ;  /* 0x0000004000017945 */ /* 0x000fe40003800000 */
[----:B------:R-:W0:Y:S02]  /*6700*/  SYNCS.PHASECHK.TRANS64.TRYWAIT P4, [R14+URZ+0x2d890], R85 ;  /* 0x02d890550e0075a7 */ /* 0x000e24000808017f */
[----:B------:R-:W-:Y:S01]  /*6710*/  VIMNMX R84, R84, 0x80, PT ;  /* 0x0000008054547848 */ /* 0x000fe20003fe0100 */
[----:B0-----:R-:W-:Y:S06]  /*6720*/  @!P4 BRA `(.L_x_1434) ;  /* 0x000001dc0090c947 */ /* 0x001fec0003800000 */
.L_x_1757:
[----:B------:R-:W-:Y:S05]  /*6730*/  BSYNC B1 ;  /* 0x0000000000017941 */ /* 0x000fea0003800000 */
.L_x_1433:
        /* <DEDUP_REMOVED lines=20> */
.L_x_1394:
[----:B------:R-:W-:Y:S05]  /*6880*/  BSYNC B0 ;  /* 0x0000000000007941 */ /* 0x000fea0003800000 */
.L_x_1386:
        /* <DEDUP_REMOVED lines=17> */
.L_x_1436:
[----:B------:R-:W-:Y:S05]  /*69a0*/  BSYNC B0 ;  /* 0x0000000000007941 */ /* 0x000fea0003800000 */
.L_x_1435:
[----:B------:R-:W2:Y:S01]  /*69b0*/  SYNCS.PHASECHK.TRANS64.TRYWAIT P3, [R14+URZ+0x2d8b0], R85 ;  /* 0x02d8b0550e0075a7 */ /* 0x000ea2000806017f */
[----:B------:R-:W-:Y:S04]  /*69c0*/  BSSY B0, `(.L_x_1437) ;  /* 0x0000002000007945 */ /* 0x000fe80003800000 */
[----:B--2---:R-:W-:Y:S05]  /*69d0*/  @!P3 BRA `(.L_x_1438) ;  /* 0x000001d800f8b947 */ /* 0x004fea0003800000 */
.L_x_1758:
[----:B------:R-:W-:Y:S05]  /*69e0*/  BSYNC B0 ;  /* 0x0000000000007941 */ /* 0x000fea0003800000 */
.L_x_1437:
        /* <DEDUP_REMOVED lines=33> */
.L_x_1440:
[----:B------:R-:W-:Y:S05]  /*6c00*/  BSYNC B0 ;  /* 0x0000000000007941 */ /* 0x000fea0003800000 */
.L_x_1439:
[----:B------:R-:W-:Y:S01]  /*6c10*/  @!PT LDS RZ, [RZ] ;  /* 0x00000000fffff984 */ /* 0x000fe20000000800 */
[----:B------:R-:W-:Y:S01]  /*6c20*/  @!PT LDS RZ, [RZ] ;  /* 0x00000000fffff984 */ /* 0x000fe20000000800 */
[----:B------:R-:W-:Y:S01]  /*6c30*/  @!PT LDS RZ, [RZ] ;  /* 0x00000000fffff984 */ /* 0x000fe20000000800 */
[----:B------:R-:W-:Y:S01]  /*6c40*/  @!PT LDS RZ, [RZ] ;  /* 0x00000000fffff984 */ /* 0x000fe20000000800 */
[----:B------:R4:W-:Y:S06]  /*6c50*/  MEMBAR.ALL.CTA ;  /* 0x0000000000007992 */ /* 0x0009ec0000008000 */
[----:B----4-:R-:W4:Y:S01]  /*6c60*/  FENCE.VIEW.ASYNC.S ;  /* 0x00000000000073c6 */ /* 0x010f220000000000 */
[----:B0-2---:R-:W-:Y:S02]  /*6c70*/  @!P4 VIADD R14, R14, 0x2d8c0 ;  /* 0x0002d8c00e0ec836 */ /* 0x005fe40000000000 */
[----:B------:R-:W-:-:S03]  /*6c80*/  VIADD R17, R17, 0x1 ;  /* 0x0000000111117836 */ /* 0x000fc60000000000 */
[----:B------:R-:W-:Y:S01]  /*6c90*/  @!P4 PRMT R14, RZ, 0x654, R14 ;  /* 0x00000654ff0ec816 */ /* 0x000fe2000000000e */
[----:B----4-:R0:W-:Y:S01]  /*6ca0*/  BAR.SYNC.DEFER_BLOCKING R111, 0x80 ;  /* 0x0002006f0000751d */ /* 0x0101e20000010000 */
[----:B------:R-:W-:-:S04]  /*6cb0*/  ISETP.NE.AND P3, PT, R17, 0x2, PT ;  /* 0x000000021100780c */ /* 0x000fc80003f65270 */
[----:B------:R-:W-:Y:S01]  /*6cc0*/  SEL R17, R17, RZ, P3 ;  /* 0x000000ff11117207 */ /* 0x000fe20001800000 */
[----:B------:R2:W-:Y:S02]  /*6cd0*/  @!P4 SYNCS.ARRIVE.TRANS64.RED.A1T0 RZ, [R14+URZ], RZ ;  /* 0x000000ff0effc9a7 */ /* 0x0005e4000810043f */
[----:B--2---:R-:W-:-:S04]  /*6ce0*/  SEL R14, RZ, 0x1, P3 ;  /* 0x00000001ff0e7807 */ /* 0x004fc80001800000 */
[----:B------:R-:W-:Y:S01]  /*6cf0*/  LOP3.LUT R145, R145, R14, RZ, 0x3c, !PT ;  /* 0x0000000e91917212 */ /* 0x000fe200078e3cff */
[----:B0-----:R-:W-:Y:S06]  /*6d00*/  @P2 BRA `(.L_x_1441) ;  /* 0xffffffbc004c2947 */ /* 0x001fec000383ffff */
[----:B------:R-:W0:Y:S01]  /*6d10*/  S2R R15, SR_TID.X ;  /* 0x00000000000f7919 */ /* 0x000e220000002100 */
[----:B------:R-:W-:Y:S02]  /*6d20*/  PLOP3.LUT P0, PT, PT, PT, PT, 0x8, 0x0 ;  /* 0x000000000000781c */ /* 0x000fe40003f0e170 */
[----:B0-----:R-:W-:-:S04]  /*6d30*/  SHF.R.U32.HI R15, RZ, 0x7, R15 ;  /* 0x00000007ff0f7819 */ /* 0x001fc8000001160f */
[----:B------:R-:W-:-:S13]  /*6d40*/  ISETP.NE.AND P5, PT, R15, 0x1, PT ;  /* 0x000000010f00780c */ /* 0x000fda0003fa5270 */
[----:B------:R-:W-:Y:S06]  /*6d50*/  @!P5 BAR.ARV 0x9, 0x100 ;  /* 0x024400000000db1d */ /* 0x000fec0000002000 */
.L_x_1381:
[----:B------:R-:W2:Y:S01]  /*6d60*/  LDL R10, [R1+0x18] ;  /* 0x00001800010a7983 */ /* 0x000ea20000100800 */
[----:B------:R-:W0:Y:S08]  /*6d70*/  LDC R0, c[0x0][0x448] ;  /* 0x00011200ff007b82 */ /* 0x000e300000000800 */
[----:B------:R-:W4:Y:S01]  /*6d80*/  LDC.64 R6, c[0x0][0x9e0] ;  /* 0x00027800ff067b82 */ /* 0x000f220000000a00 */
[----:B0-----:R-:W-:-:S02]  /*6d90*/  ISETP.NE.AND P1, PT, R0, 0x1, PT ;  /* 0x000000010000780c */ /* 0x001fc40003f25270 */
[----:B----4-:R-:W-:-:S11]  /*6da0*/  ISETP.GE.AND P2, PT, R7, 0x1, PT ;  /* 0x000000010700780c */ /* 0x010fd60003f46270 */
[----:B------:R-:W0:Y:S08]  /*6db0*/  @P1 LDC R0, c[0x0][0x44c] ;  /* 0x00011300ff001b82 */ /* 0x000e300000000800 */
[----:B------:R-:W4:Y:S01]  /*6dc0*/  @P1 LDC R5, c[0x0][0x450] ;  /* 0x00011400ff051b82 */ /* 0x000f220000000800 */
[----:B--2---:R-:W-:-:S04]  /*6dd0*/  VIADD R3, R10, 0xbf ;  /* 0x000000bf0a037836 */ /* 0x004fc80000000000 */
[----:B0-----:R-:W-:-:S05]  /*6de0*/  @P1 IMAD.HI.U32 R0, R3, R0, RZ ;  /* 0x0000000003001227 */ /* 0x001fca00078e00ff */
[----:B----4-:R-:W-:-:S05]  /*6df0*/  @P1 SHF.R.U32.HI R3, RZ, R5, R0 ;  /* 0x00000005ff031219 */ /* 0x010fca0000011600 */
[----:B------:R-:W-:Y:S01]  /*6e00*/  IMAD.IADD R5, R112, 0x1, R3 ;  /* 0x0000000170057824 */ /* 0x000fe200078e0203 */
[----:B------:R-:W-:Y:S06]  /*6e10*/  @P0 BRA `(.L_x_1442) ;  /* 0x00000000000c0947 */ /* 0x000fec0003800000 */
[----:B------:R-:W0:Y:S01]  /*6e20*/  FENCE.VIEW.ASYNC.G ;  /* 0x00000000000073c6 */ /* 0x000e220000000100 */
[----:B------:R-:W-:Y:S05]  /*6e30*/  WARPSYNC.ALL ;  /* 0x0000000000007948 */ /* 0x000fea0003800000 */
[----:B0-----:R-:W-:Y:S06]  /*6e40*/  BAR.ARV 0xc, 0x200 ;  /* 0x0308000000007b1d */ /* 0x001fec0000002000 */
.L_x_1442:
[----:B------:R-:W-:Y:S01]  /*6e50*/  IMAD.IADD R0, R5, 0x1, R6 ;  /* 0x0000000105007824 */ /* 0x000fe200078e0206 */
[----:B------:R-:W-:Y:S06]  /*6e60*/  @!P2 BRA `(.L_x_1443) ;  /* 0x000000000048a947 */ /* 0x000fec0003800000 */
        /* <DEDUP_REMOVED lines=11> */
.L_x_1445:
[----:B------:R-:W-:-:S13]  /*6f20*/  ISETP.NE.AND P0, PT, R7, 0x1, PT ;  /* 0x000000010700780c */ /* 0x000fda0003f05270 */
[----:B------:R-:W0:Y:S02]  /*6f30*/  @P0 LDC.64 R4, c[0x0][0x9e8] ;  /* 0x00027a00ff040b82 */ /* 0x000e240000000a00 */
[----:B0-----:R-:W-:-:S05]  /*6f40*/  @P0 IMAD.HI.U32 R4, R3, R4, RZ ;  /* 0x0000000403040227 */ /* 0x001fca00078e00ff */
[----:B------:R-:W-:-:S07]  /*6f50*/  @P0 SHF.R.U32.HI R3, RZ, R5, R4 ;  /* 0x00000005ff030219 */ /* 0x000fce0000011604 */
.L_x_1446:
[----:B------:R-:W-:Y:S05]  /*6f60*/  BSYNC B0 ;  /* 0x0000000000007941 */ /* 0x000fea0003800000 */
.L_x_1444:
[----:B------:R-:W-:-:S05]  /*6f70*/  IMAD R3, R3, R7, R7 ;  /* 0x0000000703037224 */ /* 0x000fca00078e0207 */
[----:B------:R-:W-:-:S07]  /*6f80*/  VIMNMX R0, R0, R3, PT ;  /* 0x0000000300007248 */ /* 0x000fce0003fe0100 */
.L_x_1443:
[----:B------:R-:W0:Y:S01]  /*6f90*/  @P1 LDC R4, c[0x0][0x44c] ;  /* 0x00011300ff041b82 */ /* 0x000e220000000800 */
[----:B------:R-:W-:Y:S01]  /*6fa0*/  VIADD R0, R0, 0x7f ;  /* 0x0000007f00007836 */ /* 0x000fe20000000000 */
[----:B------:R-:W-:Y:S01]  /*6fb0*/  ULDC UR4, c[0x0][0x9dc] ;  /* 0x0002770000047ab9 */ /* 0x000fe20000000800 */
[----:B------:R-:W-:-:S03]  /*6fc0*/  IMAD.MOV.U32 R5, RZ, RZ, R10 ;  /* 0x000000ffff057224 */ /* 0x000fc600078e000a */
[----:B------:R-:W-:Y:S02]  /*6fd0*/  SHF.R.S32.HI R3, RZ, 0x1f, R0 ;  /* 0x0000001fff037819 */ /* 0x000fe40000011400 */
[----:B------:R-:W2:Y:S02]  /*6fe0*/  @P1 LDC R9, c[0x0][0x450] ;  /* 0x00011400ff091b82 */ /* 0x000ea40000000800 */
[----:B------:R-:W-:-:S04]  /*6ff0*/  LEA.HI R3, R3, R0, RZ, 0x7 ;  /* 0x0000000003037211 */ /* 0x000fc800078f38ff */
[----:B------:R-:W-:-:S04]  /*7000*/  SHF.R.S32.HI R88, RZ, 0x7, R3 ;  /* 0x00000007ff587819 */ /* 0x000fc80000011403 */
[----:B------:R-:W-:Y:S01]  /*7010*/  VIMNMX R88, R113, R88, PT ;  /* 0x0000005871587248 */ /* 0x000fe20003fe0100 */
[----:B0-----:R-:W-:-:S05]  /*7020*/  @P1 IMAD.HI.U32 R4, R10, R4, RZ ;  /* 0x000000040a041227 */ /* 0x001fca00078e00ff */
[----:B--2---:R-:W-:-:S05]  /*7030*/  @P1 SHF.R.U32.HI R5, RZ, R9, R4 ;  /* 0x00000009ff051219 */ /* 0x004fca0000011604 */
        /* <DEDUP_REMOVED lines=13> */
.L_x_1449:
[----:B------:R-:W-:-:S13]  /*7110*/  ISETP.NE.AND P0, PT, R7, 0x1, PT ;  /* 0x000000010700780c */ /* 0x000fda0003f05270 */
[----:B------:R-:W0:Y:S02]  /*7120*/  @P0 LDC.64 R8, c[0x0][0x9e8] ;  /* 0x00027a00ff080b82 */ /* 0x000e240000000a00 */
[----:B0-----:R-:W-:-:S05]  /*7130*/  @P0 IMAD.HI.U32 R6, R0, R8, RZ ;  /* 0x0000000800060227 */ /* 0x001fca00078e00ff */
[----:B------:R-:W-:-:S07]  /*7140*/  @P0 SHF.R.U32.HI R0, RZ, R9, R6 ;  /* 0x00000009ff000219 */ /* 0x000fce0000011606 */
.L_x_1450:
[----:B------:R-:W-:Y:S05]  /*7150*/  BSYNC B0 ;  /* 0x0000000000007941 */ /* 0x000fea0003800000 */
.L_x_1448:
[----:B------:R-:W-:-:S05]  /*7160*/  IMAD R3, R0, R7, RZ ;  /* 0x0000000700037224 */ /* 0x000fca00078e02ff */
[----:B------:R-:W-:-:S07]  /*7170*/  VIMNMX R4, R4, R3, !PT ;  /* 0x0000000304047248 */ /* 0x000fce0007fe0100 */
.L_x_1447:
[----:B------:R-:W-:Y:S01]  /*7180*/  SHF.R.S32.HI R5, RZ, 0x1f, R4 ;  /* 0x0000001fff057819 */ /* 0x000fe20000011404 */
[----:B------:R-:W-:Y:S01]  /*7190*/  IMAD.MOV.U32 R3, RZ, RZ, RZ ;  /* 0x000000ffff037224 */ /* 0x000fe200078e00ff */
[----:B------:R-:W-:Y:S01]  /*71a0*/  PLOP3.LUT P0, PT, PT, PT, PT, 0x80, 0x0 ;  /* 0x000000000000781c */ /* 0x000fe20003f0f070 */
[----:B------:R-:W-:Y:S01]  /*71b0*/  IMAD.MOV.U32 R0, RZ, RZ, RZ ;  /* 0x000000ffff007224 */ /* 0x000fe200078e00ff */
[----:B------:R-:W-:Y:S02]  /*71c0*/  LEA.HI R5, R5, R4, RZ, 0x7 ;  /* 0x0000000405057211 */ /* 0x000fe400078f38ff */
[----:B------:R-:W-:Y:S02]  /*71d0*/  CS2R R134, SRZ ;  /* 0x0000000000867805 */ /* 0x000fe4000001ff00 */
[----:B------:R-:W-:Y:S02]  /*71e0*/  CS2R R132, SRZ ;  /* 0x0000000000847805 */ /* 0x000fe4000001ff00 */
[----:B------:R-:W-:-:S02]  /*71f0*/  CS2R R130, SRZ ;  /* 0x0000000000827805 */ /* 0x000fc4000001ff00 */
[----:B------:R-:W-:Y:S02]  /*7200*/  SHF.R.S32.HI R5, RZ, 0x7, R5 ;  /* 0x00000007ff057819 */ /* 0x000fe40000011405 */
[----:B------:R-:W-:Y:S02]  /*7210*/  CS2R R128, SRZ ;  /* 0x0000000000807805 */ /* 0x000fe4000001ff00 */
[----:B------:R-:W-:Y:S02]  /*7220*/  CS2R R126, SRZ ;  /* 0x00000000007e7805 */ /* 0x000fe4000001ff00 */
[----:B------:R-:W-:Y:S02]  /*7230*/  CS2R R124, SRZ ;  /* 0x00000000007c7805 */ /* 0x000fe4000001ff00 */
[----:B------:R-:W-:Y:S02]  /*7240*/  VIMNMX R6, RZ, R5, !PT ;  /* 0x00000005ff067248 */ /* 0x000fe40007fe0100 */
[----:B------:R-:W-:-:S02]  /*7250*/  CS2R R122, SRZ ;  /* 0x00000000007a7805 */ /* 0x000fc4000001ff00 */
[----:B------:R-:W-:Y:S02]  /*7260*/  CS2R R120, SRZ ;  /* 0x0000000000787805 */ /* 0x000fe4000001ff00 */
[----:B------:R-:W-:Y:S02]  /*7270*/  CS2R R118, SRZ ;  /* 0x0000000000767805 */ /* 0x000fe4000001ff00 */
[----:B------:R-:W-:Y:S01]  /*7280*/  ISETP.GT.AND P1, PT, R88, R6, PT ;  /* 0x000000065800720c */ /* 0x000fe20003f24270 */
[----:B------:R0:W-:Y:S01]  /*7290*/  STL [R1+0x44], R6 ;  /* 0x0000440601007387 */ /* 0x0001e20000100800 */
[----:B------:R-:W-:Y:S01]  /*72a0*/  CS2R R116, SRZ ;  /* 0x0000000000747805 */ /* 0x000fe2000001ff00 */
[----:B---3--:R-:W-:Y:S01]  /*72b0*/  IMAD.MOV.U32 R32, RZ, RZ, RZ ;  /* 0x000000ffff207224 */ /* 0x008fe200078e00ff */
[----:B------:R-:W-:Y:S01]  /*72c0*/  CS2R R112, SRZ ;  /* 0x0000000000707805 */ /* 0x000fe2000001ff00 */
[----:B------:R-:W-:Y:S01]  /*72d0*/  IMAD.MOV.U32 R31, RZ, RZ, RZ ;  /* 0x000000ffff1f7224 */ /* 0x000fe200078e00ff */
[----:B-1----:R-:W-:Y:S01]  /*72e0*/  CS2R R110, SRZ ;  /* 0x00000000006e7805 */ /* 0x002fe2000001ff00 */
        /* <DEDUP_REMOVED lines=8> */
[----:B------:R-:W-:Y:S01]  /*7370*/  CS2R R94, SRZ ;  /* 0x00000000005e7805 */ /* 0x000fe2000001ff00 */
[----:B------:R-:W-:Y:S01]  /*7380*/  IMAD.MOV.U32 R93, RZ, RZ, RZ ;  /* 0x000000ffff5d7224 */ /* 0x000fe200078e00ff */
[----:B0-----:R-:W-:-:S02]  /*7390*/  CS2R R6, SRZ ;  /* 0x0000000000067805 */ /* 0x001fc4000001ff00 */
[----:B------:R-:W-:Y:S01]  /*73a0*/  CS2R R90, SRZ ;  /* 0x00000000005a7805 */ /* 0x000fe2000001ff00 */
[----:B------:R-:W-:Y:S01]  /*73b0*/  IMAD.MOV.U32 R28, RZ, RZ, RZ ;  /* 0x000000ffff1c7224 */ /* 0x000fe200078e00ff */
[----:B------:R-:W-:Y:S06]  /*73c0*/  @!P1 BRA `(.L_x_1451) ;  /* 0x00000130007c9947 */ /* 0x000fec0003800000 */
[----:B------:R-:W-:-:S03]  /*73d0*/  UMOV UR4, 0xffffffff ;  /* 0xffffffff00047882 */ /* 0x000fc60000000000 */
[----:B------:R-:W-:Y:S05]  /*73e0*/  BRA.DIV UR4, `(.L_x_1452) ;  /* 0x000001d204887947 */ /* 0x000fea000b800000 */
[----:B------:R-:W0:Y:S02]  /*73f0*/  S2R R0, SR_TID.X ;  /* 0x0000000000007919 */ /* 0x000e240000002100 */
[----:B0-----:R-:W-:-:S05]  /*7400*/  VIADD R3, R0, 0xffffff80 ;  /* 0xffffff8000037836 */ /* 0x001fca0000000000 */
[----:B------:R-:W-:-:S04]  /*7410*/  SHF.R.S32.HI R0, RZ, 0x1f, R3 ;  /* 0x0000001fff007819 */ /* 0x000fc80000011403 */
[----:B------:R-:W-:-:S04]  /*7420*/  LEA.HI R0, R0, R3, RZ, 0x7 ;  /* 0x0000000300007211 */ /* 0x000fc800078f38ff */
[----:B------:R-:W-:-:S05]  /*7430*/  SHF.R.S32.HI R0, RZ, 0x7, R0 ;  /* 0x00000007ff007819 */ /* 0x000fca0000011400 */
[----:B------:R0:W1:Y:S02]  /*7440*/  SHFL.IDX PT, R155, R0, RZ, 0x1f ;  /* 0x00001fff009b7589 */ /* 0x00006400000e0000 */
.L_x_1761:
[----:B01----:R-:W-:Y:S01]  /*7450*/  IMAD.HI R0, R155, 0x55555556, RZ ;  /* 0x555555569b007827 */ /* 0x003fe200078e02ff */
[----:B------:R-:W-:Y:S03]  /*7460*/  BSSY B6, `(.L_x_1453) ;  /* 0x000001f000067945 */ /* 0x000fe60003800000 */
[----:B------:R-:W-:Y:S01]  /*7470*/  VIADD R3, R2, 0x21800 ;  /* 0x0002180002037836 */ /* 0x000fe20000000000 */
[----:B------:R-:W-:-:S04]  /*7480*/  LEA.HI R0, R0, R0, RZ, 0x1 ;  /* 0x0000000000007211 */ /* 0x000fc800078f08ff */
[----:B------:R-:W-:Y:S01]  /*7490*/  LOP3.LUT P0, RZ, R3, 0x3ff, RZ, 0xc0, !PT ;  /* 0x000003ff03ff7812 */ /* 0x000fe2000780c0ff */
[----:B------:R-:W-:-:S04]  /*74a0*/  IMAD R4, R0, -0x3, R155 ;  /* 0xfffffffd00047824 */ /* 0x000fc800078e029b */
[----:B------:R-:W-:Y:S01]  /*74b0*/  IMAD R0, R4, 0x1000, R2 ;  /* 0x0000100004007824 */ /* 0x000fe200078e0202 */
[----:B------:R0:W-:Y:S03]  /*74c0*/  STL [R1+0x1c], R4 ;  /* 0x00001c0401007387 */ /* 0x0001e60000100800 */
[----:B------:R-:W-:-:S05]  /*74d0*/  VIADD R0, R0, 0xc400 ;  /* 0x0000c40000007836 */ /* 0x000fca0000000000 */
[----:B------:R-:W-:Y:S01]  /*74e0*/  SHF.R.U32.HI R0, RZ, 0x4, R0 ;  /* 0x00000004ff007819 */ /* 0x000fe20000011600 */
[----:B0-----:R-:W-:-:S03]  /*74f0*/  IMAD R4, R4, 0x2000, R3 ;  /* 0x0000200004047824 */ /* 0x001fc600078e0203 */
[----:B------:R-:W-:Y:S02]  /*7500*/  LOP3.LUT R44, R0, 0x3fff, RZ, 0xc0, !PT ;  /* 0x00003fff002c7812 */ /* 0x000fe400078ec0ff */
[----:B------:R-:W-:-:S04]  /*7510*/  SHF.R.U32.HI R4, RZ, 0x4, R4 ;  /* 0x00000004ff047819 */ /* 0x000fc80000011604 */
[----:B------:R-:W-:-:S05]  /*7520*/  LOP3.LUT R3, R4, 0x3fff, RZ, 0xc0, !PT ;  /* 0x00003fff04037812 */ /* 0x000fca00078ec0ff */
[----:B------:R0:W-:Y:S01]  /*7530*/  STL [R1+0x3c], R3 ;  /* 0x00003c0301007387 */ /* 0x0001e20000100800 */
[----:B------:R-:W-:Y:S05]  /*7540*/  @!P0 BRA `(.L_x_1454) ;  /* 0x0000000000408947 */ /* 0x000fea0003800000 */
[----:B------:R-:W-:Y:S01]  /*7550*/  MOV R0, 0x0 ;  /* 0x0000000000007802 */ /* 0x000fe20000000f00 */
[----:B------:R-:W-:Y:S01]  /*7560*/  ULDC.64 UR4, c[0x4][0xa8] ;  /* 0x01002a0000047ab9 */ /* 0x000fe20000000a00 */
[----:B------:R-:W-:Y:S01]  /*7570*/  ULDC.64 UR6, c[0x4][0xb0] ;  /* 0x01002c0000067ab9 */ /* 0x000fe20000000a00 */
[----:B------:R-:W-:Y:S01]  /*7580*/  IMAD.U32 R4, RZ, RZ, UR4 ;  /* 0x00000004ff047e24 */ /* 0x000fe2000f8e00ff */
[----:B------:R1:W2:Y:S01]  /*7590*/  LDC.64 R14, c[0x4][R0] ;  /* 0x01000000000e7b82 */ /* 0x0002a20000000a00 */
        /* <DEDUP_REMOVED lines=10> */
[----:B0-2--5:R-:W-:Y:S05]  /*7640*/  CALL.ABS.NOINC R14 ;  /* 0x000000000e007343 */ /* 0x025fea0003c00000 */
.L_x_1454:
[----:B------:R-:W-:Y:S05]  /*7650*/  BSYNC B6 ;  /* 0x0000000000067941 */ /* 0x000fea0003800000 */
.L_x_1453:
[----:B------:R-:W-:Y:S02]  /*7660*/  ULDC UR4, c[0x0][0x3f4] ;  /* 0x0000fd0000047ab9 */ /* 0x000fe40000000800 */
[----:B------:R-:W-:-:S13]  /*7670*/  ISETP.LT.AND P0, PT, RZ, UR4, PT ;  /* 0x00000004ff007c0c */ /* 0x000fda000bf01270 */
[----:B------:R-:W-:Y:S05]  /*7680*/  @P0 BRA `(.L_x_1455) ;  /* 0x0000000000400947 */ /* 0x000fea0003800000 */
[----:B------:R-:W2:Y:S02]  /*7690*/  LDL R20, [R1+0x54] ;  /* 0x0000540001147983 */ /* 0x000ea40000100800 */
[----:B--2---:R-:W-:-:S04]  /*76a0*/  LEA.HI R0, R20, R20, RZ, 0x1 ;  /* 0x0000001414007211 */ /* 0x004fc800078f08ff */
[----:B------:R-:W-:-:S05]  /*76b0*/  LOP3.LUT R0, R0, 0xfffffffe, RZ, 0xc0, !PT ;  /* 0xfffffffe00007812 */ /* 0x000fca00078ec0ff */
[----:B------:R-:W-:-:S05]  /*76c0*/  IMAD.IADD R0, R20, 0x1, -R0 ;  /* 0x0000000114007824 */ /* 0x000fca00078e0a00 */
[----:B0-----:R-:W-:-:S04]  /*76d0*/  SHF.L.U32 R3, R0, 0x1f, RZ ;  /* 0x0000001f00037819 */ /* 0x001fc800000006ff */
[----:B------:R0:W1:Y:S03]  /*76e0*/  SYNCS.PHASECHK.TRANS64.TRYWAIT P0, [R2+URZ+0x2d800], R3 ;  /* 0x02d80003020075a7 */ /* 0x000066000800017f */
[----:B-1----:R-:W-:Y:S05]  /*76f0*/  @!P0 NANOSLEEP.SYNCS 0x989680 ;  /* 0x009896800000895d */ /* 0x002fea0003900000 */
[----:B------:R-:W1:Y:S01]  /*7700*/  @!P0 SYNCS.PHASECHK.TRANS64 P0, [R2+URZ+0x2d800], R3 ;  /* 0x02d80003020085a7 */ /* 0x000e62000800007f */
[----:B------:R-:W-:Y:S04]  /*7710*/  BSSY B0, `(.L_x_1456) ;  /* 0x0000006000007945 */ /* 0x000fe80003800000 */
[----:B-1----:R-:W-:Y:S05]  /*7720*/  @P0 BRA `(.L_x_1457) ;  /* 0x0000000000100947 */ /* 0x002fea0003800000 */
.L_x_1458:
[----:B-1----:R1:W2:Y:S02]  /*7730*/  SYNCS.PHASECHK.TRANS64.TRYWAIT P0, [R2+URZ+0x2d800], R3 ;  /* 0x02d80003020075a7 */ /* 0x0022a4000800017f */
[----:B--2---:R-:W-:Y:S05]  /*7740*/  @!P0 NANOSLEEP.SYNCS 0x989680 ;  /* 0x009896800000895d */ /* 0x004fea0003900000 */
[----:B------:R-:W2:Y:S02]  /*7750*/  @!P0 SYNCS.PHASECHK.TRANS64 P0, [R2+URZ+0x2d800], R3 ;  /* 0x02d80003020085a7 */ /* 0x000ea4000800007f */
[----:B--2---:R-:W-:Y:S05]  /*7760*/  @!P0 BRA `(.L_x_1458) ;  /* 0xfffffffc00f08947 */ /* 0x004fea000383ffff */
.L_x_1457:
[----:B------:R-:W-:Y:S05]  /*7770*/  BSYNC B0 ;  /* 0x0000000000007941 */ /* 0x000fea0003800000 */
.L_x_1456:
[----:B------:R-:W-:Y:S05]  /*7780*/  BRA `(.L_x_1459) ;  /* 0x0000003c00847947 */ /* 0x000fea0003800000 */
.L_x_1455:
[----:B------:R-:W-:Y:S01]  /*7790*/  ULOP3.LUT UP0, URZ, UR40, 0x1bf, URZ, 0xc0, !UPT ;  /* 0x000001bf283f7892 */ /* 0x000fe2000f80c03f */
[----:B-----5:R-:W-:Y:S01]  /*77a0*/  SHF.R.S32.HI R0, RZ, 0x1f, R106 ;  /* 0x0000001fff007819 */ /* 0x020fe2000001146a */
[----:B------:R-:W-:Y:S01]  /*77b0*/  ULDC.64 UR4, c[0x0][0x3f8] ;  /* 0x0000fe0000047ab9 */ /* 0x000fe20000000a00 */
[----:B------:R-:W-:Y:S01]  /*77c0*/  ULDC.64 UR6, c[0x0][0x408] ;  /* 0x0001020000067ab9 */ /* 0x000fe20000000a00 */
[----:B------:R-:W-:Y:S02]  /*77d0*/  IMAD.WIDE.U32 R24, R106, UR4, RZ ;  /* 0x000000046a187c25 */ /* 0x000fe4000f8e00ff */
[----:B------:R-:W-:Y:S02]  /*77e0*/  PLOP3.LUT P0, PT, PT, PT, UP0, 0x80, 0x0 ;  /* 0x000000000000781c */ /* 0x000fe40003f0f008 */
[C---:B0-----:R-:W-:Y:S02]  /*77f0*/  IMAD R3, R0.reuse, UR4, RZ ;  /* 0x0000000400037c24 */ /* 0x041fe4000f8e02ff */
[----:B------:R-:W-:-:S02]  /*7800*/  IMAD R5, R0, UR6, RZ ;  /* 0x0000000600057c24 */ /* 0x000fc4000f8e02ff */
[C---:B------:R-:W-:Y:S02]  /*7810*/  IMAD R3, R106.reuse, UR5, R3 ;  /* 0x000000056a037c24 */ /* 0x040fe4000f8e0203 */
[C---:B------:R-:W-:Y:S02]  /*7820*/  IMAD R5, R106.reuse, UR7, R5 ;  /* 0x000000076a057c24 */ /* 0x040fe4000f8e0205 */
[----:B------:R-:W-:-:S04]  /*7830*/  IMAD.WIDE.U32 R106, R106, UR6, RZ ;  /* 0x000000066a6a7c25 */ /* 0x000fc8000f8e00ff */
[----:B------:R-:W-:Y:S02]  /*7840*/  IMAD.IADD R27, R3, 0x1, R25 ;  /* 0x00000001031b7824 */ /* 0x000fe400078e0219 */
[----:B------:R-:W-:Y:S01]  /*7850*/  IMAD.IADD R29, R5, 0x1, R107 ;  /* 0x00000001051d7824 */ /* 0x000fe200078e026b */
[----:B------:R-:W-:Y:S06]  /*7860*/  @!P0 BRA `(.L_x_1460) ;  /* 0x0000000000408947 */ /* 0x000fec0003800000 */
        /* <DEDUP_REMOVED lines=16> */
.L_x_1460:
[----:B------:R-:W2:Y:S01]  /*7970*/  LDL R20, [R1+0x18] ;  /* 0x0000180001147983 */ /* 0x000ea20000100800 */
[----:B------:R-:W-:Y:S01]  /*7980*/  ULDC.U8 UR4, c[0x0][0x410] ;  /* 0x0001040000047ab9 */ /* 0x000fe20000000000 */
[----:B------:R-:W-:Y:S01]  /*7990*/  BSSY B0, `(.L_x_1461) ;  /* 0x00003b8000007945 */ /* 0x000fe20003800000 */
[----:B------:R-:W-:Y:S01]  /*79a0*/  ISETP.NE.AND P0, PT, RZ, UR4, PT ;  /* 0x00000004ff007c0c */ /* 0x000fe2000bf05270 */
[----:B--2---:R-:W-:-:S12]  /*79b0*/  IMAD.IADD R10, R19, 0x1, R20 ;  /* 0x00000001130a7824 */ /* 0x004fd800078e0214 */
[----:B------:R-:W-:Y:S05]  /*79c0*/  @!P0 BRA `(.L_x_1462) ;  /* 0x0000001c00788947 */ /* 0x000fea0003800000 */
[----:B------:R-:W0:Y:S01]  /*79d0*/  LDC R21, c[0x0][0x448] ;  /* 0x00011200ff157b82 */ /* 0x000e220000000800 */
[----:B------:R-:W-:Y:S01]  /*79e0*/  ULDC.64 UR4, c[0x0][0x3f8] ;  /* 0x0000fe0000047ab9 */ /* 0x000fe20000000a00 */
[----:B------:R-:W-:Y:S01]  /*79f0*/  ULDC.64 UR6, c[0x0][0x408] ;  /* 0x0001020000067ab9 */ /* 0x000fe20000000a00 */
[----:B------:R-:W-:Y:S02]  /*7a00*/  IMAD.MOV.U32 R6, RZ, RZ, R24 ;  /* 0x000000ffff067224 */ /* 0x000fe400078e0018 */
[----:B------:R-:W-:Y:S02]  /*7a10*/  IMAD.MOV.U32 R7, RZ, RZ, R27 ;  /* 0x000000ffff077224 */ /* 0x000fe400078e001b */
[----:B------:R-:W-:Y:S02]  /*7a20*/  IMAD.MOV.U32 R8, RZ, RZ, R106 ;  /* 0x000000ffff087224 */ /* 0x000fe400078e006a */
[----:B------:R-:W-:Y:S01]  /*7a30*/  IMAD.MOV.U32 R9, RZ, RZ, R29 ;  /* 0x000000ffff097224 */ /* 0x000fe200078e001d */
[----:B0-----:R-:W-:-:S13]  /*7a40*/  ISETP.NE.AND P0, PT, R21, 0x1, PT ;  /* 0x000000011500780c */ /* 0x001fda0003f05270 */
[----:B------:R-:W0:Y:S08]  /*7a50*/  @P0 LDC R3, c[0x0][0x44c] ;  /* 0x00011300ff030b82 */ /* 0x000e300000000800 */
[----:B------:R-:W1:Y:S01]  /*7a60*/  @P0 LDC R5, c[0x0][0x450] ;  /* 0x00011400ff050b82 */ /* 0x000e620000000800 */
[----:B0-----:R-:W-:-:S04]  /*7a70*/  @P0 IMAD.HI.U32 R0, R10, R3, RZ ;  /* 0x000000030a000227 */ /* 0x001fc800078e00ff */
[----:B------:R-:W-:Y:S01]  /*7a80*/  IMAD.MOV.U32 R3, RZ, RZ, R10 ;  /* 0x000000ffff037224 */ /* 0x000fe200078e000a */
[----:B-1----:R-:W-:-:S04]  /*7a90*/  @P0 SHF.R.U32.HI R3, RZ, R5, R0 ;  /* 0x00000005ff030219 */ /* 0x002fc80000011600 */
[----:B------:R-:W-:Y:S01]  /*7aa0*/  SHF.R.S32.HI R0, RZ, 0x1f, R3 ;  /* 0x0000001fff007819 */ /* 0x000fe20000011403 */
[----:B------:R-:W-:-:S04]  /*7ab0*/  IMAD.WIDE.U32 R6, R3, UR4, R6 ;  /* 0x0000000403067c25 */ /* 0x000fc8000f8e0006 */
[C---:B------:R-:W-:Y:S02]  /*7ac0*/  IMAD R4, R0.reuse, UR4, RZ ;  /* 0x0000000400047c24 */ /* 0x040fe4000f8e02ff */
[----:B------:R-:W-:Y:S02]  /*7ad0*/  IMAD R0, R0, UR6, RZ ;  /* 0x0000000600007c24 */ /* 0x000fe4000f8e02ff */
[C---:B------:R-:W-:Y:S01]  /*7ae0*/  IMAD R13, R3.reuse, UR5, R4 ;  /* 0x00000005030d7c24 */ /* 0x040fe2000f8e0204 */
[----:B------:R-:W-:Y:S01]  /*7af0*/  ULDC.64 UR4, c[0x0][0x3e8] ;  /* 0x0000fa0000047ab9 */ /* 0x000fe20000000a00 */
[----:B------:R-:W-:-:S04]  /*7b00*/  IMAD.WIDE.U32 R8, R3, UR6, R8 ;  /* 0x0000000603087c25 */ /* 0x000fc8000f8e0008 */
[----:B------:R-:W-:Y:S01]  /*7b10*/  IMAD R5, R3, UR7, R0 ;  /* 0x0000000703057c24 */ /* 0x000fe2000f8e0200 */
[----:B------:R-:W-:Y:S01]  /*7b20*/  ULDC.64 UR6, c[0x0][0x400] ;  /* 0x0001000000067ab9 */ /* 0x000fe20000000a00 */
[----:B------:R-:W-:Y:S01]  /*7b30*/  IMAD.IADD R13, R7, 0x1, R13 ;  /* 0x00000001070d7824 */ /* 0x000fe200078e020d */
[----:B------:R-:W-:Y:S01]  /*7b40*/  LEA R0, P0, R6, UR4, 0x1 ;  /* 0x0000000406007c11 */ /* 0x000fe2000f8008ff */
[----:B------:R-:W-:Y:S01]  /*7b50*/  IMAD.IADD R5, R9, 0x1, R5 ;  /* 0x0000000109057824 */ /* 0x000fe200078e0205 */
[----:B------:R-:W-:Y:S01]  /*7b60*/  LEA R4, P1, R8, UR6, 0x1 ;  /* 0x0000000608047c11 */ /* 0x000fe2000f8208ff */
[----:B------:R-:W-:Y:S01]  /*7b70*/  UMOV UR4, 0xffffffff ;  /* 0xffffffff00047882 */ /* 0x000fe20000000000 */
[----:B------:R-:W-:Y:S02]  /*7b80*/  LEA.HI.X R13, R6, UR5, R13, 0x1, P0 ;  /* 0x00000005060d7c11 */ /* 0x000fe400080f0c0d */
[----:B------:R-:W-:Y:S01]  /*7b90*/  LEA.HI.X R5, R8, UR7, R5, 0x1, P1 ;  /* 0x0000000708057c11 */ /* 0x000fe200088f0c05 */
[----:B------:R-:W-:Y:S08]  /*7ba0*/  BRA.DIV UR4, `(.L_x_1463) ;  /* 0x000001ca04d87947 */ /* 0x000ff0000b800000 */
[----:B------:R0:W1:Y:S04]  /*7bb0*/  SHFL.IDX PT, R3, R13, RZ, 0x1e1f ;  /* 0x001e1fff0d037589 */ /* 0x00006800000e0000 */
[----:B------:R-:W2:Y:S04]  /*7bc0*/  SHFL.IDX PT, R0, R0, RZ, 0x1e1f ;  /* 0x001e1fff00007589 */ /* 0x000ea800000e0000 */
[----:B------:R-:W3:Y:S04]  /*7bd0*/  SHFL.IDX PT, R5, R5, RZ, 0x1e1f ;  /* 0x001e1fff05057589 */ /* 0x000ee800000e0000 */
[----:B------:R0:W4:Y:S02]  /*7be0*/  SHFL.IDX PT, R14, R4, RZ, 0x1e1f ;  /* 0x001e1fff040e7589 */ /* 0x00012400000e0000 */
.L_x_1767:
[----:B------:R-:W5:Y:S01]  /*7bf0*/  LDL R54, [R1+0x54] ;  /* 0x0000540001367983 */ /* 0x000f620000100800 */
[----:B------:R-:W-:Y:S01]  /*7c00*/  IMAD R6, R136, R21, RZ ;  /* 0x0000001588067224 */ /* 0x000fe200078e02ff */
[----:B------:R-:W-:Y:S01]  /*7c10*/  BSSY B1, `(.L_x_1464) ;  /* 0x0000060000017945 */ /* 0x000fe20003800000 */
[----:B------:R-:W-:Y:S02]  /*7c20*/  CS2R R38, SRZ ;  /* 0x0000000000267805 */ /* 0x000fe4000001ff00 */
[----:B------:R-:W-:Y:S01]  /*7c30*/  CS2R R34, SRZ ;  /* 0x0000000000227805 */ /* 0x000fe2000001ff00 */
[----:B------:R-:W-:Y:S01]  /*7c40*/  IMAD R73, R73, -0xc0, R6 ;  /* 0xffffff4049497824 */ /* 0x000fe200078e0206 */
[----:B------:R-:W-:Y:S02]  /*7c50*/  ISETP.GE.AND P1, PT, R10, R6, PT ;  /* 0x000000060a00720c */ /* 0x000fe40003f26270 */
[----:B------:R-:W-:Y:S02]  /*7c60*/  CS2R R30, SRZ ;  /* 0x00000000001e7805 */ /* 0x000fe4000001ff00 */
[----:B------:R-:W-:-:S02]  /*7c70*/  CS2R R26, SRZ ;  /* 0x00000000001a7805 */ /* 0x000fc4000001ff00 */
[----:B0-----:R-:W-:Y:S02]  /*7c80*/  CS2R R12, SRZ ;  /* 0x00000000000c7805 */ /* 0x001fe4000001ff00 */
        /* <DEDUP_REMOVED lines=32> */
[-C--:B----4-:R-:W-:Y:S02]  /*7e90*/  @!P4 IADD3 R8, P2, R14, R9.reuse, RZ ;  /* 0x000000090e08c210 */ /* 0x090fe40007f5e0ff */
[----:B------:R-:W-:-:S03]  /*7ea0*/  @!P4 IADD3 R6, P1, R0, R9, RZ ;  /* 0x000000090006c210 */ /* 0x000fc60007f3e0ff */
[--C-:B------:R-:W-:Y:S01]  /*7eb0*/  @!P4 IMAD.X R9, R5, 0x1, R4.reuse, P2 ;  /* 0x000000010509c824 */ /* 0x100fe200010e0604 */
[C---:B------:R-:W-:Y:S01]  /*7ec0*/  ISETP.GE.AND P2, PT, R40.reuse, UR4, PT ;  /* 0x0000000428007c0c */ /* 0x040fe2000bf46270 */
[----:B-1----:R-:W-:Y:S01]  /*7ed0*/  @!P4 IMAD.X R7, R3, 0x1, R4, P1 ;  /* 0x000000010307c824 */ /* 0x002fe200008e0604 */
[----:B------:R-:W-:Y:S01]  /*7ee0*/  SHF.R.S32.HI R4, RZ, 0x1f, R41 ;  /* 0x0000001fff047819 */ /* 0x000fe20000011429 */
[----:B------:R-:W-:Y:S01]  /*7ef0*/  IMAD.SHL.U32 R47, R41, 0x2, RZ ;  /* 0x00000002292f7824 */ /* 0x000fe200078e00ff */
[----:B------:R0:W5:Y:S01]  /*7f00*/  @!P4 LD.E.64 R34, desc[UR38][R8.64] ;  /* 0x000000260822c980 */ /* 0x000162000c101b00 */
[----:B------:R-:W-:Y:S01]  /*7f10*/  ISETP.GE.AND P1, PT, R15, UR4, PT ;  /* 0x000000040f007c0c */ /* 0x000fe2000bf26270 */
[----:B------:R-:W-:Y:S01]  /*7f20*/  IMAD.SHL.U32 R49, R40, 0x2, RZ ;  /* 0x0000000228317824 */ /* 0x000fe200078e00ff */
[----:B------:R-:W-:Y:S01]  /*7f30*/  SHF.L.U64.HI R4, R41, 0x1, R4 ;  /* 0x0000000129047819 */ /* 0x000fe20000010204 */
[----:B------:R1:W5:Y:S01]  /*7f40*/  @!P4 LD.E.64 R32, desc[UR38][R6.64] ;  /* 0x000000260620c980 */ /* 0x000362000c101b00 */
[----:B------:R-:W-:-:S02]  /*7f50*/  @!P3 IADD3 R46, P4, R14, R47, RZ ;  /* 0x0000002f0e2eb210 */ /* 0x000fc40007f9e0ff */
[----:B------:R-:W-:Y:S02]  /*7f60*/  SHF.R.S32.HI R11, RZ, 0x1f, R40 ;  /* 0x0000001fff0b7819 */ /* 0x000fe40000011428 */
[----:B------:R-:W-:Y:S01]  /*7f70*/  @!P3 IADD3 R42, P5, R0, R47, RZ ;  /* 0x0000002f002ab210 */ /* 0x000fe20007fbe0ff */
[--C-:B------:R-:W-:Y:S01]  /*7f80*/  @!P3 IMAD.X R47, R5, 0x1, R4.reuse, P4 ;  /* 0x00000001052fb824 */ /* 0x100fe200020e0604 */
[----:B0-----:R-:W-:Y:S01]  /*7f90*/  SHF.L.U64.HI R8, R40, 0x1, R11 ;  /* 0x0000000128087819 */ /* 0x001fe2000001020b */
[----:B------:R-:W-:Y:S01]  /*7fa0*/  IMAD.SHL.U32 R41, R15, 0x2, RZ ;  /* 0x000000020f297824 */ /* 0x000fe200078e00ff */
[-C--:B------:R-:W-:Y:S01]  /*7fb0*/  @!P2 IADD3 R48, P4, R14, R49.reuse, RZ ;  /* 0x000000310e30a210 */ /* 0x080fe20007f9e0ff */
[----:B------:R-:W-:Y:S01]  /*7fc0*/  @!P3 IMAD.X R43, R3, 0x1, R4, P5 ;  /* 0x00000001032bb824 */ /* 0x000fe200028e0604 */
[----:B------:R-:W-:Y:S01]  /*7fd0*/  SHF.R.S32.HI R10, RZ, 0x1f, R15 ;  /* 0x0000001fff0a7819 */ /* 0x000fe2000001140f */
[----:B------:R-:W5:Y:S01]  /*7fe0*/  @!P3 LD.E.64 R30, desc[UR38][R46.64] ;  /* 0x000000262e1eb980 */ /* 0x000f62000c101b00 */
[C---:B-1----:R-:W-:Y:S01]  /*7ff0*/  @!P2 IADD3 R6, P5, R0.reuse, R49, RZ ;  /* 0x000000310006a210 */ /* 0x042fe20007fbe0ff */
[----:B------:R-:W-:Y:S01]  /*8000*/  @!P2 IMAD.X R49, R5, 0x1, R8, P4 ;  /* 0x000000010531a824 */ /* 0x000fe200020e0608 */
[----:B------:R-:W-:Y:S01]  /*8010*/  SHF.L.U64.HI R10, R15, 0x1, R10 ;  /* 0x000000010f0a7819 */ /* 0x000fe2000001020a */
[----:B------:R-:W5:Y:S01]  /*8020*/  @!P3 LD.E.64 R28, desc[UR38][R42.64] ;  /* 0x000000262a1cb980 */ /* 0x000f62000c101b00 */
[-C--:B------:R-:W-:Y:S01]  /*8030*/  @!P1 IADD3 R50, P4, R0, R41.reuse, RZ ;  /* 0x0000002900329210 */ /* 0x080fe20007f9e0ff */
[C---:B------:R-:W-:Y:S01]  /*8040*/  @!P2 IMAD.X R7, R3.reuse, 0x1, R8, P5 ;  /* 0x000000010307a824 */ /* 0x040fe200028e0608 */
[----:B------:R-:W-:Y:S01]  /*8050*/  ISETP.GE.AND P5, PT, R52, UR4, PT ;  /* 0x0000000434007c0c */ /* 0x000fe2000bfa6270 */
[----:B------:R-:W5:Y:S02]  /*8060*/  @!P2 LD.E.64 R26, desc[UR38][R48.64] ;  /* 0x00000026301aa980 */ /* 0x000f64000c101b00 */
[--C-:B------:R-:W-:Y:S01]  /*8070*/  @!P1 IMAD.X R51, R3, 0x1, R10.reuse, P4 ;  /* 0x0000000103339824 */ /* 0x100fe200020e060a */
[----:B------:R-:W-:Y:S01]  /*8080*/  @!P1 IADD3 R40, P4, R14, R41, RZ ;  /* 0x000000290e289210 */ /* 0x000fe20007f9e0ff */
[C---:B------:R-:W-:Y:S01]  /*8090*/  IMAD.SHL.U32 R15, R12.reuse, 0x2, RZ ;  /* 0x000000020c0f7824 */ /* 0x040fe200078e00ff */
[----:B------:R-:W5:Y:S03]  /*80a0*/  @!P2 LD.E.64 R24, desc[UR38][R6.64] ;  /* 0x000000260618a980 */ /* 0x000f66000c101b00 */
[----:B------:R-:W-:Y:S01]  /*80b0*/  @!P1 IMAD.X R41, R5, 0x1, R10, P4 ;  /* 0x0000000105299824 */ /* 0x000fe200020e060a */
[----:B------:R-:W-:Y:S01]  /*80c0*/  ISETP.GE.AND P4, PT, R12, UR4, PT ;  /* 0x000000040c007c0c */ /* 0x000fe2000bf86270 */
[----:B------:R-:W5:Y:S02]  /*80d0*/  @!P1 LD.E.64 R20, desc[UR38][R50.64] ;  /* 0x0000002632149980 */ /* 0x000f64000c101b00 */
[----:B------:R-:W-:-:S02]  /*80e0*/  @!P5 IMAD.MOV.U32 R8, RZ, RZ, R0 ;  /* 0x000000ffff08d224 */ /* 0x000fc400078e0000 */
[----:B------:R-:W-:Y:S02]  /*80f0*/  @!P5 IMAD.MOV.U32 R9, RZ, RZ, R3 ;  /* 0x000000ffff09d224 */ /* 0x000fe400078e0003 */
        /* <DEDUP_REMOVED lines=17> */
.L_x_1465:
[----:B------:R-:W-:Y:S05]  /*8210*/  BSYNC B1 ;  /* 0x0000000000017941 */ /* 0x000fea0003800000 */
.L_x_1464:
[----:B-1---5:R-:W-:Y:S01]  /*8220*/  IMAD.MOV.U32 R3, RZ, RZ, R39 ;  /* 0x000000ffff037224 */ /* 0x022fe200078e0027 */
[----:B------:R-:W-:Y:S01]  /*8230*/  LOP3.LUT R45, R45, 0xfffffffe, RZ, 0xc0, !PT ;  /* 0xfffffffe2d2d7812 */ /* 0x000fe200078ec0ff */
[----:B--2---:R-:W-:Y:S01]  /*8240*/  IMAD.MOV.U32 R0, RZ, RZ, R38 ;  /* 0x000000ffff007224 */ /* 0x004fe200078e0026 */
        /* <DEDUP_REMOVED lines=9> */
[----:B---3--:R-:W-:Y:S01]  /*82e0*/  IMAD.MOV.U32 R5, RZ, RZ, R31 ;  /* 0x000000ffff057224 */ /* 0x008fe200078e001f */
[----:B------:R-:W-:Y:S01]  /*82f0*/  PRMT R47, R0, 0x7610, R47 ;  /* 0x00007610002f7816 */ /* 0x000fe2000000002f */
[----:B------:R-:W-:Y:S01]  /*8300*/  IMAD.MOV.U32 R0, RZ, RZ, R26 ;  /* 0x000000ffff007224 */ /* 0x000fe200078e001a */
[----:B------:R-:W1:Y:S01]  /*8310*/  SYNCS.PHASECHK.TRANS64.TRYWAIT P1, [R2+URZ+0x2d800], R3 ;  /* 0x02d80003020075a7 */ /* 0x000e62000802017f */
        /* <DEDUP_REMOVED lines=8> */
[----:B0-----:R-:W-:Y:S01]  /*83a0*/  PRMT R40, R5, 0x5410, R6 ;  /* 0x0000541005287816 */ /* 0x001fe20000000006 */
[----:B------:R-:W-:Y:S02]  /*83b0*/  IMAD.MOV.U32 R5, RZ, RZ, R36 ;  /* 0x000000ffff057224 */ /* 0x000fe400078e0024 */
[----:B------:R-:W-:Y:S01]  /*83c0*/  IMAD.MOV.U32 R6, RZ, RZ, R37 ;  /* 0x000000ffff067224 */ /* 0x000fe200078e0025 */
[----:B----4-:R-:W-:Y:S01]  /*83d0*/  PRMT R14, R0, 0x5410, R4 ;  /* 0x00005410000e7816 */ /* 0x010fe20000000004 */
        /* <DEDUP_REMOVED lines=17> */
[----:B-1----:R-:W-:Y:S06]  /*84f0*/  @!P1 BRA `(.L_x_1467) ;  /* 0x000001c000f09947 */ /* 0x002fec0003800000 */
.L_x_1768:
[----:B------:R-:W-:Y:S05]  /*8500*/  BSYNC B1 ;  /* 0x0000000000017941 */ /* 0x000fea0003800000 */
.L_x_1466:
        /* <DEDUP_REMOVED lines=9> */
[----:B------:R-:W5:Y:S01]  /*85a0*/  LDL R6, [R1+0x38] ;  /* 0x0000380001067983 */ /* 0x000f620000100800 */
[----:B------:R-:W1:Y:S01]  /*85b0*/  S2R R5, SR_TID.X ;  /* 0x0000000000057919 */ /* 0x000e620000002100 */
[----:B------:R-:W-:Y:S01]  /*85c0*/  BSSY B1, `(.L_x_1469) ;  /* 0x000003d000017945 */ /* 0x000fe20003800000 */
[----:B-1----:R-:W-:-:S05]  /*85d0*/  VIADD R5, R5, 0xffffff80 ;  /* 0xffffff8005057836 */ /* 0x002fca0000000000 */
[----:B------:R-:W-:-:S04]  /*85e0*/  SHF.R.S32.HI R0, RZ, 0x1f, R5 ;  /* 0x0000001fff007819 */ /* 0x000fc80000011405 */
[----:B------:R-:W-:-:S04]  /*85f0*/  LEA.HI R0, R0, R5, RZ, 0x2 ;  /* 0x0000000500007211 */ /* 0x000fc800078f10ff */
[--C-:B------:R-:W-:Y:S02]  /*8600*/  SHF.R.S32.HI R5, RZ, 0x2, R0.reuse ;  /* 0x00000002ff057819 */ /* 0x100fe40000011400 */
[----:B------:R-:W-:-:S04]  /*8610*/  SHF.R.S32.HI R0, RZ, 0x1f, R0 ;  /* 0x0000001fff007819 */ /* 0x000fc80000011400 */
[----:B------:R-:W-:-:S04]  /*8620*/  LEA.HI R0, R0, R5, RZ, 0x2 ;  /* 0x0000000500007211 */ /* 0x000fc800078f10ff */
[----:B------:R-:W-:-:S05]  /*8630*/  LOP3.LUT R0, R0, 0xfffffffc, RZ, 0xc0, !PT ;  /* 0xfffffffc00007812 */ /* 0x000fca00078ec0ff */
[----:B------:R-:W-:-:S05]  /*8640*/  IMAD.IADD R5, R5, 0x1, -R0 ;  /* 0x0000000105057824 */ /* 0x000fca00078e0a00 */
[----:B------:R-:W-:Y:S02]  /*8650*/  LOP3.LUT P0, RZ, R5, 0x2, RZ, 0xc0, !PT ;  /* 0x0000000205ff7812 */ /* 0x000fe4000780c0ff */
[----:B--2---:R-:W-:Y:S01]  /*8660*/  ISETP.GE.AND P6, PT, R54, R4, PT ;  /* 0x000000043600720c */ /* 0x004fe20003fc6270 */
[----:B0-----:R-:W-:-:S04]  /*8670*/  IMAD R3, R53, 0x2, R2 ;  /* 0x0000000235037824 */ /* 0x001fc800078e0202 */
[----:B------:R-:W-:Y:S01]  /*8680*/  VIADD R0, R3, 0x20 ;  /* 0x0000002003007836 */ /* 0x000fe20000000000 */
[-C--:B---3--:R-:W-:Y:S02]  /*8690*/  ISETP.GE.AND P1, PT, R52, R4.reuse, PT ;  /* 0x000000043400720c */ /* 0x088fe40003f26270 */
[-C--:B----4-:R-:W-:Y:S02]  /*86a0*/  ISETP.GE.AND P2, PT, R51, R4.reuse, PT ;  /* 0x000000043300720c */ /* 0x090fe40003f46270 */
[-C--:B-----5:R-:W-:Y:S02]  /*86b0*/  ISETP.GE.AND P3, PT, R49, R4.reuse, PT ;  /* 0x000000043100720c */ /* 0x0a0fe40003f66270 */
[-C--:B------:R-:W-:Y:S02]  /*86c0*/  ISETP.GE.AND P4, PT, R7, R4.reuse, PT ;  /* 0x000000040700720c */ /* 0x080fe40003f86270 */
[----:B------:R-:W-:Y:S01]  /*86d0*/  ISETP.GE.AND P5, PT, R6, R4, PT ;  /* 0x000000040600720c */ /* 0x000fe20003fa6270 */
        /* <DEDUP_REMOVED lines=27> */
[----:B------:R-:W-:-:S02]  /*8890*/  HADD2.F32 R38, -RZ, R58.H1_H1 ;  /* 0x3000003aff267230 */ /* 0x000fc40000004100 */
        /* <DEDUP_REMOVED lines=15> */
.L_x_1470:
[----:B------:R-:W-:Y:S05]  /*8990*/  BSYNC B1 ;  /* 0x0000000000017941 */ /* 0x000fea0003800000 */
.L_x_1469:
[----:B------:R-:W-:Y:S01]  /*89a0*/  BSSY B1, `(.L_x_1471) ;  /* 0x000002d000017945 */ /* 0x000fe20003800000 */
[----:B------:R-:W-:-:S03]  /*89b0*/  @P0 VIADD R0, R3, 0xffffffe0 ;  /* 0xffffffe003000836 */ /* 0x000fc60000000000 */
[----:B------:R-:W-:Y:S05]  /*89c0*/  @P1 BRA `(.L_x_1472) ;  /* 0x0000000000a81947 */ /* 0x000fea0003800000 */
[----:B0-----:R-:W0:Y:S01]  /*89d0*/  LDS.128 R4, [R0+0xc400] ;  /* 0x00c4000000047984 */ /* 0x001e220000000c00 */
        /* <DEDUP_REMOVED lines=8> */
[----:B------:R-:W-:-:S02]  /*8a60*/  HADD2.F32 R47, -RZ, R47.H0_H0 ;  /* 0x2000002fff2f7230 */ /* 0x000fc40000004100 */
        /* <DEDUP_REMOVED lines=15> */
[----:B------:R-:W-:-:S02]  /*8b60*/  HADD2.F32 R34, -RZ, R59.H1_H1 ;  /* 0x3000003bff227230 */ /* 0x000fc40000004100 */
[----:B------:R-:W-:Y:S01]  /*8b70*/  FFMA.FTZ R37, R7, R38, R50 ;  /* 0x0000002607257223 */ /* 0x000fe20000010032 */
[----:B------:R-:W-:Y:S02]  /*8b80*/  HADD2.F32 R35, -RZ, R51.H0_H0 ;  /* 0x20000033ff237230 */ /* 0x000fe40000004100 */
[C---:B------:R-:W-:Y:S01]  /*8b90*/  FMUL.FTZ R39, R33.reuse, R47 ;  /* 0x0000002f21277220 */ /* 0x040fe20000410000 */
[----:B------:R-:W-:Y:S02]  /*8ba0*/  HADD2.F32 R4, -RZ, R53.H0_H0 ;  /* 0x20000035ff047230 */ /* 0x000fe40000004100 */
[-C--:B------:R-:W-:Y:S01]  /*8bb0*/  FMUL.FTZ R38, R33, R34.reuse ;  /* 0x0000002221267220 */ /* 0x080fe20000410000 */
        /* <DEDUP_REMOVED lines=11> */
.L_x_1472:
[----:B------:R-:W-:Y:S05]  /*8c70*/  BSYNC B1 ;  /* 0x0000000000017941 */ /* 0x000fea0003800000 */
.L_x_1471:
[----:B------:R-:W-:Y:S04]  /*8c80*/  BSSY B1, `(.L_x_1473) ;  /* 0x000002c000017945 */ /* 0x000fe80003800000 */
[----:B------:R-:W-:Y:S05]  /*8c90*/  @P2 BRA `(.L_x_1474) ;  /* 0x0000000000a82947 */ /* 0x000fea0003800000 */
[----:B01----:R-:W0:Y:S01]  /*8ca0*/  LDS.128 R4, [R3+0xf400] ;  /* 0x00f4000003047984 */ /* 0x003e220000000c00 */
[----:B------:R-:W-:Y:S01]  /*8cb0*/  SHF.R.U32.HI R34, RZ, 0x10, R31 ;  /* 0x00000010ff227819 */ /* 0x000fe2000001161f */
[--C-:B------:R-:W-:Y:S01]  /*8cc0*/  HADD2.F32 R32, -RZ, R46.reuse.H1_H1 ;  /* 0x3000002eff207230 */ /* 0x100fe20000004100 */
        /* <DEDUP_REMOVED lines=16> */
[----:B------:R-:W-:Y:S02]  /*8dd0*/  HADD2.F32 R31, -RZ, R45.H1_H1 ;  /* 0x3000002dff1f7230 */ /* 0x000fe40000004100 */
[----:B------:R-:W-:Y:S01]  /*8de0*/  FFMA.FTZ R37, R30, R33, -R35 ;  /* 0x000000211e257223 */ /* 0x000fe20000010823 */
[----:B------:R-:W-:Y:S02]  /*8df0*/  HADD2.F32 R6, -RZ, R5.H0_H0 ;  /* 0x20000005ff067230 */ /* 0x000fe40000004100 */
[-C--:B------:R-:W-:Y:S01]  /*8e00*/  FMUL.FTZ R34, R4, R32.reuse ;  /* 0x0000002004227220 */ /* 0x080fe20000410000 */
[----:B------:R-:W-:Y:S02]  /*8e10*/  HADD2.F32 R45, -RZ, R45.H0_H0 ;  /* 0x2000002dff2d7230 */ /* 0x000fe40000004100 */
        /* <DEDUP_REMOVED lines=18> */
.L_x_1474:
[----:B------:R-:W-:Y:S05]  /*8f40*/  BSYNC B1 ;  /* 0x0000000000017941 */ /* 0x000fea0003800000 */
.L_x_1473:
[----:B------:R-:W-:Y:S04]  /*8f50*/  BSSY B1, `(.L_x_1475) ;  /* 0x000002c000017945 */ /* 0x000fe80003800000 */
[----:B------:R-:W-:Y:S05]  /*8f60*/  @P3 BRA `(.L_x_1476) ;  /* 0x0000000000a83947 */ /* 0x000fea0003800000 */
[----:B012---:R-:W0:Y:S01]  /*8f70*/  LDS.128 R4, [R0+0xf400] ;  /* 0x00f4000000047984 */ /* 0x007e220000000c00 */
[----:B------:R-:W-:Y:S01]  /*8f80*/  SHF.R.U32.HI R29, RZ, 0x10, R25 ;  /* 0x00000010ff1d7819 */ /* 0x000fe20000011619 */
[----:B------:R-:W-:Y:S01]  /*8f90*/  HADD2.F32 R28, -RZ, R43.H0_H0 ;  /* 0x2000002bff1c7230 */ /* 0x000fe20000004100 */
[--C-:B------:R-:W-:Y:S01]  /*8fa0*/  SHF.R.U32.HI R31, RZ, 0x10, R27.reuse ;  /* 0x00000010ff1f7819 */ /* 0x100fe2000001161b */
        /* <DEDUP_REMOVED lines=38> */
.L_x_1476:
[----:B------:R-:W-:Y:S05]  /*9210*/  BSYNC B1 ;  /* 0x0000000000017941 */ /* 0x000fea0003800000 */
.L_x_1475:
        /* <DEDUP_REMOVED lines=44> */
.L_x_1478:
[----:B------:R-:W-:Y:S05]  /*94e0*/  BSYNC B1 ;  /* 0x0000000000017941 */ /* 0x000fea0003800000 */
.L_x_1477:
        /* <DEDUP_REMOVED lines=44> */
.L_x_1462:
[----:B------:R-:W2:Y:S01]  /*97b0*/  LDL R12, [R1+0x2c] ;  /* 0x00002c00010c7983 */ /* 0x000ea20000100800 */
[----:B------:R-:W0:Y:S01]  /*97c0*/  LDC R25, c[0x0][0x448] ;  /* 0x00011200ff197b82 */ /* 0x000e220000000800 */
[----:B------:R-:W-:Y:S01]  /*97d0*/  ULDC.64 UR4, c[0x0][0x3f8] ;  /* 0x0000fe0000047ab9 */ /* 0x000fe20000000a00 */
[----:B------:R-:W-:Y:S01]  /*97e0*/  ULDC.64 UR6, c[0x0][0x408] ;  /* 0x0001020000067ab9 */ /* 0x000fe20000000a00 */
[----:B------:R-:W3:Y:S04]  /*97f0*/  LDL R11, [R1+0x28] ;  /* 0x00002800010b7983 */ /* 0x000ee80000100800 */
[----:B------:R-:W2:Y:S01]  /*9800*/  LDL.64 R14, [R1+0x8] ;  /* 0x00000800010e7983 */ /* 0x000ea20000100a00 */
[----:B------:R-:W-:Y:S02]  /*9810*/  IMAD.MOV.U32 R6, RZ, RZ, R24 ;  /* 0x000000ffff067224 */ /* 0x000fe400078e0018 */
[----:B------:R-:W-:-:S02]  /*9820*/  IMAD.MOV.U32 R7, RZ, RZ, R27 ;  /* 0x000000ffff077224 */ /* 0x000fc400078e001b */
        /* <DEDUP_REMOVED lines=24> */
[----:B--2---:R-:W-:-:S02]  /*99b0*/  IMAD.IADD R47, R14, 0x1, R12 ;  /* 0x000000010e2f7824 */ /* 0x004fc400078e020c */
[----:B---3--:R-:W-:-:S03]  /*99c0*/  IMAD.IADD R20, R14, 0x1, R11 ;  /* 0x000000010e147824 */ /* 0x008fc600078e020b */
[----:B------:R-:W-:Y:S02]  /*99d0*/  SHF.R.S32.HI R48, RZ, 0x1f, R47 ;  /* 0x0000001fff307819 */ /* 0x000fe4000001142f */
[----:B------:R-:W-:Y:S02]  /*99e0*/  SHF.R.S32.HI R21, RZ, 0x1f, R20 ;  /* 0x0000001fff157819 */ /* 0x000fe40000011414 */
[----:B------:R-:W-:Y:S02]  /*99f0*/  LEA.HI R50, R48, R47, RZ, 0x3 ;  /* 0x0000002f30327211 */ /* 0x000fe400078f18ff */
[----:B------:R-:W-:Y:S02]  /*9a00*/  LEA.HI R46, R21, R20, RZ, 0x3 ;  /* 0x00000014152e7211 */ /* 0x000fe400078f18ff */
[----:B------:R-:W-:Y:S02]  /*9a10*/  SHF.R.S32.HI R49, RZ, 0x3, R50 ;  /* 0x00000003ff317819 */ /* 0x000fe40000011432 */
[----:B------:R-:W-:Y:S01]  /*9a20*/  SHF.R.S32.HI R45, RZ, 0x3, R46 ;  /* 0x00000003ff2d7819 */ /* 0x000fe2000001142e */
[----:B------:R-:W-:Y:S06]  /*9a30*/  BRA.DIV UR4, `(.L_x_1479) ;  /* 0x000001ae04b47947 */ /* 0x000fec000b800000 */
[----:B------:R-:W0:Y:S04]  /*9a40*/  SHFL.IDX PT, R3, R13, RZ, 0x1e1f ;  /* 0x001e1fff0d037589 */ /* 0x000e2800000e0000 */
[----:B------:R-:W1:Y:S04]  /*9a50*/  SHFL.IDX PT, R0, R0, RZ, 0x1e1f ;  /* 0x001e1fff00007589 */ /* 0x000e6800000e0000 */
[----:B------:R-:W2:Y:S04]  /*9a60*/  SHFL.IDX PT, R5, R5, RZ, 0x1e1f ;  /* 0x001e1fff05057589 */ /* 0x000ea800000e0000 */
[----:B------:R3:W4:Y:S01]  /*9a70*/  SHFL.IDX PT, R14, R4, RZ, 0x1e1f ;  /* 0x001e1fff040e7589 */ /* 0x00072200000e0000 */
[----:B0-----:R-:W-:-:S02]  /*9a80*/  IMAD.MOV.U32 R37, RZ, RZ, R3 ;  /* 0x000000ffff257224 */ /* 0x001fc400078e0003 */
[----:B-1-3--:R-:W-:-:S07]  /*9a90*/  IMAD.MOV.U32 R36, RZ, RZ, R0 ;  /* 0x000000ffff247224 */ /* 0x00afce00078e0000 */
.L_x_1774:
[----:B------:R-:W3:Y:S01]  /*9aa0*/  LDL R54, [R1+0x54] ;  /* 0x0000540001367983 */ /* 0x000ee20000100800 */
[----:B------:R-:W-:Y:S01]  /*9ab0*/  IMAD R25, R136, R25, RZ ;  /* 0x0000001988197224 */ /* 0x000fe200078e02ff */
[----:B------:R-:W-:Y:S01]  /*9ac0*/  BSSY B1, `(.L_x_1480) ;  /* 0x0000035000017945 */ /* 0x000fe20003800000 */
[----:B----4-:R-:W-:Y:S01]  /*9ad0*/  IMAD.MOV.U32 R38, RZ, RZ, R14 ;  /* 0x000000ffff267224 */ /* 0x010fe200078e000e */
[----:B------:R-:W-:Y:S01]  /*9ae0*/  CS2R R6, SRZ ;  /* 0x0000000000067805 */ /* 0x000fe2000001ff00 */
[----:B------:R-:W-:Y:S01]  /*9af0*/  IMAD R73, R73, -0xc0, R25 ;  /* 0xffffff4049497824 */ /* 0x000fe200078e0219 */
[----:B------:R-:W-:Y:S01]  /*9b00*/  ISETP.GE.AND P1, PT, R10, R25, PT ;  /* 0x000000190a00720c */ /* 0x000fe20003f26270 */
[----:B--2---:R-:W-:Y:S01]  /*9b10*/  IMAD.MOV.U32 R39, RZ, RZ, R5 ;  /* 0x000000ffff277224 */ /* 0x004fe200078e0005 */
[----:B------:R-:W-:Y:S02]  /*9b20*/  CS2R R4, SRZ ;  /* 0x0000000000047805 */ /* 0x000fe4000001ff00 */
[----:B------:R-:W-:-:S02]  /*9b30*/  CS2R R8, SRZ ;  /* 0x0000000000087805 */ /* 0x000fc4000001ff00 */
[----:B------:R-:W-:Y:S02]  /*9b40*/  VIMNMX R0, R73, 0xc0, PT ;  /* 0x000000c049007848 */ /* 0x000fe40003fe0100 */
[----:B------:R-:W-:Y:S02]  /*9b50*/  CS2R R10, SRZ ;  /* 0x00000000000a7805 */ /* 0x000fe4000001ff00 */
[----:B------:R-:W-:Y:S02]  /*9b60*/  CS2R R12, SRZ ;  /* 0x00000000000c7805 */ /* 0x000fe4000001ff00 */
[----:B------:R-:W-:Y:S02]  /*9b70*/  CS2R R14, SRZ ;  /* 0x00000000000e7805 */ /* 0x000fe4000001ff00 */
[----:B------:R-:W-:Y:S02]  /*9b80*/  ISETP.GE.AND P0, PT, R19, R0, PT ;  /* 0x000000001300720c */ /* 0x000fe40003f06270 */
[----:B------:R-:W-:-:S02]  /*9b90*/  CS2R R24, SRZ ;  /* 0x0000000000187805 */ /* 0x000fc4000001ff00 */
[----:B------:R-:W-:Y:S02]  /*9ba0*/  CS2R R26, SRZ ;  /* 0x00000000001a7805 */ /* 0x000fe4000001ff00 */
[----:B------:R-:W-:Y:S02]  /*9bb0*/  CS2R R28, SRZ ;  /* 0x00000000001c7805 */ /* 0x000fe4000001ff00 */
[----:B------:R-:W-:Y:S02]  /*9bc0*/  CS2R R30, SRZ ;  /* 0x00000000001e7805 */ /* 0x000fe4000001ff00 */
[----:B------:R-:W-:Y:S02]  /*9bd0*/  CS2R R32, SRZ ;  /* 0x0000000000207805 */ /* 0x000fe4000001ff00 */
[----:B------:R-:W-:Y:S02]  /*9be0*/  CS2R R34, SRZ ;  /* 0x0000000000227805 */ /* 0x000fe4000001ff00 */
[----:B---3--:R-:W-:Y:S01]  /*9bf0*/  LEA.HI R0, R54, R54, RZ, 0x1 ;  /* 0x0000003636007211 */ /* 0x008fe200078f08ff */
[----:B------:R-:W-:Y:S06]  /*9c00*/  @P1 BRA `(.L_x_1481) ;  /* 0x0000000000801947 */ /* 0x000fec0003800000 */
[C---:B------:R-:W-:Y:S01]  /*9c10*/  VIADD R3, R22.reuse, 0x10 ;  /* 0x0000001016037836 */ /* 0x040fe20000000000 */
[----:B------:R-:W-:Y:S01]  /*9c20*/  ULDC UR4, c[0x0][0x3f4] ;  /* 0x0000fd0000047ab9 */ /* 0x000fe20000000800 */
[C---:B------:R-:W-:Y:S01]  /*9c30*/  VIADD R4, R22.reuse, 0x20 ;  /* 0x0000002016047836 */ /* 0x040fe20000000000 */
[----:B------:R-:W-:Y:S02]  /*9c40*/  ISETP.GE.AND P1, PT, R22, UR4, PT ;  /* 0x0000000416007c0c */ /* 0x000fe4000bf26270 */
[----:B------:R-:W-:Y:S02]  /*9c50*/  CS2R R24, SRZ ;  /* 0x0000000000187805 */ /* 0x000fe4000001ff00 */
[----:B------:R-:W-:Y:S02]  /*9c60*/  ISETP.GE.AND P2, PT, R3, UR4, PT ;  /* 0x0000000403007c0c */ /* 0x000fe4000bf46270 */
[----:B------:R-:W-:Y:S02]  /*9c70*/  CS2R R26, SRZ ;  /* 0x00000000001a7805 */ /* 0x000fe4000001ff00 */
[----:B------:R-:W-:-:S02]  /*9c80*/  ISETP.GE.AND P3, PT, R4, UR4, PT ;  /* 0x0000000404007c0c */ /* 0x000fc4000bf66270 */
[----:B------:R-:W-:Y:S02]  /*9c90*/  CS2R R4, SRZ ;  /* 0x0000000000047805 */ /* 0x000fe4000001ff00 */
[----:B------:R-:W-:Y:S02]  /*9ca0*/  CS2R R6, SRZ ;  /* 0x0000000000067805 */ /* 0x000fe4000001ff00 */
[----:B------:R-:W-:Y:S01]  /*9cb0*/  CS2R R28, SRZ ;  /* 0x00000000001c7805 */ /* 0x000fe2000001ff00 */
[----:B------:R-:W-:-:S04]  /*9cc0*/  @!P1 IMAD.WIDE R12, R22, 0x2, R36 ;  /* 0x00000002160c9825 */ /* 0x000fc800078e0224 */
[----:B------:R-:W-:Y:S01]  /*9cd0*/  @!P2 IMAD.SHL.U32 R3, R49, 0x8, RZ ;  /* 0x000000083103a824 */ /* 0x000fe200078e00ff */
[----:B------:R0:W5:Y:S01]  /*9ce0*/  @!P1 LD.E.128 R24, desc[UR38][R12.64] ;  /* 0x000000260c189980 */ /* 0x000162000c101d00 */
[----:B------:R-:W-:Y:S01]  /*9cf0*/  @!P3 IMAD.SHL.U32 R53, R45, 0x8, RZ ;  /* 0x000000082d35b824 */ /* 0x000fe200078e00ff */
[----:B------:R-:W-:Y:S01]  /*9d00*/  CS2R R30, SRZ ;  /* 0x00000000001e7805 */ /* 0x000fe2000001ff00 */
[--C-:B------:R-:W-:Y:S01]  /*9d10*/  @!P2 IMAD.WIDE R40, R3, 0x2, R36.reuse ;  /* 0x000000020328a825 */ /* 0x100fe200078e0224 */
[----:B------:R-:W-:Y:S02]  /*9d20*/  CS2R R8, SRZ ;  /* 0x0000000000087805 */ /* 0x000fe4000001ff00 */
[----:B------:R-:W-:Y:S02]  /*9d30*/  CS2R R10, SRZ ;  /* 0x00000000000a7805 */ /* 0x000fe4000001ff00 */
[----:B------:R-:W-:Y:S01]  /*9d40*/  CS2R R32, SRZ ;  /* 0x0000000000207805 */ /* 0x000fe2000001ff00 */
[----:B------:R-:W-:Y:S01]  /*9d50*/  @!P3 IMAD.WIDE R42, R53, 0x2, R36 ;  /* 0x00000002352ab825 */ /* 0x000fe200078e0224 */
[----:B------:R-:W-:-:S02]  /*9d60*/  CS2R R34, SRZ ;  /* 0x0000000000227805 */ /* 0x000fc4000001ff00 */
[----:B------:R-:W-:Y:S02]  /*9d70*/  CS2R R14, SRZ ;  /* 0x00000000000e7805 */ /* 0x000fe4000001ff00 */
[----:B0-----:R-:W-:Y:S01]  /*9d80*/  CS2R R12, SRZ ;  /* 0x00000000000c7805 */ /* 0x001fe2000001ff00 */
[--C-:B------:R-:W-:Y:S01]  /*9d90*/  @!P2 IMAD.WIDE R36, R3, 0x2, R38.reuse ;  /* 0x000000020324a825 */ /* 0x100fe200078e0226 */
[----:B------:R0:W5:Y:S03]  /*9da0*/  @!P2 LD.E.128 R28, desc[UR38][R40.64] ;  /* 0x00000026281ca980 */ /* 0x000166000c101d00 */
[--C-:B------:R-:W-:Y:S01]  /*9db0*/  @!P3 IMAD.WIDE R52, R53, 0x2, R38.reuse ;  /* 0x000000023534b825 */ /* 0x100fe200078e0226 */
[----:B------:R0:W5:Y:S03]  /*9dc0*/  @!P2 LD.E.128 R8, desc[UR38][R36.64] ;  /* 0x000000262408a980 */ /* 0x000166000c101d00 */
[----:B------:R-:W-:Y:S01]  /*9dd0*/  @!P1 IMAD.WIDE R38, R22, 0x2, R38 ;  /* 0x0000000216269825 */ /* 0x000fe200078e0226 */
[----:B------:R0:W5:Y:S04]  /*9de0*/  @!P3 LD.E.128 R32, desc[UR38][R42.64] ;  /* 0x000000262a20b980 */ /* 0x000168000c101d00 */
[----:B------:R0:W5:Y:S04]  /*9df0*/  @!P1 LD.E.128 R4, desc[UR38][R38.64] ;  /* 0x0000002626049980 */ /* 0x000168000c101d00 */
[----:B------:R0:W5:Y:S02]  /*9e00*/  @!P3 LD.E.128 R12, desc[UR38][R52.64] ;  /* 0x00000026340cb980 */ /* 0x000164000c101d00 */
.L_x_1481:
[----:B------:R-:W-:Y:S05]  /*9e10*/  BSYNC B1 ;  /* 0x0000000000017941 */ /* 0x000fea0003800000 */
.L_x_1480:
[----:B------:R-:W-:Y:S01]  /*9e20*/  LOP3.LUT R0, R0, 0xfffffffe, RZ, 0xc0, !PT ;  /* 0xfffffffe00007812 */ /* 0x000fe200078ec0ff */
[----:B0----5:R-:W-:Y:S01]  /*9e30*/  IMAD.MOV.U32 R37, RZ, RZ, R6 ;  /* 0x000000ffff257224 */ /* 0x021fe200078e0006 */
[----:B------:R-:W-:Y:S01]  /*9e40*/  BSSY B1, `(.L_x_1482) ;  /* 0x000002a000017945 */ /* 0x000fe20003800000 */
[----:B------:R-:W-:Y:S02]  /*9e50*/  IMAD.MOV.U32 R3, RZ, RZ, R4 ;  /* 0x000000ffff037224 */ /* 0x000fe400078e0004 */
        /* <DEDUP_REMOVED lines=10> */
[----:B------:R-:W-:Y:S01]  /*9f00*/  PRMT R60, R3, 0x7610, R60 ;  /* 0x00007610033c7816 */ /* 0x000fe2000000003c */
[----:B------:R-:W-:-:S02]  /*9f10*/  IMAD.MOV.U32 R0, RZ, RZ, R10 ;  /* 0x000000ffff007224 */ /* 0x000fc400078e000a */
[----:B------:R-:W-:Y:S01]  /*9f20*/  PRMT R56, R36, 0x5410, R38 ;  /* 0x0000541024387816 */ /* 0x000fe20000000026 */
[----:B------:R-:W-:Y:S02]  /*9f30*/  IMAD.MOV.U32 R3, RZ, RZ, R11 ;  /* 0x000000ffff037224 */ /* 0x000fe400078e000b */
        /* <DEDUP_REMOVED lines=14> */
[----:B------:R-:W-:-:S03]  /*a020*/  IMAD.MOV.U32 R38, RZ, RZ, R28 ;  /* 0x000000ffff267224 */ /* 0x000fc600078e001c */
[----:B------:R-:W-:Y:S01]  /*a030*/  PRMT R75, R0, 0x5410, R36 ;  /* 0x00005410004b7816 */ /* 0x000fe20000000024 */
[----:B------:R-:W-:Y:S01]  /*a040*/  IMAD.MOV.U32 R0, RZ, RZ, R30 ;  /* 0x000000ffff007224 */ /* 0x000fe200078e001e */
        /* <DEDUP_REMOVED lines=8> */
[----:B0-----:R-:W-:Y:S06]  /*a0d0*/  @!P1 BRA `(.L_x_1483) ;  /* 0x000001a800809947 */ /* 0x001fec0003800000 */
.L_x_1775:
[----:B------:R-:W-:Y:S05]  /*a0e0*/  BSYNC B1 ;  /* 0x0000000000017941 */ /* 0x000fea0003800000 */
.L_x_1482:
[----:B------:R-:W-:Y:S01]  /*a0f0*/  PRMT R53, R0, 0x5410, R36 ;  /* 0x0000541000357816 */ /* 0x000fe20000000024 */
[----:B------:R-:W-:Y:S06]  /*a100*/  @P0 BRA `(.L_x_1468) ;  /* 0x0000001400000947 */ /* 0x000fec0003800000 */
[----:B------:R1:W5:Y:S01]  /*a110*/  LDL R78, [R1+0x14] ;  /* 0x00001400014e7983 */ /* 0x0003620000100800 */
[----:B------:R-:W2:Y:S01]  /*a120*/  LDC R0, c[0x0][0x3f4] ;  /* 0x0000fd00ff007b82 */ /* 0x000ea20000000800 */
[C---:B0-----:R-:W-:Y:S01]  /*a130*/  VIADD R37, R22.reuse, 0x10 ;  /* 0x0000001016257836 */ /* 0x041fe20000000000 */
[----:B------:R-:W-:Y:S01]  /*a140*/  BSSY B1, `(.L_x_1484) ;  /* 0x000006e000017945 */ /* 0x000fe20003800000 */
[C---:B------:R-:W-:Y:S01]  /*a150*/  VIADD R39, R22.reuse, 0x20 ;  /* 0x0000002016277836 */ /* 0x040fe20000000000 */
[----:B------:R-:W-:Y:S02]  /*a160*/  SHF.R.U32.HI R77, RZ, 0x3, R157 ;  /* 0x00000003ff4d7819 */ /* 0x000fe4000001169d */
[-C--:B--2---:R-:W-:Y:S02]  /*a170*/  ISETP.GE.AND P0, PT, R22, R0.reuse, PT ;  /* 0x000000001600720c */ /* 0x084fe40003f06270 */
[-C--:B------:R-:W-:Y:S02]  /*a180*/  ISETP.GE.AND P1, PT, R37, R0.reuse, PT ;  /* 0x000000002500720c */ /* 0x080fe40003f26270 */
[----:B------:R-:W-:-:S09]  /*a190*/  ISETP.GE.AND P2, PT, R39, R0, PT ;  /* 0x000000002700720c */ /* 0x000fd20003f46270 */
[----:B-1----:R-:W-:Y:S05]  /*a1a0*/  @P0 BRA `(.L_x_1485) ;  /* 0x00000004009c0947 */ /* 0x002fea0003800000 */
[----:B------:R-:W0:Y:S01]  /*a1b0*/  S2R R38, SR_TID.X ;  /* 0x0000000000267919 */ /* 0x000e220000002100 */
[--C-:B------:R-:W-:Y:S01]  /*a1c0*/  SHF.R.U64 R24, R24, 0x10, R25.reuse ;  /* 0x0000001018187819 */ /* 0x100fe20000001219 */
[----:B------:R-:W-:Y:S01]  /*a1d0*/  HADD2.F32 R69, -RZ, R69.H0_H0 ;  /* 0x20000045ff457230 */ /* 0x000fe20000004100 */
[----:B------:R-:W-:Y:S01]  /*a1e0*/  SHF.R.U32.HI R68, RZ, 0x10, R25 ;  /* 0x00000010ff447819 */ /* 0x000fe20000011619 */
[----:B------:R-:W-:Y:S01]  /*a1f0*/  HADD2.F32 R67, -RZ, R67.H0_H0 ;  /* 0x20000043ff437230 */ /* 0x000fe20000004100 */
[--C-:B------:R-:W-:Y:S02]  /*a200*/  SHF.R.U64 R25, R4, 0x10, R5.reuse ;  /* 0x0000001004197819 */ /* 0x100fe40000001205 */
[----:B------:R-:W-:Y:S02]  /*a210*/  SHF.R.U32.HI R70, RZ, 0x10, R5 ;  /* 0x00000010ff467819 */ /* 0x000fe40000011605 */
[----:B------:R-:W-:Y:S01]  /*a220*/  SHF.R.U64 R5, R6, 0x10, R7 ;  /* 0x0000001006057819 */ /* 0x000fe20000001207 */
[----:B------:R-:W-:Y:S01]  /*a230*/  HADD2.F32 R25, -RZ, R25.H0_H0 ;  /* 0x20000019ff197230 */ /* 0x000fe20000004100 */
[----:B------:R-:W-:Y:S01]  /*a240*/  SHF.R.U64 R4, R26, 0x10, R27 ;  /* 0x000000101a047819 */ /* 0x000fe2000000121b */
[----:B------:R-:W-:Y:S01]  /*a250*/  HADD2.F32 R70, -RZ, R70.H0_H0 ;  /* 0x20000046ff467230 */ /* 0x000fe20000004100 */
[----:B------:R-:W-:-:S02]  /*a260*/  SHF.R.U32.HI R74, RZ, 0x10, R7 ;  /* 0x00000010ff4a7819 */ /* 0x000fc40000011607 */
[----:B------:R-:W-:Y:S01]  /*a270*/  SHF.R.U32.HI R27, RZ, 0x10, R27 ;  /* 0x00000010ff1b7819 */ /* 0x000fe2000001161b */
[----:B0-----:R-:W-:-:S05]  /*a280*/  VIADD R38, R38, 0xffffff80 ;  /* 0xffffff8026267836 */ /* 0x001fca0000000000 */
[----:B------:R-:W-:-:S04]  /*a290*/  LEA.HI R36, R38, R38, RZ, 0x1 ;  /* 0x0000002626247211 */ /* 0x000fc800078f08ff */
[----:B------:R-:W-:-:S05]  /*a2a0*/  LOP3.LUT R36, R36, 0xfffffffe, RZ, 0xc0, !PT ;  /* 0xfffffffe24247812 */ /* 0x000fca00078ec0ff */
[----:B------:R-:W-:Y:S01]  /*a2b0*/  IMAD.IADD R37, R38, 0x1, -R36 ;  /* 0x0000000126257824 */ /* 0x000fe200078e0a24 */
[----:B------:R-:W-:-:S04]  /*a2c0*/  LOP3.LUT R38, R157, 0x18, R22, 0xf8, !PT ;  /* 0x000000189d267812 */ /* 0x000fc800078ef816 */
[----:B------:R-:W-:Y:S02]  /*a2d0*/  LEA.HI R36, R0, R37, RZ, 0x1d ;  /* 0x0000002500247211 */ /* 0x000fe400078fe8ff */
[----:B------:R-:W-:Y:S02]  /*a2e0*/  LOP3.LUT R38, R38, R77, RZ, 0x3c, !PT ;  /* 0x0000004d26267212 */ /* 0x000fe400078e3cff */
[----:B------:R-:W-:-:S03]  /*a2f0*/  SHF.R.S32.HI R37, RZ, 0x1f, R36 ;  /* 0x0000001fff257819 */ /* 0x000fc60000011424 */
[----:B-----5:R-:W-:Y:S01]  /*a300*/  IMAD.IADD R38, R78, 0x1, R38 ;  /* 0x000000014e267824 */ /* 0x020fe200078e0226 */
[----:B------:R-:W-:Y:S01]  /*a310*/  LEA.HI R37, R37, R36, RZ, 0x2 ;  /* 0x0000002425257211 */ /* 0x000fe200078f10ff */
[----:B------:R-:W-:-:S03]  /*a320*/  IMAD.SHL.U32 R36, R36, 0x8, RZ ;  /* 0x0000000824247824 */ /* 0x000fc600078e00ff */
[----:B------:R-:W-:Y:S02]  /*a330*/  SHF.R.S32.HI R37, RZ, 0x2, R37 ;  /* 0x00000002ff257819 */ /* 0x000fe40000011425 */
[----:B------:R-:W-:Y:S02]  /*a340*/  LOP3.LUT R36, R157, 0x18, R36, 0xf8, !PT ;  /* 0x000000189d247812 */ /* 0x000fe400078ef824 */
[----:B------:R-:W-:Y:S01]  /*a350*/  LEA R54, R38, UR40, 0x1 ;  /* 0x0000002826367c11 */ /* 0x000fe2000f8e08ff */
[----:B------:R-:W-:Y:S01]  /*a360*/  IMAD R40, R37, 0x1800, R78 ;  /* 0x0000180025287824 */ /* 0x000fe200078e024e */
[----:B------:R-:W-:-:S03]  /*a370*/  LOP3.LUT R41, R36, R77, RZ, 0x3c, !PT ;  /* 0x0000004d24297212 */ /* 0x000fc600078e3cff */
[----:B------:R-:W0:Y:S02]  /*a380*/  LDS.128 R36, [R54] ;  /* 0x0000000036247984 */ /* 0x000e240000000c00 */
        /* <DEDUP_REMOVED lines=9> */
[--C-:B-1----:R-:W-:Y:S02]  /*a420*/  HADD2.F32 R6, -RZ, R41.reuse.H0_H0 ;  /* 0x20000029ff067230 */ /* 0x102fe40000004100 */
[----:B------:R-:W-:Y:S02]  /*a430*/  HADD2.F32 R64, -RZ, R41.H1_H1 ;  /* 0x30000029ff407230 */ /* 0x000fe40000004100 */
[----:B------:R-:W-:Y:S02]  /*a440*/  HADD2.F32 R41, -RZ, R40.H0_H0 ;  /* 0x20000028ff297230 */ /* 0x000fe40000004100 */
[C---:B------:R-:W-:Y:S01]  /*a450*/  FMUL.FTZ R71, R6.reuse, R69 ;  /* 0x0000004506477220 */ /* 0x040fe20000410000 */
[-C--:B------:R-:W-:Y:S01]  /*a460*/  FMUL.FTZ R73, R6, R67.reuse ;  /* 0x0000004306497220 */ /* 0x080fe20000410000 */
[----:B------:R-:W-:Y:S01]  /*a470*/  FMUL.FTZ R72, R64, R70 ;  /* 0x0000004640487220 */ /* 0x000fe20000410000 */
[----:B------:R-:W-:Y:S02]  /*a480*/  HADD2.F32 R65, -RZ, R42.H0_H0 ;  /* 0x2000002aff417230 */ /* 0x000fe40000004100 */
[----:B------:R-:W-:Y:S01]  /*a490*/  FFMA.FTZ R6, R26, R67, -R71 ;  /* 0x000000431a067223 */ /* 0x000fe20000010847 */
[----:B------:R-:W-:-:S02]  /*a4a0*/  HADD2.F32 R67, -RZ, R68.H0_H0 ;  /* 0x20000044ff437230 */ /* 0x000fc40000004100 */
[----:B------:R-:W-:Y:S01]  /*a4b0*/  FFMA.FTZ R26, R26, R69, R73 ;  /* 0x000000451a1a7223 */ /* 0x000fe20000010049 */
[--C-:B------:R-:W-:Y:S02]  /*a4c0*/  HADD2.F32 R68, -RZ, R61.reuse.H0_H0 ;  /* 0x2000003dff447230 */ /* 0x100fe40000004100 */
[----:B------:R-:W-:Y:S02]  /*a4d0*/  HADD2.F32 R61, -RZ, R61.H1_H1 ;  /* 0x3000003dff3d7230 */ /* 0x000fe40000004100 */
[-C--:B------:R-:W-:Y:S01]  /*a4e0*/  FMUL.FTZ R64, R64, R67.reuse ;  /* 0x0000004340407220 */ /* 0x080fe20000410000 */
[----:B------:R-:W-:Y:S01]  /*a4f0*/  FFMA.FTZ R69, R63, R67, -R72 ;  /* 0x000000433f457223 */ /* 0x000fe20000010848 */
[C---:B------:R-:W-:Y:S01]  /*a500*/  FMUL.FTZ R67, R41.reuse, R68 ;  /* 0x0000004429437220 */ /* 0x040fe20000410000 */
[----:B------:R-:W-:Y:S02]  /*a510*/  HADD2.F32 R72, -RZ, R60.H1_H1 ;  /* 0x3000003cff487230 */ /* 0x000fe40000004100 */
[----:B------:R-:W-:Y:S01]  /*a520*/  FMUL.FTZ R41, R41, R61 ;  /* 0x0000003d29297220 */ /* 0x000fe20000410000 */
[----:B------:R-:W-:Y:S01]  /*a530*/  FFMA.FTZ R63, R63, R70, R64 ;  /* 0x000000463f3f7223 */ /* 0x000fe20000010040 */
[----:B------:R-:W-:-:S02]  /*a540*/  HADD2.F32 R64, -RZ, R75.H0_H0 ;  /* 0x2000004bff407230 */ /* 0x000fc40000004100 */
[C---:B------:R-:W-:Y:S01]  /*a550*/  FFMA.FTZ R67, R62.reuse, R61, -R67 ;  /* 0x0000003d3e437223 */ /* 0x040fe20000010843 */
[----:B------:R-:W-:Y:S01]  /*a560*/  FFMA.FTZ R68, R62, R68, R41 ;  /* 0x000000443e447223 */ /* 0x000fe20000010029 */
[C---:B------:R-:W-:Y:S01]  /*a570*/  FMUL.FTZ R62, R65.reuse, R72 ;  /* 0x00000048413e7220 */ /* 0x040fe20000410000 */
[----:B------:R-:W-:Y:S02]  /*a580*/  HADD2.F32 R66, -RZ, R43.H0_H0 ;  /* 0x2000002bff427230 */ /* 0x000fe40000004100 */
[-C--:B------:R-:W-:Y:S01]  /*a590*/  FMUL.FTZ R70, R65, R64.reuse ;  /* 0x0000004041467220 */ /* 0x080fe20000410000 */
[----:B------:R-:W-:Y:S02]  /*a5a0*/  HADD2.F32 R61, -RZ, R60.H0_H0 ;  /* 0x2000003cff3d7230 */ /* 0x000fe40000004100 */
[C---:B------:R-:W-:Y:S01]  /*a5b0*/  FFMA.FTZ R64, R37.reuse, R64, -R62 ;  /* 0x0000004025407223 */ /* 0x040fe2000001083e */
[----:B------:R-:W-:Y:S02]  /*a5c0*/  HADD2.F32 R41, -RZ, R75.H1_H1 ;  /* 0x3000004bff297230 */ /* 0x000fe40000004100 */
[----:B------:R-:W-:Y:S01]  /*a5d0*/  FFMA.FTZ R70, R37, R72, R70 ;  /* 0x0000004825467223 */ /* 0x000fe20000010046 */
[----:B------:R-:W-:-:S02]  /*a5e0*/  HADD2.F32 R62, -RZ, R74.H0_H0 ;  /* 0x2000004aff3e7230 */ /* 0x000fc40000004100 */
[C---:B------:R-:W-:Y:S01]  /*a5f0*/  FMUL.FTZ R74, R66.reuse, R61 ;  /* 0x0000003d424a7220 */ /* 0x040fe20000410000 */
[----:B------:R-:W-:Y:S02]  /*a600*/  HADD2.F32 R43, -RZ, R43.H1_H1 ;  /* 0x3000002bff2b7230 */ /* 0x000fe40000004100 */
[-C--:B------:R-:W-:Y:S01]  /*a610*/  FMUL.FTZ R66, R66, R41.reuse ;  /* 0x0000002942427220 */ /* 0x080fe20000410000 */
[----:B------:R-:W-:Y:S02]  /*a620*/  HADD2.F32 R60, -RZ, R27.H0_H0 ;  /* 0x2000001bff3c7230 */ /* 0x000fe40000004100 */
[----:B------:R-:W-:Y:S01]  /*a630*/  FFMA.FTZ R74, R7, R41, -R74 ;  /* 0x00000029074a7223 */ /* 0x000fe2000001084a */
[----:B------:R-:W-:Y:S02]  /*a640*/  HADD2.F32 R40, -RZ, R40.H1_H1 ;  /* 0x30000028ff287230 */ /* 0x000fe40000004100 */
[----:B------:R-:W-:Y:S01]  /*a650*/  FMUL.FTZ R72, R43, R62 ;  /* 0x0000003e2b487220 */ /* 0x000fe20000410000 */
[----:B------:R-:W-:-:S02]  /*a660*/  HADD2.F32 R42, -RZ, R42.H1_H1 ;  /* 0x3000002aff2a7230 */ /* 0x000fc40000004100 */
[----:B------:R-:W-:Y:S01]  /*a670*/  FFMA.FTZ R66, R7, R61, R66 ;  /* 0x0000003d07427223 */ /* 0x000fe20000010042 */
[-C--:B------:R-:W-:Y:S01]  /*a680*/  FMUL.FTZ R76, R43, R60.reuse ;  /* 0x0000003c2b4c7220 */ /* 0x080fe20000410000 */
[----:B------:R-:W-:Y:S02]  /*a690*/  HADD2.F32 R27, -RZ, R5.H0_H0 ;  /* 0x20000005ff1b7230 */ /* 0x000fe40000004100 */
[C---:B------:R-:W-:Y:S01]  /*a6a0*/  FFMA.FTZ R43, R39.reuse, R60, -R72 ;  /* 0x0000003c272b7223 */ /* 0x040fe20000010848 */
[----:B------:R-:W-:Y:S02]  /*a6b0*/  HADD2.F32 R7, -RZ, R24.H0_H0 ;  /* 0x20000018ff077230 */ /* 0x000fe40000004100 */
[----:B------:R-:W-:Y:S01]  /*a6c0*/  FFMA.FTZ R61, R39, R62, R76 ;  /* 0x0000003e273d7223 */ /* 0x000fe2000001004c */
[----:B------:R-:W-:Y:S02]  /*a6d0*/  HADD2.F32 R5, -RZ, R4.H0_H0 ;  /* 0x20000004ff057230 */ /* 0x000fe40000004100 */
[----:B------:R-:W-:Y:S01]  /*a6e0*/  FMUL.FTZ R37, R40, R25 ;  /* 0x0000001928257220 */ /* 0x000fe20000410000 */
[----:B------:R-:W-:-:S02]  /*a6f0*/  HADD2.F32 R36, -RZ, R36.H1_H1 ;  /* 0x30000024ff247230 */ /* 0x000fc40000004100 */
[----:B------:R-:W-:Y:S01]  /*a700*/  FMUL.FTZ R39, R42, R27 ;  /* 0x0000001b2a277220 */ /* 0x000fe20000410000 */
[----:B------:R-:W-:Y:S02]  /*a710*/  HADD2.F32 R38, -RZ, R38.H1_H1 ;  /* 0x30000026ff267230 */ /* 0x000fe40000004100 */
[----:B------:R-:W-:Y:S01]  /*a720*/  FMUL.FTZ R40, R40, R7 ;  /* 0x0000000728287220 */ /* 0x000fe20000410000 */
[----:B------:R-:W-:Y:S01]  /*a730*/  FMUL.FTZ R42, R42, R5 ;  /* 0x000000052a2a7220 */ /* 0x000fe20000410000 */
[----:B------:R-:W-:Y:S01]  /*a740*/  FFMA.FTZ R4, R36, R7, -R37 ;  /* 0x0000000724047223 */ /* 0x000fe20000010825 */
[----:B------:R-:W-:Y:S01]  /*a750*/  F2FP.F16.F32.PACK_AB R7, R43, R74 ;  /* 0x0000004a2b07723e */ /* 0x000fe200000000ff */
        /* <DEDUP_REMOVED lines=10> */
[----:B------:R-:W-:-:S05]  /*a800*/  F2FP.F16.F32.PACK_AB R26, R41, R70 ;  /* 0x00000046291a723e */ /* 0x000fca00000000ff */
[----:B------:R0:W-:Y:S02]  /*a810*/  STS.128 [R55+0xc400], R24 ;  /* 0x00c4001837007388 */ /* 0x0001e40000000c00 */
.L_x_1485:
[----:B------:R-:W-:Y:S05]  /*a820*/  BSYNC B1 ;  /* 0x0000000000017941 */ /* 0x000fea0003800000 */
.L_x_1484:
[----:B------:R-:W-:Y:S04]  /*a830*/  BSSY B1, `(.L_x_1486) ;  /* 0x0000067000017945 */ /* 0x000fe80003800000 */
[----:B------:R-:W-:Y:S05]  /*a840*/  @P1 BRA `(.L_x_1487) ;  /* 0x0000000400941947 */ /* 0x000fea0003800000 */
[----:B------:R-:W-:Y:S01]  /*a850*/  LEA.HI R49, R0, R49, RZ, 0x1d ;  /* 0x0000003100317211 */ /* 0x000fe200078fe8ff */
[----:B------:R-:W-:Y:S01]  /*a860*/  HADD2.F32 R39, -RZ, R58.H1_H1 ;  /* 0x3000003aff277230 */ /* 0x000fe20000004100 */
[----:B------:R-:W-:Y:S01]  /*a870*/  LEA.HI R47, R48, R47, RZ, 0x5 ;  /* 0x0000002f302f7211 */ /* 0x000fe200078f28ff */
[--C-:B------:R-:W-:Y:S01]  /*a880*/  HADD2.F32 R41, -RZ, R56.reuse.H1_H1 ;  /* 0x30000038ff297230 */ /* 0x100fe20000004100 */
[----:B0-----:R-:W-:Y:S01]  /*a890*/  SHF.R.S32.HI R4, RZ, 0x1f, R49 ;  /* 0x0000001fff047819 */ /* 0x001fe20000011431 */
[----:B------:R-:W-:Y:S01]  /*a8a0*/  HADD2.F32 R56, -RZ, R56.H0_H0 ;  /* 0x20000038ff387230 */ /* 0x000fe20000004100 */
[----:B------:R-:W-:Y:S01]  /*a8b0*/  SHF.R.S32.HI R47, RZ, 0x5, R47 ;  /* 0x00000005ff2f7819 */ /* 0x000fe2000001142f */
[----:B------:R-:W-:Y:S01]  /*a8c0*/  HADD2.F32 R58, -RZ, R58.H0_H0 ;  /* 0x2000003aff3a7230 */ /* 0x000fe20000004100 */
[----:B------:R-:W-:Y:S01]  /*a8d0*/  LEA.HI R5, R4, R49, RZ, 0x2 ;  /* 0x0000003104057211 */ /* 0x000fe200078f10ff */
[----:B------:R-:W-:Y:S01]  /*a8e0*/  IMAD.SHL.U32 R4, R49, 0x8, RZ ;  /* 0x0000000831047824 */ /* 0x000fe200078e00ff */
[----:B------:R-:W-:Y:S01]  /*a8f0*/  LOP3.LUT R50, R157, 0x18, R50, 0xf8, !PT ;  /* 0x000000189d327812 */ /* 0x000fe200078ef832 */
[----:B-----5:R-:W-:Y:S01]  /*a900*/  IMAD R47, R47, 0x1800, R78 ;  /* 0x000018002f2f7824 */ /* 0x020fe200078e024e */
[----:B------:R-:W-:-:S02]  /*a910*/  SHF.R.S32.HI R5, RZ, 0x2, R5 ;  /* 0x00000002ff057819 */ /* 0x000fc40000011405 */
[----:B------:R-:W-:Y:S02]  /*a920*/  LOP3.LUT R4, R157, 0x18, R4, 0xf8, !PT ;  /* 0x000000189d047812 */ /* 0x000fe400078ef804 */
[-C--:B------:R-:W-:Y:S01]  /*a930*/  LOP3.LUT R50, R50, R77.reuse, RZ, 0x3c, !PT ;  /* 0x0000004d32327212 */ /* 0x080fe200078e3cff */
[----:B------:R-:W-:Y:S01]  /*a940*/  IMAD R24, R5, 0x1800, R78 ;  /* 0x0000180005187824 */ /* 0x000fe200078e024e */
[----:B------:R-:W-:Y:S02]  /*a950*/  LOP3.LUT R25, R4, R77, RZ, 0x3c, !PT ;  /* 0x0000004d04197212 */ /* 0x000fe400078e3cff */
[--C-:B------:R-:W-:Y:S01]  /*a960*/  SHF.R.U64 R60, R28, 0x10, R29.reuse ;  /* 0x000000101c3c7819 */ /* 0x100fe2000000121d */
[----:B------:R-:W-:Y:S01]  /*a970*/  IMAD.IADD R36, R47, 0x1, R50 ;  /* 0x000000012f247824 */ /* 0x000fe200078e0232 */
[----:B------:R-:W-:Y:S01]  /*a980*/  SHF.R.U32.HI R40, RZ, 0x10, R29 ;  /* 0x00000010ff287819 */ /* 0x000fe2000001161d */
[----:B------:R-:W-:Y:S01]  /*a990*/  IMAD.IADD R25, R24, 0x1, R25 ;  /* 0x0000000118197824 */ /* 0x000fe200078e0219 */
[----:B------:R-:W-:-:S02]  /*a9a0*/  SHF.R.U32.HI R38, RZ, 0x10, R9 ;  /* 0x00000010ff267819 */ /* 0x000fc40000011609 */
[----:B------:R-:W-:Y:S01]  /*a9b0*/  LEA R36, R36, UR40, 0x1 ;  /* 0x0000002824247c11 */ /* 0x000fe2000f8e08ff */
[----:B------:R-:W-:Y:S01]  /*a9c0*/  IMAD R37, R25, 0x2, R2 ;  /* 0x0000000219257824 */ /* 0x000fe200078e0202 */
[----:B------:R-:W-:Y:S01]  /*a9d0*/  SHF.R.U64 R54, R8, 0x10, R9 ;  /* 0x0000001008367819 */ /* 0x000fe20000001209 */
[----:B------:R-:W-:Y:S01]  /*a9e0*/  HADD2.F32 R38, -RZ, R38.H0_H0 ;  /* 0x20000026ff267230 */ /* 0x000fe20000004100 */
[--C-:B------:R-:W-:Y:S01]  /*a9f0*/  SHF.R.U64 R55, R30, 0x10, R31.reuse ;  /* 0x000000101e377819 */ /* 0x100fe2000000121f */
[----:B------:R-:W0:Y:S01]  /*aa00*/  LDS.128 R4, [R36] ;  /* 0x0000000024047984 */ /* 0x000e220000000c00 */
[----:B------:R-:W-:Y:S02]  /*aa10*/  SHF.R.U32.HI R50, RZ, 0x10, R31 ;  /* 0x00000010ff327819 */ /* 0x000fe4000001161f */
[--C-:B------:R-:W-:Y:S01]  /*aa20*/  SHF.R.U32.HI R48, RZ, 0x10, R11.reuse ;  /* 0x00000010ff307819 */ /* 0x100fe2000001160b */
[----:B------:R-:W1:Y:S01]  /*aa30*/  LDS.128 R24, [R37+0xc400] ;  /* 0x00c4000025187984 */ /* 0x000e620000000c00 */
[----:B------:R-:W-:Y:S01]  /*aa40*/  SHF.R.U64 R49, R10, 0x10, R11 ;  /* 0x000000100a317819 */ /* 0x000fe2000000120b */
[----:B0-----:R-:W-:-:S02]  /*aa50*/  HADD2.F32 R8, -RZ, R5.H0_H0 ;  /* 0x20000005ff087230 */ /* 0x001fc40000004100 */
        /* <DEDUP_REMOVED lines=8> */
[----:B------:R-:W-:Y:S02]  /*aae0*/  HADD2.F32 R5, -RZ, R4.H0_H0 ;  /* 0x20000004ff057230 */ /* 0x000fe40000004100 */
[C---:B------:R-:W-:Y:S01]  /*aaf0*/  FFMA.FTZ R43, R8.reuse, R39, -R43 ;  /* 0x00000027082b7223 */ /* 0x040fe2000001082b */
[----:B------:R-:W-:Y:S01]  /*ab00*/  FFMA.FTZ R47, R8, R41, R47 ;  /* 0x00000029082f7223 */ /* 0x000fe2000001002f */
[----:B------:R-:W-:Y:S01]  /*ab10*/  FMUL.FTZ R42, R29, R28 ;  /* 0x0000001c1d2a7220 */ /* 0x000fe20000410000 */
[----:B------:R-:W-:Y:S01]  /*ab20*/  FMUL.FTZ R8, R25, R56 ;  /* 0x0000003819087220 */ /* 0x000fe20000410000 */
[C---:B------:R-:W-:Y:S01]  /*ab30*/  FFMA.FTZ R40, R9.reuse, R28, -R40 ;  /* 0x0000001c09287223 */ /* 0x040fe20000010828 */
[----:B------:R-:W-:Y:S02]  /*ab40*/  HADD2.F32 R30, -RZ, R26.H0_H0 ;  /* 0x2000001aff1e7230 */ /* 0x000fe40000004100 */
[----:B------:R-:W-:Y:S01]  /*ab50*/  FFMA.FTZ R42, R9, R38, R42 ;  /* 0x00000026092a7223 */ /* 0x000fe2000001002a */
[----:B------:R-:W-:-:S02]  /*ab60*/  HADD2.F32 R29, -RZ, R57.H0_H0 ;  /* 0x20000039ff1d7230 */ /* 0x000fc40000004100 */
[-C--:B------:R-:W-:Y:S01]  /*ab70*/  FMUL.FTZ R25, R25, R58.reuse ;  /* 0x0000003a19197220 */ /* 0x080fe20000410000 */
[----:B------:R-:W-:Y:S02]  /*ab80*/  HADD2.F32 R9, -RZ, R59.H0_H0 ;  /* 0x2000003bff097230 */ /* 0x000fe40000004100 */
[C---:B------:R-:W-:Y:S01]  /*ab90*/  FFMA.FTZ R58, R5.reuse, R58, -R8 ;  /* 0x0000003a053a7223 */ /* 0x040fe20000010808 */
[----:B------:R-:W-:Y:S02]  /*aba0*/  HADD2.F32 R31, -RZ, R27.H0_H0 ;  /* 0x2000001bff1f7230 */ /* 0x000fe40000004100 */
[----:B------:R-:W-:Y:S01]  /*abb0*/  FFMA.FTZ R56, R5, R56, R25 ;  /* 0x0000003805387223 */ /* 0x000fe20000010019 */
[----:B------:R-:W-:Y:S02]  /*abc0*/  HADD2.F32 R38, -RZ, R57.H1_H1 ;  /* 0x30000039ff267230 */ /* 0x000fe40000004100 */
[----:B------:R-:W-:Y:S01]  /*abd0*/  FMUL.FTZ R5, R30, R29 ;  /* 0x0000001d1e057220 */ /* 0x000fe20000410000 */
[----:B------:R-:W-:-:S02]  /*abe0*/  HADD2.F32 R8, -RZ, R59.H1_H1 ;  /* 0x3000003bff087230 */ /* 0x000fc40000004100 */
[----:B------:R-:W-:Y:S01]  /*abf0*/  FMUL.FTZ R25, R30, R9 ;  /* 0x000000091e197220 */ /* 0x000fe20000410000 */
[----:B------:R-:W-:Y:S02]  /*ac00*/  HADD2.F32 R30, -RZ, R48.H0_H0 ;  /* 0x20000030ff1e7230 */ /* 0x000fe40000004100 */
[C---:B------:R-:W-:Y:S01]  /*ac10*/  FMUL.FTZ R48, R31.reuse, R38 ;  /* 0x000000261f307220 */ /* 0x040fe20000410000 */
[----:B------:R-:W-:Y:S02]  /*ac20*/  HADD2.F32 R11, -RZ, R7.H0_H0 ;  /* 0x20000007ff0b7230 */ /* 0x000fe40000004100 */
[-C--:B------:R-:W-:Y:S01]  /*ac30*/  FMUL.FTZ R31, R31, R8.reuse ;  /* 0x000000081f1f7220 */ /* 0x080fe20000410000 */
[----:B------:R-:W-:Y:S02]  /*ac40*/  HADD2.F32 R10, -RZ, R6.H0_H0 ;  /* 0x20000006ff0a7230 */ /* 0x000fe40000004100 */
[----:B------:R-:W-:Y:S02]  /*ac50*/  HADD2.F32 R27, -RZ, R27.H1_H1 ;  /* 0x3000001bff1b7230 */ /* 0x000fe40000004100 */
[----:B------:R-:W-:Y:S01]  /*ac60*/  FFMA.FTZ R48, R11, R8, -R48 ;  /* 0x000000080b307223 */ /* 0x000fe20000010830 */
[----:B------:R-:W-:-:S02]  /*ac70*/  HADD2.F32 R28, -RZ, R50.H0_H0 ;  /* 0x20000032ff1c7230 */ /* 0x000fc40000004100 */
[----:B------:R-:W-:Y:S01]  /*ac80*/  FFMA.FTZ R38, R11, R38, R31 ;  /* 0x000000260b267223 */ /* 0x000fe2000001001f */
[----:B------:R-:W-:Y:S02]  /*ac90*/  HADD2.F32 R7, -RZ, R7.H1_H1 ;  /* 0x30000007ff077230 */ /* 0x000fe40000004100 */
[C---:B------:R-:W-:Y:S01]  /*aca0*/  FFMA.FTZ R39, R10.reuse, R9, -R5 ;  /* 0x000000090a277223 */ /* 0x040fe20000010805 */
[----:B------:R-:W-:Y:S02]  /*acb0*/  HADD2.F32 R24, -RZ, R24.H1_H1 ;  /* 0x30000018ff187230 */ /* 0x000fe40000004100 */
[C---:B------:R-:W-:Y:S01]  /*acc0*/  FMUL.FTZ R50, R27.reuse, R30 ;  /* 0x0000001e1b327220 */ /* 0x040fe20000410000 */
[----:B------:R-:W-:Y:S01]  /*acd0*/  FMUL.FTZ R8, R27, R28 ;  /* 0x0000001c1b087220 */ /* 0x000fe20000410000 */
[----:B------:R-:W-:Y:S02]  /*ace0*/  HADD2.F32 R11, -RZ, R54.H0_H0 ;  /* 0x20000036ff0b7230 */ /* 0x000fe40000004100 */
[----:B------:R-:W-:Y:S01]  /*acf0*/  FFMA.FTZ R10, R10, R29, R25 ;  /* 0x0000001d0a0a7223 */ /* 0x000fe20000010019 */
[----:B------:R-:W-:-:S02]  /*ad00*/  HADD2.F32 R5, -RZ, R60.H0_H0 ;  /* 0x2000003cff057230 */ /* 0x000fc40000004100 */
[C---:B------:R-:W-:Y:S01]  /*ad10*/  FFMA.FTZ R41, R7.reuse, R28, -R50 ;  /* 0x0000001c07297223 */ /* 0x040fe20000010832 */
[----:B------:R-:W-:Y:S02]  /*ad20*/  HADD2.F32 R26, -RZ, R26.H1_H1 ;  /* 0x3000001aff1a7230 */ /* 0x000fe40000004100 */
[----:B------:R-:W-:Y:S02]  /*ad30*/  HADD2.F32 R25, -RZ, R49.H0_H0 ;  /* 0x20000031ff197230 */ /* 0x000fe40000004100 */
[----:B------:R-:W-:Y:S01]  /*ad40*/  FFMA.FTZ R49, R7, R30, R8 ;  /* 0x0000001e07317223 */ /* 0x000fe20000010008 */
[----:B------:R-:W-:Y:S02]  /*ad50*/  HADD2.F32 R9, -RZ, R55.H0_H0 ;  /* 0x20000037ff097230 */ /* 0x000fe40000004100 */
[C---:B------:R-:W-:Y:S01]  /*ad60*/  FMUL.FTZ R7, R24.reuse, R11 ;  /* 0x0000000b18077220 */ /* 0x040fe20000410000 */
[----:B------:R-:W-:Y:S02]  /*ad70*/  HADD2.F32 R4, -RZ, R4.H1_H1 ;  /* 0x30000004ff047230 */ /* 0x000fe40000004100 */
[----:B------:R-:W-:Y:S01]  /*ad80*/  FMUL.FTZ R24, R24, R5 ;  /* 0x0000000518187220 */ /* 0x000fe20000410000 */
[----:B------:R-:W-:-:S02]  /*ad90*/  HADD2.F32 R6, -RZ, R6.H1_H1 ;  /* 0x30000006ff067230 */ /* 0x000fc40000004100 */
[C---:B------:R-:W-:Y:S01]  /*ada0*/  FMUL.FTZ R31, R26.reuse, R25 ;  /* 0x000000191a1f7220 */ /* 0x040fe20000410000 */
[----:B------:R-:W-:Y:S01]  /*adb0*/  FMUL.FTZ R26, R26, R9 ;  /* 0x000000091a1a7220 */ /* 0x000fe20000410000 */
[C---:B------:R-:W-:Y:S01]  /*adc0*/  FFMA.FTZ R29, R4.reuse, R11, R24 ;  /* 0x0000000b041d7223 */ /* 0x040fe20000010018 */
[----:B------:R-:W-:Y:S01]  /*add0*/  FFMA.FTZ R27, R4, R5, -R7 ;  /* 0x00000005041b7223 */ /* 0x000fe20000010807 */
[C---:B------:R-:W-:Y:S01]  /*ade0*/  FFMA.FTZ R24, R6.reuse, R9, -R31 ;  /* 0x0000000906187223 */ /* 0x040fe2000001081f */
[----:B------:R-:W-:Y:S01]  /*adf0*/  FFMA.FTZ R25, R6, R25, R26 ;  /* 0x0000001906197223 */ /* 0x000fe2000001001a */
[----:B------:R-:W-:Y:S02]  /*ae00*/  F2FP.F16.F32.PACK_AB R7, R41, R48 ;  /* 0x000000302907723e */ /* 0x000fe400000000ff */
[----:B------:R-:W-:Y:S02]  /*ae10*/  F2FP.F16.F32.PACK_AB R5, R40, R43 ;  /* 0x0000002b2805723e */ /* 0x000fe400000000ff */
[----:B------:R-:W-:-:S02]  /*ae20*/  F2FP.F16.F32.PACK_AB R4, R27, R58 ;  /* 0x0000003a1b04723e */ /* 0x000fc400000000ff */
[----:B------:R-:W-:Y:S02]  /*ae30*/  F2FP.F16.F32.PACK_AB R6, R24, R39 ;  /* 0x000000271806723e */ /* 0x000fe400000000ff */
[----:B------:R-:W-:Y:S02]  /*ae40*/  F2FP.F16.F32.PACK_AB R11, R49, R38 ;  /* 0x00000026310b723e */ /* 0x000fe400000000ff */
[----:B------:R-:W-:Y:S01]  /*ae50*/  F2FP.F16.F32.PACK_AB R9, R42, R47 ;  /* 0x0000002f2a09723e */ /* 0x000fe200000000ff */
[----:B------:R1:W-:Y:S01]  /*ae60*/  STS.128 [R36], R4 ;  /* 0x0000000424007388 */ /* 0x0003e20000000c00 */
[----:B------:R-:W-:Y:S02]  /*ae70*/  F2FP.F16.F32.PACK_AB R8, R29, R56 ;  /* 0x000000381d08723e */ /* 0x000fe400000000ff */
[----:B------:R-:W-:-:S05]  /*ae80*/  F2FP.F16.F32.PACK_AB R10, R25, R10 ;  /* 0x0000000a190a723e */ /* 0x000fca00000000ff */
[----:B------:R1:W-:Y:S02]  /*ae90*/  STS.128 [R37+0xc400], R8 ;  /* 0x00c4000825007388 */ /* 0x0003e40000000c00 */
.L_x_1487:
[----:B------:R-:W-:Y:S05]  /*aea0*/  BSYNC B1 ;  /* 0x0000000000017941 */ /* 0x000fea0003800000 */
.L_x_1486:
[----:B------:R-:W-:Y:S05]  /*aeb0*/  @P2 BRA `(.L_x_1468) ;  /* 0x0000000400942947 */ /* 0x000fea0003800000 */
[----:B------:R-:W-:Y:S01]  /*aec0*/  LEA.HI R0, R0, R45, RZ, 0x1d ;  /* 0x0000002d00007211 */ /* 0x000fe200078fe8ff */
[--C-:B0-----:R-:W-:Y:S01]  /*aed0*/  HADD2.F32 R27, -RZ, R52.reuse.H1_H1 ;  /* 0x30000034ff1b7230 */ /* 0x101fe20000004100 */
[----:B------:R-:W-:Y:S01]  /*aee0*/  LEA.HI R20, R21, R20, RZ, 0x5 ;  /* 0x0000001415147211 */ /* 0x000fe200078f28ff */
[--C-:B------:R-:W-:Y:S01]  /*aef0*/  HADD2.F32 R29, -RZ, R3.reuse.H1_H1 ;  /* 0x30000003ff1d7230 */ /* 0x100fe20000004100 */
[----:B-1----:R-:W-:Y:S01]  /*af00*/  SHF.R.S32.HI R5, RZ, 0x1f, R0 ;  /* 0x0000001fff057819 */ /* 0x002fe20000011400 */
[----:B------:R-:W-:Y:S01]  /*af10*/  HADD2.F32 R28, -RZ, R3.H0_H0 ;  /* 0x20000003ff1c7230 */ /* 0x000fe20000004100 */
[----:B------:R-:W-:Y:S01]  /*af20*/  SHF.R.S32.HI R20, RZ, 0x5, R20 ;  /* 0x00000005ff147819 */ /* 0x000fe20000011414 */
[----:B------:R-:W-:Y:S01]  /*af30*/  HADD2.F32 R52, -RZ, R52.H0_H0 ;  /* 0x20000034ff347230 */ /* 0x000fe20000004100 */
[----:B------:R-:W-:Y:S01]  /*af40*/  LEA.HI R5, R5, R0, RZ, 0x2 ;  /* 0x0000000005057211 */ /* 0x000fe200078f10ff */
[----:B------:R-:W-:Y:S01]  /*af50*/  IMAD.SHL.U32 R0, R0, 0x8, RZ ;  /* 0x0000000800007824 */ /* 0x000fe200078e00ff */
[C---:B------:R-:W-:Y:S01]  /*af60*/  LOP3.LUT R46, R157.reuse, 0x18, R46, 0xf8, !PT ;  /* 0x000000189d2e7812 */ /* 0x040fe200078ef82e */
[----:B-----5:R-:W-:Y:S01]  /*af70*/  IMAD R20, R20, 0x1800, R78 ;  /* 0x0000180014147824 */ /* 0x020fe200078e024e */
[----:B------:R-:W-:Y:S01]  /*af80*/  SHF.R.S32.HI R5, RZ, 0x2, R5 ;  /* 0x00000002ff057819 */ /* 0x000fe20000011405 */
[--C-:B------:R-:W-:Y:S01]  /*af90*/  HADD2.F32 R3, -RZ, R53.reuse.H0_H0 ;  /* 0x20000035ff037230 */ /* 0x100fe20000004100 */
[----:B------:R-:W-:Y:S01]  /*afa0*/  LOP3.LUT R4, R157, 0x18, R0, 0xf8, !PT ;  /* 0x000000189d047812 */ /* 0x000fe200078ef800 */
[----:B------:R-:W-:Y:S01]  /*afb0*/  HADD2.F32 R53, -RZ, R53.H1_H1 ;  /* 0x30000035ff357230 */ /* 0x000fe20000004100 */
[-C--:B------:R-:W-:Y:S01]  /*afc0*/  LOP3.LUT R7, R46, R77.reuse, RZ, 0x3c, !PT ;  /* 0x0000004d2e077212 */ /* 0x080fe200078e3cff */
[----:B------:R-:W-:Y:S01]  /*afd0*/  IMAD R8, R5, 0x1800, R78 ;  /* 0x0000180005087824 */ /* 0x000fe200078e024e */
[----:B------:R-:W-:-:S02]  /*afe0*/  LOP3.LUT R9, R4, R77, RZ, 0x3c, !PT ;  /* 0x0000004d04097212 */ /* 0x000fc400078e3cff */
[----:B------:R-:W-:Y:S01]  /*aff0*/  SHF.R.U32.HI R30, RZ, 0x10, R13 ;  /* 0x00000010ff1e7819 */ /* 0x000fe2000001160d */
[----:B------:R-:W-:Y:S01]  /*b000*/  IMAD.IADD R7, R20, 0x1, R7 ;  /* 0x0000000114077824 */ /* 0x000fe200078e0207 */
[----:B------:R-:W-:Y:S01]  /*b010*/  SHF.R.U64 R40, R32, 0x10, R33 ;  /* 0x0000001020287819 */ /* 0x000fe20000001221 */
[----:B------:R-:W-:Y:S01]  /*b020*/  IMAD.IADD R9, R8, 0x1, R9 ;  /* 0x0000000108097824 */ /* 0x000fe200078e0209 */
[----:B------:R-:W-:Y:S01]  /*b030*/  SHF.R.U32.HI R32, RZ, 0x10, R33 ;  /* 0x00000010ff207819 */ /* 0x000fe20000011621 */
[----:B------:R-:W-:Y:S01]  /*b040*/  HADD2.F32 R30, -RZ, R30.H0_H0 ;  /* 0x2000001eff1e7230 */ /* 0x000fe20000004100 */
[----:B------:R-:W-:Y:S01]  /*b050*/  LEA R0, R7, UR40, 0x1 ;  /* 0x0000002807007c11 */ /* 0x000fe2000f8e08ff */
[----:B------:R-:W-:Y:S01]  /*b060*/  IMAD R20, R9, 0x2, R2 ;  /* 0x0000000209147824 */ /* 0x000fe200078e0202 */
[----:B------:R-:W-:Y:S02]  /*b070*/  SHF.R.U64 R37, R12, 0x10, R13 ;  /* 0x000000100c257819 */ /* 0x000fe4000000120d */
[--C-:B------:R-:W-:Y:S01]  /*b080*/  SHF.R.U64 R39, R34, 0x10, R35.reuse ;  /* 0x0000001022277819 */ /* 0x100fe20000001223 */
[----:B------:R-:W0:Y:S01]  /*b090*/  LDS.128 R4, [R0] ;  /* 0x0000000000047984 */ /* 0x000e220000000c00 */
[----:B------:R-:W-:-:S02]  /*b0a0*/  SHF.R.U32.HI R36, RZ, 0x10, R35 ;  /* 0x00000010ff247819 */ /* 0x000fc40000011623 */
[--C-:B------:R-:W-:Y:S01]  /*b0b0*/  SHF.R.U32.HI R34, RZ, 0x10, R15.reuse ;  /* 0x00000010ff227819 */ /* 0x100fe2000001160f */
[----:B------:R-:W1:Y:S01]  /*b0c0*/  LDS.128 R8, [R20+0xc400] ;  /* 0x00c4000014087984 */ /* 0x000e620000000c00 */
[----:B------:R-:W-:Y:S01]  /*b0d0*/  SHF.R.U64 R35, R14, 0x10, R15 ;  /* 0x000000100e237819 */ /* 0x000fe2000000120f */
[--C-:B0-----:R-:W-:Y:S02]  /*b0e0*/  HADD2.F32 R12, -RZ, R5.reuse.H0_H0 ;  /* 0x20000005ff0c7230 */ /* 0x101fe40000004100 */
[----:B------:R-:W-:Y:S02]  /*b0f0*/  HADD2.F32 R13, -RZ, R5.H1_H1 ;  /* 0x30000005ff0d7230 */ /* 0x000fe40000004100 */
[--C-:B-1----:R-:W-:Y:S02]  /*b100*/  HADD2.F32 R21, -RZ, R9.reuse.H0_H0 ;  /* 0x20000009ff157230 */ /* 0x102fe40000004100 */
[----:B------:R-:W-:Y:S02]  /*b110*/  HADD2.F32 R24, -RZ, R9.H1_H1 ;  /* 0x30000009ff187230 */ /* 0x000fe40000004100 */
[----:B------:R-:W-:-:S02]  /*b120*/  HADD2.F32 R9, -RZ, R8.H0_H0 ;  /* 0x20000008ff097230 */ /* 0x000fc40000004100 */
[C---:B------:R-:W-:Y:S01]  /*b130*/  FMUL.FTZ R31, R21.reuse, R29 ;  /* 0x0000001d151f7220 */ /* 0x040fe20000410000 */
[-C--:B------:R-:W-:Y:S01]  /*b140*/  FMUL.FTZ R33, R21, R27.reuse ;  /* 0x0000001b15217220 */ /* 0x080fe20000410000 */
[----:B------:R-:W-:Y:S02]  /*b150*/  HADD2.F32 R21, -RZ, R32.H0_H0 ;  /* 0x20000020ff157230 */ /* 0x000fe40000004100 */
[----:B------:R-:W-:Y:S01]  /*b160*/  FMUL.FTZ R32, R24, R30 ;  /* 0x0000001e18207220 */ /* 0x000fe20000410000 */
[C---:B------:R-:W-:Y:S01]  /*b170*/  FFMA.FTZ R31, R12.reuse, R27, -R31 ;  /* 0x0000001b0c1f7223 */ /* 0x040fe2000001081f */
[----:B------:R-:W-:Y:S01]  /*b180*/  FFMA.FTZ R33, R12, R29, R33 ;  /* 0x0000001d0c217223 */ /* 0x000fe20000010021 */
[----:B------:R-:W-:Y:S02]  /*b190*/  HADD2.F32 R5, -RZ, R4.H0_H0 ;  /* 0x20000004ff057230 */ /* 0x000fe40000004100 */
[-C--:B------:R-:W-:Y:S01]  /*b1a0*/  FMUL.FTZ R24, R24, R21.reuse ;  /* 0x0000001518187220 */ /* 0x080fe20000410000 */
[----:B------:R-:W-:Y:S01]  /*b1b0*/  FFMA.FTZ R32, R13, R21, -R32 ;  /* 0x000000150d207223 */ /* 0x000fe20000010820 */
[----:B------:R-:W-:Y:S01]  /*b1c0*/  FMUL.FTZ R12, R9, R28 ;  /* 0x0000001c090c7220 */ /* 0x000fe20000410000 */
[----:B------:R-:W-:-:S02]  /*b1d0*/  HADD2.F32 R25, -RZ, R10.H0_H0 ;  /* 0x2000000aff197230 */ /* 0x000fc40000004100 */
[----:B------:R-:W-:Y:S01]  /*b1e0*/  FMUL.FTZ R9, R9, R52 ;  /* 0x0000003409097220 */ /* 0x000fe20000410000 */
[----:B------:R-:W-:Y:S02]  /*b1f0*/  HADD2.F32 R21, -RZ, R51.H0_H0 ;  /* 0x20000033ff157230 */ /* 0x000fe40000004100 */
[----:B------:R-:W-:Y:S01]  /*b200*/  FFMA.FTZ R30, R13, R30, R24 ;  /* 0x0000001e0d1e7223 */ /* 0x000fe20000010018 */
[----:B------:R-:W-:Y:S02]  /*b210*/  HADD2.F32 R14, -RZ, R6.H0_H0 ;  /* 0x20000006ff0e7230 */ /* 0x000fe40000004100 */
[C---:B------:R-:W-:Y:S01]  /*b220*/  FFMA.FTZ R52, R5.reuse, R52, -R12 ;  /* 0x0000003405347223 */ /* 0x040fe2000001080c */
[--C-:B------:R-:W-:Y:S02]  /*b230*/  HADD2.F32 R26, -RZ, R11.reuse.H0_H0 ;  /* 0x2000000bff1a7230 */ /* 0x100fe40000004100 */
[----:B------:R-:W-:Y:S01]  /*b240*/  FFMA.FTZ R28, R5, R28, R9 ;  /* 0x0000001c051c7223 */ /* 0x000fe20000010009 */
[----:B------:R-:W-:-:S02]  /*b250*/  HADD2.F32 R11, -RZ, R11.H1_H1 ;  /* 0x3000000bff0b7230 */ /* 0x000fc40000004100 */
[C---:B------:R-:W-:Y:S01]  /*b260*/  FMUL.FTZ R5, R25.reuse, R21 ;  /* 0x0000001519057220 */ /* 0x040fe20000410000 */
[----:B------:R-:W-:Y:S02]  /*b270*/  HADD2.F32 R51, -RZ, R51.H1_H1 ;  /* 0x30000033ff337230 */ /* 0x000fe40000004100 */
[-C--:B------:R-:W-:Y:S01]  /*b280*/  FMUL.FTZ R9, R25, R3.reuse ;  /* 0x0000000319097220 */ /* 0x080fe20000410000 */
[----:B------:R-:W-:Y:S02]  /*b290*/  HADD2.F32 R24, -RZ, R34.H0_H0 ;  /* 0x20000022ff187230 */ /* 0x000fe40000004100 */
[----:B------:R-:W-:Y:S01]  /*b2a0*/  FFMA.FTZ R25, R14, R3, -R5 ;  /* 0x000000030e197223 */ /* 0x000fe20000010805 */
[----:B------:R-:W-:Y:S02]  /*b2b0*/  HADD2.F32 R12, -RZ, R36.H0_H0 ;  /* 0x20000024ff0c7230 */ /* 0x000fe40000004100 */
[----:B------:R-:W-:Y:S01]  /*b2c0*/  FMUL.FTZ R34, R26, R51 ;  /* 0x000000331a227220 */ /* 0x000fe20000410000 */
[----:B------:R-:W-:-:S02]  /*b2d0*/  HADD2.F32 R15, -RZ, R7.H0_H0 ;  /* 0x20000007ff0f7230 */ /* 0x000fc40000004100 */
[----:B------:R-:W-:Y:S01]  /*b2e0*/  FFMA.FTZ R14, R14, R21, R9 ;  /* 0x000000150e0e7223 */ /* 0x000fe20000010009 */
[----:B------:R-:W-:Y:S02]  /*b2f0*/  HADD2.F32 R7, -RZ, R7.H1_H1 ;  /* 0x30000007ff077230 */ /* 0x000fe40000004100 */
[C---:B------:R-:W-:Y:S01]  /*b300*/  FMUL.FTZ R36, R11.reuse, R24 ;  /* 0x000000180b247220 */ /* 0x040fe20000410000 */
[----:B------:R-:W-:Y:S01]  /*b310*/  FMUL.FTZ R38, R11, R12 ;  /* 0x0000000c0b267220 */ /* 0x000fe20000410000 */
[----:B------:R-:W-:Y:S02]  /*b320*/  HADD2.F32 R8, -RZ, R8.H1_H1 ;  /* 0x30000008ff087230 */ /* 0x000fe40000004100 */
[-C--:B------:R-:W-:Y:S01]  /*b330*/  FMUL.FTZ R26, R26, R53.reuse ;  /* 0x000000351a1a7220 */ /* 0x080fe20000410000 */
[----:B------:R-:W-:Y:S02]  /*b340*/  HADD2.F32 R10, -RZ, R10.H1_H1 ;  /* 0x3000000aff0a7230 */ /* 0x000fe40000004100 */
        /* <DEDUP_REMOVED lines=23> */
[----:B------:R-:W-:Y:S01]  /*b4c0*/  F2FP.F16.F32.PACK_AB R9, R30, R33 ;  /* 0x000000211e09723e */ /* 0x000fe200000000ff */
[----:B------:R0:W-:Y:S01]  /*b4d0*/  STS.128 [R0], R4 ;  /* 0x0000000400007388 */ /* 0x0001e20000000c00 */
[----:B------:R-:W-:Y:S02]  /*b4e0*/  F2FP.F16.F32.PACK_AB R8, R13, R28 ;  /* 0x0000001c0d08723e */ /* 0x000fe400000000ff */
[----:B------:R-:W-:-:S05]  /*b4f0*/  F2FP.F16.F32.PACK_AB R10, R15, R14 ;  /* 0x0000000e0f0a723e */ /* 0x000fca00000000ff */
[----:B------:R0:W-:Y:S02]  /*b500*/  STS.128 [R20+0xc400], R8 ;  /* 0x00c4000814007388 */ /* 0x0001e40000000c00 */
.L_x_1468:
[----:B------:R-:W-:Y:S05]  /*b510*/  BSYNC B0 ;  /* 0x0000000000007941 */ /* 0x000fea0003800000 */
.L_x_1461:
        /* <DEDUP_REMOVED lines=8> */
.L_x_1459:
[----:B0--3--:R-:W-:-:S05]  /*b5a0*/  IMAD.U32 R0, RZ, RZ, UR37 ;  /* 0x00000025ff007e24 */ /* 0x009fca000f8e00ff */
[----:B------:R-:W-:-:S13]  /*b5b0*/  ISETP.NE.AND P0, PT, R0, 0x3, PT ;  /* 0x000000030000780c */ /* 0x000fda0003f05270 */
[----:B------:R-:W-:Y:S05]  /*b5c0*/  @!P0 BRA `(.L_x_1488) ;  /* 0x0000000000048947 */ /* 0x000fea0003800000 */
[----:B------:R-:W-:Y:S01]  /*b5d0*/  BPT.TRAP 0x1 ;  /* 0x000000040000795c */ /* 0x000fe20000300000 */
.L_x_1488:
[----:B------:R-:W-:Y:S01]  /*b5e0*/  IMAD R0, R16, 0x8, R2 ;  /* 0x0000000810007824 */ /* 0x000fe200078e0202 */
[----:B-12-4-:R-:W-:-:S04]  /*b5f0*/  SHF.L.U32 R3, R18, 0x1f, RZ ;  /* 0x0000001f12037819 */ /* 0x016fc800000006ff */
[----:B------:R0:W1:Y:S01]  /*b600*/  SYNCS.PHASECHK.TRANS64.TRYWAIT P2, [R0+URZ+0x2d830], R3 ;  /* 0x02d83003000075a7 */ /* 0x000062000804017f */
[----:B------:R-:W-:Y:S05]  /*b610*/  @!P0 BRA `(.L_x_1489) ;  /* 0x0000000000048947 */ /* 0x000fea0003800000 */
[----:B------:R-:W-:Y:S01]  /*b620*/  BPT.TRAP 0x1 ;  /* 0x000000040000795c */ /* 0x000fe20000300000 */
.L_x_1489:
[----:B------:R-:W2:Y:S02]  /*b630*/  S2R R4, SR_TID.X ;  /* 0x0000000000047919 */ /* 0x000ea40000002100 */
[----:B--2---:R-:W-:-:S04]  /*b640*/  LOP3.LUT R4, R4, 0x7f, RZ, 0xc0, !PT ;  /* 0x0000007f04047812 */ /* 0x004fc800078ec0ff */
[----:B------:R-:W-:Y:S01]  /*b650*/  ISETP.NE.AND P1, PT, R4, RZ, PT ;  /* 0x000000ff0400720c */ /* 0x000fe20003f25270 */
[----:B-1----:R-:W-:-:S12]  /*b660*/  @P2 BRA `(.L_x_1490) ;  /* 0x0000000000082947 */ /* 0x002fd80003800000 */
[----:B------:R-:W1:Y:S02]  /*b670*/  SYNCS.PHASECHK.TRANS64.TRYWAIT P2, [R0+URZ+0x2d830], R3 ;  /* 0x02d83003000075a7 */ /* 0x000e64000804017f */
[----:B-1----:R-:W-:Y:S05]  /*b680*/  @!P2 BRA `(.L_x_1491) ;  /* 0x000001940028a947 */ /* 0x002fea0003800000 */
.L_x_1490:
[----:B------:R-:W-:Y:S05]  /*b690*/  WARPSYNC.ALL ;  /* 0x0000000000007948 */ /* 0x000fea0003800000 */
[----:B01----:R-:W-:Y:S01]  /*b6a0*/  VIADD R3, R2, 0x15400 ;  /* 0x0001540002037836 */ /* 0x003fe20000000000 */
[----:B------:R-:W-:Y:S01]  /*b6b0*/  LOP3.LUT R6, R44, 0x10000, RZ, 0xfc, !PT ;  /* 0x000100002c067812 */ /* 0x000fe200078efcff */
[----:B------:R-:W-:Y:S01]  /*b6c0*/  IMAD.MOV.U32 R7, RZ, RZ, -0x7fffffe0 ;  /* 0x80000020ff077424 */ /* 0x000fe200078e00ff */
[----:B------:R-:W2:Y:S01]  /*b6d0*/  LDL R90, [R1+0x40] ;  /* 0x00004000015a7983 */ /* 0x000ea20000100800 */
[----:B------:R-:W-:Y:S01]  /*b6e0*/  IMAD.MOV.U32 R5, RZ, RZ, -0x7fffffe0 ;  /* 0x80000020ff057424 */ /* 0x000fe200078e00ff */
[----:B------:R-:W-:Y:S01]  /*b6f0*/  SHF.R.U32.HI R3, RZ, 0x4, R3 ;  /* 0x00000004ff037819 */ /* 0x000fe20000011603 */
[----:B------:R-:W-:Y:S01]  /*b700*/  IMAD.MOV.U32 R153, RZ, RZ, -0x7fffffe0 ;  /* 0x80000020ff997424 */ /* 0x000fe200078e00ff */
[----:B------:R-:W2:Y:S01]  /*b710*/  LDL R89, [R1+0x18] ;  /* 0x0000180001597983 */ /* 0x000ea20000100800 */
[C---:B------:R-:W-:Y:S01]  /*b720*/  R2UR UR4, R6.reuse ;  /* 0x00000000060472ca */ /* 0x040fe200000e0000 */
[----:B-----5:R-:W-:Y:S01]  /*b730*/  WARPGROUP.ARRIVE ;  /* 0x00000000000079c5 */ /* 0x020fe20000000000 */
[----:B------:R-:W-:Y:S01]  /*b740*/  LOP3.LUT R3, R3, 0x3fff, RZ, 0xc0, !PT ;  /* 0x00003fff03037812 */ /* 0x000fe200078ec0ff */
[C---:B------:R-:W-:Y:S01]  /*b750*/  VIADD R152, R6.reuse, 0x2 ;  /* 0x0000000206987836 */ /* 0x040fe20000000000 */
[----:B------:R-:W-:Y:S01]  /*b760*/  R2UR UR5, R7 ;  /* 0x00000000070572ca */ /* 0x000fe200000e0000 */
[----:B------:R-:W-:Y:S01]  /*b770*/  IMAD.MOV.U32 R9, RZ, RZ, -0x7fffffe0 ;  /* 0x80000020ff097424 */ /* 0x000fe200078e00ff */
[----:B------:R-:W-:Y:S01]  /*b780*/  LOP3.LUT R156, R3, 0x10000, RZ, 0xfc, !PT ;  /* 0x00010000039c7812 */ /* 0x000fe200078efcff */
[----:B------:R-:W-:Y:S01]  /*b790*/  VIADD R150, R6, 0x300 ;  /* 0x0000030006967836 */ /* 0x000fe20000000000 */
[----:B------:R-:W-:Y:S01]  /*b7a0*/  R2UR UR7, R5 ;  /* 0x00000000050772ca */ /* 0x000fe200000e0000 */
[----:B------:R-:W-:Y:S01]  /*b7b0*/  IMAD.MOV.U32 R151, RZ, RZ, -0x7fffffe0 ;  /* 0x80000020ff977424 */ /* 0x000fe200078e00ff */
[----:B------:R-:W-:Y:S01]  /*b7c0*/  ULDC UR52, c[0x0][0x9dc] ;  /* 0x0002770000347ab9 */ /* 0x000fe20000000800 */
[----:B------:R-:W-:Y:S01]  /*b7d0*/  IMAD R4, R16, 0x600, R156 ;  /* 0x0000060010047824 */ /* 0x000fe200078e029c */
[----:B------:R-:W-:Y:S01]  /*b7e0*/  ULOP3.LUT UR52, URZ, UR52, URZ, 0x33, !UPT ;  /* 0x000000343f347292 */ /* 0x000fe2000f8e333f */
[----:B------:R-:W-:-:S02]  /*b7f0*/  VIADD R148, R6, 0x302 ;  /* 0x0000030206947836 */ /* 0x000fc40000000000 */
[C---:B------:R-:W-:Y:S01]  /*b800*/  VIADD R8, R4.reuse, 0x2 ;  /* 0x0000000204087836 */ /* 0x040fe20000000000 */
[----:B------:R-:W-:Y:S01]  /*b810*/  R2UR UR6, R4 ;  /* 0x00000000040672ca */ /* 0x000fe200000e0000 */
[----:B------:R-:W-:Y:S02]  /*b820*/  IMAD.MOV.U32 R149, RZ, RZ, -0x7fffffe0 ;  /* 0x80000020ff957424 */ /* 0x000fe400078e00ff */
[----:B------:R-:W-:Y:S02]  /*b830*/  VIADD R146, R6, 0x600 ;  /* 0x0000060006927836 */ /* 0x000fe40000000000 */
[----:B------:R-:W-:Y:S02]  /*b840*/  IMAD.MOV.U32 R147, RZ, RZ, -0x7fffffe0 ;  /* 0x80000020ff937424 */ /* 0x000fe400078e00ff */
[----:B------:R-:W-:Y:S02]  /*b850*/  IMAD.MOV.U32 R5, RZ, RZ, -0x7fffffe0 ;  /* 0x80000020ff057424 */ /* 0x000fe400078e00ff */
[----:B------:R-:W-:-:S04]  /*b860*/  @!P1 VIADD R0, R0, 0x2d840 ;  /* 0x0002d84000009836 */ /* 0x000fc80000000000 */
[----:B------:R-:W-:Y:S01]  /*b870*/  HGMMA.64x128x16.F32 R24, gdesc[UR4], RZ, !UPT, gsb0 ;  /* 0x01e00000041879f0 */ /* 0x000fe2000c0008ff */
[----:B------:R-:W-:Y:S02]  /*b880*/  R2UR UR4, R152 ;  /* 0x00000000980472ca */ /* 0x000fe400000e0000 */
[----:B------:R-:W-:Y:S02]  /*b890*/  R2UR UR5, R153 ;  /* 0x00000000990572ca */ /* 0x000fe400000e0000 */
[----:B------:R-:W-:Y:S01]  /*b8a0*/  R2UR UR6, R8 ;  /* 0x00000000080672ca */ /* 0x000fe200000e0000 */
[----:B------:R-:W-:Y:S01]  /*b8b0*/  VIADD R8, R4, 0x200 ;  /* 0x0000020004087836 */ /* 0x000fe20000000000 */
[----:B------:R-:W-:Y:S01]  /*b8c0*/  R2UR UR7, R9 ;  /* 0x00000000090772ca */ /* 0x000fe200000e0000 */
[----:B------:R-:W-:Y:S01]  /*b8d0*/  IMAD.MOV.U32 R9, RZ, RZ, -0x7fffffe0 ;  /* 0x80000020ff097424 */ /* 0x000fe200078e00ff */
[----:B------:R-:W-:Y:S01]  /*b8e0*/  @!P1 PRMT R0, RZ, 0x654, R0 ;  /* 0x00000654ff009816 */ /* 0x000fe20000000000 */
[----:B------:R-:W-:-:S02]  /*b8f0*/  WARPGROUP.DEPBAR.LE gsb0, 0x0 ;  /* 0x00008000000079c5 */ /* 0x000fc40000010000 */
[----:B------:R-:W-:-:S08]  /*b900*/  WARPGROUP.ARRIVE ;  /* 0x00000000000079c5 */ /* 0x000fd00000000000 */
[----:B------:R-:W-:Y:S01]  /*b910*/  HGMMA.64x128x16.F32 R24, gdesc[UR4], R24, gsb0 ;  /* 0x01e00000041879f0 */ /* 0x000fe20008000818 */
[----:B------:R-:W-:Y:S02]  /*b920*/  R2UR UR4, R150 ;  /* 0x00000000960472ca */ /* 0x000fe400000e0000 */
[----:B------:R-:W-:Y:S02]  /*b930*/  R2UR UR5, R151 ;  /* 0x00000000970572ca */ /* 0x000fe400000e0000 */
[----:B------:R-:W-:Y:S01]  /*b940*/  R2UR UR6, R8 ;  /* 0x00000000080672ca */ /* 0x000fe200000e0000 */
[----:B------:R-:W-:Y:S01]  /*b950*/  VIADD R8, R4, 0x202 ;  /* 0x0000020204087836 */ /* 0x000fe20000000000 */
[----:B------:R-:W-:Y:S01]  /*b960*/  R2UR UR7, R9 ;  /* 0x00000000090772ca */ /* 0x000fe200000e0000 */
[----:B------:R-:W-:Y:S01]  /*b970*/  IMAD.MOV.U32 R9, RZ, RZ, -0x7fffffe0 ;  /* 0x80000020ff097424 */ /* 0x000fe200078e00ff */
[----:B------:R-:W-:Y:S02]  /*b980*/  WARPGROUP.DEPBAR.LE gsb0, 0x0 ;  /* 0x00008000000079c5 */ /* 0x000fe40000010000 */
[----:B------:R-:W-:-:S09]  /*b990*/  WARPGROUP.ARRIVE ;  /* 0x00000000000079c5 */ /* 0x000fd20000000000 */
[----:B------:R-:W-:Y:S01]  /*b9a0*/  HGMMA.64x128x16.F32 R24, gdesc[UR4], R24, gsb0 ;  /* 0x01e00000041879f0 */ /* 0x000fe20008000818 */
[----:B------:R-:W-:Y:S02]  /*b9b0*/  R2UR UR4, R148 ;  /* 0x00000000940472ca */ /* 0x000fe400000e0000 */
[----:B------:R-:W-:Y:S02]  /*b9c0*/  R2UR UR5, R149 ;  /* 0x00000000950572ca */ /* 0x000fe400000e0000 */
[----:B------:R-:W-:Y:S01]  /*b9d0*/  R2UR UR6, R8 ;  /* 0x00000000080672ca */ /* 0x000fe200000e0000 */
[C---:B------:R-:W-:Y:S01]  /*b9e0*/  VIADD R8, R4.reuse, 0x400 ;  /* 0x0000040004087836 */ /* 0x040fe20000000000 */
[----:B------:R-:W-:Y:S01]  /*b9f0*/  R2UR UR7, R9 ;  /* 0x00000000090772ca */ /* 0x000fe200000e0000 */
[----:B------:R-:W-:Y:S02]  /*ba00*/  IMAD.MOV.U32 R9, RZ, RZ, -0x7fffffe0 ;  /* 0x80000020ff097424 */ /* 0x000fe400078e00ff */
[----:B------:R-:W-:Y:S01]  /*ba10*/  VIADD R4, R4, 0x402 ;  /* 0x0000040204047836 */ /* 0x000fe20000000000 */
[----:B------:R-:W-:-:S02]  /*ba20*/  WARPGROUP.DEPBAR.LE gsb0, 0x0 ;  /* 0x00008000000079c5 */ /* 0x000fc40000010000 */
[----:B------:R-:W-:-:S07]  /*ba30*/  WARPGROUP.ARRIVE ;  /* 0x00000000000079c5 */ /* 0x000fce0000000000 */
        /* <DEDUP_REMOVED lines=12> */
[----:B------:R-:W-:Y:S02]  /*bb00*/  R2UR UR6, R4 ;  /* 0x00000000040672ca */ /* 0x000fe400000e0000 */
[----:B------:R-:W-:Y:S01]  /*bb10*/  R2UR UR7, R5 ;  /* 0x00000000050772ca */ /* 0x000fe200000e0000 */
[----:B------:R-:W-:Y:S02]  /*bb20*/  WARPGROUP.DEPBAR.LE gsb0, 0x0 ;  /* 0x00008000000079c5 */ /* 0x000fe40000010000 */
[----:B------:R-:W-:-:S10]  /*bb30*/  WARPGROUP.ARRIVE ;  /* 0x00000000000079c5 */ /* 0x000fd40000000000 */
[----:B------:R-:W-:Y:S01]  /*bb40*/  HGMMA.64x128x16.F32 R24, gdesc[UR4], R24, gsb0 ;  /* 0x01e00000041879f0 */ /* 0x000fe20008000818 */
[----:B------:R-:W-:Y:S01]  /*bb50*/  ULDC UR4, c[0x0][0x9d8] ;  /* 0x0002760000047ab9 */ /* 0x000fe20000000800 */
[----:B------:R-:W-:Y:S02]  /*bb60*/  ULDC.64 UR6, c[0x0][0x9e0] ;  /* 0x0002780000067ab9 */ /* 0x000fe40000000a00 */
[----:B------:R-:W-:-:S06]  /*bb70*/  UISETP.GE.AND UP0, UPT, UR7, 0x1, UPT ;  /* 0x000000010700788c */ /* 0x000fcc000bf06270 */
[----:B------:R-:W-:Y:S01]  /*bb80*/  PLOP3.LUT P3, PT, PT, PT, UP0, 0x40, 0x0 ;  /* 0x000000000000781c */ /* 0x000fe20003f6e808 */
[----:B------:R-:W-:Y:S02]  /*bb90*/  WARPGROUP.DEPBAR.LE gsb0, 0x0 ;  /* 0x00008000000079c5 */ /* 0x000fe40000010000 */
[----:B------:R-:W-:Y:S01]  /*bba0*/  FMUL.FTZ R21, R34, UR4 ;  /* 0x0000000422157c20 */ /* 0x000fe20008410000 */
[----:B------:R-:W-:Y:S01]  /*bbb0*/  FMUL.FTZ R34, R45, UR4 ;  /* 0x000000042d227c20 */ /* 0x000fe20008410000 */
[----:B------:R-:W-:Y:S01]  /*bbc0*/  FMUL.FTZ R45, R56, UR4 ;  /* 0x00000004382d7c20 */ /* 0x000fe20008410000 */
[----:B------:R-:W-:Y:S01]  /*bbd0*/  FMUL.FTZ R56, R67, UR4 ;  /* 0x0000000443387c20 */ /* 0x000fe20008410000 */
[----:B------:R-:W-:Y:S01]  /*bbe0*/  FMUL.FTZ R14, R31, UR4 ;  /* 0x000000041f0e7c20 */ /* 0x000fe20008410000 */
[----:B------:R-:W0:Y:S01]  /*bbf0*/  LDC R67, c[0x0][0x448] ;  /* 0x00011200ff437b82 */ /* 0x000e220000000800 */
        /* <DEDUP_REMOVED lines=14> */
[----:B--2---:R-:W-:-:S02]  /*bce0*/  IMAD.IADD R72, R90, 0x1, R89 ;  /* 0x000000015a487824 */ /* 0x004fc400078e0259 */
        /* <DEDUP_REMOVED lines=8> */
[----:B0-----:R-:W-:Y:S01]  /*bd70*/  ISETP.NE.AND P2, PT, R67, 0x1, PT ;  /* 0x000000014300780c */ /* 0x001fe20003f45270 */
[----:B------:R-:W-:Y:S01]  /*bd80*/  FMUL.FTZ R52, R63, UR4 ;  /* 0x000000043f347c20 */ /* 0x000fe20008410000 */
[----:B------:R-:W-:-:S02]  /*bd90*/  IMAD.MOV.U32 R77, RZ, RZ, -0x80 ;  /* 0xffffff80ff4d7424 */ /* 0x000fc400078e00ff */
        /* <DEDUP_REMOVED lines=10> */
[----:B------:R-:W0:Y:S01]  /*be40*/  @P2 LDC R75, c[0x0][0x44c] ;  /* 0x00011300ff4b2b82 */ /* 0x000e220000000800 */
[----:B------:R-:W-:Y:S01]  /*be50*/  FMUL.FTZ R26, R37, UR4 ;  /* 0x00000004251a7c20 */ /* 0x000fe20008410000 */
[----:B------:R-:W-:Y:S01]  /*be60*/  FMUL.FTZ R27, R38, UR4 ;  /* 0x00000004261b7c20 */ /* 0x000fe20008410000 */
[----:B------:R-:W-:Y:S01]  /*be70*/  FMUL.FTZ R29, R40, UR4 ;  /* 0x00000004281d7c20 */ /* 0x000fe20008410000 */
[----:B------:R-:W-:Y:S01]  /*be80*/  FMUL.FTZ R46, R57, UR4 ;  /* 0x00000004392e7c20 */ /* 0x000fe20008410000 */
[----:B------:R-:W-:Y:S01]  /*be90*/  FMUL.FTZ R36, R47, UR4 ;  /* 0x000000042f247c20 */ /* 0x000fe20008410000 */
[----:B------:R-:W-:Y:S01]  /*bea0*/  FMUL.FTZ R37, R48, UR4 ;  /* 0x0000000430257c20 */ /* 0x000fe20008410000 */
[----:B------:R-:W-:Y:S01]  /*beb0*/  FMUL.FTZ R38, R49, UR4 ;  /* 0x0000000431267c20 */ /* 0x000fe20008410000 */
[----:B------:R-:W1:Y:S01]  /*bec0*/  @P2 LDC R76, c[0x0][0x450] ;  /* 0x00011400ff4c2b82 */ /* 0x000e620000000800 */
        /* <DEDUP_REMOVED lines=15> */
[----:B0-----:R-:W-:-:S04]  /*bfc0*/  @P2 IMAD.HI.U32 R75, R72, R75, RZ ;  /* 0x0000004b484b2227 */ /* 0x001fc800078e00ff */
[----:B------:R-:W-:Y:S01]  /*bfd0*/  FMUL.FTZ R71, R83, UR4 ;  /* 0x0000000453477c20 */ /* 0x000fe20008410000 */
[----:B------:R-:W-:Y:S01]  /*bfe0*/  FMUL.FTZ R86, R86, UR4 ;  /* 0x0000000456567c20 */ /* 0x000fe20008410000 */
[----:B------:R0:W-:Y:S01]  /*bff0*/  @!P1 SYNCS.ARRIVE.TRANS64.RED.A1T0 RZ, [R0+URZ], RZ ;  /* 0x000000ff00ff99a7 */ /* 0x0001e2000810043f */
[----:B------:R-:W2:Y:S01]  /*c000*/  MUFU.TANH R3, R3 ;  /* 0x0000000300037308 */ /* 0x000ea20000002400 */
[C---:B------:R-:W-:Y:S02]  /*c010*/  LEA R80, R88.reuse, 0xffffff80, 0x7 ;  /* 0xffffff8058507811 */ /* 0x040fe400078e38ff */
[----:B-1----:R-:W-:Y:S01]  /*c020*/  @P2 SHF.R.U32.HI R72, RZ, R76, R75 ;  /* 0x0000004cff482219 */ /* 0x002fe2000001164b */
[----:B------:R-:W-:Y:S02]  /*c030*/  IMAD R76, R88, R77, 0x80 ;  /* 0x00000080584c7424 */ /* 0x000fe400078e024d */
[----:B------:R-:W-:Y:S01]  /*c040*/  FMUL.FTZ R75, R85, UR4 ;  /* 0x00000004554b7c20 */ /* 0x000fe20008410000 */
[----:B------:R-:W-:Y:S01]  /*c050*/  FMUL.FTZ R77, R87, UR4 ;  /* 0x00000004574d7c20 */ /* 0x000fe20008410000 */
[----:B------:R-:W1:Y:S01]  /*c060*/  MUFU.TANH R5, R5 ;  /* 0x0000000500057308 */ /* 0x000e620000002400 */
[----:B------:R-:W3:Y:S01]  /*c070*/  SHFL.IDX PT, R84, R72, RZ, 0x1c1f ;  /* 0x001c1fff48547589 */ /* 0x000ee200000e0000 */
[----:B------:R-:W-:-:S02]  /*c080*/  VIADD R79, R76, 0x1 ;  /* 0x000000014c4f7836 */ /* 0x000fc40000000000 */
[----:B------:R-:W-:Y:S02]  /*c090*/  IMAD.IADD R83, R137, 0x1, R76 ;  /* 0x0000000189537824 */ /* 0x000fe400078e024c */
[C---:B------:R-:W-:Y:S02]  /*c0a0*/  IMAD R79, R138.reuse, -0x2, R79 ;  /* 0xfffffffe8a4f7824 */ /* 0x040fe400078e024f */
[----:B------:R-:W4:Y:S01]  /*c0b0*/  MUFU.TANH R4, R4 ;  /* 0x0000000400047308 */ /* 0x000f220000002400 */
[----:B------:R-:W-:Y:S02]  /*c0c0*/  IMAD R83, R138, -0x2, R83 ;  /* 0xfffffffe8a537824 */ /* 0x000fe400078e0253 */
[----:B------:R-:W-:-:S05]  /*c0d0*/  IADD3 R79, -R136, R79, R137 ;  /* 0x0000004f884f7210 */ /* 0x000fca0007ffe189 */
[----:B------:R-:W0:Y:S01]  /*c0e0*/  MUFU.TANH R10, R10 ;  /* 0x0000000a000a7308 */ /* 0x000e220000002400 */
[C---:B------:R-:W-:Y:S02]  /*c0f0*/  VIADD R82, R79.reuse, UR6 ;  /* 0x000000064f527c36 */ /* 0x040fe40008000000 */
[----:B------:R-:W-:-:S05]  /*c100*/  VIADD R81, R79, UR52 ;  /* 0x000000344f517c36 */ /* 0x000fca0008000000 */
[----:B------:R-:W0:Y:S01]  /*c110*/  MUFU.TANH R11, R11 ;  /* 0x0000000b000b7308 */ /* 0x000e220000002400 */
[----:B---3--:R-:W-:Y:S01]  /*c120*/  VIADDMNMX R79, R84, R82, R83, PT ;  /* 0x00000052544f7246 */ /* 0x008fe20003800153 */
[----:B------:R-:W-:-:S06]  /*c130*/  IMAD.IADD R78, R81, 0x1, R84 ;  /* 0x00000001514e7824 */ /* 0x000fcc00078e0254 */
[----:B------:R-:W3:Y:S08]  /*c140*/  MUFU.TANH R12, R12 ;  /* 0x0000000c000c7308 */ /* 0x000ef00000002400 */
        /* <DEDUP_REMOVED lines=54> */
[----:B------:R-:W1:Y:S08]  /*c4b0*/  MUFU.TANH R74, R74 ;  /* 0x0000004a004a7308 */ /* 0x000e700000002400 */
[----:B------:R-:W1:Y:S08]  /*c4c0*/  MUFU.TANH R75, R75 ;  /* 0x0000004b004b7308 */ /* 0x000e700000002400 */
[----:B0-----:R0:W0:Y:S08]  /*c4d0*/  MUFU.TANH R0, R86 ;  /* 0x0000005600007308 */ /* 0x0010300000002400 */
[----:B------:R-:W0:Y:S01]  /*c4e0*/  MUFU.TANH R77, R77 ;  /* 0x0000004d004d7308 */ /* 0x000e220000002400 */
[----:B-1234-:R-:W-:Y:S05]  /*c4f0*/  @P3 BRA `(.L_x_1492) ;  /* 0x0000000000583947 */ /* 0x01efea0003800000 */
[----:B------:R-:W-:Y:S01]  /*c500*/  IADD3 R85, -R136, R137, R84 ;  /* 0x0000008988557210 */ /* 0x000fe20007ffe154 */
[----:B------:R-:W-:Y:S03]  /*c510*/  BSSY B0, `(.L_x_1493) ;  /* 0x0000010000007945 */ /* 0x000fe60003800000 */
        /* <DEDUP_REMOVED lines=10> */
.L_x_1494:
[----:B------:R-:W-:-:S06]  /*c5c0*/  UISETP.NE.AND UP1, UPT, UR7, 0x1, UPT ;  /* 0x000000010700788c */ /* 0x000fcc000bf25270 */
[----:B------:R-:W-:-:S05]  /*c5d0*/  PLOP3.LUT P3, PT, PT, PT, UP1, 0x80, 0x0 ;  /* 0x000000000000781c */ /* 0x000fca0003f6f018 */
[----:B------:R-:W-:-:S08]  /*c5e0*/  @UP1 ULDC.64 UR4, c[0x0][0x9e8] ;  /* 0x00027a0000041ab9 */ /* 0x000fd00000000a00 */
[----:B------:R-:W-:-:S05]  /*c5f0*/  @P3 IMAD.HI.U32 R84, R85, UR4, RZ ;  /* 0x0000000455543c27 */ /* 0x000fca000f8e00ff */
[----:B------:R-:W-:-:S07]  /*c600*/  @P3 SHF.R.U32.HI R85, RZ, UR5, R84 ;  /* 0x00000005ff553c19 */ /* 0x000fce0008011654 */
.L_x_1495:
[----:B------:R-:W-:Y:S05]  /*c610*/  BSYNC B0 ;  /* 0x0000000000007941 */ /* 0x000fea0003800000 */
.L_x_1493:
[----:B------:R-:W-:-:S04]  /*c620*/  IMAD R85, R85, UR7, -R80 ;  /* 0x0000000755557c24 */ /* 0x000fc8000f8e0a50 */
[----:B------:R-:W-:-:S05]  /*c630*/  IMAD R85, R138, -0x2, R85 ;  /* 0xfffffffe8a557824 */ /* 0x000fca00078e0255 */
[----:B------:R-:W-:Y:S02]  /*c640*/  VIMNMX R78, R78, R85, !PT ;  /* 0x000000554e4e7248 */ /* 0x000fe40007fe0100 */
[----:B------:R-:W-:-:S07]  /*c650*/  VIADDMNMX R79, R85, UR7, R79, PT ;  /* 0x00000007554f7c46 */ /* 0x000fce000b80014f */
.L_x_1492:
[----:B------:R-:W2:Y:S01]  /*c660*/  LDL.LU R85, [R1] ;  /* 0x0000000001557983 */ /* 0x000ea20000300800 */
[C---:B------:R-:W-:Y:S02]  /*c670*/  ISETP.GE.AND P3, PT, R76.reuse, 0x2, PT ;  /* 0x000000024c00780c */ /* 0x040fe40003f66270 */
[----:B------:R-:W-:Y:S01]  /*c680*/  ISETP.GE.AND P5, PT, R76, 0x9, PT ;  /* 0x000000094c00780c */ /* 0x000fe20003fa6270 */
[----:B------:R-:W1:Y:S01]  /*c690*/  SHFL.IDX PT, R72, R72, 0x1, 0x1c1f ;  /* 0x003c1f0048487f89 */ /* 0x000e6200000e0000 */
[----:B------:R-:W-:-:S04]  /*c6a0*/  ISETP.GT.AND P4, PT, R78, 0x1, !P3 ;  /* 0x000000014e00780c */ /* 0x000fc80005f84270 */
[----:B------:R-:W-:-:S04]  /*c6b0*/  ISETP.LT.OR P4, PT, R79, 0x2, P4 ;  /* 0x000000024f00780c */ /* 0x000fc80002781670 */
[----:B------:R-:W-:Y:S02]  /*c6c0*/  FSEL R5, R5, -INF , !P4 ;  /* 0xff80000005057808 */ /* 0x000fe40006000000 */
[----:B------:R-:W-:-:S04]  /*c6d0*/  ISETP.GT.AND P4, PT, R78, 0x8, !P5 ;  /* 0x000000084e00780c */ /* 0x000fc80006f84270 */
[----:B------:R-:W-:-:S04]  /*c6e0*/  ISETP.LT.OR P4, PT, R79, 0x9, P4 ;  /* 0x000000094f00780c */ /* 0x000fc80002781670 */
[----:B------:R-:W-:Y:S02]  /*c6f0*/  FSEL R11, R11, -INF , !P4 ;  /* 0xff8000000b0b7808 */ /* 0x000fe40006000000 */
[----:B-1----:R-:W-:Y:S01]  /*c700*/  VIADDMNMX R82, R72, R82, R83, PT ;  /* 0x0000005248527246 */ /* 0x002fe20003800153 */
[----:B------:R-:W-:Y:S01]  /*c710*/  IMAD.IADD R81, R81, 0x1, R72 ;  /* 0x0000000151517824 */ /* 0x000fe200078e0248 */
[----:B--2---:R-:W-:-:S04]  /*c720*/  LOP3.LUT R85, R85, 0xfffffffd, RZ, 0xc0, !PT ;  /* 0xfffffffd55557812 */ /* 0x004fc800078ec0ff */
[----:B------:R-:W-:Y:S02]  /*c730*/  @P5 LOP3.LUT R85, R85, 0x2, RZ, 0xfc, !PT ;  /* 0x0000000255555812 */ /* 0x000fe400078efcff */
[----:B------:R-:W-:Y:S02]  /*c740*/  ISETP.GE.AND P5, PT, R76, 0xa, PT ;  /* 0x0000000a4c00780c */ /* 0x000fe40003fa6270 */
[----:B------:R-:W-:Y:S02]  /*c750*/  LOP3.LUT R85, R85, 0xfffffffb, RZ, 0xc0, !PT ;  /* 0xfffffffb55557812 */ /* 0x000fe400078ec0ff */
[----:B------:R-:W-:-:S04]  /*c760*/  ISETP.GT.AND P4, PT, R78, 0x9, !P5 ;  /* 0x000000094e00780c */ /* 0x000fc80006f84270 */
[----:B------:R-:W-:-:S04]  /*c770*/  ISETP.LT.OR P4, PT, R79, 0xa, P4 ;  /* 0x0000000a4f00780c */ /* 0x000fc80002781670 */
[----:B------:R-:W-:Y:S02]  /*c780*/  FSEL R84, R12, -INF , !P4 ;  /* 0xff8000000c547808 */ /* 0x000fe40006000000 */
        /* <DEDUP_REMOVED lines=165> */
[----:B0-----:R-:W-:Y:S02]  /*d1e0*/  FSEL R86, R3, -INF , !P6 ;  /* 0xff80000003567808 */ /* 0x001fe40007000000 */
        /* <DEDUP_REMOVED lines=21> */
.L_x_1498:
[----:B------:R-:W-:-:S06]  /*d340*/  UISETP.NE.AND UP1, UPT, UR7, 0x1, UPT ;  /* 0x000000010700788c */ /* 0x000fcc000bf25270 */
[----:B------:R-:W-:-:S05]  /*d350*/  PLOP3.LUT P6, PT, PT, PT, UP1, 0x80, 0x0 ;  /* 0x000000000000781c */ /* 0x000fca0003fcf018 */
[----:B------:R-:W-:-:S08]  /*d360*/  @UP1 ULDC.64 UR4, c[0x0][0x9e8] ;  /* 0x00027a0000041ab9 */ /* 0x000fd00000000a00 */
[----:B------:R-:W-:Y:S01]  /*d370*/  @P6 IMAD.HI.U32 R12, R3, UR4, RZ ;  /* 0x00000004030c6c27 */ /* 0x000fe2000f8e00ff */
[----:B------:R-:W-:-:S13]  /*d380*/  PLOP3.LUT P6, PT, PT, PT, UP1, 0x80, 0x0 ;  /* 0x000000000000781c */ /* 0x000fda0003fcf018 */
[----:B------:R-:W-:-:S07]  /*d390*/  @P6 SHF.R.U32.HI R3, RZ, UR5, R12 ;  /* 0x00000005ff036c19 */ /* 0x000fce000801160c */
.L_x_1499:
[----:B------:R-:W-:Y:S05]  /*d3a0*/  BSYNC B0 ;  /* 0x0000000000007941 */ /* 0x000fea0003800000 */
.L_x_1497:
[----:B------:R-:W-:-:S04]  /*d3b0*/  IMAD R3, R3, UR7, -R80 ;  /* 0x0000000703037c24 */ /* 0x000fc8000f8e0a50 */
[----:B------:R-:W-:-:S05]  /*d3c0*/  IMAD R3, R138, -0x2, R3 ;  /* 0xfffffffe8a037824 */ /* 0x000fca00078e0203 */
[----:B------:R-:W-:Y:S02]  /*d3d0*/  VIMNMX R81, R81, R3, !PT ;  /* 0x0000000351517248 */ /* 0x000fe40007fe0100 */
[----:B------:R-:W-:-:S07]  /*d3e0*/  VIADDMNMX R82, R3, UR7, R82, PT ;  /* 0x0000000703527c46 */ /* 0x000fce000b800152 */
.L_x_1496:
[----:B------:R-:W-:Y:S01]  /*d3f0*/  ISETP.GT.AND P3, PT, R81, 0x1, !P3 ;  /* 0x000000015100780c */ /* 0x000fe20005f64270 */
[----:B------:R-:W-:Y:S01]  /*d400*/  ULDC UR41, c[0x0][0x988] ;  /* 0x0002620000297ab9 */ /* 0x000fe20000000800 */
[C---:B------:R-:W-:Y:S01]  /*d410*/  LOP3.LUT P6, RZ, R85.reuse, 0x2000000, RZ, 0xc0, !PT ;  /* 0x0200000055ff7812 */ /* 0x040fe200078cc0ff */
[----:B------:R-:W2:Y:S01]  /*d420*/  LDL R87, [R1+0x20] ;  /* 0x0000200001577983 */ /* 0x000ea20000100800 */
[----:B------:R-:W-:Y:S02]  /*d430*/  ISETP.LT.OR P3, PT, R82, 0x2, P3 ;  /* 0x000000025200780c */ /* 0x000fe40001f61670 */
[----:B------:R-:W-:Y:S02]  /*d440*/  FMNMX.FTZ R12, R86, R5, !PT ;  /* 0x00000005560c7209 */ /* 0x000fe40007810000 */
[----:B------:R-:W-:Y:S02]  /*d450*/  FSEL R10, R10, -INF , !P3 ;  /* 0xff8000000a0a7808 */ /* 0x000fe40005800000 */
[----:B------:R-:W-:-:S04]  /*d460*/  LOP3.LUT P3, RZ, R85, 0x2, RZ, 0xc0, !PT ;  /* 0x0000000255ff7812 */ /* 0x000fc8000786c0ff */
[----:B------:R-:W-:-:S04]  /*d470*/  ISETP.GT.AND P3, PT, R81, 0x8, !P3 ;  /* 0x000000085100780c */ /* 0x000fc80005f64270 */
[----:B------:R-:W-:-:S04]  /*d480*/  ISETP.LT.OR P3, PT, R82, 0x9, P3 ;  /* 0x000000095200780c */ /* 0x000fc80001f61670 */
        /* <DEDUP_REMOVED lines=22> */
[----:B------:R-:W-:Y:S02]  /*d5f0*/  ISETP.GT.AND P3, PT, R81, 0x18, !P6 ;  /* 0x000000185100780c */ /* 0x000fe40007764270 */
[----:B------:R-:W-:-:S02]  /*d600*/  LOP3.LUT P6, RZ, R85, 0x4000, RZ, 0xc0, !PT ;  /* 0x0000400055ff7812 */ /* 0x000fc400078cc0ff */
        /* <DEDUP_REMOVED lines=49> */
[----:B------:R-:W-:-:S03]  /*d920*/  ISETP.LT.OR P3, PT, R82, 0x32, P3 ;  /* 0x000000325200780c */ /* 0x000fc60001f61670 */
[----:B------:R-:W0:Y:S01]  /*d930*/  SHFL.BFLY PT, R12, R13, 0x2, 0x1f ;  /* 0x0c401f000d0c7f89 */ /* 0x000e2200000e0000 */
[----:B------:R-:W-:Y:S02]  /*d940*/  FSEL R40, R40, -INF , !P3 ;  /* 0xff80000028287808 */ /* 0x000fe40005800000 */
[----:B------:R-:W-:-:S04]  /*d950*/  LOP3.LUT P3, RZ, R85, 0x20000, RZ, 0xc0, !PT ;  /* 0x0002000055ff7812 */ /* 0x000fc8000786c0ff */
[----:B------:R-:W-:-:S04]  /*d960*/  ISETP.GT.AND P3, PT, R81, 0x38, !P3 ;  /* 0x000000385100780c */ /* 0x000fc80005f64270 */
[----:B------:R-:W-:-:S04]  /*d970*/  ISETP.LT.OR P3, PT, R82, 0x39, P3 ;  /* 0x000000395200780c */ /* 0x000fc80001f61670 */
[----:B------:R-:W-:Y:S02]  /*d980*/  FSEL R43, R43, -INF , !P3 ;  /* 0xff8000002b2b7808 */ /* 0x000fe40005800000 */
[----:B------:R-:W-:-:S04]  /*d990*/  LOP3.LUT P3, RZ, R85, 0x10000, RZ, 0xc0, !PT ;  /* 0x0001000055ff7812 */ /* 0x000fc8000786c0ff */
[----:B------:R-:W-:Y:S02]  /*d9a0*/  ISETP.GT.AND P3, PT, R81, 0x39, !P3 ;  /* 0x000000395100780c */ /* 0x000fe40005f64270 */
[----:B0-----:R-:W-:Y:S02]  /*d9b0*/  FMNMX.FTZ R76, R13, R12, !PT ;  /* 0x0000000c0d4c7209 */ /* 0x001fe40007810000 */
[----:B------:R-:W-:-:S03]  /*d9c0*/  ISETP.LT.OR P3, PT, R82, 0x3a, P3 ;  /* 0x0000003a5200780c */ /* 0x000fc60001f61670 */
[----:B------:R-:W0:Y:S01]  /*d9d0*/  SHFL.BFLY PT, R79, R76, 0x1, 0x1f ;  /* 0x0c201f004c4f7f89 */ /* 0x000e2200000e0000 */
[----:B------:R-:W-:Y:S02]  /*d9e0*/  FSEL R44, R44, -INF , !P3 ;  /* 0xff8000002c2c7808 */ /* 0x000fe40005800000 */
[----:B------:R-:W-:-:S04]  /*d9f0*/  LOP3.LUT P3, RZ, R85, 0x8000, RZ, 0xc0, !PT ;  /* 0x0000800055ff7812 */ /* 0x000fc8000786c0ff */
[----:B------:R-:W-:-:S04]  /*da00*/  ISETP.GT.AND P3, PT, R81, 0x40, !P3 ;  /* 0x000000405100780c */ /* 0x000fc80005f64270 */
[----:B------:R-:W-:-:S04]  /*da10*/  ISETP.LT.OR P3, PT, R82, 0x41, P3 ;  /* 0x000000415200780c */ /* 0x000fc80001f61670 */
[----:B------:R-:W-:Y:S02]  /*da20*/  FSEL R47, R47, -INF , !P3 ;  /* 0xff8000002f2f7808 */ /* 0x000fe40005800000 */
[----:B------:R-:W-:Y:S02]  /*da30*/  ISETP.GT.AND P3, PT, R81, 0x41, !P6 ;  /* 0x000000415100780c */ /* 0x000fe40007764270 */
[----:B------:R-:W-:Y:S02]  /*da40*/  LOP3.LUT P6, RZ, R85, 0x8, RZ, 0xc0, !PT ;  /* 0x0000000855ff7812 */ /* 0x000fe400078cc0ff */
[----:B------:R-:W-:Y:S02]  /*da50*/  ISETP.LT.OR P3, PT, R82, 0x42, P3 ;  /* 0x000000425200780c */ /* 0x000fe40001f61670 */
[----:B0-----:R-:W-:Y:S02]  /*da60*/  FMNMX.FTZ R12, R76, R79, !PT ;  /* 0x0000004f4c0c7209 */ /* 0x001fe40007810000 */
[----:B------:R-:W-:-:S02]  /*da70*/  FSEL R48, R48, -INF , !P3 ;  /* 0xff80000030307808 */ /* 0x000fc40005800000 */
[----:B------:R-:W-:Y:S01]  /*da80*/  LOP3.LUT P3, RZ, R85, 0x2000, RZ, 0xc0, !PT ;  /* 0x0000200055ff7812 */ /* 0x000fe2000786c0ff */
[----:B------:R-:W-:-:S03]  /*da90*/  FMUL.FTZ R72, R12, UR41 ;  /* 0x000000290c487c20 */ /* 0x000fc60008410000 */
        /* <DEDUP_REMOVED lines=45> */
[----:B------:R-:W-:Y:S02]  /*dd70*/  ISETP.GT.AND P3, PT, R81, RZ, !P6 ;  /* 0x000000ff5100720c */ /* 0x000fe40007764270 */
[----:B------:R-:W-:Y:S02]  /*dd80*/  LOP3.LUT P6, RZ, R85, 0x10000000, RZ, 0xc0, !PT ;  /* 0x1000000055ff7812 */ /* 0x000fe400078cc0ff */
[----:B------:R-:W-:-:S04]  /*dd90*/  ISETP.LT.OR P3, PT, R82, 0x1, P3 ;  /* 0x000000015200780c */ /* 0x000fc80001f61670 */
[----:B------:R-:W-:Y:S01]  /*dda0*/  FSEL R79, R4, -INF , !P3 ;  /* 0xff800000044f7808 */ /* 0x000fe20005800000 */
[----:B------:R-:W-:-:S03]  /*ddb0*/  FFMA.FTZ R83, R5, UR41, -R72 ;  /* 0x0000002905537c23 */ /* 0x000fc60008010848 */
[----:B------:R-:W-:-:S04]  /*ddc0*/  FMNMX.FTZ R78, R79, R10, !PT ;  /* 0x0000000a4f4e7209 */ /* 0x000fc80007810000 */
[----:B------:R-:W-:-:S04]  /*ddd0*/  FMNMX.FTZ R5, R3, R78, !PT ;  /* 0x0000004e03057209 */ /* 0x000fc80007810000 */
[----:B------:R-:W-:Y:S01]  /*dde0*/  FMNMX.FTZ R80, R14, R5, !PT ;  /* 0x000000050e507209 */ /* 0x000fe20007810000 */
[----:B------:R-:W-:-:S03]  /*ddf0*/  FFMA.FTZ R85, R20, UR41, -R72 ;  /* 0x0000002914557c23 */ /* 0x000fc60008010848 */
        /* <DEDUP_REMOVED lines=21> */
[----:B------:R-:W-:Y:S01]  /*df50*/  FMNMX.FTZ R13, R63, R26, !PT ;  /* 0x0000001a3f0d7209 */ /* 0x000fe20007810000 */
[--C-:B------:R-:W-:Y:S01]  /*df60*/  FFMA.FTZ R76, R84, UR41, -R72.reuse ;  /* 0x00000029544c7c23 */ /* 0x100fe20008010848 */
[--C-:B------:R-:W-:Y:S02]  /*df70*/  FFMA.FTZ R84, R30, UR41, -R72.reuse ;  /* 0x000000291e547c23 */ /* 0x100fe40008010848 */
[----:B------:R-:W-:Y:S01]  /*df80*/  FMNMX.FTZ R26, R64, R13, !PT ;  /* 0x0000000d401a7209 */ /* 0x000fe20007810000 */
[----:B------:R-:W-:Y:S01]  /*df90*/  FFMA.FTZ R30, R38, UR41, -R72 ;  /* 0x00000029261e7c23 */ /* 0x000fe20008010848 */
[----:B------:R-:W-:Y:S02]  /*dfa0*/  ISETP.GT.AND P4, PT, R81, 0x71, !P4 ;  /* 0x000000715100780c */ /* 0x000fe40006784270 */
[----:B------:R-:W-:Y:S01]  /*dfb0*/  FMNMX.FTZ R13, R67, R26, !PT ;  /* 0x0000001a430d7209 */ /* 0x000fe20007810000 */
[----:B------:R0:W-:Y:S01]  /*dfc0*/  MUFU.EX2 R20, R30 ;  /* 0x0000001e00147308 */ /* 0x0001e20000000800 */
[----:B------:R-:W-:-:S02]  /*dfd0*/  ISETP.GT.AND P5, PT, R81, 0x78, !P5 ;  /* 0x000000785100780c */ /* 0x000fc40006fa4270 */
[----:B------:R-:W-:Y:S02]  /*dfe0*/  ISETP.LT.OR P4, PT, R82, 0x72, P4 ;  /* 0x000000725200780c */ /* 0x000fe40002781670 */
[----:B------:R-:W-:Y:S02]  /*dff0*/  ISETP.GT.AND P3, PT, R81, 0x79, !P6 ;  /* 0x000000795100780c */ /* 0x000fe40007764270 */
[----:B0-----:R-:W-:Y:S02]  /*e000*/  FMNMX.FTZ R30, R68, R13, !PT ;  /* 0x0000000d441e7209 */ /* 0x001fe40007810000 */
[----:B------:R-:W-:Y:S02]  /*e010*/  ISETP.LT.OR P5, PT, R82, 0x79, P5 ;  /* 0x000000795200780c */ /* 0x000fe40002fa1670 */
[----:B------:R-:W-:Y:S02]  /*e020*/  FSEL R26, R71, -INF , !P4 ;  /* 0xff800000471a7808 */ /* 0x000fe40006000000 */
[----:B------:R-:W-:-:S02]  /*e030*/  FMNMX.FTZ R13, R73, R30, !PT ;  /* 0x0000001e490d7209 */ /* 0x000fc40007810000 */
[----:B------:R-:W-:Y:S02]  /*e040*/  ISETP.LT.OR P3, PT, R82, 0x7a, P3 ;  /* 0x0000007a5200780c */ /* 0x000fe40001f61670 */
[----:B------:R-:W-:Y:S02]  /*e050*/  FSEL R30, R0, -INF , !P5 ;  /* 0xff800000001e7808 */ /* 0x000fe40006800000 */
[----:B------:R-:W-:Y:S02]  /*e060*/  FMNMX.FTZ R13, R26, R13, !PT ;  /* 0x0000000d1a0d7209 */ /* 0x000fe40007810000 */
[----:B------:R-:W-:Y:S02]  /*e070*/  FSEL R77, R77, -INF , !P3 ;  /* 0xff8000004d4d7808 */ /* 0x000fe40005800000 */
[----:B------:R-:W-:-:S04]  /*e080*/  FMNMX.FTZ R0, R30, R13, !PT ;  /* 0x0000000d1e007209 */ /* 0x000fc80007810000 */
[----:B------:R-:W-:-:S05]  /*e090*/  FMNMX.FTZ R0, R77, R0, !PT ;  /* 0x000000004d007209 */ /* 0x000fca0007810000 */
[----:B------:R-:W0:Y:S01]  /*e0a0*/  SHFL.BFLY PT, R13, R0, 0x2, 0x1f ;  /* 0x0c401f00000d7f89 */ /* 0x000e2200000e0000 */
[----:B------:R-:W-:-:S04]  /*e0b0*/  FFMA.FTZ R15, R15, UR41, -R72 ;  /* 0x000000290f0f7c23 */ /* 0x000fc80008010848 */
[----:B------:R1:W-:Y:S02]  /*e0c0*/  MUFU.EX2 R78, R15 ;  /* 0x0000000f004e7308 */ /* 0x0003e40000000800 */
[----:B-1----:R-:W-:Y:S01]  /*e0d0*/  FFMA.FTZ R15, R42, UR41, -R72 ;  /* 0x000000292a0f7c23 */ /* 0x002fe20008010848 */
[----:B0-----:R-:W-:-:S05]  /*e0e0*/  FMNMX.FTZ R42, R0, R13, !PT ;  /* 0x0000000d002a7209 */ /* 0x001fca0007810000 */
[----:B------:R-:W0:Y:S01]  /*e0f0*/  SHFL.BFLY PT, R13, R42, 0x1, 0x1f ;  /* 0x0c201f002a0d7f89 */ /* 0x000e2200000e0000 */
[--C-:B------:R-:W-:Y:S01]  /*e100*/  FFMA.FTZ R4, R86, UR41, -R72.reuse ;  /* 0x0000002956047c23 */ /* 0x100fe20008010848 */
[--C-:B------:R-:W-:Y:S01]  /*e110*/  FFMA.FTZ R11, R11, UR41, -R72.reuse ;  /* 0x000000290b0b7c23 */ /* 0x100fe20008010848 */
[----:B------:R-:W-:Y:S08]  /*e120*/  MUFU.EX2 R83, R83 ;  /* 0x0000005300537308 */ /* 0x000ff00000000800 */
[----:B------:R-:W1:Y:S01]  /*e130*/  MUFU.EX2 R4, R4 ;  /* 0x0000000400047308 */ /* 0x000e620000000800 */
[----:B------:R-:W-:-:S07]  /*e140*/  FFMA.FTZ R46, R46, UR41, -R72 ;  /* 0x000000292e2e7c23 */ /* 0x000fce0008010848 */
[----:B------:R-:W3:Y:S01]  /*e150*/  MUFU.EX2 R11, R11 ;  /* 0x0000000b000b7308 */ /* 0x000ee20000000800 */
[----:B0-----:R-:W-:Y:S01]  /*e160*/  FMNMX.FTZ R13, R42, R13, !PT ;  /* 0x0000000d2a0d7209 */ /* 0x001fe20007810000 */
[----:B------:R-:W-:-:S06]  /*e170*/  FFMA.FTZ R42, R74, UR41, -R72 ;  /* 0x000000294a2a7c23 */ /* 0x000fcc0008010848 */
[----:B------:R-:W0:Y:S01]  /*e180*/  MUFU.EX2 R76, R76 ;  /* 0x0000004c004c7308 */ /* 0x000e220000000800 */
[C---:B------:R-:W-:Y:S01]  /*e190*/  FSETP.NEU.FTZ.AND P3, PT, R13.reuse, -INF , PT ;  /* 0xff8000000d00780b */ /* 0x040fe20003f7d000 */
[----:B------:R-:W-:Y:S01]  /*e1a0*/  FMUL.FTZ R74, R13, UR41 ;  /* 0x000000290d4a7c20 */ /* 0x000fe20008410000 */
[----:B------:R-:W-:-:S04]  /*e1b0*/  FFMA.FTZ R25, R25, UR41, -R72 ;  /* 0x0000002919197c23 */ /* 0x000fc80008010848 */
[----:B------:R-:W-:Y:S01]  /*e1c0*/  FSEL R74, R74, RZ, P3 ;  /* 0x000000ff4a4a7208 */ /* 0x000fe20001800000 */
[----:B------:R4:W-:Y:S01]  /*e1d0*/  MUFU.EX2 R82, R46 ;  /* 0x0000002e00527308 */ /* 0x0009e20000000800 */
[--C-:B------:R-:W-:Y:S01]  /*e1e0*/  FFMA.FTZ R5, R37, UR41, -R72.reuse ;  /* 0x0000002925057c23 */ /* 0x100fe20008010848 */
[--C-:B------:R-:W-:Y:S01]  /*e1f0*/  FFMA.FTZ R37, R45, UR41, -R72.reuse ;  /* 0x000000292d257c23 */ /* 0x100fe20008010848 */
[--C-:B------:R-:W-:Y:S01]  /*e200*/  FFMA.FTZ R86, R50, UR41, -R72.reuse ;  /* 0x0000002932567c23 */ /* 0x100fe20008010848 */
[--C-:B------:R-:W-:Y:S01]  /*e210*/  FFMA.FTZ R45, R53, UR41, -R72.reuse ;  /* 0x00000029352d7c23 */ /* 0x100fe20008010848 */
[--C-:B----4-:R-:W-:Y:S01]  /*e220*/  FFMA.FTZ R46, R54, UR41, -R72.reuse ;  /* 0x00000029362e7c23 */ /* 0x110fe20008010848 */
[--C-:B------:R-:W-:Y:S01]  /*e230*/  FFMA.FTZ R54, R61, UR41, -R72.reuse ;  /* 0x000000293d367c23 */ /* 0x100fe20008010848 */
[----:B------:R-:W-:Y:S01]  /*e240*/  FFMA.FTZ R61, R66, UR41, -R72 ;  /* 0x00000029423d7c23 */ /* 0x000fe20008010848 */
[----:B------:R-:W4:Y:S01]  /*e250*/  MUFU.EX2 R85, R85 ;  /* 0x0000005500557308 */ /* 0x000f220000000800 */
[----:B------:R-:W-:Y:S01]  /*e260*/  FFMA.FTZ R66, R24, UR41, -R74 ;  /* 0x0000002918427c23 */ /* 0x000fe2000801084a */
[----:B-1----:R-:W-:Y:S01]  /*e270*/  FADD.FTZ R24, R4, R83 ;  /* 0x0000005304187221 */ /* 0x002fe20000010000 */
[--C-:B------:R-:W-:Y:S01]  /*e280*/  FFMA.FTZ R38, R41, UR41, -R72.reuse ;  /* 0x0000002929267c23 */ /* 0x100fe20008010848 */
        /* <DEDUP_REMOVED lines=10> */
[----:B------:R-:W-:Y:S01]  /*e330*/  FFMA.FTZ R49, R75, UR41, -R72 ;  /* 0x000000294b317c23 */ /* 0x000fe20008010848 */
[----:B------:R-:W1:Y:S01]  /*e340*/  MUFU.EX2 R25, R25 ;  /* 0x0000001900197308 */ /* 0x000e620000000800 */
[----:B------:R-:W-:Y:S01]  /*e350*/  FFMA.FTZ R72, R31, UR41, -R74 ;  /* 0x000000291f487c23 */ /* 0x000fe2000801084a */
[----:B---3--:R-:W-:Y:S01]  /*e360*/  FADD.FTZ R31, R11, R24 ;  /* 0x000000180b1f7221 */ /* 0x008fe20000010000 */
[----:B------:R-:W-:-:S03]  /*e370*/  FFMA.FTZ R70, R28, UR41, -R74 ;  /* 0x000000291c467c23 */ /* 0x000fc6000801084a */
[----:B0-----:R-:W-:Y:S02]  /*e380*/  FADD.FTZ R31, R76, R31 ;  /* 0x0000001f4c1f7221 */ /* 0x001fe40000010000 */
[----:B------:R-:W0:Y:S02]  /*e390*/  MUFU.EX2 R80, R80 ;  /* 0x0000005000507308 */ /* 0x000e240000000800 */
[----:B------:R-:W-:Y:S01]  /*e3a0*/  FADD.FTZ R28, R78, R31 ;  /* 0x0000001f4e1c7221 */ /* 0x000fe20000010000 */
[--C-:B------:R-:W-:Y:S01]  /*e3b0*/  FFMA.FTZ R65, R10, UR41, -R74.reuse ;  /* 0x000000290a417c23 */ /* 0x100fe2000801084a */
[----:B------:R-:W-:-:S04]  /*e3c0*/  FFMA.FTZ R62, R79, UR41, -R74 ;  /* 0x000000294f3e7c23 */ /* 0x000fc8000801084a */
[----:B------:R-:W3:Y:S01]  /*e3d0*/  MUFU.EX2 R29, R29 ;  /* 0x0000001d001d7308 */ /* 0x000ee20000000800 */
[--C-:B------:R-:W-:Y:S01]  /*e3e0*/  FFMA.FTZ R10, R39, UR41, -R74.reuse ;  /* 0x00000029270a7c23 */ /* 0x100fe2000801084a */
[----:B------:R-:W-:Y:S01]  /*e3f0*/  FFMA.FTZ R39, R40, UR41, -R74 ;  /* 0x0000002928277c23 */ /* 0x000fe2000801084a */
[----:B----4-:R-:W-:Y:S01]  /*e400*/  FADD.FTZ R28, R85, R28 ;  /* 0x0000001c551c7221 */ /* 0x010fe20000010000 */
[--C-:B------:R-:W-:Y:S01]  /*e410*/  FFMA.FTZ R40, R43, UR41, -R74.reuse ;  /* 0x000000292b287c23 */ /* 0x100fe2000801084a */
[----:B------:R-:W-:-:S03]  /*e420*/  FFMA.FTZ R43, R44, UR41, -R74 ;  /* 0x000000292c2b7c23 */ /* 0x000fc6000801084a */
[----:B------:R-:W4:Y:S01]  /*e430*/  MUFU.EX2 R84, R84 ;  /* 0x0000005400547308 */ /* 0x000f220000000800 */
[--C-:B------:R-:W-:Y:S01]  /*e440*/  FFMA.FTZ R44, R47, UR41, -R74.reuse ;  /* 0x000000292f2c7c23 */ /* 0x100fe2000801084a */
[----:B------:R-:W-:Y:S01]  /*e450*/  FFMA.FTZ R47, R48, UR41, -R74 ;  /* 0x00000029302f7c23 */ /* 0x000fe2000801084a */
[----:B-1----:R-:W-:Y:S01]  /*e460*/  FADD.FTZ R79, R25, R28 ;  /* 0x0000001c194f7221 */ /* 0x002fe20000010000 */
[--C-:B------:R-:W-:Y:S01]  /*e470*/  FFMA.FTZ R69, R27, UR41, -R74.reuse ;  /* 0x000000291b457c23 */ /* 0x100fe2000801084a */
[----:B------:R-:W-:-:S03]  /*e480*/  FFMA.FTZ R48, R51, UR41, -R74 ;  /* 0x0000002933307c23 */ /* 0x000fc6000801084a */
[----:B------:R-:W-:Y:S01]  /*e490*/  MUFU.EX2 R33, R33 ;  /* 0x0000002100217308 */ /* 0x000fe20000000800 */
[--C-:B------:R-:W-:Y:S01]  /*e4a0*/  FFMA.FTZ R51, R52, UR41, -R74.reuse ;  /* 0x0000002934337c23 */ /* 0x100fe2000801084a */
[--C-:B------:R-:W-:Y:S01]  /*e4b0*/  FFMA.FTZ R27, R60, UR41, -R74.reuse ;  /* 0x000000293c1b7c23 */ /* 0x100fe2000801084a */
[--C-:B------:R-:W-:Y:S01]  /*e4c0*/  FFMA.FTZ R52, R55, UR41, -R74.reuse ;  /* 0x0000002937347c23 */ /* 0x100fe2000801084a */
[--C-:B------:R-:W-:Y:S01]  /*e4d0*/  FFMA.FTZ R60, R26, UR41, -R74.reuse ;  /* 0x000000291a3c7c23 */ /* 0x100fe2000801084a */
[----:B------:R-:W-:-:S03]  /*e4e0*/  FFMA.FTZ R55, R56, UR41, -R74 ;  /* 0x0000002938377c23 */ /* 0x000fc6000801084a */
[----:B------:R-:W-:Y:S01]  /*e4f0*/  MUFU.EX2 R62, R62 ;  /* 0x0000003e003e7308 */ /* 0x000fe20000000800 */
[----:B0-----:R-:W-:Y:S01]  /*e500*/  FADD.FTZ R26, R80, R79 ;  /* 0x0000004f501a7221 */ /* 0x001fe20000010000 */
[--C-:B------:R-:W-:Y:S01]  /*e510*/  FFMA.FTZ R56, R59, UR41, -R74.reuse ;  /* 0x000000293b387c23 */ /* 0x100fe2000801084a */
[----:B------:R-:W-:-:S05]  /*e520*/  FFMA.FTZ R3, R3, UR41, -R74 ;  /* 0x0000002903037c23 */ /* 0x000fca000801084a */
        /* <DEDUP_REMOVED lines=13> */
[----:B---3--:R-:W-:-:S04]  /*e600*/  FADD.FTZ R77, R29, R26 ;  /* 0x0000001a1d4d7221 */ /* 0x008fc80000010000 */
[----:B----4-:R-:W-:Y:S01]  /*e610*/  FADD.FTZ R30, R84, R77 ;  /* 0x0000004d541e7221 */ /* 0x010fe20000010000 */
[----:B0-----:R-:W-:-:S03]  /*e620*/  FADD.FTZ R24, R62, R65 ;  /* 0x000000413e187221 */ /* 0x001fc60000010000 */
[----:B------:R-:W-:Y:S01]  /*e630*/  FADD.FTZ R77, R33, R30 ;  /* 0x0000001e214d7221 */ /* 0x000fe20000010000 */
[----:B------:R-:W-:Y:S02]  /*e640*/  F2FP.F16.F32.PACK_AB R30, R80, R25 ;  /* 0x00000019501e723e */ /* 0x000fe400000000ff */
[----:B------:R-:W-:Y:S02]  /*e650*/  F2FP.F16.F32.PACK_AB R25, R65, R62 ;  /* 0x0000003e4119723e */ /* 0x000fe400000000ff */
[----:B------:R-:W3:Y:S01]  /*e660*/  LDL R62, [R1+0x24] ;  /* 0x00002400013e7983 */ /* 0x000ee20000100800 */
[----:B------:R-:W0:Y:S08]  /*e670*/  MUFU.EX2 R3, R3 ;  /* 0x0000000300037308 */ /* 0x000e300000000800 */
[----:B------:R-:W1:Y:S08]  /*e680*/  MUFU.EX2 R14, R14 ;  /* 0x0000000e000e7308 */ /* 0x000e700000000800 */
[----:B------:R-:W4:Y:S01]  /*e690*/  MUFU.EX2 R21, R21 ;  /* 0x0000001500157308 */ /* 0x000f220000000800 */
[----:B0-----:R-:W-:-:S07]  /*e6a0*/  FADD.FTZ R31, R3, R24 ;  /* 0x00000018031f7221 */ /* 0x001fce0000010000 */
[----:B------:R-:W0:Y:S01]  /*e6b0*/  MUFU.EX2 R66, R66 ;  /* 0x0000004200427308 */ /* 0x000e220000000800 */
[----:B-1----:R-:W-:-:S07]  /*e6c0*/  FADD.FTZ R24, R14, R31 ;  /* 0x0000001f0e187221 */ /* 0x002fce0000010000 */
[----:B------:R-:W1:Y:S01]  /*e6d0*/  MUFU.EX2 R69, R69 ;  /* 0x0000004500457308 */ /* 0x000e620000000800 */
[----:B----4-:R-:W-:-:S07]  /*e6e0*/  FADD.FTZ R31, R21, R24 ;  /* 0x00000018151f7221 */ /* 0x010fce0000010000 */
[----:B------:R-:W4:Y:S01]  /*e6f0*/  MUFU.EX2 R70, R70 ;  /* 0x0000004600467308 */ /* 0x000f220000000800 */
[----:B------:R-:W-:Y:S01]  /*e700*/  F2FP.F16.F32.PACK_AB R24, R83, R4 ;  /* 0x000000045318723e */ /* 0x000fe200000000ff */
[----:B0-----:R-:W-:-:S06]  /*e710*/  FADD.FTZ R4, R66, R31 ;  /* 0x0000001f42047221 */ /* 0x001fcc0000010000 */
[----:B------:R-:W0:Y:S08]  /*e720*/  MUFU.EX2 R34, R34 ;  /* 0x0000002200227308 */ /* 0x000e300000000800 */
[----:B------:R-:W5:Y:S01]  /*e730*/  MUFU.EX2 R72, R72 ;  /* 0x0000004800487308 */ /* 0x000f620000000800 */
[----:B-1----:R-:W-:-:S07]  /*e740*/  FADD.FTZ R31, R69, R4 ;  /* 0x00000004451f7221 */ /* 0x002fce0000010000 */
[----:B------:R-:W1:Y:S08]  /*e750*/  MUFU.EX2 R5, R5 ;  /* 0x0000000500057308 */ /* 0x000e700000000800 */
[----:B------:R-:W2:Y:S01]  /*e760*/  MUFU.EX2 R75, R75 ;  /* 0x0000004b004b7308 */ /* 0x000ea20000000800 */
[----:B----4-:R-:W-:-:S07]  /*e770*/  FADD.FTZ R31, R70, R31 ;  /* 0x0000001f461f7221 */ /* 0x010fce0000010000 */
[----:B------:R-:W4:Y:S01]  /*e780*/  MUFU.EX2 R35, R35 ;  /* 0x0000002300237308 */ /* 0x000f220000000800 */
[----:B------:R-:W-:Y:S01]  /*e790*/  F2FP.F16.F32.PACK_AB R26, R76, R11 ;  /* 0x0000000b4c1a723e */ /* 0x000fe200000000ff */
[----:B0-----:R-:W-:-:S06]  /*e7a0*/  FADD.FTZ R76, R34, R77 ;  /* 0x0000004d224c7221 */ /* 0x001fcc0000010000 */
[----:B------:R-:W0:Y:S01]  /*e7b0*/  MUFU.EX2 R38, R38 ;  /* 0x0000002600267308 */ /* 0x000e220000000800 */
[----:B-----5:R-:W-:-:S07]  /*e7c0*/  FADD.FTZ R4, R72, R31 ;  /* 0x0000001f48047221 */ /* 0x020fce0000010000 */
[----:B------:R-:W5:Y:S01]  /*e7d0*/  MUFU.EX2 R36, R36 ;  /* 0x0000002400247308 */ /* 0x000f620000000800 */
[----:B------:R-:W-:Y:S01]  /*e7e0*/  F2FP.F16.F32.PACK_AB R32, R84, R29 ;  /* 0x0000001d5420723e */ /* 0x000fe200000000ff */
[----:B-1----:R-:W-:-:S06]  /*e7f0*/  FADD.FTZ R29, R5, R76 ;  /* 0x0000004c051d7221 */ /* 0x002fcc0000010000 */
[----:B------:R-:W1:Y:S01]  /*e800*/  MUFU.EX2 R15, R15 ;  /* 0x0000000f000f7308 */ /* 0x000e620000000800 */
[----:B--2---:R-:W-:-:S07]  /*e810*/  FADD.FTZ R4, R75, R4 ;  /* 0x000000044b047221 */ /* 0x004fce0000010000 */
[----:B------:R-:W2:Y:S01]  /*e820*/  MUFU.EX2 R10, R10 ;  /* 0x0000000a000a7308 */ /* 0x000ea20000000800 */
[----:B------:R-:W-:-:S07]  /*e830*/  FADD.FTZ R31, R20, R29 ;  /* 0x0000001d141f7221 */ /* 0x000fce0000010000 */
[----:B------:R-:W2:Y:S08]  /*e840*/  MUFU.EX2 R39, R39 ;  /* 0x0000002700277308 */ /* 0x000eb00000000800 */
[----:B------:R4:W-:Y:S08]  /*e850*/  MUFU.EX2 R11, R27 ;  /* 0x0000001b000b7308 */ /* 0x0009f00000000800 */
[----:B------:R-:W2:Y:S01]  /*e860*/  MUFU.EX2 R40, R40 ;  /* 0x0000002800287308 */ /* 0x000ea20000000800 */
[----:B----4-:R-:W-:Y:S01]  /*e870*/  F2FP.F16.F32.PACK_AB R27, R14, R3 ;  /* 0x000000030e1b723e */ /* 0x010fe200000000ff */
[----:B------:R-:W-:Y:S01]  /*e880*/  FADD.FTZ R3, R35, R4 ;  /* 0x0000000423037221 */ /* 0x000fe20000010000 */
[----:B0-----:R-:W-:-:S03]  /*e890*/  FADD.FTZ R4, R38, R31 ;  /* 0x0000001f26047221 */ /* 0x001fc60000010000 */
[----:B-----5:R-:W-:Y:S02]  /*e8a0*/  FADD.FTZ R3, R36, R3 ;  /* 0x0000000324037221 */ /* 0x020fe40000010000 */
[----:B------:R-:W0:Y:S01]  /*e8b0*/  MUFU.EX2 R43, R43 ;  /* 0x0000002b002b7308 */ /* 0x000e220000000800 */
[----:B-1----:R-:W-:Y:S01]  /*e8c0*/  FADD.FTZ R14, R15, R4 ;  /* 0x000000040f0e7221 */ /* 0x002fe20000010000 */
[----:B--2---:R-:W-:-:S06]  /*e8d0*/  FADD.FTZ R4, R10, R3 ;  /* 0x000000030a047221 */ /* 0x004fcc0000010000 */
[----:B------:R-:W1:Y:S01]  /*e8e0*/  MUFU.EX2 R37, R37 ;  /* 0x0000002500257308 */ /* 0x000e620000000800 */
[----:B------:R-:W-:-:S07]  /*e8f0*/  FADD.FTZ R3, R39, R4 ;  /* 0x0000000427037221 */ /* 0x000fce0000010000 */
[----:B------:R-:W2:Y:S01]  /*e900*/  MUFU.EX2 R44, R44 ;  /* 0x0000002c002c7308 */ /* 0x000ea20000000800 */
[----:B------:R-:W-:-:S07]  /*e910*/  FADD.FTZ R4, R40, R3 ;  /* 0x0000000328047221 */ /* 0x000fce0000010000 */
[----:B------:R-:W4:Y:S01]  /*e920*/  MUFU.EX2 R47, R47 ;  /* 0x0000002f002f7308 */ /* 0x000f220000000800 */
[----:B0-----:R-:W-:-:S07]  /*e930*/  FADD.FTZ R3, R43, R4 ;  /* 0x000000042b037221 */ /* 0x001fce0000010000 */
[----:B------:R-:W0:Y:S08]  /*e940*/  MUFU.EX2 R71, R71 ;  /* 0x0000004700477308 */ /* 0x000e300000000800 */
[----:B------:R-:W5:Y:S01]  /*e950*/  MUFU.EX2 R48, R48 ;  /* 0x0000003000307308 */ /* 0x000f620000000800 */
[----:B------:R-:W-:Y:S01]  /*e960*/  F2FP.F16.F32.PACK_AB R29, R66, R21 ;  /* 0x00000015421d723e */ /* 0x000fe200000000ff */
[----:B-1----:R-:W-:Y:S01]  /*e970*/  FADD.FTZ R21, R37, R14 ;  /* 0x0000000e25157221 */ /* 0x002fe20000010000 */
[----:B--2---:R-:W-:-:S05]  /*e980*/  FADD.FTZ R4, R44, R3 ;  /* 0x000000032c047221 */ /* 0x004fca0000010000 */
[----:B------:R-:W1:Y:S08]  /*e990*/  MUFU.EX2 R86, R86 ;  /* 0x0000005600567308 */ /* 0x000e700000000800 */
[----:B------:R-:W2:Y:S01]  /*e9a0*/  MUFU.EX2 R51, R51 ;  /* 0x0000003300337308 */ /* 0x000ea20000000800 */
[----:B------:R-:W-:Y:S01]  /*e9b0*/  FADD.FTZ R14, R82, R21 ;  /* 0x00000015520e7221 */ /* 0x000fe20000010000 */
[----:B----4-:R-:W-:-:S06]  /*e9c0*/  FADD.FTZ R3, R47, R4 ;  /* 0x000000042f037221 */ /* 0x010fcc0000010000 */
[----:B------:R-:W4:Y:S08]  /*e9d0*/  MUFU.EX2 R45, R45 ;  /* 0x0000002d002d7308 */ /* 0x000f300000000800 */
[----:B------:R-:W4:Y:S01]  /*e9e0*/  MUFU.EX2 R52, R52 ;  /* 0x0000003400347308 */ /* 0x000f220000000800 */
[----:B0-----:R-:W-:Y:S01]  /*e9f0*/  FADD.FTZ R21, R71, R14 ;  /* 0x0000000e47157221 */ /* 0x001fe20000010000 */
[----:B-----5:R-:W-:-:S06]  /*ea00*/  FADD.FTZ R4, R48, R3 ;  /* 0x0000000330047221 */ /* 0x020fcc0000010000 */
[----:B------:R-:W0:Y:S08]  /*ea10*/  MUFU.EX2 R46, R46 ;  /* 0x0000002e002e7308 */ /* 0x000e300000000800 */
[----:B------:R-:W5:Y:S01]  /*ea20*/  MUFU.EX2 R55, R55 ;  /* 0x0000003700377308 */ /* 0x000f620000000800 */
[----:B-1----:R-:W-:Y:S01]  /*ea30*/  FADD.FTZ R14, R86, R21 ;  /* 0x00000015560e7221 */ /* 0x002fe20000010000 */
[----:B--2---:R-:W-:-:S06]  /*ea40*/  FADD.FTZ R3, R51, R4 ;  /* 0x0000000433037221 */ /* 0x004fcc0000010000 */
[----:B------:R-:W1:Y:S01]  /*ea50*/  MUFU.EX2 R50, R50 ;  /* 0x0000003200327308 */ /* 0x000e620000000800 */
[----:B------:R-:W-:-:S07]  /*ea60*/  F2FP.F16.F32.PACK_AB R35, R36, R35 ;  /* 0x000000232423723e */ /* 0x000fce00000000ff */
[----:B------:R-:W2:Y:S01]  /*ea70*/  MUFU.EX2 R56, R56 ;  /* 0x0000003800387308 */ /* 0x000ea20000000800 */
[----:B------:R4:W-:Y:S07]  /*ea80*/  STSM.16.M88.4 [R139+0x21800], R24 ;  /* 0x021800188b007844 */ /* 0x0009ee0000000200 */
[----:B------:R-:W2:Y:S01]  /*ea90*/  MUFU.EX2 R53, R53 ;  /* 0x0000003500357308 */ /* 0x000ea20000000800 */
[----:B------:R-:W-:-:S07]  /*eaa0*/  F2FP.F16.F32.PACK_AB R36, R20, R5 ;  /* 0x000000051424723e */ /* 0x000fce00000000ff */
[----:B------:R-:W-:Y:S01]  /*eab0*/  MUFU.EX2 R54, R54 ;  /* 0x0000003600367308 */ /* 0x000fe20000000800 */
[----:B------:R-:W-:-:S07]  /*eac0*/  F2FP.F16.F32.PACK_AB R28, R85, R78 ;  /* 0x0000004e551c723e */ /* 0x000fce00000000ff */
[----:B------:R-:W3:Y:S01]  /*ead0*/  MUFU.EX2 R57, R57 ;  /* 0x0000003900397308 */ /* 0x000ee20000000800 */
[----:B------:R-:W-:-:S07]  /*eae0*/  F2FP.F16.F32.PACK_AB R34, R34, R33 ;  /* 0x000000212222723e */ /* 0x000fce00000000ff */
[----:B------:R-:W-:Y:S01]  /*eaf0*/  MUFU.EX2 R58, R58 ;  /* 0x0000003a003a7308 */ /* 0x000fe20000000800 */
[----:B------:R-:W-:-:S07]  /*eb00*/  F2FP.F16.F32.PACK_AB R31, R70, R69 ;  /* 0x00000045461f723e */ /* 0x000fce00000000ff */
[----:B------:R-:W3:Y:S01]  /*eb10*/  MUFU.EX2 R61, R61 ;  /* 0x0000003d003d7308 */ /* 0x000ee20000000800 */
[----:B----4-:R-:W-:-:S07]  /*eb20*/  F2FP.F16.F32.PACK_AB R24, R82, R37 ;  /* 0x000000255218723e */ /* 0x010fce00000000ff */
[----:B------:R-:W-:Y:S01]  /*eb30*/  MUFU.EX2 R63, R63 ;  /* 0x0000003f003f7308 */ /* 0x000fe20000000800 */
[----:B------:R-:W-:-:S07]  /*eb40*/  FADD.FTZ R5, R45, R14 ;  /* 0x0000000e2d057221 */ /* 0x000fce0000010000 */
[----:B------:R-:W4:Y:S01]  /*eb50*/  MUFU.EX2 R64, R64 ;  /* 0x0000004000407308 */ /* 0x000f220000000800 */
[----:B------:R-:W-:-:S07]  /*eb60*/  FADD.FTZ R4, R52, R3 ;  /* 0x0000000334047221 */ /* 0x000fce0000010000 */
[----:B------:R-:W-:Y:S08]  /*eb70*/  MUFU.EX2 R67, R67 ;  /* 0x0000004300437308 */ /* 0x000ff00000000800 */
[----:B------:R-:W4:Y:S01]  /*eb80*/  MUFU.EX2 R68, R68 ;  /* 0x0000004400447308 */ /* 0x000f220000000800 */
[----:B------:R-:W-:-:S07]  /*eb90*/  F2FP.F16.F32.PACK_AB R33, R75, R72 ;  /* 0x000000484b21723e */ /* 0x000fce00000000ff */
[----:B------:R-:W-:Y:S01]  /*eba0*/  MUFU.EX2 R0, R0 ;  /* 0x0000000000007308 */ /* 0x000fe20000000800 */
[----:B------:R-:W-:-:S07]  /*ebb0*/  F2FP.F16.F32.PACK_AB R37, R39, R10 ;  /* 0x0000000a2725723e */ /* 0x000fce00000000ff */
[----:B------:R-:W4:Y:S08]  /*ebc0*/  MUFU.EX2 R41, R41 ;  /* 0x0000002900297308 */ /* 0x000f300000000800 */
[----:B------:R-:W-:Y:S08]  /*ebd0*/  MUFU.EX2 R42, R42 ;  /* 0x0000002a002a7308 */ /* 0x000ff00000000800 */
[----:B------:R-:W4:Y:S08]  /*ebe0*/  MUFU.EX2 R49, R49 ;  /* 0x0000003100317308 */ /* 0x000f300000000800 */
[----:B------:R-:W-:Y:S08]  /*ebf0*/  MUFU.EX2 R73, R73 ;  /* 0x0000004900497308 */ /* 0x000ff00000000800 */
[----:B------:R-:W4:Y:S08]  /*ec00*/  MUFU.EX2 R60, R60 ;  /* 0x0000003c003c7308 */ /* 0x000f300000000800 */
[----:B------:R-:W-:Y:S08]  /*ec10*/  MUFU.EX2 R59, R59 ;  /* 0x0000003b003b7308 */ /* 0x000ff00000000800 */
[----:B------:R-:W4:Y:S01]  /*ec20*/  MUFU.EX2 R74, R74 ;  /* 0x0000004a004a7308 */ /* 0x000f220000000800 */
[----:B------:R-:W-:-:S02]  /*ec30*/  F2FP.F16.F32.PACK_AB R38, R15, R38 ;  /* 0x000000260f26723e */ /* 0x000fc400000000ff */
[----:B------:R-:W-:Y:S01]  /*ec40*/  F2FP.F16.F32.PACK_AB R26, R86, R71 ;  /* 0x00000047561a723e */ /* 0x000fe200000000ff */
[----:B0-----:R-:W-:Y:S01]  /*ec50*/  FADD.FTZ R5, R46, R5 ;  /* 0x000000052e057221 */ /* 0x001fe20000010000 */
[----:B------:R-:W-:Y:S01]  /*ec60*/  F2FP.F16.F32.PACK_AB R39, R43, R40 ;  /* 0x000000282b27723e */ /* 0x000fe200000000ff */
[----:B-----5:R-:W-:Y:S01]  /*ec70*/  FADD.FTZ R3, R55, R4 ;  /* 0x0000000437037221 */ /* 0x020fe20000010000 */
[----:B------:R-:W-:Y:S02]  /*ec80*/  F2FP.F16.F32.PACK_AB R25, R47, R44 ;  /* 0x0000002c2f19723e */ /* 0x000fe400000000ff */
[----:B------:R-:W-:Y:S01]  /*ec90*/  F2FP.F16.F32.PACK_AB R27, R51, R48 ;  /* 0x00000030331b723e */ /* 0x000fe200000000ff */
[----:B------:R3:W-:Y:S01]  /*eca0*/  STSM.16.M88.4 [R87], R28 ;  /* 0x0000001c57007844 */ /* 0x0007e20000000200 */
[----:B------:R-:W0:Y:S01]  /*ecb0*/  @P2 LDC R14, c[0x0][0x44c] ;  /* 0x00011300ff0e2b82 */ /* 0x000e220000000800 */
[----:B-1----:R-:W-:Y:S02]  /*ecc0*/  FADD.FTZ R10, R50, R5 ;  /* 0x00000005320a7221 */ /* 0x002fe40000010000 */
[----:B------:R1:W-:Y:S01]  /*ecd0*/  STSM.16.M88.4 [R141], R32 ;  /* 0x000000208d007844 */ /* 0x0003e20000000200 */
[----:B--2---:R-:W-:-:S03]  /*ece0*/  FADD.FTZ R4, R56, R3 ;  /* 0x0000000338047221 */ /* 0x004fc60000010000 */
[----:B------:R-:W-:Y:S01]  /*ecf0*/  STSM.16.M88.4 [R140], R36 ;  /* 0x000000248c007844 */ /* 0x000fe20000000200 */
[----:B------:R-:W2:Y:S03]  /*ed00*/  @P2 LDC R15, c[0x0][0x450] ;  /* 0x00011400ff0f2b82 */ /* 0x000ea60000000800 */
[----:B------:R5:W-:Y:S01]  /*ed10*/  STSM.16.M88.4 [R139+0x27800], R24 ;  /* 0x027800188b007844 */ /* 0x000be20000000200 */
[----:B------:R-:W-:Y:S01]  /*ed20*/  FADD.FTZ R5, R53, R10 ;  /* 0x0000000a35057221 */ /* 0x000fe20000010000 */
[----:B------:R-:W-:Y:S01]  /*ed30*/  FADD.FTZ R4, R11, R4 ;  /* 0x000000040b047221 */ /* 0x000fe20000010000 */
[----:B---3--:R-:W-:Y:S02]  /*ed40*/  F2FP.F16.F32.PACK_AB R28, R57, R54 ;  /* 0x00000036391c723e */ /* 0x008fe400000000ff */
[----:B------:R-:W-:Y:S02]  /*ed50*/  F2FP.F16.F32.PACK_AB R30, R61, R58 ;  /* 0x0000003a3d1e723e */ /* 0x000fe400000000ff */
[----:B----4-:R-:W-:-:S02]  /*ed60*/  F2FP.F16.F32.PACK_AB R29, R64, R63 ;  /* 0x0000003f401d723e */ /* 0x010fc400000000ff */
[----:B------:R-:W-:Y:S02]  /*ed70*/  F2FP.F16.F32.PACK_AB R31, R68, R67 ;  /* 0x00000043441f723e */ /* 0x000fe400000000ff */
[----:B-1----:R-:W-:Y:S02]  /*ed80*/  F2FP.F16.F32.PACK_AB R32, R41, R0 ;  /* 0x000000002920723e */ /* 0x002fe400000000ff */
[----:B------:R-:W-:Y:S02]  /*ed90*/  F2FP.F16.F32.PACK_AB R34, R49, R42 ;  /* 0x0000002a3122723e */ /* 0x000fe400000000ff */
[----:B-----5:R-:W-:Y:S02]  /*eda0*/  F2FP.F16.F32.PACK_AB R24, R46, R45 ;  /* 0x0000002d2e18723e */ /* 0x020fe400000000ff */
[----:B------:R-:W-:Y:S02]  /*edb0*/  F2FP.F16.F32.PACK_AB R26, R53, R50 ;  /* 0x00000032351a723e */ /* 0x000fe400000000ff */
[----:B------:R-:W-:-:S02]  /*edc0*/  F2FP.F16.F32.PACK_AB R25, R55, R52 ;  /* 0x000000343719723e */ /* 0x000fc400000000ff */
[----:B------:R-:W-:Y:S02]  /*edd0*/  F2FP.F16.F32.PACK_AB R27, R11, R56 ;  /* 0x000000380b1b723e */ /* 0x000fe400000000ff */
[----:B------:R-:W-:Y:S02]  /*ede0*/  F2FP.F16.F32.PACK_AB R33, R60, R73 ;  /* 0x000000493c21723e */ /* 0x000fe400000000ff */
[----:B------:R-:W-:Y:S01]  /*edf0*/  F2FP.F16.F32.PACK_AB R35, R74, R59 ;  /* 0x0000003b4a23723e */ /* 0x000fe200000000ff */
[----:B------:R1:W-:Y:S01]  /*ee00*/  STSM.16.M88.4 [R62], R24 ;  /* 0x000000183e007844 */ /* 0x0003e20000000200 */
[----:B------:R-:W-:Y:S01]  /*ee10*/  FADD.FTZ R10, R54, R5 ;  /* 0x00000005360a7221 */ /* 0x000fe20000010000 */
[----:B------:R-:W-:Y:S02]  /*ee20*/  FADD.FTZ R3, R63, R4 ;  /* 0x000000043f037221 */ /* 0x000fe40000010000 */
[----:B------:R1:W-:Y:S04]  /*ee30*/  STSM.16.M88.4 [R141+0x6000], R28 ;  /* 0x0060001c8d007844 */ /* 0x0003e80000000200 */
[----:B------:R1:W-:Y:S01]  /*ee40*/  STSM.16.M88.4 [R140+0x6000], R32 ;  /* 0x006000208c007844 */ /* 0x0003e20000000200 */
[----:B------:R-:W-:Y:S01]  /*ee50*/  FADD.FTZ R5, R57, R10 ;  /* 0x0000000a39057221 */ /* 0x000fe20000010000 */
[----:B------:R3:W-:Y:S06]  /*ee60*/  MEMBAR.ALL.CTA ;  /* 0x0000000000007992 */ /* 0x0007ec0000008000 */
[----:B---3--:R-:W3:Y:S01]  /*ee70*/  FENCE.VIEW.ASYNC.S ;  /* 0x00000000000073c6 */ /* 0x008ee20000000000 */
[----:B------:R-:W-:Y:S01]  /*ee80*/  FADD.FTZ R4, R64, R3 ;  /* 0x0000000340047221 */ /* 0x000fe20000010000 */
[----:B------:R-:W-:-:S03]  /*ee90*/  FADD.FTZ R10, R58, R5 ;  /* 0x000000053a0a7221 */ /* 0x000fc60000010000 */
[----:B------:R-:W-:Y:S01]  /*eea0*/  FADD.FTZ R3, R67, R4 ;  /* 0x0000000443037221 */ /* 0x000fe20000010000 */
[----:B------:R-:W-:Y:S01]  /*eeb0*/  FADD.FTZ R5, R61, R10 ;  /* 0x0000000a3d057221 */ /* 0x000fe20000010000 */
[----:B------:R-:W-:Y:S02]  /*eec0*/  PLOP3.LUT P3, PT, PT, PT, UP0, 0x40, 0x0 ;  /* 0x000000000000781c */ /* 0x000fe40003f6e808 */
[----:B------:R-:W-:Y:S01]  /*eed0*/  FADD.FTZ R68, R68, R3 ;  /* 0x0000000344447221 */ /* 0x000fe20000010000 */
[----:B0-----:R-:W-:-:S04]  /*eee0*/  @P2 IMAD.HI.U32 R14, R89, R14, RZ ;  /* 0x0000000e590e2227 */ /* 0x001fc800078e00ff */
[----:B------:R-:W-:Y:S01]  /*eef0*/  FADD.FTZ R0, R0, R5 ;  /* 0x0000000500007221 */ /* 0x000fe20000010000 */
[----:B------:R-:W-:Y:S01]  /*ef00*/  FADD.FTZ R73, R73, R68 ;  /* 0x0000004449497221 */ /* 0x000fe20000010000 */
[----:B------:R-:W-:Y:S01]  /*ef10*/  IMAD.MOV.U32 R5, RZ, RZ, R89 ;  /* 0x000000ffff057224 */ /* 0x000fe200078e0059 */
[----:B--2---:R-:W-:Y:S01]  /*ef20*/  @P2 SHF.R.U32.HI R5, RZ, R15, R14 ;  /* 0x0000000fff052219 */ /* 0x004fe2000001160e */
[----:B------:R-:W-:Y:S01]  /*ef30*/  FADD.FTZ R41, R41, R0 ;  /* 0x0000000029297221 */ /* 0x000fe20000010000 */
[----:B------:R-:W-:-:S03]  /*ef40*/  FADD.FTZ R60, R60, R73 ;  /* 0x000000493c3c7221 */ /* 0x000fc60000010000 */
[----:B------:R-:W-:Y:S01]  /*ef50*/  FADD.FTZ R4, R42, R41 ;  /* 0x000000292a047221 */ /* 0x000fe20000010000 */
[----:B------:R-:W-:Y:S01]  /*ef60*/  FADD.FTZ R3, R59, R60 ;  /* 0x0000003c3b037221 */ /* 0x000fe20000010000 */
[----:B------:R-:W-:Y:S02]  /*ef70*/  IMAD.IADD R114, R114, 0x1, R5 ;  /* 0x0000000172727824 */ /* 0x000fe400078e0205 */
[----:B------:R-:W-:Y:S01]  /*ef80*/  FADD.FTZ R4, R49, R4 ;  /* 0x0000000431047221 */ /* 0x000fe20000010000 */
[----:B------:R-:W-:Y:S01]  /*ef90*/  FADD.FTZ R3, R74, R3 ;  /* 0x000000034a037221 */ /* 0x000fe20000010000 */
[----:B------:R-:W-:Y:S02]  /*efa0*/  VIADD R0, R88, 0xfffffffe ;  /* 0xfffffffe58007836 */ /* 0x000fe40000000000 */
[----:B------:R-:W-:Y:S01]  /*efb0*/  VIADD R5, R114, UR6 ;  /* 0x0000000672057c36 */ /* 0x000fe20008000000 */
[----:B---3--:R-:W-:Y:S01]  /*efc0*/  NOP ;  /* 0x0000000000007918 */ /* 0x008fe20000000000 */
[----:B-1----:R-:W-:Y:S05]  /*efd0*/  @P3 BRA `(.L_x_1500) ;  /* 0x0000000000543947 */ /* 0x002fea0003800000 */
[C---:B------:R-:W-:Y:S01]  /*efe0*/  ISETP.GT.AND P3, PT, R114.reuse, RZ, PT ;  /* 0x000000ff7200720c */ /* 0x040fe20003f64270 */
[----:B------:R-:W-:Y:S01]  /*eff0*/  BSSY B0, `(.L_x_1501) ;  /* 0x0000010000007945 */ /* 0x000fe20003800000 */
[----:B------:R-:W-:-:S11]  /*f000*/  VIADD R10, R114, 0xffffffff ;  /* 0xffffffff720a7836 */ /* 0x000fd60000000000 */
[----:B------:R-:W-:Y:S05]  /*f010*/  @P3 BRA `(.L_x_1502) ;  /* 0x0000000000203947 */ /* 0x000fea0003800000 */
[----:B------:R-:W-:Y:S01]  /*f020*/  UISETP.NE.AND UP1, UPT, UR7, 0x1, UPT ;  /* 0x000000010700788c */ /* 0x000fe2000bf25270 */
[----:B------:R-:W-:-:S05]  /*f030*/  IMAD.MOV R10, RZ, RZ, -R114 ;  /* 0x000000ffff0a7224 */ /* 0x000fca00078e0a72 */
[----:B------:R-:W-:-:S05]  /*f040*/  PLOP3.LUT P3, PT, PT, PT, UP1, 0x80, 0x0 ;  /* 0x000000000000781c */ /* 0x000fca0003f6f018 */
[----:B------:R-:W-:-:S08]  /*f050*/  @UP1 ULDC.64 UR4, c[0x0][0x9e8] ;  /* 0x00027a0000041ab9 */ /* 0x000fd00000000a00 */
[----:B------:R-:W-:-:S05]  /*f060*/  @P3 IMAD.HI.U32 R11, R10, UR4, RZ ;  /* 0x000000040a0b3c27 */ /* 0x000fca000f8e00ff */
[----:B------:R-:W-:-:S04]  /*f070*/  @P3 SHF.R.U32.HI R10, RZ, UR5, R11 ;  /* 0x00000005ff0a3c19 */ /* 0x000fc8000801160b */
[----:B------:R-:W-:Y:S01]  /*f080*/  LOP3.LUT R10, RZ, R10, RZ, 0x33, !PT ;  /* 0x0000000aff0a7212 */ /* 0x000fe200078e33ff */
[----:B------:R-:W-:Y:S06]  /*f090*/  BRA `(.L_x_1503) ;  /* 0x0000000000147947 */ /* 0x000fec0003800000 */
.L_x_1502:
[----:B------:R-:W-:-:S06]  /*f0a0*/  UISETP.NE.AND UP1, UPT, UR7, 0x1, UPT ;  /* 0x000000010700788c */ /* 0x000fcc000bf25270 */
[----:B------:R-:W-:-:S05]  /*f0b0*/  PLOP3.LUT P3, PT, PT, PT, UP1, 0x80, 0x0 ;  /* 0x000000000000781c */ /* 0x000fca0003f6f018 */
[----:B------:R-:W-:-:S08]  /*f0c0*/  @UP1 ULDC.64 UR4, c[0x0][0x9e8] ;  /* 0x00027a0000041ab9 */ /* 0x000fd00000000a00 */
[----:B------:R-:W-:-:S05]  /*f0d0*/  @P3 IMAD.HI.U32 R11, R10, UR4, RZ ;  /* 0x000000040a0b3c27 */ /* 0x000fca000f8e00ff */
[----:B------:R-:W-:-:S07]  /*f0e0*/  @P3 SHF.R.U32.HI R10, RZ, UR5, R11 ;  /* 0x00000005ff0a3c19 */ /* 0x000fce000801160b */
.L_x_1503:
[----:B------:R-:W-:Y:S05]  /*f0f0*/  BSYNC B0 ;  /* 0x0000000000007941 */ /* 0x000fea0003800000 */
.L_x_1501:
[----:B------:R-:W-:-:S04]  /*f100*/  IMAD.U32 R11, RZ, RZ, UR7 ;  /* 0x00000007ff0b7e24 */ /* 0x000fc8000f8e00ff */
[----:B------:R-:W-:-:S05]  /*f110*/  IMAD R10, R10, R11, UR7 ;  /* 0x000000070a0a7e24 */ /* 0x000fca000f8e020b */
[----:B------:R-:W-:-:S07]  /*f120*/  VIMNMX R5, R5, R10, PT ;  /* 0x0000000a05057248 */ /* 0x000fce0003fe0100 */
.L_x_1500:
[----:B------:R-:W2:Y:S01]  /*f130*/  LDL R11, [R1+0x44] ;  /* 0x00004400010b7983 */ /* 0x000ea20000100800 */
[----:B------:R-:W-:Y:S01]  /*f140*/  SHF.R.S32.HI R10, RZ, 0x1f, R5 ;  /* 0x0000001fff0a7819 */ /* 0x000fe20000011405 */
[----:B------:R-:W-:Y:S01]  /*f150*/  ULDC UR42, c[0x0][0x9e4] ;  /* 0x00027900002a7ab9 */ /* 0x000fe20000000800 */
[----:B------:R-:W-:Y:S01]  /*f160*/  ULDC UR5, c[0x0][0x9e4] ;  /* 0x0002790000057ab9 */ /* 0x000fe20000000800 */
[----:B------:R-:W-:Y:S01]  /*f170*/  ULDC UR48, c[0x0][0x9d8] ;  /* 0x0002760000307ab9 */ /* 0x000fe20000000800 */
[----:B------:R-:W-:Y:S01]  /*f180*/  LEA.HI R10, R10, R5, RZ, 0x7 ;  /* 0x000000050a0a7211 */ /* 0x000fe200078f38ff */
[----:B------:R-:W-:Y:S01]  /*f190*/  ULDC UR51, c[0x0][0x9d8] ;  /* 0x0002760000337ab9 */ /* 0x000fe20000000800 */
[----:B------:R-:W-:Y:S01]  /*f1a0*/  ULDC UR49, c[0x0][0x9d8] ;  /* 0x0002760000317ab9 */ /* 0x000fe20000000800 */
[----:B------:R-:W-:Y:S01]  /*f1b0*/  ULDC UR4, c[0x0][0x988] ;  /* 0x0002620000047ab9 */ /* 0x000fe20000000800 */
[----:B------:R-:W-:Y:S01]  /*f1c0*/  SHF.R.S32.HI R10, RZ, 0x7, R10 ;  /* 0x00000007ff0a7819 */ /* 0x000fe2000001140a */
[----:B------:R-:W-:Y:S01]  /*f1d0*/  ULDC UR7, c[0x0][0x988] ;  /* 0x0002620000077ab9 */ /* 0x000fe20000000800 */
[----:B------:R-:W-:Y:S01]  /*f1e0*/  ULDC UR6, c[0x0][0x988] ;  /* 0x0002620000067ab9 */ /* 0x000fe20000000800 */
[----:B------:R-:W-:Y:S01]  /*f1f0*/  ULDC UR50, c[0x0][0x9e0] ;  /* 0x0002780000327ab9 */ /* 0x000fe20000000800 */
[----:B------:R-:W-:Y:S01]  /*f200*/  ULDC UR43, c[0x0][0x9e0] ;  /* 0x00027800002b7ab9 */ /* 0x000fe20000000800 */
        /* <DEDUP_REMOVED lines=24> */
[----:B--2---:R-:W-:-:S04]  /*f390*/  VIMNMX R11, R11, R10, !PT ;  /* 0x0000000a0b0b7248 */ /* 0x004fc80007fe0100 */
[----:B------:R-:W-:Y:S01]  /*f3a0*/  ISETP.GE.AND P3, PT, R0, R11, PT ;  /* 0x0000000b0000720c */ /* 0x000fe20003f66270 */
[----:B------:R0:W-:-:S12]  /*f3b0*/  STL [R1+0x4], R11 ;  /* 0x0000040b01007387 */ /* 0x0001d80000100800 */
[----:B0-----:R-:W-:Y:S05]  /*f3c0*/  @!P3 BRA `(.L_x_1504) ;  /* 0x0000003800e4b947 */ /* 0x001fea0003800000 */
[----:B------:R-:W-:-:S07]  /*f3d0*/  IMAD.MOV.U32 R135, RZ, RZ, RZ ;  /* 0x000000ffff877224 */ /* 0x000fce00078e00ff */
.L_x_1522:
[----:B------:R-:W-:Y:S01]  /*f3e0*/  ISETP.NE.AND P3, PT, R155, RZ, PT ;  /* 0x000000ff9b00720c */ /* 0x000fe20003f65270 */
[----:B------:R-:W-:Y:S01]  /*f3f0*/  VIADD R20, R16, 0x1 ;  /* 0x0000000110147836 */ /* 0x000fe20000000000 */
[----:B------:R-:W-:Y:S05]  /*f400*/  YIELD ;  /* 0x0000000000007946 */ /* 0x000fea0003800000 */
[----:B------:R-:W-:-:S04]  /*f410*/  ISETP.NE.AND P4, PT, R20, 0x2, PT ;  /* 0x000000021400780c */ /* 0x000fc80003f85270 */
[----:B------:R-:W-:Y:S02]  /*f420*/  SEL R5, RZ, 0x1, P4 ;  /* 0x00000001ff057807 */ /* 0x000fe40002000000 */
[----:B------:R-:W-:Y:S02]  /*f430*/  SEL R20, R20, RZ, P4 ;  /* 0x000000ff14147207 */ /* 0x000fe40002000000 */
[----:B------:R-:W-:Y:S01]  /*f440*/  LOP3.LUT R5, R18, R5, RZ, 0x3c, !PT ;  /* 0x0000000512057212 */ /* 0x000fe200078e3cff */
[----:B------:R-:W-:Y:S06]  /*f450*/  @P3 BRA `(.L_x_1505) ;  /* 0x0000000000303947 */ /* 0x000fec0003800000 */
[----:B------:R-:W-:Y:S05]  /*f460*/  @!P0 BRA `(.L_x_1506) ;  /* 0x0000000000048947 */ /* 0x000fea0003800000 */
[----:B------:R-:W-:Y:S01]  /*f470*/  BPT.TRAP 0x1 ;  /* 0x000000040000795c */ /* 0x000fe20000300000 */
.L_x_1506:
[----:B------:R-:W-:Y:S01]  /*f480*/  IMAD R11, R20, 0x8, R2 ;  /* 0x00000008140b7824 */ /* 0x000fe200078e0202 */
[----:B------:R-:W-:-:S04]  /*f490*/  SHF.L.U32 R10, R5, 0x1f, RZ ;  /* 0x0000001f050a7819 */ /* 0x000fc800000006ff */
[----:B------:R0:W1:Y:S01]  /*f4a0*/  SYNCS.PHASECHK.TRANS64.TRYWAIT P4, [R11+URZ+0x2d830], R10 ;  /* 0x02d8300a0b0075a7 */ /* 0x000062000808017f */
[----:B------:R-:W-:Y:S05]  /*f4b0*/  @!P0 BRA `(.L_x_1507) ;  /* 0x0000000000048947 */ /* 0x000fea0003800000 */
[----:B------:R-:W-:Y:S01]  /*f4c0*/  BPT.TRAP 0x1 ;  /* 0x000000040000795c */ /* 0x000fe20000300000 */
.L_x_1507:
[----:B------:R-:W-:Y:S04]  /*f4d0*/  BSSY B0, `(.L_x_1505) ;  /* 0x0000004000007945 */ /* 0x000fe80003800000 */
[----:B-1----:R-:W-:Y:S05]  /*f4e0*/  @P4 BRA `(.L_x_1508) ;  /* 0x0000000000084947 */ /* 0x002fea0003800000 */
[----:B------:R-:W1:Y:S02]  /*f4f0*/  SYNCS.PHASECHK.TRANS64.TRYWAIT P4, [R11+URZ+0x2d830], R10 ;  /* 0x02d8300a0b0075a7 */ /* 0x000e64000808017f */
[----:B-1----:R-:W-:Y:S05]  /*f500*/  @!P4 BRA `(.L_x_1509) ;  /* 0x00000154009cc947 */ /* 0x002fea0003800000 */
.L_x_1508:
[----:B------:R-:W-:Y:S05]  /*f510*/  BSYNC B0 ;  /* 0x0000000000007941 */ /* 0x000fea0003800000 */
.L_x_1505:
[----:B01----:R-:W0:Y:S01]  /*f520*/  S2R R10, SR_TID.X ;  /* 0x00000000000a7919 */ /* 0x003e220000002100 */
[----:B------:R-:W-:Y:S05]  /*f530*/  WARPSYNC.ALL ;  /* 0x0000000000007948 */ /* 0x000fea0003800000 */
[----:B------:R-:W-:Y:S01]  /*f540*/  IMAD.MOV.U32 R11, RZ, RZ, -0x7fffffe0 ;  /* 0x80000020ff0b7424 */ /* 0x000fe200078e00ff */
[----:B------:R-:W-:Y:S01]  /*f550*/  R2UR UR8, R6 ;  /* 0x00000000060872ca */ /* 0x000fe200000e0000 */
[----:B------:R-:W-:Y:S01]  /*f560*/  IMAD.MOV.U32 R25, RZ, RZ, -0x7fffffe0 ;  /* 0x80000020ff197424 */ /* 0x000fe200078e00ff */
[----:B------:R-:W-:Y:S01]  /*f570*/  R2UR UR9, R7 ;  /* 0x00000000070972ca */ /* 0x000fe200000e0000 */
[----:B------:R-:W-:Y:S01]  /*f580*/  IMAD.MOV.U32 R27, RZ, RZ, -0x7fffffe0 ;  /* 0x80000020ff1b7424 */ /* 0x000fe200078e00ff */
[----:B------:R-:W-:Y:S01]  /*f590*/  R2UR UR11, R11 ;  /* 0x000000000b0b72ca */ /* 0x000fe200000e0000 */
[----:B------:R-:W-:Y:S01]  /*f5a0*/  IMAD.MOV.U32 R15, RZ, RZ, -0x7fffffe0 ;  /* 0x80000020ff0f7424 */ /* 0x000fe200078e00ff */
[----:B------:R-:W-:-:S02]  /*f5b0*/  R2UR UR15, R25 ;  /* 0x00000000190f72ca */ /* 0x000fc400000e0000 */
[----:B------:R-:W-:Y:S02]  /*f5c0*/  R2UR UR23, R25 ;  /* 0x00000000191772ca */ /* 0x000fe400000e0000 */
[----:B------:R-:W-:Y:S02]  /*f5d0*/  R2UR UR27, R27 ;  /* 0x000000001b1b72ca */ /* 0x000fe400000e0000 */
[----:B------:R-:W-:Y:S02]  /*f5e0*/  R2UR UR12, R152 ;  /* 0x00000000980c72ca */ /* 0x000fe400000e0000 */
[----:B------:R-:W-:Y:S02]  /*f5f0*/  R2UR UR13, R153 ;  /* 0x00000000990d72ca */ /* 0x000fe400000e0000 */
[----:B------:R-:W-:Y:S02]  /*f600*/  R2UR UR19, R15 ;  /* 0x000000000f1372ca */ /* 0x000fe400000e0000 */
[----:B------:R-:W-:-:S02]  /*f610*/  R2UR UR16, R150 ;  /* 0x00000000961072ca */ /* 0x000fc400000e0000 */
[----:B------:R-:W-:Y:S02]  /*f620*/  R2UR UR17, R151 ;  /* 0x00000000971172ca */ /* 0x000fe400000e0000 */
[----:B------:R-:W-:Y:S02]  /*f630*/  R2UR UR20, R148 ;  /* 0x00000000941472ca */ /* 0x000fe400000e0000 */
[----:B------:R-:W-:Y:S02]  /*f640*/  R2UR UR21, R149 ;  /* 0x00000000951572ca */ /* 0x000fe400000e0000 */
[----:B0-----:R-:W-:Y:S01]  /*f650*/  SHF.R.U32.HI R14, RZ, 0x7, R10 ;  /* 0x00000007ff0e7819 */ /* 0x001fe2000001160a */
[----:B------:R-:W-:Y:S01]  /*f660*/  IMAD R10, R20, 0x600, R156 ;  /* 0x00000600140a7824 */ /* 0x000fe200078e029c */
[----:B------:R-:W-:Y:S02]  /*f670*/  R2UR UR24, R146 ;  /* 0x00000000921872ca */ /* 0x000fe400000e0000 */
[----:B------:R-:W-:Y:S01]  /*f680*/  R2UR UR25, R147 ;  /* 0x00000000931972ca */ /* 0x000fe200000e0000 */
[----:B------:R-:W-:Y:S01]  /*f690*/  VIADD R21, R14, 0x8 ;  /* 0x000000080e157836 */ /* 0x000fe20000000000 */
[C---:B------:R-:W-:Y:S01]  /*f6a0*/  R2UR UR10, R10.reuse ;  /* 0x000000000a0a72ca */ /* 0x040fe200000e0000 */
[C---:B------:R-:W-:Y:S01]  /*f6b0*/  VIADD R24, R10.reuse, 0x2 ;  /* 0x000000020a187836 */ /* 0x040fe20000000000 */
[----:B------:R-:W-:Y:S01]  /*f6c0*/  R2UR UR31, R11 ;  /* 0x000000000b1f72ca */ /* 0x000fe200000e0000 */
[C---:B------:R-:W-:Y:S01]  /*f6d0*/  VIADD R26, R10.reuse, 0x400 ;  /* 0x000004000a1a7836 */ /* 0x040fe20000000000 */
[----:B------:R0:W-:Y:S01]  /*f6e0*/  BAR.SYNC.DEFER_BLOCKING R21, 0x100 ;  /* 0x000400150000751d */ /* 0x0001e20000010000 */
[----:B------:R-:W-:Y:S01]  /*f6f0*/  VIADD R14, R10, 0x200 ;  /* 0x000002000a0e7836 */ /* 0x000fe20000000000 */
[----:B------:R-:W-:Y:S01]  /*f700*/  R2UR UR14, R24 ;  /* 0x00000000180e72ca */ /* 0x000fe200000e0000 */
[----:B------:R-:W-:Y:S01]  /*f710*/  VIADD R24, R10, 0x202 ;  /* 0x000002020a187836 */ /* 0x000fe20000000000 */
[----:B------:R-:W-:Y:S01]  /*f720*/  R2UR UR26, R26 ;  /* 0x000000001a1a72ca */ /* 0x000fe200000e0000 */
[----:B------:R-:W-:Y:S01]  /*f730*/  VIADD R10, R10, 0x402 ;  /* 0x000004020a0a7836 */ /* 0x000fe20000000000 */
[----:B------:R-:W-:-:S02]  /*f740*/  R2UR UR18, R14 ;  /* 0x000000000e1272ca */ /* 0x000fc400000e0000 */
[----:B------:R-:W-:Y:S02]  /*f750*/  R2UR UR22, R24 ;  /* 0x00000000181672ca */ /* 0x000fe400000e0000 */
[----:B------:R-:W-:Y:S02]  /*f760*/  R2UR UR30, R10 ;  /* 0x000000000a1e72ca */ /* 0x000fe400000e0000 */
[----:B------:R-:W-:Y:S02]  /*f770*/  R2UR UR28, R8 ;  /* 0x00000000081c72ca */ /* 0x000fe400000e0000 */
[----:B------:R-:W-:Y:S01]  /*f780*/  R2UR UR29, R9 ;  /* 0x00000000091d72ca */ /* 0x000fe200000e0000 */
        /* <DEDUP_REMOVED lines=21> */
.L_x_1511:
[----:B------:R-:W-:Y:S01]  /*f8e0*/  SHF.L.U32 R10, R18, 0x1f, RZ ;  /* 0x0000001f120a7819 */ /* 0x000fe200000006ff */
[----:B------:R-:W-:-:S04]  /*f8f0*/  IMAD R11, R16, 0x8, R2 ;  /* 0x00000008100b7824 */ /* 0x000fc800078e0202 */
[----:B------:R0:W1:Y:S01]  /*f900*/  SYNCS.PHASECHK.TRANS64.TRYWAIT P3, [R11+URZ+0x2d850], R10 ;  /* 0x02d8500a0b0075a7 */ /* 0x000062000806017f */
[----:B------:R-:W-:Y:S05]  /*f910*/  @!P0 BRA `(.L_x_1512) ;  /* 0x0000000000048947 */ /* 0x000fea0003800000 */
[----:B------:R-:W-:Y:S01]  /*f920*/  BPT.TRAP 0x1 ;  /* 0x000000040000795c */ /* 0x000fe20000300000 */
.L_x_1512:
[----:B-1----:R-:W-:Y:S05]  /*f930*/  @P3 BRA `(.L_x_1510) ;  /* 0x0000000000083947 */ /* 0x002fea0003800000 */
[----:B------:R-:W1:Y:S02]  /*f940*/  SYNCS.PHASECHK.TRANS64.TRYWAIT P3, [R11+URZ+0x2d850], R10 ;  /* 0x02d8500a0b0075a7 */ /* 0x000e64000806017f */
[----:B-1----:R-:W-:Y:S05]  /*f950*/  @!P3 BRA `(.L_x_1513) ;  /* 0x00000150009cb947 */ /* 0x002fea0003800000 */
.L_x_1510:
[----:B------:R-:W2:Y:S01]  /*f960*/  LDL R18, [R1+0x18] ;  /* 0x0000180001127983 */ /* 0x000ea20000100800 */
[----:B01----:R-:W0:Y:S03]  /*f970*/  @P2 LDC R11, c[0x0][0x44c] ;  /* 0x00011300ff0b2b82 */ /* 0x003e260000000800 */
[----:B------:R-:W2:Y:S04]  /*f980*/  LDL R14, [R1+0x40] ;  /* 0x00004000010e7983 */ /* 0x000ea80000100800 */
[----:B------:R-:W3:Y:S01]  /*f990*/  LDL R21, [R1+0x1c] ;  /* 0x00001c0001157983 */ /* 0x000ee20000100800 */
[----:B------:R-:W1:Y:S01]  /*f9a0*/  @P2 LDC R10, c[0x0][0x450] ;  /* 0x00011400ff0a2b82 */ /* 0x000e620000000800 */
[----:B------:R-:W-:Y:S05]  /*f9b0*/  WARPSYNC.ALL ;  /* 0x0000000000007948 */ /* 0x000fea0003800000 */
[----:B------:R-:W-:Y:S01]  /*f9c0*/  WARPGROUP.ARRIVE ;  /* 0x00000000000079c5 */ /* 0x000fe20000000000 */
[----:B------:R-:W-:Y:S01]  /*f9d0*/  UMOV UR9, 0x40000040 ;  /* 0x4000004000097882 */ /* 0x000fe20000000000 */
[----:B------:R-:W-:Y:S01]  /*f9e0*/  IMAD.MOV.U32 R15, RZ, RZ, -0x7fffffe0 ;  /* 0x80000020ff0f7424 */ /* 0x000fe200078e00ff */
[----:B------:R-:W-:Y:S01]  /*f9f0*/  UMOV UR13, 0x40000040 ;  /* 0x40000040000d7882 */ /* 0x000fe20000000000 */
[----:B------:R-:W-:Y:S01]  /*fa00*/  UMOV UR17, 0x40000040 ;  /* 0x4000004000117882 */ /* 0x000fe20000000000 */
[----:B------:R-:W-:Y:S01]  /*fa10*/  UMOV UR21, 0x40000040 ;  /* 0x4000004000157882 */ /* 0x000fe20000000000 */
[----:B------:R-:W-:Y:S01]  /*fa20*/  UMOV UR25, 0x40000040 ;  /* 0x4000004000197882 */ /* 0x000fe20000000000 */
[C---:B------:R-:W-:Y:S01]  /*fa30*/  R2UR UR15, R15.reuse ;  /* 0x000000000f0f72ca */ /* 0x040fe200000e0000 */
[----:B------:R-:W-:Y:S01]  /*fa40*/  UMOV UR29, 0x40000040 ;  /* 0x40000040001d7882 */ /* 0x000fe20000000000 */
[C---:B------:R-:W-:Y:S01]  /*fa50*/  R2UR UR19, R15.reuse ;  /* 0x000000000f1372ca */ /* 0x040fe200000e0000 */
[----:B------:R-:W-:Y:S01]  /*fa60*/  UMOV UR33, 0x40000040 ;  /* 0x4000004000217882 */ /* 0x000fe20000000000 */
[C---:B------:R-:W-:Y:S01]  /*fa70*/  R2UR UR23, R15.reuse ;  /* 0x000000000f1772ca */ /* 0x040fe200000e0000 */
[----:B------:R-:W4:Y:S01]  /*fa80*/  S2R R143, SR_TID.X ;  /* 0x00000000008f7919 */ /* 0x000f220000002100 */
[C---:B------:R-:W-:Y:S01]  /*fa90*/  R2UR UR27, R15.reuse ;  /* 0x000000000f1b72ca */ /* 0x040fe200000e0000 */
[----:B------:R-:W-:Y:S01]  /*faa0*/  FMUL.FTZ R84, R84, UR51 ;  /* 0x0000003354547c20 */ /* 0x000fe20008410000 */
[----:B------:R-:W-:Y:S01]  /*fab0*/  R2UR UR31, R15 ;  /* 0x000000000f1f72ca */ /* 0x000fe200000e0000 */
[----:B------:R-:W-:Y:S01]  /*fac0*/  FMUL.FTZ R85, R85, UR51 ;  /* 0x0000003355557c20 */ /* 0x000fe20008410000 */
        /* <DEDUP_REMOVED lines=18> */
[----:B------:R-:W0:Y:S08]  /*fbf0*/  MUFU.TANH R15, R15 ;  /* 0x0000000f000f7308 */ /* 0x000e300000002400 */
[----:B------:R-:W0:Y:S01]  /*fc00*/  MUFU.TANH R27, R27 ;  /* 0x0000001b001b7308 */ /* 0x000e220000002400 */
[----:B----4-:R-:W-:-:S02]  /*fc10*/  SHF.R.U32.HI R142, RZ, 0x7, R143 ;  /* 0x00000007ff8e7819 */ /* 0x010fc4000001168f */
[----:B------:R-:W-:-:S05]  /*fc20*/  ISETP.GE.U32.AND P3, PT, R143, 0x180, PT ;  /* 0x000001808f00780c */ /* 0x000fca0003f66070 */
        /* <DEDUP_REMOVED lines=17> */
[----:B--2---:R-:W-:-:S04]  /*fd40*/  IMAD.IADD R18, R14, 0x1, R18 ;  /* 0x000000010e127824 */ /* 0x004fc800078e0212 */
[----:B0-----:R-:W-:-:S05]  /*fd50*/  @P2 IMAD.HI.U32 R11, R18, R11, RZ ;  /* 0x0000000b120b2227 */ /* 0x001fca00078e00ff */
[----:B-1----:R-:W-:Y:S01]  /*fd60*/  @P2 SHF.R.U32.HI R18, RZ, R10, R11 ;  /* 0x0000000aff122219 */ /* 0x002fe2000001160b */
[----:B------:R-:W-:Y:S02]  /*fd70*/  IMAD.MOV.U32 R11, RZ, RZ, -0x7fffffe0 ;  /* 0x80000020ff0b7424 */ /* 0x000fe400078e00ff */
[----:B------:R-:W-:Y:S02]  /*fd80*/  VIADD R10, R2, 0x400 ;  /* 0x00000400020a7836 */ /* 0x000fe40000000000 */
[----:B------:R-:W0:Y:S01]  /*fd90*/  SHFL.IDX PT, R144, R18, RZ, 0x1c1f ;  /* 0x001c1fff12907589 */ /* 0x000e2200000e0000 */
[----:B------:R-:W-:Y:S01]  /*fda0*/  R2UR UR11, R11 ;  /* 0x000000000b0b72ca */ /* 0x000fe200000e0000 */
[----:B---3--:R-:W-:Y:S01]  /*fdb0*/  IMAD R11, R21, 0x2000, R2 ;  /* 0x00002000150b7824 */ /* 0x008fe200078e0202 */
[----:B------:R-:W-:Y:S01]  /*fdc0*/  SHF.R.U32.HI R10, RZ, 0x4, R10 ;  /* 0x00000004ff0a7819 */ /* 0x000fe2000001160a */
[----:B------:R-:W-:Y:S01]  /*fdd0*/  FMUL.FTZ R21, R28, UR51 ;  /* 0x000000331c157c20 */ /* 0x000fe20008410000 */
[----:B------:R-:W-:Y:S01]  /*fde0*/  FMUL.FTZ R28, R33, UR51 ;  /* 0x00000033211c7c20 */ /* 0x000fe20008410000 */
[----:B------:R-:W-:Y:S01]  /*fdf0*/  FMUL.FTZ R33, R38, UR51 ;  /* 0x0000003326217c20 */ /* 0x000fe20008410000 */
[----:B------:R-:W-:Y:S01]  /*fe00*/  R2UR UR8, R11 ;  /* 0x000000000b0872ca */ /* 0x000fe200000e0000 */
[----:B------:R-:W-:Y:S01]  /*fe10*/  IMAD.MOV.U32 R11, RZ, RZ, -0x7fffffe0 ;  /* 0x80000020ff0b7424 */ /* 0x000fe200078e00ff */
[----:B------:R-:W-:Y:S01]  /*fe20*/  LOP3.LUT R10, R10, 0x3fff, RZ, 0xc0, !PT ;  /* 0x00003fff0a0a7812 */ /* 0x000fe200078ec0ff */
[----:B------:R-:W-:Y:S01]  /*fe30*/  FMUL.FTZ R38, R43, UR51 ;  /* 0x000000332b267c20 */ /* 0x000fe20008410000 */
[----:B------:R-:W-:Y:S01]  /*fe40*/  FMUL.FTZ R43, R48, UR51 ;  /* 0x00000033302b7c20 */ /* 0x000fe20008410000 */
[----:B------:R-:W-:Y:S01]  /*fe50*/  FMUL.FTZ R48, R53, UR51 ;  /* 0x0000003335307c20 */ /* 0x000fe20008410000 */
[----:B------:R-:W-:Y:S01]  /*fe60*/  LOP3.LUT R10, R10, 0x2000000, RZ, 0xfc, !PT ;  /* 0x020000000a0a7812 */ /* 0x000fe200078efcff */
[----:B------:R-:W-:Y:S01]  /*fe70*/  FMUL.FTZ R53, R56, UR51 ;  /* 0x0000003338357c20 */ /* 0x000fe20008410000 */
[----:B------:R-:W-:Y:S01]  /*fe80*/  FMUL.FTZ R56, R59, UR51 ;  /* 0x000000333b387c20 */ /* 0x000fe20008410000 */
[----:B------:R-:W-:Y:S01]  /*fe90*/  FMUL.FTZ R59, R62, UR51 ;  /* 0x000000333e3b7c20 */ /* 0x000fe20008410000 */
[----:B------:R-:W-:Y:S01]  /*fea0*/  FMUL.FTZ R62, R65, UR51 ;  /* 0x00000033413e7c20 */ /* 0x000fe20008410000 */
[----:B------:R-:W-:-:S02]  /*feb0*/  IMAD R10, R16, 0x600, R10 ;  /* 0x00000600100a7824 */ /* 0x000fc400078e020a */
[----:B------:R-:W-:Y:S01]  /*fec0*/  FMUL.FTZ R65, R68, UR51 ;  /* 0x0000003344417c20 */ /* 0x000fe20008410000 */
[----:B------:R-:W-:Y:S01]  /*fed0*/  UIADD3 UR8, UR8, 0x21800, URZ ;  /* 0x0002180008087890 */ /* 0x000fe2000fffe03f */
[----:B------:R-:W-:Y:S01]  /*fee0*/  FMUL.FTZ R68, R71, UR51 ;  /* 0x0000003347447c20 */ /* 0x000fe20008410000 */
[C---:B------:R-:W-:Y:S01]  /*fef0*/  VIADD R14, R10.reuse, 0x40 ;  /* 0x000000400a0e7836 */ /* 0x040fe20000000000 */
[----:B------:R-:W-:Y:S01]  /*ff00*/  R2UR UR10, R10 ;  /* 0x000000000a0a72ca */ /* 0x000fe200000e0000 */
[----:B------:R-:W-:Y:S01]  /*ff10*/  USHF.R.U32.HI UR8, URZ, 0x4, UR8 ;  /* 0x000000043f087899 */ /* 0x000fe20008011608 */
[----:B------:R-:W-:Y:S01]  /*ff20*/  FMUL.FTZ R71, R74, UR51 ;  /* 0x000000334a477c20 */ /* 0x000fe20008410000 */
[----:B------:R-:W-:Y:S01]  /*ff30*/  FMUL.FTZ R74, R77, UR51 ;  /* 0x000000334d4a7c20 */ /* 0x000fe20008410000 */
[----:B------:R-:W-:Y:S01]  /*ff40*/  R2UR UR14, R14 ;  /* 0x000000000e0e72ca */ /* 0x000fe200000e0000 */
[----:B------:R-:W-:Y:S01]  /*ff50*/  ULOP3.LUT UR8, UR8, 0x3fff, URZ, 0xc0, !UPT ;  /* 0x00003fff08087892 */ /* 0x000fe2000f8ec03f */
[----:B------:R-:W-:-:S02]  /*ff60*/  VIADD R14, R10, 0x80 ;  /* 0x000000800a0e7836 */ /* 0x000fc40000000000 */
[----:B------:R-:W-:Y:S01]  /*ff70*/  FMUL.FTZ R77, R80, UR51 ;  /* 0x00000033504d7c20 */ /* 0x000fe20008410000 */
[----:B------:R-:W-:Y:S01]  /*ff80*/  FMUL.FTZ R80, R82, UR51 ;  /* 0x0000003352507c20 */ /* 0x000fe20008410000 */
[----:B------:R-:W-:Y:S01]  /*ff90*/  ULOP3.LUT UR8, UR8, 0x10000, URZ, 0xfc, !UPT ;  /* 0x0001000008087892 */ /* 0x000fe2000f8efc3f */
[----:B------:R-:W-:Y:S01]  /*ffa0*/  IMAD.SHL.U32 R82, R0, 0x80, RZ ;  /* 0x0000008000527824 */ /* 0x000fe200078e00ff */
[----:B------:R-:W-:Y:S01]  /*ffb0*/  R2UR UR18, R14 ;  /* 0x000000000e1272ca */ /* 0x000fe200000e0000 */
[----:B------:R-:W-:Y:S01]  /*ffc0*/  VIADD R14, R10, 0xc0 ;  /* 0x000000c00a0e7836 */ /* 0x000fe20000000000 */
[----:B------:R-:W-:Y:S01]  /*ffd0*/  UIADD3 UR12, UR8, 0x2, URZ ;  /* 0x00000002080c7890 */ /* 0x000fe2000fffe03f */
[----:B------:R-:W1:Y:S01]  /*ffe0*/  MUFU.TANH R21, R21 ;  /* 0x0000001500157308 */ /* 0x000e620000002400 */
[----:B------:R-:W-:Y:S02]  /*fff0*/  UIADD3 UR16, UR8, 0x4, URZ ;  /* 0x0000000408107890 */ /* 0x000fe4000fffe03f */
[----:B------:R-:W-:Y:S01]  /*10000*/  R2UR UR22, R14 ;  /* 0x000000000e1672ca */ /* 0x000fe200000e0000 */
[----:B------:R-:W-:Y:S01]  /*10010*/  HGMMA.64x96x16.F32 R88, gdesc[UR8].tnspB, R88, gsb0 ;  /* 0x41600000085879f0 */ /* 0x000fe20008000858 */
[----:B------:R-:W-:Y:S01]  /*10020*/  UIADD3 UR20, UR8, 0x6, URZ ;  /* 0x0000000608147890 */ /* 0x000fe2000fffe03f */
[----:B------:R-:W-:Y:S01]  /*10030*/  VIADD R14, R10, 0x100 ;  /* 0x000001000a0e7836 */ /* 0x000fe20000000000 */
[----:B------:R-:W-:Y:S01]  /*10040*/  UIADD3 UR24, UR8, 0x600, URZ ;  /* 0x0000060008187890 */ /* 0x000fe2000fffe03f */
[----:B------:R-:W-:Y:S01]  /*10050*/  R2UR UR11, R11 ;  /* 0x000000000b0b72ca */ /* 0x000fe200000e0000 */
[----:B------:R-:W-:Y:S01]  /*10060*/  UIADD3 UR28, UR8, 0x602, URZ ;  /* 0x00000602081c7890 */ /* 0x000fe2000fffe03f */
[----:B------:R-:W-:Y:S01]  /*10070*/  FMUL.FTZ R11, R25, UR51 ;  /* 0x00000033190b7c20 */ /* 0x000fe20008410000 */
[----:B------:R-:W-:Y:S01]  /*10080*/  R2UR UR26, R14 ;  /* 0x000000000e1a72ca */ /* 0x000fe200000e0000 */
[----:B------:R-:W-:Y:S01]  /*10090*/  VIADD R14, R10, 0x140 ;  /* 0x000001400a0e7836 */ /* 0x000fe20000000000 */
[----:B------:R-:W-:Y:S01]  /*100a0*/  UIADD3 UR32, UR8, 0x604, URZ ;  /* 0x0000060408207890 */ /* 0x000fe2000fffe03f */
[----:B------:R-:W-:Y:S01]  /*100b0*/  FMUL.FTZ R25, R30, UR51 ;  /* 0x000000331e197c20 */ /* 0x000fe20008410000 */
[----:B------:R-:W-:Y:S01]  /*100c0*/  UIADD3 UR8, UR8, 0x606, URZ ;  /* 0x0000060608087890 */ /* 0x000fe2000fffe03f */
[----:B------:R-:W-:Y:S01]  /*100d0*/  FMUL.FTZ R30, R35, UR51 ;  /* 0x00000033231e7c20 */ /* 0x000fe20008410000 */
[----:B------:R-:W-:Y:S01]  /*100e0*/  R2UR UR30, R14 ;  /* 0x000000000e1e72ca */ /* 0x000fe200000e0000 */
[C---:B------:R-:W-:Y:S01]  /*100f0*/  VIADD R14, R10.reuse, 0x180 ;  /* 0x000001800a0e7836 */ /* 0x040fe20000000000 */
[----:B------:R-:W-:Y:S01]  /*10100*/  UMOV UR9, 0x40000040 ;  /* 0x4000004000097882 */ /* 0x000fe20000000000 */
[----:B------:R-:W-:-:S02]  /*10110*/  VIADD R10, R10, 0x1c0 ;  /* 0x000001c00a0a7836 */ /* 0x000fc40000000000 */
[----:B------:R-:W-:Y:S01]  /*10120*/  FMUL.FTZ R35, R40, UR51 ;  /* 0x0000003328237c20 */ /* 0x000fe20008410000 */
[----:B------:R-:W-:Y:S01]  /*10130*/  FMUL.FTZ R40, R45, UR51 ;  /* 0x000000332d287c20 */ /* 0x000fe20008410000 */
[----:B------:R-:W-:Y:S01]  /*10140*/  R2UR UR34, R14 ;  /* 0x000000000e2272ca */ /* 0x000fe200000e0000 */
[----:B------:R-:W-:Y:S01]  /*10150*/  FMUL.FTZ R45, R50, UR51 ;  /* 0x00000033322d7c20 */ /* 0x000fe20008410000 */
[----:B------:R-:W-:Y:S01]  /*10160*/  R2UR UR10, R10 ;  /* 0x000000000a0a72ca */ /* 0x000fe200000e0000 */
[----:B------:R-:W-:Y:S02]  /*10170*/  VIADD R50, R142, 0x9 ;  /* 0x000000098e327836 */ /* 0x000fe40000000000 */
[----:B------:R-:W-:Y:S01]  /*10180*/  FMUL.FTZ R10, R24, UR51 ;  /* 0x00000033180a7c20 */ /* 0x000fe20008410000 */
[----:B------:R-:W-:Y:S01]  /*10190*/  FMUL.FTZ R24, R29, UR51 ;  /* 0x000000331d187c20 */ /* 0x000fe20008410000 */
[----:B------:R-:W-:Y:S01]  /*101a0*/  FMUL.FTZ R29, R34, UR51 ;  /* 0x00000033221d7c20 */ /* 0x000fe20008410000 */
[----:B------:R-:W-:Y:S01]  /*101b0*/  FMUL.FTZ R34, R39, UR51 ;  /* 0x0000003327227c20 */ /* 0x000fe20008410000 */
[----:B------:R-:W-:Y:S01]  /*101c0*/  SEL R50, R50, 0x9, !P3 ;  /* 0x0000000932327807 */ /* 0x000fe20005800000 */
        /* <DEDUP_REMOVED lines=19> */
[----:B------:R-:W-:Y:S01]  /*10300*/  PLOP3.LUT P3, PT, PT, PT, UP0, 0x40, 0x0 ;  /* 0x000000000000781c */ /* 0x000fe20003f6e808 */
[----:B------:R-:W2:Y:S08]  /*10310*/  MUFU.TANH R10, R10 ;  /* 0x0000000a000a7308 */ /* 0x000eb00000002400 */
[----:B------:R-:W3:Y:S08]  /*10320*/  MUFU.TANH R11, R11 ;  /* 0x0000000b000b7308 */ /* 0x000ef00000002400 */
        /* <DEDUP_REMOVED lines=8> */
[----:B------:R-:W-:Y:S07]  /*103b0*/  HGMMA.64x96x16.F32 R88, gdesc[UR12].tnspB, R88, gsb0 ;  /* 0x416000000c5879f0 */ /* 0x000fee0008000858 */
        /* <DEDUP_REMOVED lines=43> */
[----:B------:R-:W-:-:S06]  /*10670*/  WARPGROUP.ARRIVE ;  /* 0x00000000000079c5 */ /* 0x000fcc0000000000 */
[----:B------:R-:W-:Y:S03]  /*10680*/  HGMMA.64x96x16.F32 R88, gdesc[UR24].tnspB, R88, gsb0 ;  /* 0x41600000185879f0 */ /* 0x000fe60008000858 */
[----:B------:R-:W-:Y:S02]  /*10690*/  WARPGROUP.DEPBAR.LE gsb0, 0x0 ;  /* 0x00008000000079c5 */ /* 0x000fe40000010000 */
        /* <DEDUP_REMOVED lines=9> */
[----:B------:R5:W-:Y:S06]  /*10730*/  BAR.ARV R50, 0x100 ;  /* 0x000400320000751d */ /* 0x000bec0000002000 */
[----:B-----5:R-:W-:-:S04]  /*10740*/  @!P1 IMAD R50, R20, 0x8, R2 ;  /* 0x0000000814329824 */ /* 0x020fc800078e0202 */
[----:B------:R-:W-:-:S05]  /*10750*/  @!P1 VIADD R50, R50, 0x2d840 ;  /* 0x0002d84032329836 */ /* 0x000fca0000000000 */
[----:B------:R-:W-:-:S04]  /*10760*/  @!P1 PRMT R50, RZ, 0x654, R50 ;  /* 0x00000654ff329816 */ /* 0x000fc80000000032 */
[----:B------:R5:W-:Y:S02]  /*10770*/  @!P1 SYNCS.ARRIVE.TRANS64.RED.A1T0 RZ, [R50+URZ], RZ ;  /* 0x000000ff32ff99a7 */ /* 0x000be4000810043f */
[----:B-----5:R-:W-:-:S05]  /*10780*/  IADD3 R50, -R82, 0x1, RZ ;  /* 0x0000000152327810 */ /* 0x020fca0007ffe1ff */
[----:B------:R-:W-:-:S05]  /*10790*/  IMAD R50, R138, -0x2, R50 ;  /* 0xfffffffe8a327824 */ /* 0x000fca00078e0232 */
[----:B------:R-:W-:-:S05]  /*107a0*/  IADD3 R50, -R136, R50, R137 ;  /* 0x0000003288327210 */ /* 0x000fca0007ffe189 */
[C---:B------:R-:W-:Y:S02]  /*107b0*/  VIADD R143, R50.reuse, UR50 ;  /* 0x00000032328f7c36 */ /* 0x040fe40008000000 */
[----:B------:R-:W-:Y:S02]  /*107c0*/  VIADD R142, R50, UR52 ;  /* 0x00000034328e7c36 */ /* 0x000fe40008000000 */
[C---:B0-----:R-:W-:Y:S02]  /*107d0*/  IMAD.IADD R87, R144.reuse, 0x1, R143 ;  /* 0x0000000190577824 */ /* 0x041fe400078e028f */
[----:B------:R-:W-:Y:S01]  /*107e0*/  IMAD.IADD R86, R144, 0x1, R142 ;  /* 0x0000000190567824 */ /* 0x000fe200078e028e */
[----:B-1234-:R-:W-:Y:S06]  /*107f0*/  @P3 BRA `(.L_x_1514) ;  /* 0x0000000000583947 */ /* 0x01efec0003800000 */
[----:B------:R-:W-:Y:S01]  /*10800*/  IADD3 R144, -R136, R137, R144 ;  /* 0x0000008988907210 */ /* 0x000fe20007ffe190 */
[----:B------:R-:W-:Y:S03]  /*10810*/  BSSY B0, `(.L_x_1515) ;  /* 0x0000010000007945 */ /* 0x000fe60003800000 */
        /* <DEDUP_REMOVED lines=10> */
.L_x_1516:
[----:B------:R-:W-:-:S05]  /*108c0*/  IMAD.U32 R154, RZ, RZ, UR42 ;  /* 0x0000002aff9a7e24 */ /* 0x000fca000f8e00ff */
[----:B------:R-:W-:-:S13]  /*108d0*/  ISETP.NE.AND P3, PT, R154, 0x1, PT ;  /* 0x000000019a00780c */ /* 0x000fda0003f65270 */
[----:B------:R-:W0:Y:S02]  /*108e0*/  @P3 LDC.64 R50, c[0x0][0x9e8] ;  /* 0x00027a00ff323b82 */ /* 0x000e240000000a00 */
[----:B0-----:R-:W-:-:S05]  /*108f0*/  @P3 IMAD.HI.U32 R50, R144, R50, RZ ;  /* 0x0000003290323227 */ /* 0x001fca00078e00ff */
[----:B------:R-:W-:-:S07]  /*10900*/  @P3 SHF.R.U32.HI R144, RZ, R51, R50 ;  /* 0x00000033ff903219 */ /* 0x000fce0000011632 */
.L_x_1517:
[----:B------:R-:W-:Y:S05]  /*10910*/  BSYNC B0 ;  /* 0x0000000000007941 */ /* 0x000fea0003800000 */
.L_x_1515:
[----:B------:R-:W-:-:S04]  /*10920*/  IMAD R144, R144, R154, -R82 ;  /* 0x0000009a90907224 */ /* 0x000fc800078e0a52 */
[----:B------:R-:W-:-:S05]  /*10930*/  IMAD R144, R138, -0x2, R144 ;  /* 0xfffffffe8a907824 */ /* 0x000fca00078e0290 */
[----:B------:R-:W-:Y:S02]  /*10940*/  VIMNMX R86, R86, R144, !PT ;  /* 0x0000009056567248 */ /* 0x000fe40007fe0100 */
[----:B------:R-:W-:-:S07]  /*10950*/  VIADDMNMX R87, R144, R154, R87, PT ;  /* 0x0000009a90577246 */ /* 0x000fce0003800157 */
.L_x_1514:
[----:B------:R-:W-:Y:S01]  /*10960*/  ISETP.GT.AND P3, PT, R0, -0x1, PT ;  /* 0xffffffff0000780c */ /* 0x000fe20003f64270 */
[----:B------:R-:W0:Y:S03]  /*10970*/  SHFL.IDX PT, R18, R18, 0x1, 0x1c1f ;  /* 0x003c1f0012127f89 */ /* 0x000e2600000e0000 */
[C---:B------:R-:W-:Y:S02]  /*10980*/  ISETP.GT.AND P4, PT, R86.reuse, RZ, P3 ;  /* 0x000000ff5600720c */ /* 0x040fe40001f84270 */
[----:B------:R-:W-:Y:S02]  /*10990*/  ISETP.GT.AND P5, PT, R86, 0x1, P3 ;  /* 0x000000015600780c */ /* 0x000fe40001fa4270 */
[C---:B------:R-:W-:Y:S02]  /*109a0*/  ISETP.LT.OR P4, PT, R87.reuse, 0x1, P4 ;  /* 0x000000015700780c */ /* 0x040fe40002781670 */
[----:B------:R-:W-:-:S02]  /*109b0*/  ISETP.LT.OR P5, PT, R87, 0x2, P5 ;  /* 0x000000025700780c */ /* 0x000fc40002fa1670 */
[----:B------:R-:W-:Y:S02]  /*109c0*/  FSEL R50, R10, -INF , !P4 ;  /* 0xff8000000a327808 */ /* 0x000fe40006000000 */
[C---:B------:R-:W-:Y:S02]  /*109d0*/  ISETP.GT.AND P4, PT, R86.reuse, 0x8, P3 ;  /* 0x000000085600780c */ /* 0x040fe40001f84270 */
[----:B------:R-:W-:Y:S02]  /*109e0*/  FSEL R51, R11, -INF , !P5 ;  /* 0xff8000000b337808 */ /* 0x000fe40006800000 */
[----:B------:R-:W-:Y:S02]  /*109f0*/  ISETP.LT.OR P4, PT, R87, 0x9, P4 ;  /* 0x000000095700780c */ /* 0x000fe40002781670 */
[----:B------:R-:W-:Y:S02]  /*10a00*/  ISETP.GT.AND P5, PT, R86, 0x9, P3 ;  /* 0x000000095600780c */ /* 0x000fe40001fa4270 */
[----:B------:R-:W-:-:S02]  /*10a10*/  FSEL R21, R21, -INF , !P4 ;  /* 0xff80000015157808 */ /* 0x000fc40006000000 */
[----:B------:R-:W-:Y:S01]  /*10a20*/  ISETP.GT.AND P4, PT, R86, 0x10, P3 ;  /* 0x000000105600780c */ /* 0x000fe20001f84270 */
[--C-:B0-----:R-:W-:Y:S01]  /*10a30*/  IMAD.IADD R143, R143, 0x1, R18.reuse ;  /* 0x000000018f8f7824 */ /* 0x101fe200078e0212 */
[C---:B------:R-:W-:Y:S01]  /*10a40*/  ISETP.LT.OR P5, PT, R87.reuse, 0xa, P5 ;  /* 0x0000000a5700780c */ /* 0x040fe20002fa1670 */
[----:B------:R-:W-:Y:S01]  /*10a50*/  IMAD.IADD R142, R142, 0x1, R18 ;  /* 0x000000018e8e7824 */ /* 0x000fe200078e0212 */
[----:B------:R-:W-:Y:S02]  /*10a60*/  ISETP.LT.OR P4, PT, R87, 0x11, P4 ;  /* 0x000000115700780c */ /* 0x000fe40002781670 */
[----:B------:R-:W-:Y:S02]  /*10a70*/  FSEL R24, R24, -INF , !P5 ;  /* 0xff80000018187808 */ /* 0x000fe40006800000 */
[----:B------:R-:W-:Y:S02]  /*10a80*/  FSEL R27, R27, -INF , !P4 ;  /* 0xff8000001b1b7808 */ /* 0x000fe40006000000 */
[----:B------:R-:W-:-:S02]  /*10a90*/  ISETP.GT.AND P4, PT, R86, 0x18, P3 ;  /* 0x000000185600780c */ /* 0x000fc40001f84270 */
[C---:B------:R-:W-:Y:S02]  /*10aa0*/  ISETP.GT.AND P5, PT, R86.reuse, 0x11, P3 ;  /* 0x000000115600780c */ /* 0x040fe40001fa4270 */
[C---:B------:R-:W-:Y:S02]  /*10ab0*/  ISETP.LT.OR P4, PT, R87.reuse, 0x19, P4 ;  /* 0x000000195700780c */ /* 0x040fe40002781670 */
[----:B------:R-:W-:Y:S02]  /*10ac0*/  ISETP.LT.OR P5, PT, R87, 0x12, P5 ;  /* 0x000000125700780c */ /* 0x000fe40002fa1670 */
[----:B------:R-:W-:Y:S02]  /*10ad0*/  FSEL R31, R31, -INF , !P4 ;  /* 0xff8000001f1f7808 */ /* 0x000fe40006000000 */
[----:B------:R-:W-:Y:S02]  /*10ae0*/  ISETP.GT.AND P4, PT, R86, 0x20, P3 ;  /* 0x000000205600780c */ /* 0x000fe40001f84270 */
[----:B------:R-:W-:-:S02]  /*10af0*/  FSEL R28, R28, -INF , !P5 ;  /* 0xff8000001c1c7808 */ /* 0x000fc40006800000 */
[----:B------:R-:W-:Y:S02]  /*10b00*/  ISETP.LT.OR P4, PT, R87, 0x21, P4 ;  /* 0x000000215700780c */ /* 0x000fe40002781670 */
[C---:B------:R-:W-:Y:S02]  /*10b10*/  ISETP.GT.AND P5, PT, R86.reuse, 0x19, P3 ;  /* 0x000000195600780c */ /* 0x040fe40001fa4270 */
[----:B------:R-:W-:Y:S02]  /*10b20*/  FSEL R35, R35, -INF , !P4 ;  /* 0xff80000023237808 */ /* 0x000fe40006000000 */
[----:B------:R-:W-:Y:S02]  /*10b30*/  ISETP.GT.AND P4, PT, R86, 0x28, P3 ;  /* 0x000000285600780c */ /* 0x000fe40001f84270 */
[C---:B------:R-:W-:Y:S02]  /*10b40*/  ISETP.LT.OR P5, PT, R87.reuse, 0x1a, P5 ;  /* 0x0000001a5700780c */ /* 0x040fe40002fa1670 */
[----:B------:R-:W-:-:S02]  /*10b50*/  ISETP.LT.OR P4, PT, R87, 0x29, P4 ;  /* 0x000000295700780c */ /* 0x000fc40002781670 */
[----:B------:R-:W-:Y:S02]  /*10b60*/  FSEL R32, R32, -INF , !P5 ;  /* 0xff80000020207808 */ /* 0x000fe40006800000 */
        /* <DEDUP_REMOVED lines=60> */
[----:B------:R-:W-:Y:S02]  /*10f30*/  ISETP.GT.AND P5, PT, R86, 0x71, P3 ;  /* 0x000000715600780c */ /* 0x000fe40001fa4270 */
[----:B------:R-:W-:Y:S02]  /*10f40*/  FSEL R84, R84, -INF , !P4 ;  /* 0xff80000054547808 */ /* 0x000fe40006000000 */
[----:B------:R-:W-:Y:S02]  /*10f50*/  PLOP3.LUT P4, PT, PT, PT, UP0, 0x40, 0x0 ;  /* 0x000000000000781c */ /* 0x000fe40003f8e808 */
[----:B------:R-:W-:-:S04]  /*10f60*/  ISETP.LT.OR P5, PT, R87, 0x72, P5 ;  /* 0x000000725700780c */ /* 0x000fc80002fa1670 */
[----:B------:R-:W-:Y:S02]  /*10f70*/  FSEL R78, R78, -INF , !P5 ;  /* 0xff8000004e4e7808 */ /* 0x000fe40006800000 */
[----:B------:R-:W-:-:S04]  /*10f80*/  ISETP.GT.AND P5, PT, R86, 0x79, P3 ;  /* 0x000000795600780c */ /* 0x000fc80001fa4270 */
[----:B------:R-:W-:-:S04]  /*10f90*/  ISETP.LT.OR P5, PT, R87, 0x7a, P5 ;  /* 0x0000007a5700780c */ /* 0x000fc80002fa1670 */
[----:B------:R-:W-:Y:S01]  /*10fa0*/  FSEL R85, R85, -INF , !P5 ;  /* 0xff80000055557808 */ /* 0x000fe20006800000 */
[----:B------:R-:W-:Y:S08]  /*10fb0*/  @P4 BRA `(.L_x_1518) ;  /* 0x0000000000584947 */ /* 0x000ff00003800000 */
        /* <DEDUP_REMOVED lines=12> */
.L_x_1520:
[----:B------:R-:W-:-:S05]  /*11080*/  IMAD.U32 R86, RZ, RZ, UR42 ;  /* 0x0000002aff567e24 */ /* 0x000fca000f8e00ff */
[----:B------:R-:W-:-:S13]  /*11090*/  ISETP.NE.AND P4, PT, R86, 0x1, PT ;  /* 0x000000015600780c */ /* 0x000fda0003f85270 */
[----:B------:R-:W0:Y:S02]  /*110a0*/  @P4 LDC.64 R10, c[0x0][0x9e8] ;  /* 0x00027a00ff0a4b82 */ /* 0x000e240000000a00 */
[----:B0-----:R-:W-:-:S05]  /*110b0*/  @P4 IMAD.HI.U32 R10, R18, R10, RZ ;  /* 0x0000000a120a4227 */ /* 0x001fca00078e00ff */
[----:B------:R-:W-:-:S07]  /*110c0*/  @P4 SHF.R.U32.HI R18, RZ, R11, R10 ;  /* 0x0000000bff124219 */ /* 0x000fce000001160a */
.L_x_1521:
[----:B------:R-:W-:Y:S05]  /*110d0*/  BSYNC B0 ;  /* 0x0000000000007941 */ /* 0x000fea0003800000 */
.L_x_1519:
[----:B------:R-:W-:-:S04]  /*110e0*/  IMAD R18, R18, R86, -R82 ;  /* 0x0000005612127224 */ /* 0x000fc800078e0a52 */
[----:B------:R-:W-:-:S05]  /*110f0*/  IMAD R18, R138, -0x2, R18 ;  /* 0xfffffffe8a127824 */ /* 0x000fca00078e0212 */
[----:B------:R-:W-:Y:S02]  /*11100*/  VIMNMX R142, R142, R18, !PT ;  /* 0x000000128e8e7248 */ /* 0x000fe40007fe0100 */
[----:B------:R-:W-:-:S07]  /*11110*/  VIADDMNMX R143, R18, R86, R143, PT ;  /* 0x00000056128f7246 */ /* 0x000fce000380018f */
.L_x_1518:
[----:B------:R-:W-:Y:S01]  /*11120*/  @!P1 IMAD R10, R16, 0x8, R2 ;  /* 0x00000008100a9824 */ /* 0x000fe200078e0202 */
[----:B------:R-:W2:Y:S01]  /*11130*/  LDL R86, [R1+0x20] ;  /* 0x0000200001567983 */ /* 0x000ea20000100800 */
[----:B------:R-:W-:Y:S02]  /*11140*/  UMOV UR41, UR7 ;  /* 0x0000000700297c82 */ /* 0x000fe40008000000 */
[----:B------:R-:W-:-:S05]  /*11150*/  @!P1 VIADD R10, R10, 0x2d860 ;  /* 0x0002d8600a0a9836 */ /* 0x000fca0000000000 */
[----:B------:R-:W-:-:S04]  /*11160*/  @!P1 PRMT R10, RZ, 0x654, R10 ;  /* 0x00000654ff0a9816 */ /* 0x000fc8000000000a */
[----:B------:R0:W-:Y:S02]  /*11170*/  @!P1 SYNCS.ARRIVE.TRANS64.RED.A1T0 RZ, [R10+URZ], RZ ;  /* 0x000000ff0aff99a7 */ /* 0x0001e4000810043f */
[----:B0-----:R-:W-:-:S04]  /*11180*/  FMNMX.FTZ R10, R50, R12, !PT ;  /* 0x0000000c320a7209 */ /* 0x001fc80007810000 */
        /* <DEDUP_REMOVED lines=35> */
[----:B------:R-:W-:-:S04]  /*113c0*/  FSETP.NEU.FTZ.AND P4, PT, R10, -INF , PT ;  /* 0xff8000000a00780b */ /* 0x000fc80003f9d000 */
[----:B------:R-:W-:-:S05]  /*113d0*/  FSEL R11, R10, RZ, P4 ;  /* 0x000000ff0a0b7208 */ /* 0x000fca0002000000 */
[----:B------:R-:W-:Y:S01]  /*113e0*/  FADD.FTZ R12, -R11, R12 ;  /* 0x0000000c0b0c7221 */ /* 0x000fe20000010100 */
[----:B------:R-:W-:-:S03]  /*113f0*/  FMUL.FTZ R11, R10, UR41 ;  /* 0x000000290a0b7c20 */ /* 0x000fc60008410000 */
[----:B------:R-:W-:Y:S02]  /*11400*/  FMUL.FTZ R12, R12, UR41 ;  /* 0x000000290c0c7c20 */ /* 0x000fe40008410000 */
[----:B------:R-:W-:Y:S02]  /*11410*/  FSEL R11, R11, RZ, P4 ;  /* 0x000000ff0b0b7208 */ /* 0x000fe40002000000 */
[----:B------:R-:W-:Y:S02]  /*11420*/  ISETP.GT.AND P4, PT, R142, 0x1, P3 ;  /* 0x000000018e00780c */ /* 0x000fe40001f84270 */
[----:B------:R-:W-:Y:S01]  /*11430*/  MUFU.EX2 R12, R12 ;  /* 0x0000000c000c7308 */ /* 0x000fe20000000800 */
[--C-:B------:R-:W-:Y:S01]  /*11440*/  FFMA.FTZ R50, R50, UR41, -R11.reuse ;  /* 0x0000002932327c23 */ /* 0x100fe2000801080b */
[----:B------:R-:W-:Y:S01]  /*11450*/  ISETP.LT.OR P5, PT, R143, 0x2, P4 ;  /* 0x000000028f00780c */ /* 0x000fe200027a1670 */
[--C-:B------:R-:W-:Y:S01]  /*11460*/  FFMA.FTZ R51, R51, UR41, -R11.reuse ;  /* 0x0000002933337c23 */ /* 0x100fe2000801080b */
[--C-:B------:R-:W-:Y:S01]  /*11470*/  FFMA.FTZ R21, R21, UR41, -R11.reuse ;  /* 0x0000002915157c23 */ /* 0x100fe2000801080b */
[--C-:B------:R-:W-:Y:S01]  /*11480*/  FFMA.FTZ R24, R24, UR41, -R11.reuse ;  /* 0x0000002918187c23 */ /* 0x100fe2000801080b */
[----:B------:R-:W-:Y:S01]  /*11490*/  FSEL R15, R15, -INF , !P5 ;  /* 0xff8000000f0f7808 */ /* 0x000fe20006800000 */
[--C-:B------:R-:W-:Y:S01]  /*114a0*/  FFMA.FTZ R27, R27, UR41, -R11.reuse ;  /* 0x000000291b1b7c23 */ /* 0x100fe2000801080b */
[----:B------:R-:W-:Y:S01]  /*114b0*/  ISETP.GT.AND P5, PT, R142, 0x9, P3 ;  /* 0x000000098e00780c */ /* 0x000fe20001fa4270 */
[--C-:B------:R-:W-:Y:S01]  /*114c0*/  FFMA.FTZ R28, R28, UR41, -R11.reuse ;  /* 0x000000291c1c7c23 */ /* 0x100fe2000801080b */
[--C-:B------:R-:W-:Y:S01]  /*114d0*/  FFMA.FTZ R31, R31, UR41, -R11.reuse ;  /* 0x000000291f1f7c23 */ /* 0x100fe2000801080b */
        /* <DEDUP_REMOVED lines=32> */
[----:B------:R-:W-:Y:S01]  /*116e0*/  FSEL R85, R34, -INF , !P5 ;  /* 0xff80000022557808 */ /* 0x000fe20006800000 */
[----:B------:R-:W0:Y:S01]  /*116f0*/  MUFU.EX2 R32, R50 ;  /* 0x0000003200207308 */ /* 0x000e220000000800 */
[----:B------:R-:W-:-:S02]  /*11700*/  ISETP.GT.AND P5, PT, R142, 0x21, P3 ;  /* 0x000000218e00780c */ /* 0x000fc40001fa4270 */
[----:B------:R-:W-:Y:S02]  /*11710*/  ISETP.GT.AND P4, PT, R142, 0x8, P3 ;  /* 0x000000088e00780c */ /* 0x000fe40001f84270 */
[C---:B------:R-:W-:Y:S02]  /*11720*/  ISETP.LT.OR P5, PT, R143.reuse, 0x22, P5 ;  /* 0x000000228f00780c */ /* 0x040fe40002fa1670 */
[----:B------:R-:W-:Y:S01]  /*11730*/  ISETP.LT.OR P4, PT, R143, 0x9, P4 ;  /* 0x000000098f00780c */ /* 0x000fe20002781670 */
[----:B------:R-:W1:Y:S01]  /*11740*/  MUFU.EX2 R51, R51 ;  /* 0x0000003300337308 */ /* 0x000e620000000800 */
[----:B------:R-:W-:Y:S02]  /*11750*/  FSEL R38, R38, -INF , !P5 ;  /* 0xff80000026267808 */ /* 0x000fe40006800000 */
[----:B------:R-:W-:Y:S02]  /*11760*/  ISETP.GT.AND P5, PT, R142, 0x29, P3 ;  /* 0x000000298e00780c */ /* 0x000fe40001fa4270 */
[----:B------:R-:W-:-:S02]  /*11770*/  FSEL R25, R25, -INF , !P4 ;  /* 0xff80000019197808 */ /* 0x000fc40006000000 */
[C---:B------:R-:W-:Y:S01]  /*11780*/  ISETP.LT.OR P5, PT, R143.reuse, 0x2a, P5 ;  /* 0x0000002a8f00780c */ /* 0x040fe20002fa1670 */
[----:B------:R-:W-:Y:S01]  /*11790*/  MUFU.EX2 R24, R24 ;  /* 0x0000001800187308 */ /* 0x000fe20000000800 */
[----:B------:R-:W-:Y:S01]  /*117a0*/  ISETP.GT.AND P4, PT, R142, 0x10, P3 ;  /* 0x000000108e00780c */ /* 0x000fe20001f84270 */
[----:B0-----:R-:W-:Y:S01]  /*117b0*/  FFMA.FTZ R4, R12, R4, R32 ;  /* 0x000000040c047223 */ /* 0x001fe20000010020 */
[----:B------:R-:W-:Y:S02]  /*117c0*/  FSEL R42, R42, -INF , !P5 ;  /* 0xff8000002a2a7808 */ /* 0x000fe40006800000 */
[----:B------:R-:W-:Y:S02]  /*117d0*/  ISETP.GT.AND P5, PT, R142, 0x31, P3 ;  /* 0x000000318e00780c */ /* 0x000fe40001fa4270 */
[C---:B------:R-:W-:Y:S01]  /*117e0*/  ISETP.LT.OR P4, PT, R143.reuse, 0x11, P4 ;  /* 0x000000118f00780c */ /* 0x040fe20002781670 */
[----:B------:R-:W-:Y:S01]  /*117f0*/  MUFU.EX2 R27, R27 ;  /* 0x0000001b001b7308 */ /* 0x000fe20000000800 */
[----:B------:R-:W-:Y:S01]  /*11800*/  ISETP.LT.OR P5, PT, R143, 0x32, P5 ;  /* 0x000000328f00780c */ /* 0x000fe20002fa1670 */
[----:B-1----:R-:W-:Y:S01]  /*11810*/  FADD.FTZ R4, R51, R4 ;  /* 0x0000000433047221 */ /* 0x002fe20000010000 */
[----:B------:R-:W-:-:S02]  /*11820*/  FSEL R29, R29, -INF , !P4 ;  /* 0xff8000001d1d7808 */ /* 0x000fc40006000000 */
[----:B------:R-:W-:Y:S02]  /*11830*/  FSEL R46, R46, -INF , !P5 ;  /* 0xff8000002e2e7808 */ /* 0x000fe40006800000 */
[C---:B------:R-:W-:Y:S01]  /*11840*/  ISETP.GT.AND P5, PT, R142.reuse, 0x39, P3 ;  /* 0x000000398e00780c */ /* 0x040fe20001fa4270 */
[----:B------:R-:W-:Y:S01]  /*11850*/  MUFU.EX2 R28, R28 ;  /* 0x0000001c001c7308 */ /* 0x000fe20000000800 */
[----:B------:R-:W-:Y:S02]  /*11860*/  ISETP.GT.AND P4, PT, R142, 0x18, P3 ;  /* 0x000000188e00780c */ /* 0x000fe40001f84270 */
[C---:B------:R-:W-:Y:S02]  /*11870*/  ISETP.LT.OR P5, PT, R143.reuse, 0x3a, P5 ;  /* 0x0000003a8f00780c */ /* 0x040fe40002fa1670 */
[----:B------:R-:W-:Y:S02]  /*11880*/  ISETP.LT.OR P4, PT, R143, 0x19, P4 ;  /* 0x000000198f00780c */ /* 0x000fe40002781670 */
[----:B------:R-:W-:Y:S01]  /*11890*/  FSEL R52, R52, -INF , !P5 ;  /* 0xff80000034347808 */ /* 0x000fe20006800000 */
[----:B------:R-:W-:Y:S01]  /*118a0*/  MUFU.EX2 R31, R31 ;  /* 0x0000001f001f7308 */ /* 0x000fe20000000800 */
[----:B------:R-:W-:-:S02]  /*118b0*/  ISETP.GT.AND P5, PT, R142, 0x41, P3 ;  /* 0x000000418e00780c */ /* 0x000fc40001fa4270 */
[----:B------:R-:W-:Y:S02]  /*118c0*/  FSEL R82, R33, -INF , !P4 ;  /* 0xff80000021527808 */ /* 0x000fe40006000000 */
[C---:B------:R-:W-:Y:S02]  /*118d0*/  ISETP.LT.OR P5, PT, R143.reuse, 0x42, P5 ;  /* 0x000000428f00780c */ /* 0x040fe40002fa1670 */
[----:B------:R-:W-:Y:S01]  /*118e0*/  ISETP.GT.AND P4, PT, R142, 0x20, P3 ;  /* 0x000000208e00780c */ /* 0x000fe20001f84270 */
[----:B------:R-:W-:Y:S01]  /*118f0*/  MUFU.EX2 R16, R16 ;  /* 0x0000001000107308 */ /* 0x000fe20000000800 */
[----:B------:R-:W-:Y:S02]  /*11900*/  FSEL R56, R56, -INF , !P5 ;  /* 0xff80000038387808 */ /* 0x000fe40006800000 */
[----:B------:R-:W-:Y:S02]  /*11910*/  ISETP.GT.AND P5, PT, R142, 0x49, P3 ;  /* 0x000000498e00780c */ /* 0x000fe40001fa4270 */
[----:B------:R-:W-:-:S02]  /*11920*/  ISETP.LT.OR P4, PT, R143, 0x21, P4 ;  /* 0x000000218f00780c */ /* 0x000fc40002781670 */
[----:B------:R-:W-:Y:S01]  /*11930*/  ISETP.LT.OR P5, PT, R143, 0x4a, P5 ;  /* 0x0000004a8f00780c */ /* 0x000fe20002fa1670 */
[----:B------:R-:W-:Y:S01]  /*11940*/  MUFU.EX2 R18, R18 ;  /* 0x0000001200127308 */ /* 0x000fe20000000800 */
[----:B------:R-:W-:Y:S02]  /*11950*/  FSEL R37, R37, -INF , !P4 ;  /* 0xff80000025257808 */ /* 0x000fe40006000000 */
[----:B------:R-:W-:Y:S02]  /*11960*/  FSEL R60, R60, -INF , !P5 ;  /* 0xff8000003c3c7808 */ /* 0x000fe40006800000 */
[C---:B------:R-:W-:Y:S02]  /*11970*/  ISETP.GT.AND P5, PT, R142.reuse, 0x51, P3 ;  /* 0x000000518e00780c */ /* 0x040fe40001fa4270 */
[----:B------:R-:W-:Y:S01]  /*11980*/  ISETP.GT.AND P4, PT, R142, 0x28, P3 ;  /* 0x000000288e00780c */ /* 0x000fe20001f84270 */
[----:B------:R-:W-:Y:S01]  /*11990*/  MUFU.EX2 R36, R36 ;  /* 0x0000002400247308 */ /* 0x000fe20000000800 */
[----:B------:R-:W-:-:S02]  /*119a0*/  ISETP.LT.OR P5, PT, R143, 0x52, P5 ;  /* 0x000000528f00780c */ /* 0x000fc40002fa1670 */
[----:B------:R-:W-:Y:S02]  /*119b0*/  ISETP.LT.OR P4, PT, R143, 0x29, P4 ;  /* 0x000000298f00780c */ /* 0x000fe40002781670 */
[----:B------:R-:W-:Y:S02]  /*119c0*/  FSEL R64, R64, -INF , !P5 ;  /* 0xff80000040407808 */ /* 0x000fe40006800000 */
[C---:B------:R-:W-:Y:S01]  /*119d0*/  ISETP.GT.AND P5, PT, R142.reuse, 0x59, P3 ;  /* 0x000000598e00780c */ /* 0x040fe20001fa4270 */
[----:B------:R-:W-:Y:S01]  /*119e0*/  MUFU.EX2 R39, R39 ;  /* 0x0000002700277308 */ /* 0x000fe20000000800 */
[----:B------:R-:W-:Y:S02]  /*119f0*/  FSEL R41, R41, -INF , !P4 ;  /* 0xff80000029297808 */ /* 0x000fe40006000000 */
[----:B------:R-:W-:Y:S02]  /*11a00*/  ISETP.LT.OR P5, PT, R143, 0x5a, P5 ;  /* 0x0000005a8f00780c */ /* 0x000fe40002fa1670 */
[----:B------:R-:W-:-:S02]  /*11a10*/  ISETP.GT.AND P4, PT, R142, 0x30, P3 ;  /* 0x000000308e00780c */ /* 0x000fc40001f84270 */
[----:B------:R-:W-:Y:S01]  /*11a20*/  FSEL R68, R68, -INF , !P5 ;  /* 0xff80000044447808 */ /* 0x000fe20006800000 */
[----:B------:R-:W-:Y:S01]  /*11a30*/  MUFU.EX2 R40, R40 ;  /* 0x0000002800287308 */ /* 0x000fe20000000800 */
[----:B------:R-:W-:Y:S02]  /*11a40*/  ISETP.GT.AND P5, PT, R142, 0x61, P3 ;  /* 0x000000618e00780c */ /* 0x000fe40001fa4270 */
[C---:B------:R-:W-:Y:S02]  /*11a50*/  ISETP.LT.OR P4, PT, R143.reuse, 0x31, P4 ;  /* 0x000000318f00780c */ /* 0x040fe40002781670 */
[----:B------:R-:W-:Y:S02]  /*11a60*/  ISETP.LT.OR P5, PT, R143, 0x62, P5 ;  /* 0x000000628f00780c */ /* 0x000fe40002fa1670 */
[----:B------:R-:W-:Y:S01]  /*11a70*/  FSEL R45, R45, -INF , !P4 ;  /* 0xff8000002d2d7808 */ /* 0x000fe20006000000 */
[----:B------:R-:W-:Y:S01]  /*11a80*/  MUFU.EX2 R43, R43 ;  /* 0x0000002b002b7308 */ /* 0x000fe20000000800 */
[----:B------:R-:W-:-:S02]  /*11a90*/  FSEL R72, R72, -INF , !P5 ;  /* 0xff80000048487808 */ /* 0x000fc40006800000 */
[C---:B------:R-:W-:Y:S02]  /*11aa0*/  ISETP.GT.AND P5, PT, R142.reuse, 0x69, P3 ;  /* 0x000000698e00780c */ /* 0x040fe40001fa4270 */
[----:B------:R-:W-:Y:S02]  /*11ab0*/  ISETP.GT.AND P4, PT, R142, 0x38, P3 ;  /* 0x000000388e00780c */ /* 0x000fe40001f84270 */
[C---:B------:R-:W-:Y:S01]  /*11ac0*/  ISETP.LT.OR P5, PT, R143.reuse, 0x6a, P5 ;  /* 0x0000006a8f00780c */ /* 0x040fe20002fa1670 */
[----:B------:R-:W-:Y:S01]  /*11ad0*/  MUFU.EX2 R44, R44 ;  /* 0x0000002c002c7308 */ /* 0x000fe20000000800 */
[----:B------:R-:W-:Y:S02]  /*11ae0*/  ISETP.LT.OR P4, PT, R143, 0x39, P4 ;  /* 0x000000398f00780c */ /* 0x000fe40002781670 */
[----:B------:R-:W-:Y:S02]  /*11af0*/  FSEL R76, R76, -INF , !P5 ;  /* 0xff8000004c4c7808 */ /* 0x000fe40006800000 */
[----:B------:R-:W-:-:S02]  /*11b00*/  ISETP.GT.AND P5, PT, R142, RZ, P3 ;  /* 0x000000ff8e00720c */ /* 0x000fc40001fa4270 */
[----:B------:R-:W-:Y:S01]  /*11b10*/  FSEL R49, R49, -INF , !P4 ;  /* 0xff80000031317808 */ /* 0x000fe20006000000 */
[----:B------:R-:W-:Y:S01]  /*11b20*/  MUFU.EX2 R47, R47 ;  /* 0x0000002f002f7308 */ /* 0x000fe20000000800 */
[C---:B------:R-:W-:Y:S02]  /*11b30*/  ISETP.LT.OR P5, PT, R143.reuse, 0x1, P5 ;  /* 0x000000018f00780c */ /* 0x040fe40002fa1670 */
[----:B------:R-:W-:Y:S02]  /*11b40*/  ISETP.GT.AND P4, PT, R142, 0x40, P3 ;  /* 0x000000408e00780c */ /* 0x000fe40001f84270 */
[----:B------:R-:W-:Y:S02]  /*11b50*/  FSEL R33, R14, -INF , !P5 ;  /* 0xff8000000e217808 */ /* 0x000fe40006800000 */
        /* <DEDUP_REMOVED lines=50> */
[C---:B------:R-:W-:Y:S01]  /*11e80*/  ISETP.GT.AND P4, PT, R142.reuse, 0x71, P3 ;  /* 0x000000718e00780c */ /* 0x040fe20001f84270 */
[----:B------:R-:W-:Y:S01]  /*11e90*/  MUFU.EX2 R70, R70 ;  /* 0x0000004600467308 */ /* 0x000fe20000000800 */
[----:B------:R-:W-:Y:S02]  /*11ea0*/  FMNMX.FTZ R14, R63, R14, !PT ;  /* 0x0000000e3f0e7209 */ /* 0x000fe40007810000 */
[----:B------:R-:W-:Y:S02]  /*11eb0*/  ISETP.GT.AND P5, PT, R142, 0x78, P3 ;  /* 0x000000788e00780c */ /* 0x000fe40001fa4270 */
[----:B------:R-:W-:-:S02]  /*11ec0*/  FMNMX.FTZ R14, R64, R14, !PT ;  /* 0x0000000e400e7209 */ /* 0x000fc40007810000 */
[----:B------:R-:W-:Y:S01]  /*11ed0*/  ISETP.LT.OR P4, PT, R143, 0x72, P4 ;  /* 0x000000728f00780c */ /* 0x000fe20002781670 */
        /* <DEDUP_REMOVED lines=9> */
[----:B------:R-:W-:Y:S01]  /*11f70*/  ISETP.LT.OR P3, PT, R143, 0x7a, P3 ;  /* 0x0000007a8f00780c */ /* 0x000fe20001f61670 */
[----:B------:R-:W-:Y:S01]  /*11f80*/  MUFU.EX2 R77, R77 ;  /* 0x0000004d004d7308 */ /* 0x000fe20000000800 */
[----:B------:R-:W-:Y:S02]  /*11f90*/  FMNMX.FTZ R14, R75, R14, !PT ;  /* 0x0000000e4b0e7209 */ /* 0x000fe40007810000 */
[----:B------:R-:W-:Y:S02]  /*11fa0*/  FSEL R81, R81, -INF , !P5 ;  /* 0xff80000051517808 */ /* 0x000fe40006800000 */
[----:B------:R-:W-:-:S02]  /*11fb0*/  FMNMX.FTZ R14, R76, R14, !PT ;  /* 0x0000000e4c0e7209 */ /* 0x000fc40007810000 */
[----:B------:R-:W-:Y:S01]  /*11fc0*/  FSEL R83, R83, -INF , !P3 ;  /* 0xff80000053537808 */ /* 0x000fe20005800000 */
[----:B------:R-:W-:Y:S01]  /*11fd0*/  MUFU.EX2 R78, R78 ;  /* 0x0000004e004e7308 */ /* 0x000fe20000000800 */
[----:B------:R-:W-:Y:S02]  /*11fe0*/  FMNMX.FTZ R14, R80, R14, !PT ;  /* 0x0000000e500e7209 */ /* 0x000fe40007810000 */
[----:B------:R-:W-:Y:S02]  /*11ff0*/  F2FP.F16.F32.PACK_AB R32, R51, R32 ;  /* 0x000000203320723e */ /* 0x000fe400000000ff */
[----:B------:R-:W-:-:S03]  /*12000*/  FMNMX.FTZ R14, R79, R14, !PT ;  /* 0x0000000e4f0e7209 */ /* 0x000fc60007810000 */
[----:B------:R-:W-:Y:S01]  /*12010*/  MUFU.EX2 R84, R84 ;  /* 0x0000005400547308 */ /* 0x000fe20000000800 */
[----:B------:R-:W-:-:S04]  /*12020*/  FMNMX.FTZ R14, R81, R14, !PT ;  /* 0x0000000e510e7209 */ /* 0x000fc80007810000 */
[----:B------:R-:W-:-:S03]  /*12030*/  FMNMX.FTZ R14, R83, R14, !PT ;  /* 0x0000000e530e7209 */ /* 0x000fc60007810000 */
[----:B------:R-:W-:Y:S02]  /*12040*/  MUFU.EX2 R11, R11 ;  /* 0x0000000b000b7308 */ /* 0x000fe40000000800 */
[----:B------:R-:W0:Y:S02]  /*12050*/  SHFL.BFLY PT, R34, R14, 0x2, 0x1f ;  /* 0x0c401f000e227f89 */ /* 0x000e2400000e0000 */
[----:B0-----:R-:W-:-:S04]  /*12060*/  FMNMX.FTZ R14, R14, R34, !PT ;  /* 0x000000220e0e7209 */ /* 0x001fc80007810000 */
[----:B------:R0:W1:Y:S02]  /*12070*/  MUFU.EX2 R34, R21 ;  /* 0x0000001500227308 */ /* 0x0000640000000800 */
[----:B0-----:R-:W0:Y:S01]  /*12080*/  SHFL.BFLY PT, R21, R14, 0x1, 0x1f ;  /* 0x0c201f000e157f89 */ /* 0x001e2200000e0000 */
[----:B-1----:R-:W-:Y:S01]  /*12090*/  FADD.FTZ R4, R34, R4 ;  /* 0x0000000422047221 */ /* 0x002fe20000010000 */
[----:B------:R-:W-:Y:S02]  /*120a0*/  F2FP.F16.F32.PACK_AB R34, R24, R34 ;  /* 0x000000221822723e */ /* 0x000fe400000000ff */
[----:B0-----:R-:W-:Y:S01]  /*120b0*/  FMNMX.FTZ R14, R14, R21, !PT ;  /* 0x000000150e0e7209 */ /* 0x001fe20007810000 */
[----:B------:R-:W-:-:S03]  /*120c0*/  FADD.FTZ R21, R24, R4 ;  /* 0x0000000418157221 */ /* 0x000fc60000010000 */
[C---:B------:R-:W-:Y:S01]  /*120d0*/  FSETP.NEU.FTZ.AND P3, PT, R14.reuse, -INF , PT ;  /* 0xff8000000e00780b */ /* 0x040fe20003f7d000 */
[----:B------:R-:W-:Y:S01]  /*120e0*/  FMUL.FTZ R4, R14, UR41 ;  /* 0x000000290e047c20 */ /* 0x000fe20008410000 */
[----:B------:R-:W-:-:S04]  /*120f0*/  FADD.FTZ R21, R27, R21 ;  /* 0x000000151b157221 */ /* 0x000fc80000010000 */
[----:B------:R-:W-:Y:S01]  /*12100*/  FSEL R4, R4, RZ, P3 ;  /* 0x000000ff04047208 */ /* 0x000fe20001800000 */
[C---:B------:R-:W-:Y:S01]  /*12110*/  FADD.FTZ R21, R28.reuse, R21 ;  /* 0x000000151c157221 */ /* 0x040fe20000010000 */
[----:B------:R-:W-:-:S03]  /*12120*/  F2FP.F16.F32.PACK_AB R28, R28, R27 ;  /* 0x0000001b1c1c723e */ /* 0x000fc600000000ff */
[--C-:B------:R-:W-:Y:S01]  /*12130*/  FFMA.FTZ R24, R33, UR41, -R4.reuse ;  /* 0x0000002921187c23 */ /* 0x100fe20008010804 */
[--C-:B------:R-:W-:Y:S01]  /*12140*/  FFMA.FTZ R15, R15, UR41, -R4.reuse ;  /* 0x000000290f0f7c23 */ /* 0x100fe20008010804 */
[--C-:B------:R-:W-:Y:S01]  /*12150*/  FFMA.FTZ R25, R25, UR41, -R4.reuse ;  /* 0x0000002919197c23 */ /* 0x100fe20008010804 */
        /* <DEDUP_REMOVED lines=23> */
[----:B------:R-:W-:Y:S01]  /*122d0*/  FFMA.FTZ R81, R81, UR41, -R4 ;  /* 0x0000002951517c23 */ /* 0x000fe20008010804 */
[----:B------:R-:W-:-:S03]  /*122e0*/  F2FP.F16.F32.PACK_AB R38, R40, R39 ;  /* 0x000000272826723e */ /* 0x000fc600000000ff */
[----:B------:R-:W1:Y:S01]  /*122f0*/  MUFU.EX2 R26, R26 ;  /* 0x0000001a001a7308 */ /* 0x000e620000000800 */
[----:B0-----:R-:W-:-:S07]  /*12300*/  F2FP.F16.F32.PACK_AB R33, R15, R24 ;  /* 0x000000180f21723e */ /* 0x001fce00000000ff */
[----:B------:R-:W-:Y:S08]  /*12310*/  MUFU.EX2 R29, R29 ;  /* 0x0000001d001d7308 */ /* 0x000ff00000000800 */
[----:B------:R-:W-:Y:S01]  /*12320*/  MUFU.EX2 R37, R37 ;  /* 0x0000002500257308 */ /* 0x000fe20000000800 */
[----:B-1----:R-:W-:-:S05]  /*12330*/  F2FP.F16.F32.PACK_AB R35, R26, R25 ;  /* 0x000000191a23723e */ /* 0x002fca00000000ff */
[----:B------:R0:W-:Y:S02]  /*12340*/  STSM.16.M88.4 [R139+0x21800], R32 ;  /* 0x021800208b007844 */ /* 0x0001e40000000200 */
[----:B------:R-:W-:Y:S08]  /*12350*/  MUFU.EX2 R50, R50 ;  /* 0x0000003200327308 */ /* 0x000ff00000000800 */
[----:B------:R-:W-:Y:S01]  /*12360*/  MUFU.EX2 R51, R51 ;  /* 0x0000003300337308 */ /* 0x000fe20000000800 */
[--C-:B0-----:R-:W-:Y:S01]  /*12370*/  FFMA.FTZ R32, R30, UR41, -R4.reuse ;  /* 0x000000291e207c23 */ /* 0x101fe20008010804 */
[----:B------:R-:W-:Y:S01]  /*12380*/  FSEL R30, R14, RZ, P3 ;  /* 0x000000ff0e1e7208 */ /* 0x000fe20001800000 */
[--C-:B------:R-:W-:Y:S01]  /*12390*/  FFMA.FTZ R33, R82, UR41, -R4.reuse ;  /* 0x0000002952217c23 */ /* 0x100fe20008010804 */
[----:B------:R-:W-:-:S04]  /*123a0*/  FFMA.FTZ R34, R85, UR41, -R4 ;  /* 0x0000002955227c23 */ /* 0x000fc80008010804 */
[----:B------:R-:W-:Y:S01]  /*123b0*/  MUFU.EX2 R42, R42 ;  /* 0x0000002a002a7308 */ /* 0x000fe20000000800 */
[----:B------:R-:W-:Y:S01]  /*123c0*/  FFMA.FTZ R35, R46, UR41, -R4 ;  /* 0x000000292e237c23 */ /* 0x000fe20008010804 */
[----:B------:R-:W-:-:S04]  /*123d0*/  FADD.FTZ R30, -R30, R13 ;  /* 0x0000000d1e1e7221 */ /* 0x000fc80000010100 */
[----:B------:R-:W-:Y:S01]  /*123e0*/  FMUL.FTZ R13, R30, UR41 ;  /* 0x000000291e0d7c20 */ /* 0x000fe20008410000 */
[----:B------:R-:W-:Y:S01]  /*123f0*/  F2FP.F16.F32.PACK_AB R30, R16, R31 ;  /* 0x0000001f101e723e */ /* 0x000fe200000000ff */
[----:B------:R-:W-:Y:S08]  /*12400*/  MUFU.EX2 R32, R32 ;  /* 0x0000002000207308 */ /* 0x000ff00000000800 */
[----:B------:R-:W0:Y:S08]  /*12410*/  MUFU.EX2 R13, R13 ;  /* 0x0000000d000d7308 */ /* 0x000e300000000800 */
[----:B------:R-:W-:Y:S08]  /*12420*/  MUFU.EX2 R33, R33 ;  /* 0x0000002100217308 */ /* 0x000ff00000000800 */
[----:B------:R-:W1:Y:S01]  /*12430*/  MUFU.EX2 R34, R34 ;  /* 0x0000002200227308 */ /* 0x000e620000000800 */
[----:B0-----:R-:W-:Y:S01]  /*12440*/  FFMA.FTZ R24, R13, R3, R24 ;  /* 0x000000030d187223 */ /* 0x001fe20000010018 */
[--C-:B------:R-:W-:Y:S01]  /*12450*/  FFMA.FTZ R3, R52, UR41, -R4.reuse ;  /* 0x0000002934037c23 */ /* 0x100fe20008010804 */
[----:B------:R-:W-:-:S02]  /*12460*/  FFMA.FTZ R52, R60, UR41, -R4 ;  /* 0x000000293c347c23 */ /* 0x000fc40008010804 */
[----:B------:R-:W-:Y:S01]  /*12470*/  FADD.FTZ R24, R15, R24 ;  /* 0x000000180f187221 */ /* 0x000fe20000010000 */
[----:B------:R-:W-:Y:S02]  /*12480*/  FFMA.FTZ R15, R56, UR41, -R4 ;  /* 0x00000029380f7c23 */ /* 0x000fe40008010804 */
[----:B------:R-:W0:Y:S01]  /*12490*/  MUFU.EX2 R45, R45 ;  /* 0x0000002d002d7308 */ /* 0x000e220000000800 */
[----:B------:R-:W-:-:S07]  /*124a0*/  FADD.FTZ R24, R25, R24 ;  /* 0x0000001819187221 */ /* 0x000fce0000010000 */
[----:B------:R-:W-:Y:S01]  /*124b0*/  MUFU.EX2 R41, R41 ;  /* 0x0000002900297308 */ /* 0x000fe20000000800 */
[----:B------:R-:W-:Y:S01]  /*124c0*/  FADD.FTZ R24, R26, R24 ;  /* 0x000000181a187221 */ /* 0x000fe20000010000 */
[----:B------:R-:W-:Y:S01]  /*124d0*/  FADD.FTZ R26, R31, R21 ;  /* 0x000000151f1a7221 */ /* 0x000fe20000010000 */
[----:B-1----:R-:W-:Y:S01]  /*124e0*/  F2FP.F16.F32.PACK_AB R31, R34, R33 ;  /* 0x00000021221f723e */ /* 0x002fe200000000ff */
[----:B------:R-:W-:Y:S01]  /*124f0*/  FFMA.FTZ R4, R83, UR41, -R4 ;  /* 0x0000002953047c23 */ /* 0x000fe20008010804 */
[----:B------:R-:W-:Y:S01]  /*12500*/  FADD.FTZ R24, R29, R24 ;  /* 0x000000181d187221 */ /* 0x000fe20000010000 */
[----:B------:R-:W-:Y:S01]  /*12510*/  FADD.FTZ R26, R16, R26 ;  /* 0x0000001a101a7221 */ /* 0x000fe20000010000 */
[C---:B------:R-:W-:Y:S01]  /*12520*/  F2FP.F16.F32.PACK_AB R29, R32.reuse, R29 ;  /* 0x0000001d201d723e */ /* 0x040fe200000000ff */
[----:B------:R-:W1:Y:S01]  /*12530*/  MUFU.EX2 R35, R35 ;  /* 0x0000002300237308 */ /* 0x000e620000000800 */
[----:B------:R-:W-:Y:S01]  /*12540*/  FADD.FTZ R24, R32, R24 ;  /* 0x0000001820187221 */ /* 0x000fe20000010000 */
[----:B------:R-:W-:-:S02]  /*12550*/  FADD.FTZ R26, R18, R26 ;  /* 0x0000001a121a7221 */ /* 0x000fc40000010000 */
[----:B--2---:R2:W-:Y:S01]  /*12560*/  STSM.16.M88.4 [R86], R28 ;  /* 0x0000001c56007844 */ /* 0x0045e20000000200 */
[----:B------:R-:W-:Y:S01]  /*12570*/  FADD.FTZ R24, R33, R24 ;  /* 0x0000001821187221 */ /* 0x000fe20000010000 */
[C---:B------:R-:W-:Y:S01]  /*12580*/  FADD.FTZ R26, R36.reuse, R26 ;  /* 0x0000001a241a7221 */ /* 0x040fe20000010000 */
[----:B------:R-:W-:Y:S01]  /*12590*/  F2FP.F16.F32.PACK_AB R36, R36, R18 ;  /* 0x000000122424723e */ /* 0x000fe200000000ff */
[----:B------:R-:W3:Y:S01]  /*125a0*/  MUFU.EX2 R3, R3 ;  /* 0x0000000300037308 */ /* 0x000ee20000000800 */
[----:B------:R-:W-:Y:S01]  /*125b0*/  FADD.FTZ R24, R34, R24 ;  /* 0x0000001822187221 */ /* 0x000fe20000010000 */
[----:B------:R-:W-:Y:S01]  /*125c0*/  FADD.FTZ R26, R39, R26 ;  /* 0x0000001a271a7221 */ /* 0x000fe20000010000 */
[----:B------:R-:W4:Y:S05]  /*125d0*/  LDL R34, [R1+0x24] ;  /* 0x0000240001227983 */ /* 0x000f2a0000100800 */
[----:B------:R-:W-:Y:S01]  /*125e0*/  MUFU.EX2 R49, R49 ;  /* 0x0000003100317308 */ /* 0x000fe20000000800 */
[----:B------:R-:W-:Y:S01]  /*125f0*/  FADD.FTZ R24, R37, R24 ;  /* 0x0000001825187221 */ /* 0x000fe20000010000 */
[----:B------:R-:W-:-:S06]  /*12600*/  FADD.FTZ R26, R40, R26 ;  /* 0x0000001a281a7221 */ /* 0x000fcc0000010000 */
        /* <DEDUP_REMOVED lines=8> */
[----:B------:R-:W-:Y:S01]  /*12690*/  FADD.FTZ R18, R47, R18 ;  /* 0x000000122f127221 */ /* 0x000fe20000010000 */
[C---:B------:R-:W-:Y:S02]  /*126a0*/  F2FP.F16.F32.PACK_AB R46, R48.reuse, R47 ;  /* 0x0000002f302e723e */ /* 0x040fe400000000ff */
[----:B0-----:R-:W-:Y:S01]  /*126b0*/  FADD.FTZ R24, R45, R24 ;  /* 0x000000182d187221 */ /* 0x001fe20000010000 */
[----:B------:R-:W-:Y:S01]  /*126c0*/  FADD.FTZ R26, R48, R18 ;  /* 0x00000012301a7221 */ /* 0x000fe20000010000 */
[----:B------:R-:W-:Y:S01]  /*126d0*/  F2FP.F16.F32.PACK_AB R37, R50, R37 ;  /* 0x000000253225723e */ /* 0x000fe200000000ff */
[----:B------:R-:W0:Y:S01]  /*126e0*/  MUFU.EX2 R25, R55 ;  /* 0x0000003700197308 */ /* 0x000e220000000800 */
[----:B-1----:R-:W-:Y:S01]  /*126f0*/  FADD.FTZ R24, R35, R24 ;  /* 0x0000001823187221 */ /* 0x002fe20000010000 */
[----:B------:R-:W-:Y:S01]  /*12700*/  FADD.FTZ R26, R53, R26 ;  /* 0x0000001a351a7221 */ /* 0x000fe20000010000 */
[----:B------:R-:W-:-:S02]  /*12710*/  F2FP.F16.F32.PACK_AB R39, R42, R51 ;  /* 0x000000332a27723e */ /* 0x000fc400000000ff */
[----:B------:R-:W-:Y:S01]  /*12720*/  FADD.FTZ R24, R41, R24 ;  /* 0x0000001829187221 */ /* 0x000fe20000010000 */
[----:B------:R-:W-:Y:S02]  /*12730*/  FADD.FTZ R26, R54, R26 ;  /* 0x0000001a361a7221 */ /* 0x000fe40000010000 */
[----:B------:R-:W1:Y:S01]  /*12740*/  MUFU.EX2 R15, R15 ;  /* 0x0000000f000f7308 */ /* 0x000e620000000800 */
[----:B---3--:R-:W-:Y:S01]  /*12750*/  FADD.FTZ R24, R3, R24 ;  /* 0x0000001803187221 */ /* 0x008fe20000010000 */
[----:B------:R-:W-:-:S06]  /*12760*/  FADD.FTZ R26, R57, R26 ;  /* 0x0000001a391a7221 */ /* 0x000fcc0000010000 */
[----:B------:R-:W3:Y:S01]  /*12770*/  MUFU.EX2 R52, R52 ;  /* 0x0000003400347308 */ /* 0x000ee20000000800 */
[----:B0-----:R-:W-:Y:S01]  /*12780*/  FADD.FTZ R24, R25, R24 ;  /* 0x0000001819187221 */ /* 0x001fe20000010000 */
[----:B------:R-:W-:-:S06]  /*12790*/  FADD.FTZ R26, R58, R26 ;  /* 0x0000001a3a1a7221 */ /* 0x000fcc0000010000 */
[----:B------:R-:W0:Y:S01]  /*127a0*/  MUFU.EX2 R21, R63 ;  /* 0x0000003f00157308 */ /* 0x000e220000000800 */
[----:B-1----:R-:W-:Y:S01]  /*127b0*/  FADD.FTZ R24, R15, R24 ;  /* 0x000000180f187221 */ /* 0x002fe20000010000 */
[----:B------:R-:W-:-:S06]  /*127c0*/  FADD.FTZ R33, R61, R26 ;  /* 0x0000001a3d217221 */ /* 0x000fcc0000010000 */
[----:B------:R-:W1:Y:S01]  /*127d0*/  MUFU.EX2 R16, R64 ;  /* 0x0000004000107308 */ /* 0x000e620000000800 */
[----:B------:R-:W-:Y:S01]  /*127e0*/  FADD.FTZ R27, R49, R24 ;  /* 0x00000018311b7221 */ /* 0x000fe20000010000 */
[----:B------:R-:W-:-:S03]  /*127f0*/  FADD.FTZ R32, R62, R33 ;  /* 0x000000213e207221 */ /* 0x000fc60000010000 */
[----:B---3--:R-:W-:Y:S01]  /*12800*/  FADD.FTZ R26, R52, R27 ;  /* 0x0000001b341a7221 */ /* 0x008fe20000010000 */
[----:B--2---:R-:W-:Y:S02]  /*12810*/  FADD.FTZ R29, R65, R32 ;  /* 0x00000020411d7221 */ /* 0x004fe40000010000 */
[----:B------:R-:W2:Y:S01]  /*12820*/  MUFU.EX2 R18, R72 ;  /* 0x0000004800127308 */ /* 0x000ea20000000800 */
[----:B0-----:R-:W-:Y:S01]  /*12830*/  FADD.FTZ R27, R21, R26 ;  /* 0x0000001a151b7221 */ /* 0x001fe20000010000 */
[----:B------:R-:W-:Y:S01]  /*12840*/  FADD.FTZ R30, R66, R29 ;  /* 0x0000001d421e7221 */ /* 0x000fe20000010000 */
[----:B------:R-:W-:-:S03]  /*12850*/  F2FP.F16.F32.PACK_AB R47, R3, R41 ;  /* 0x00000029032f723e */ /* 0x000fc600000000ff */
[----:B------:R-:W-:Y:S02]  /*12860*/  FADD.FTZ R29, R69, R30 ;  /* 0x0000001e451d7221 */ /* 0x000fe40000010000 */
[----:B------:R-:W0:Y:S01]  /*12870*/  MUFU.EX2 R75, R75 ;  /* 0x0000004b004b7308 */ /* 0x000e220000000800 */
[----:B-1----:R-:W-:Y:S01]  /*12880*/  FADD.FTZ R28, R16, R27 ;  /* 0x0000001b101c7221 */ /* 0x002fe20000010000 */
[----:B------:R-:W-:-:S03]  /*12890*/  FADD.FTZ R30, R70, R29 ;  /* 0x0000001d461e7221 */ /* 0x000fc60000010000 */
[----:B------:R-:W-:Y:S01]  /*128a0*/  FADD.FTZ R3, R67, R28 ;  /* 0x0000001c43037221 */ /* 0x000fe20000010000 */
[----:B------:R-:W-:Y:S01]  /*128b0*/  F2FP.F16.F32.PACK_AB R25, R15, R25 ;  /* 0x000000190f19723e */ /* 0x000fe200000000ff */
[----:B------:R-:W-:Y:S02]  /*128c0*/  FADD.FTZ R15, R73, R30 ;  /* 0x0000001e490f7221 */ /* 0x000fe40000010000 */
[----:B------:R-:W-:Y:S02]  /*128d0*/  FADD.FTZ R28, R68, R3 ;  /* 0x00000003441c7221 */ /* 0x000fe40000010000 */
[C---:B------:R-:W-:Y:S02]  /*128e0*/  FADD.FTZ R30, R74.reuse, R15 ;  /* 0x0000000f4a1e7221 */ /* 0x040fe40000010000 */
[----:B------:R-:W-:Y:S01]  /*128f0*/  FADD.FTZ R3, R71, R28 ;  /* 0x0000001c47037221 */ /* 0x000fe20000010000 */
[----:B------:R-:W-:Y:S02]  /*12900*/  F2FP.F16.F32.PACK_AB R74, R74, R73 ;  /* 0x000000494a4a723e */ /* 0x000fe400000000ff */
[C---:B--2---:R-:W-:Y:S01]  /*12910*/  F2FP.F16.F32.PACK_AB R73, R18.reuse, R71 ;  /* 0x000000471249723e */ /* 0x044fe200000000ff */
[----:B------:R-:W-:-:S02]  /*12920*/  FADD.FTZ R28, R18, R3 ;  /* 0x00000003121c7221 */ /* 0x000fc40000010000 */
[----:B------:R-:W2:Y:S01]  /*12930*/  LDL R18, [R1+0x4] ;  /* 0x0000040001127983 */ /* 0x000ea20000100800 */
[----:B------:R-:W1:Y:S08]  /*12940*/  MUFU.EX2 R76, R76 ;  /* 0x0000004c004c7308 */ /* 0x000e700000000800 */
[----:B------:R-:W-:Y:S08]  /*12950*/  MUFU.EX2 R80, R80 ;  /* 0x0000005000507308 */ /* 0x000ff00000000800 */
[----:B------:R-:W3:Y:S08]  /*12960*/  MUFU.EX2 R79, R79 ;  /* 0x0000004f004f7308 */ /* 0x000ef00000000800 */
[----:B------:R-:W-:Y:S08]  /*12970*/  MUFU.EX2 R81, R81 ;  /* 0x0000005100517308 */ /* 0x000ff00000000800 */
[----:B------:R-:W5:Y:S01]  /*12980*/  MUFU.EX2 R29, R4 ;  /* 0x00000004001d7308 */ /* 0x000f620000000800 */
[----:B------:R-:W-:-:S02]  /*12990*/  F2FP.F16.F32.PACK_AB R44, R44, R43 ;  /* 0x0000002b2c2c723e */ /* 0x000fc400000000ff */
[----:B------:R-:W-:Y:S02]  /*129a0*/  F2FP.F16.F32.PACK_AB R45, R35, R45 ;  /* 0x0000002d232d723e */ /* 0x000fe400000000ff */
[----:B------:R-:W-:Y:S02]  /*129b0*/  F2FP.F16.F32.PACK_AB R24, R54, R53 ;  /* 0x000000353618723e */ /* 0x000fe400000000ff */
[----:B------:R-:W-:Y:S02]  /*129c0*/  F2FP.F16.F32.PACK_AB R26, R58, R57 ;  /* 0x000000393a1a723e */ /* 0x000fe400000000ff */
[----:B------:R-:W-:Y:S01]  /*129d0*/  F2FP.F16.F32.PACK_AB R27, R52, R49 ;  /* 0x00000031341b723e */ /* 0x000fe200000000ff */
[----:B------:R-:W-:Y:S01]  /*129e0*/  STSM.16.M88.4 [R141], R36 ;  /* 0x000000248d007844 */ /* 0x000fe20000000200 */
[----:B------:R-:W-:Y:S01]  /*129f0*/  F2FP.F16.F32.PACK_AB R66, R66, R65 ;  /* 0x000000414242723e */ /* 0x000fe200000000ff */
[----:B0-----:R-:W-:Y:S01]  /*12a00*/  FADD.FTZ R3, R75, R28 ;  /* 0x0000001c4b037221 */ /* 0x001fe20000010000 */
[----:B------:R-:W-:Y:S01]  /*12a10*/  F2FP.F16.F32.PACK_AB R64, R62, R61 ;  /* 0x0000003d3e40723e */ /* 0x000fe200000000ff */
[----:B------:R-:W-:Y:S01]  /*12a20*/  STSM.16.M88.4 [R140], R44 ;  /* 0x0000002c8c007844 */ /* 0x000fe20000000200 */
[----:B------:R-:W-:-:S02]  /*12a30*/  F2FP.F16.F32.PACK_AB R65, R16, R21 ;  /* 0x000000151041723e */ /* 0x000fc400000000ff */
[----:B------:R-:W-:Y:S01]  /*12a40*/  F2FP.F16.F32.PACK_AB R67, R68, R67 ;  /* 0x000000434443723e */ /* 0x000fe200000000ff */
[----:B------:R0:W-:Y:S01]  /*12a50*/  STSM.16.M88.4 [R139+0x27800], R24 ;  /* 0x027800188b007844 */ /* 0x0001e20000000200 */
[----:B------:R-:W-:Y:S02]  /*12a60*/  F2FP.F16.F32.PACK_AB R72, R70, R69 ;  /* 0x000000454648723e */ /* 0x000fe400000000ff */
[----:B-1----:R-:W-:Y:S02]  /*12a70*/  F2FP.F16.F32.PACK_AB R75, R76, R75 ;  /* 0x0000004b4c4b723e */ /* 0x002fe400000000ff */
[----:B0-----:R-:W-:Y:S02]  /*12a80*/  F2FP.F16.F32.PACK_AB R24, R78, R77 ;  /* 0x0000004d4e18723e */ /* 0x001fe400000000ff */
[----:B---3--:R-:W-:Y:S02]  /*12a90*/  F2FP.F16.F32.PACK_AB R25, R79, R80 ;  /* 0x000000504f19723e */ /* 0x008fe400000000ff */
[----:B------:R-:W-:-:S02]  /*12aa0*/  F2FP.F16.F32.PACK_AB R26, R11, R84 ;  /* 0x000000540b1a723e */ /* 0x000fc400000000ff */
[----:B-----5:R-:W-:Y:S01]  /*12ab0*/  F2FP.F16.F32.PACK_AB R27, R29, R81 ;  /* 0x000000511d1b723e */ /* 0x020fe200000000ff */
[----:B------:R-:W-:Y:S01]  /*12ac0*/  FADD.FTZ R3, R76, R3 ;  /* 0x000000034c037221 */ /* 0x000fe20000010000 */
[----:B------:R-:W-:-:S03]  /*12ad0*/  FADD.FTZ R15, R77, R30 ;  /* 0x0000001e4d0f7221 */ /* 0x000fc60000010000 */
[----:B------:R-:W-:Y:S01]  /*12ae0*/  FADD.FTZ R16, R80, R3 ;  /* 0x0000000350107221 */ /* 0x000fe20000010000 */
[----:B------:R-:W-:-:S03]  /*12af0*/  FADD.FTZ R15, R78, R15 ;  /* 0x0000000f4e0f7221 */ /* 0x000fc60000010000 */
[----:B------:R-:W-:Y:S01]  /*12b00*/  FADD.FTZ R16, R79, R16 ;  /* 0x000000104f107221 */ /* 0x000fe20000010000 */
[----:B------:R-:W-:-:S03]  /*12b10*/  FADD.FTZ R4, R84, R15 ;  /* 0x0000000f54047221 */ /* 0x000fc60000010000 */
[----:B------:R-:W-:Y:S01]  /*12b20*/  FADD.FTZ R16, R81, R16 ;  /* 0x0000001051107221 */ /* 0x000fe20000010000 */
[-C--:B------:R-:W-:Y:S01]  /*12b30*/  FMUL.FTZ R88, R88, R12.reuse ;  /* 0x0000000c58587220 */ /* 0x080fe20000410000 */
[-C--:B------:R-:W-:Y:S01]  /*12b40*/  FMUL.FTZ R89, R89, R12.reuse ;  /* 0x0000000c59597220 */ /* 0x080fe20000410000 */
[-C--:B------:R-:W-:Y:S01]  /*12b50*/  FMUL.FTZ R92, R92, R12.reuse ;  /* 0x0000000c5c5c7220 */ /* 0x080fe20000410000 */
[----:B------:R-:W-:Y:S01]  /*12b60*/  FADD.FTZ R3, R29, R16 ;  /* 0x000000101d037221 */ /* 0x000fe20000010000 */
        /* <DEDUP_REMOVED lines=45> */
[----:B------:R-:W-:Y:S01]  /*12e40*/  FADD.FTZ R4, R11, R4 ;  /* 0x000000040b047221 */ /* 0x000fe20000010000 */
[----:B------:R-:W-:-:S02]  /*12e50*/  IMAD.MOV.U32 R16, RZ, RZ, R20 ;  /* 0x000000ffff107224 */ /* 0x000fc400078e0014 */
[----:B------:R-:W-:Y:S02]  /*12e60*/  IMAD.MOV.U32 R12, RZ, RZ, R10 ;  /* 0x000000ffff0c7224 */ /* 0x000fe400078e000a */
[----:B------:R-:W-:Y:S01]  /*12e70*/  IMAD.MOV.U32 R13, RZ, RZ, R14 ;  /* 0x000000ffff0d7224 */ /* 0x000fe200078e000e */
[----:B----4-:R0:W-:Y:S04]  /*12e80*/  STSM.16.M88.4 [R34], R64 ;  /* 0x0000004022007844 */ /* 0x0101e80000000200 */
[----:B------:R0:W-:Y:S04]  /*12e90*/  STSM.16.M88.4 [R141+0x6000], R72 ;  /* 0x006000488d007844 */ /* 0x0001e80000000200 */
[----:B------:R0:W-:Y:S01]  /*12ea0*/  STSM.16.M88.4 [R140+0x6000], R24 ;  /* 0x006000188c007844 */ /* 0x0001e20000000200 */
[----:B------:R1:W-:Y:S06]  /*12eb0*/  MEMBAR.ALL.CTA ;  /* 0x0000000000007992 */ /* 0x0003ec0000008000 */
[----:B-1----:R-:W1:Y:S01]  /*12ec0*/  FENCE.VIEW.ASYNC.S ;  /* 0x00000000000073c6 */ /* 0x002e620000000000 */
[C---:B--2---:R-:W-:Y:S01]  /*12ed0*/  ISETP.GT.AND P3, PT, R0.reuse, R18, PT ;  /* 0x000000120000720c */ /* 0x044fe20003f64270 */
[----:B------:R-:W-:-:S02]  /*12ee0*/  VIADD R0, R0, 0xffffffff ;  /* 0xffffffff00007836 */ /* 0x000fc40000000000 */
[----:B------:R-:W-:Y:S01]  /*12ef0*/  IMAD.MOV.U32 R18, RZ, RZ, R5 ;  /* 0x000000ffff127224 */ /* 0x000fe200078e0005 */
[----:B-1----:R-:W-:-:S09]  /*12f00*/  NOP ;  /* 0x0000000000007918 */ /* 0x002fd20000000000 */
[----:B0-----:R-:W-:Y:S05]  /*12f10*/  @P3 BRA `(.L_x_1522) ;  /* 0xffffffc400303947 */ /* 0x001fea000383ffff */
[----:B------:R-:W-:Y:S02]  /*12f20*/  IMAD.MOV.U32 R13, RZ, RZ, R14 ;  /* 0x000000ffff0d7224 */ /* 0x000fe400078e000e */
[----:B------:R-:W-:Y:S02]  /*12f30*/  IMAD.MOV.U32 R12, RZ, RZ, R10 ;  /* 0x000000ffff0c7224 */ /* 0x000fe400078e000a */
[----:B------:R-:W-:Y:S02]  /*12f40*/  IMAD.MOV.U32 R16, RZ, RZ, R20 ;  /* 0x000000ffff107224 */ /* 0x000fe400078e0014 */
[----:B------:R-:W-:-:S07]  /*12f50*/  IMAD.MOV.U32 R18, RZ, RZ, R5 ;  /* 0x000000ffff127224 */ /* 0x000fce00078e0005 */
.L_x_1504:
[----:B------:R-:W2:Y:S01]  /*12f60*/  LDL R14, [R1+0x18] ;  /* 0x00001800010e7983 */ /* 0x000ea20000100800 */
[----:B------:R-:W0:Y:S01]  /*12f70*/  LDC R5, c[0x0][0x448] ;  /* 0x00011200ff057b82 */ /* 0x000e220000000800 */
[----:B------:R-:W-:-:S07]  /*12f80*/  ULDC UR8, c[0x0][0x9dc] ;  /* 0x0002770000087ab9 */ /* 0x000fce0000000800 */
[----:B------:R-:W1:Y:S01]  /*12f90*/  LDC R20, c[0x0][0x9e4] ;  /* 0x00027900ff147b82 */ /* 0x000e620000000800 */
[----:B0-----:R-:W-:Y:S02]  /*12fa0*/  ISETP.NE.AND P5, PT, R5, 0x1, PT ;  /* 0x000000010500780c */ /* 0x001fe40003fa5270 */
[----:B-1----:R-:W-:-:S11]  /*12fb0*/  ISETP.GE.AND P4, PT, R20, 0x1, PT ;  /* 0x000000011400780c */ /* 0x002fd60003f86270 */
[----:B------:R-:W0:Y:S08]  /*12fc0*/  @P5 LDC R10, c[0x0][0x44c] ;  /* 0x00011300ff0a5b82 */ /* 0x000e300000000800 */
[----:B------:R-:W1:Y:S01]  /*12fd0*/  @P5 LDC R11, c[0x0][0x450] ;  /* 0x00011400ff0b5b82 */ /* 0x000e620000000800 */
[----:B--2---:R-:W-:Y:S01]  /*12fe0*/  VIADD R5, R14, 0xbf ;  /* 0x000000bf0e057836 */ /* 0x004fe20000000000 */
[----:B------:R-:W-:-:S03]  /*12ff0*/  IADD3 R14, R137, 0x1, -R136 ;  /* 0x00000001890e7810 */ /* 0x000fc60007ffe888 */
        /* <DEDUP_REMOVED lines=15> */
.L_x_1525:
[----:B------:R-:W-:-:S13]  /*130f0*/  ISETP.NE.AND P2, PT, R20, 0x1, PT ;  /* 0x000000011400780c */ /* 0x000fda0003f45270 */
[----:B------:R-:W0:Y:S02]  /*13100*/  @P2 LDC.64 R10, c[0x0][0x9e8] ;  /* 0x00027a00ff0a2b82 */ /* 0x000e240000000a00 */
[----:B0-----:R-:W-:-:S05]  /*13110*/  @P2 IMAD.HI.U32 R10, R5, R10, RZ ;  /* 0x0000000a050a2227 */ /* 0x001fca00078e00ff */
[----:B------:R-:W-:-:S07]  /*13120*/  @P2 SHF.R.U32.HI R5, RZ, R11, R10 ;  /* 0x0000000bff052219 */ /* 0x000fce000001160a */
.L_x_1526:
[----:B------:R-:W-:Y:S05]  /*13130*/  BSYNC B0 ;  /* 0x0000000000007941 */ /* 0x000fea0003800000 */
.L_x_1524:
[----:B------:R-:W-:-:S05]  /*13140*/  IMAD R5, R5, R20, RZ ;  /* 0x0000001405057224 */ /* 0x000fca00078e02ff */
[----:B------:R-:W-:-:S07]  /*13150*/  VIMNMX R14, R14, R5, !PT ;  /* 0x000000050e0e7248 */ /* 0x000fce0007fe0100 */
.L_x_1523:
[----:B------:R-:W2:Y:S01]  /*13160*/  LDL R10, [R1+0x44] ;  /* 0x00004400010a7983 */ /* 0x000ea20000100800 */
[----:B------:R-:W-:-:S05]  /*13170*/  VIADD R14, R14, 0x7f ;  /* 0x0000007f0e0e7836 */ /* 0x000fca0000000000 */
[----:B------:R-:W-:-:S04]  /*13180*/  SHF.R.S32.HI R5, RZ, 0x1f, R14 ;  /* 0x0000001fff057819 */ /* 0x000fc8000001140e */
[----:B------:R-:W-:-:S04]  /*13190*/  LEA.HI R5, R5, R14, RZ, 0x7 ;  /* 0x0000000e05057211 */ /* 0x000fc800078f38ff */
[----:B------:R-:W-:-:S04]  /*131a0*/  SHF.R.S32.HI R5, RZ, 0x7, R5 ;  /* 0x00000007ff057819 */ /* 0x000fc80000011405 */
[----:B--2---:R-:W-:-:S04]  /*131b0*/  VIMNMX R154, R10, R5, !PT ;  /* 0x000000050a9a7248 */ /* 0x004fc80007fe0100 */
[----:B------:R-:W-:-:S13]  /*131c0*/  ISETP.GE.AND P2, PT, R0, R154, PT ;  /* 0x0000009a0000720c */ /* 0x000fda0003f46270 */
[----:B------:R-:W-:Y:S05]  /*131d0*/  @!P2 BRA `(.L_x_1527) ;  /* 0x0000002800eca947 */ /* 0x000fea0003800000 */
[----:B------:R-:W-:Y:S02]  /*131e0*/  IMAD.MOV.U32 R5, RZ, RZ, R13 ;  /* 0x000000ffff057224 */ /* 0x000fe400078e000d */
[----:B------:R-:W-:Y:S02]  /*131f0*/  IMAD.MOV.U32 R11, RZ, RZ, R12 ;  /* 0x000000ffff0b7224 */ /* 0x000fe400078e000c */
[----:B------:R-:W-:Y:S02]  /*13200*/  IMAD.MOV.U32 R14, RZ, RZ, R18 ;  /* 0x000000ffff0e7224 */ /* 0x000fe400078e0012 */
[----:B------:R-:W-:-:S07]  /*13210*/  IMAD.MOV.U32 R10, RZ, RZ, R16 ;  /* 0x000000ffff0a7224 */ /* 0x000fce00078e0010 */
.L_x_1537:
[----:B------:R-:W-:Y:S01]  /*13220*/  VIADD R16, R10, 0x1 ;  /* 0x000000010a107836 */ /* 0x000fe20000000000 */
[----:B------:R-:W-:Y:S05]  /*13230*/  YIELD ;  /* 0x0000000000007946 */ /* 0x000fea0003800000 */
[----:B------:R-:W-:-:S04]  /*13240*/  ISETP.NE.AND P2, PT, R16, 0x2, PT ;  /* 0x000000021000780c */ /* 0x000fc80003f45270 */
[----:B------:R-:W-:Y:S02]  /*13250*/  SEL R13, RZ, 0x1, P2 ;  /* 0x00000001ff0d7807 */ /* 0x000fe40001000000 */
[----:B------:R-:W-:Y:S02]  /*13260*/  SEL R16, R16, RZ, P2 ;  /* 0x000000ff10107207 */ /* 0x000fe40001000000 */
[----:B------:R-:W-:Y:S02]  /*13270*/  ISETP.NE.AND P2, PT, R155, RZ, PT ;  /* 0x000000ff9b00720c */ /* 0x000fe40003f45270 */
[----:B------:R-:W-:-:S11]  /*13280*/  LOP3.LUT R18, R14, R13, RZ, 0x3c, !PT ;  /* 0x0000000d0e127212 */ /* 0x000fd600078e3cff */
[----:B------:R-:W-:Y:S05]  /*13290*/  @P2 BRA `(.L_x_1528) ;  /* 0x0000000000302947 */ /* 0x000fea0003800000 */
[----:B------:R-:W-:Y:S05]  /*132a0*/  @!P0 BRA `(.L_x_1529) ;  /* 0x0000000000048947 */ /* 0x000fea0003800000 */
[----:B------:R-:W-:Y:S01]  /*132b0*/  BPT.TRAP 0x1 ;  /* 0x000000040000795c */ /* 0x000fe20000300000 */
.L_x_1529:
[----:B------:R-:W-:Y:S01]  /*132c0*/  IMAD R12, R16, 0x8, R2 ;  /* 0x00000008100c7824 */ /* 0x000fe200078e0202 */
[----:B------:R-:W-:-:S04]  /*132d0*/  SHF.L.U32 R13, R18, 0x1f, RZ ;  /* 0x0000001f120d7819 */ /* 0x000fc800000006ff */
[----:B------:R0:W1:Y:S01]  /*132e0*/  SYNCS.PHASECHK.TRANS64.TRYWAIT P3, [R12+URZ+0x2d830], R13 ;  /* 0x02d8300d0c0075a7 */ /* 0x000062000806017f */
[----:B------:R-:W-:Y:S05]  /*132f0*/  @!P0 BRA `(.L_x_1530) ;  /* 0x0000000000048947 */ /* 0x000fea0003800000 */
[----:B------:R-:W-:Y:S01]  /*13300*/  BPT.TRAP 0x1 ;  /* 0x000000040000795c */ /* 0x000fe20000300000 */
.L_x_1530:
[----:B------:R-:W-:Y:S04]  /*13310*/  BSSY B0, `(.L_x_1528) ;  /* 0x0000004000007945 */ /* 0x000fe80003800000 */
[----:B-1----:R-:W-:Y:S05]  /*13320*/  @P3 BRA `(.L_x_1531) ;  /* 0x0000000000083947 */ /* 0x002fea0003800000 */
[----:B------:R-:W1:Y:S02]  /*13330*/  SYNCS.PHASECHK.TRANS64.TRYWAIT P3, [R12+URZ+0x2d830], R13 ;  /* 0x02d8300d0c0075a7 */ /* 0x000e64000806017f */
[----:B-1----:R-:W-:Y:S05]  /*13340*/  @!P3 BRA `(.L_x_1532) ;  /* 0x000001180034b947 */ /* 0x002fea0003800000 */
.L_x_1531:
[----:B------:R-:W-:Y:S05]  /*13350*/  BSYNC B0 ;  /* 0x0000000000007941 */ /* 0x000fea0003800000 */
.L_x_1528:
        /* <DEDUP_REMOVED lines=60> */
.L_x_1534:
[----:B------:R-:W-:Y:S01]  /*13720*/  SHF.L.U32 R12, R14, 0x1f, RZ ;  /* 0x0000001f0e0c7819 */ /* 0x000fe200000006ff */
[----:B------:R-:W-:-:S04]  /*13730*/  IMAD R13, R10, 0x8, R2 ;  /* 0x000000080a0d7824 */ /* 0x000fc800078e0202 */
[----:B------:R0:W1:Y:S01]  /*13740*/  SYNCS.PHASECHK.TRANS64.TRYWAIT P2, [R13+URZ+0x2d850], R12 ;  /* 0x02d8500c0d0075a7 */ /* 0x000062000804017f */
[----:B------:R-:W-:Y:S05]  /*13750*/  @!P0 BRA `(.L_x_1535) ;  /* 0x0000000000048947 */ /* 0x000fea0003800000 */
[----:B------:R-:W-:Y:S01]  /*13760*/  BPT.TRAP 0x1 ;  /* 0x000000040000795c */ /* 0x000fe20000300000 */
.L_x_1535:
[----:B-1----:R-:W-:Y:S05]  /*13770*/  @P2 BRA `(.L_x_1533) ;  /* 0x0000000000082947 */ /* 0x002fea0003800000 */
[----:B------:R-:W1:Y:S02]  /*13780*/  SYNCS.PHASECHK.TRANS64.TRYWAIT P2, [R13+URZ+0x2d850], R12 ;  /* 0x02d8500c0d0075a7 */ /* 0x000e64000804017f */
[----:B-1----:R-:W-:Y:S05]  /*13790*/  @!P2 BRA `(.L_x_1536) ;  /* 0x000001140034a947 */ /* 0x002fea0003800000 */
.L_x_1533:
[----:B01----:R-:W-:Y:S01]  /*137a0*/  VIADD R12, R2, 0x400 ;  /* 0x00000400020c7836 */ /* 0x003fe20000000000 */
[----:B------:R-:W-:Y:S05]  /*137b0*/  WARPSYNC.ALL ;  /* 0x0000000000007948 */ /* 0x000fea0003800000 */
[----:B------:R-:W-:-:S04]  /*137c0*/  SHF.R.U32.HI R12, RZ, 0x4, R12 ;  /* 0x00000004ff0c7819 */ /* 0x000fc8000001160c */
[----:B------:R-:W-:-:S04]  /*137d0*/  LOP3.LUT R12, R12, 0x3fff, RZ, 0xc0, !PT ;  /* 0x00003fff0c0c7812 */ /* 0x000fc800078ec0ff */
[----:B------:R-:W-:-:S05]  /*137e0*/  LOP3.LUT R12, R12, 0x2000000, RZ, 0xfc, !PT ;  /* 0x020000000c0c7812 */ /* 0x000fca00078efcff */
[----:B------:R-:W-:Y:S02]  /*137f0*/  IMAD R12, R10, 0x600, R12 ;  /* 0x000006000a0c7824 */ /* 0x000fe400078e020c */
[----:B------:R-:W-:Y:S01]  /*13800*/  FMUL.FTZ R20, R29, UR49 ;  /* 0x000000311d147c20 */ /* 0x000fe20008410000 */
[----:B------:R-:W-:Y:S02]  /*13810*/  IMAD.MOV.U32 R13, RZ, RZ, -0x7fffffe0 ;  /* 0x80000020ff0d7424 */ /* 0x000fe400078e00ff */
[----:B------:R-:W-:Y:S01]  /*13820*/  FMUL.FTZ R21, R32, UR49 ;  /* 0x0000003120157c20 */ /* 0x000fe20008410000 */
[C---:B------:R-:W-:Y:S01]  /*13830*/  VIADD R14, R12.reuse, 0x40 ;  /* 0x000000400c0e7836 */ /* 0x040fe20000000000 */
[----:B------:R-:W-:Y:S01]  /*13840*/  R2UR UR10, R12 ;  /* 0x000000000c0a72ca */ /* 0x000fe200000e0000 */
[----:B------:R-:W-:Y:S01]  /*13850*/  IMAD.MOV.U32 R15, RZ, RZ, -0x7fffffe0 ;  /* 0x80000020ff0f7424 */ /* 0x000fe200078e00ff */
[C---:B------:R-:W-:Y:S01]  /*13860*/  R2UR UR11, R13.reuse ;  /* 0x000000000d0b72ca */ /* 0x040fe200000e0000 */
[----:B------:R-:W-:Y:S01]  /*13870*/  MUFU.TANH R20, R20 ;  /* 0x0000001400147308 */ /* 0x000fe20000002400 */
[----:B------:R-:W-:Y:S01]  /*13880*/  R2UR UR14, R14 ;  /* 0x000000000e0e72ca */ /* 0x000fe200000e0000 */
[----:B------:R-:W-:Y:S01]  /*13890*/  VIADD R14, R12, 0x80 ;  /* 0x000000800c0e7836 */ /* 0x000fe20000000000 */
[----:B------:R-:W-:Y:S01]  /*138a0*/  R2UR UR47, R13 ;  /* 0x000000000d2f72ca */ /* 0x000fe200000e0000 */
[----:B------:R-:W-:Y:S01]  /*138b0*/  FMUL.FTZ R13, R24, UR49 ;  /* 0x00000031180d7c20 */ /* 0x000fe20008410000 */
[----:B------:R-:W-:Y:S01]  /*138c0*/  R2UR UR15, R15 ;  /* 0x000000000f0f72ca */ /* 0x000fe200000e0000 */
[----:B------:R-:W-:Y:S01]  /*138d0*/  FMUL.FTZ R24, R33, UR49 ;  /* 0x0000003121187c20 */ /* 0x000fe20008410000 */
[----:B------:R-:W-:Y:S01]  /*138e0*/  R2UR UR18, R14 ;  /* 0x000000000e1272ca */ /* 0x000fe200000e0000 */
[----:B------:R-:W-:Y:S01]  /*138f0*/  VIADD R14, R12, 0xc0 ;  /* 0x000000c00c0e7836 */ /* 0x000fe20000000000 */
[C---:B------:R-:W-:Y:S01]  /*13900*/  R2UR UR19, R15.reuse ;  /* 0x000000000f1372ca */ /* 0x040fe200000e0000 */
[----:B------:R-:W0:Y:S01]  /*13910*/  MUFU.TANH R13, R13 ;  /* 0x0000000d000d7308 */ /* 0x000e220000002400 */
[C---:B------:R-:W-:Y:S01]  /*13920*/  R2UR UR23, R15.reuse ;  /* 0x000000000f1772ca */ /* 0x040fe200000e0000 */
[----:B------:R-:W-:Y:S01]  /*13930*/  FMUL.FTZ R29, R40, UR49 ;  /* 0x00000031281d7c20 */ /* 0x000fe20008410000 */
[----:B------:R-:W-:Y:S01]  /*13940*/  R2UR UR22, R14 ;  /* 0x000000000e1672ca */ /* 0x000fe200000e0000 */
[----:B------:R-:W-:Y:S01]  /*13950*/  VIADD R14, R12, 0x100 ;  /* 0x000001000c0e7836 */ /* 0x000fe20000000000 */
[----:B------:R-:W-:Y:S01]  /*13960*/  R2UR UR27, R15 ;  /* 0x000000000f1b72ca */ /* 0x000fe200000e0000 */
[----:B------:R-:W-:Y:S01]  /*13970*/  FMUL.FTZ R32, R41, UR49 ;  /* 0x0000003129207c20 */ /* 0x000fe20008410000 */
[C---:B------:R-:W-:Y:S01]  /*13980*/  R2UR UR31, R15.reuse ;  /* 0x000000000f1f72ca */ /* 0x040fe200000e0000 */
[----:B------:R-:W-:Y:S01]  /*13990*/  MUFU.TANH R21, R21 ;  /* 0x0000001500157308 */ /* 0x000fe20000002400 */
[----:B------:R-:W-:Y:S01]  /*139a0*/  R2UR UR26, R14 ;  /* 0x000000000e1a72ca */ /* 0x000fe200000e0000 */
[----:B------:R-:W-:Y:S01]  /*139b0*/  VIADD R14, R12, 0x140 ;  /* 0x000001400c0e7836 */ /* 0x000fe20000000000 */
[----:B------:R-:W-:Y:S01]  /*139c0*/  R2UR UR35, R15 ;  /* 0x000000000f2372ca */ /* 0x000fe200000e0000 */
[----:B------:R-:W-:Y:S01]  /*139d0*/  FMUL.FTZ R15, R28, UR49 ;  /* 0x000000311c0f7c20 */ /* 0x000fe20008410000 */
[----:B------:R-:W-:Y:S01]  /*139e0*/  FMUL.FTZ R28, R37, UR49 ;  /* 0x00000031251c7c20 */ /* 0x000fe20008410000 */
[----:B------:R-:W-:Y:S01]  /*139f0*/  FMUL.FTZ R33, R44, UR49 ;  /* 0x000000312c217c20 */ /* 0x000fe20008410000 */
[----:B------:R-:W-:Y:S01]  /*13a00*/  R2UR UR30, R14 ;  /* 0x000000000e1e72ca */ /* 0x000fe200000e0000 */
[C---:B------:R-:W-:Y:S01]  /*13a10*/  VIADD R14, R12.reuse, 0x180 ;  /* 0x000001800c0e7836 */ /* 0x040fe20000000000 */
[----:B------:R-:W-:Y:S01]  /*13a20*/  MUFU.TANH R24, R24 ;  /* 0x0000001800187308 */ /* 0x000fe20000002400 */
[----:B------:R-:W-:-:S02]  /*13a30*/  VIADD R12, R12, 0x1c0 ;  /* 0x000001c00c0c7836 */ /* 0x000fc40000000000 */
[----:B------:R-:W-:Y:S01]  /*13a40*/  FMUL.FTZ R37, R48, UR49 ;  /* 0x0000003130257c20 */ /* 0x000fe20008410000 */
[----:B------:R-:W-:Y:S01]  /*13a50*/  FMUL.FTZ R40, R49, UR49 ;  /* 0x0000003131287c20 */ /* 0x000fe20008410000 */
[----:B------:R-:W-:Y:S01]  /*13a60*/  R2UR UR34, R14 ;  /* 0x000000000e2272ca */ /* 0x000fe200000e0000 */
[----:B------:R-:W-:Y:S01]  /*13a70*/  FMUL.FTZ R14, R25, UR49 ;  /* 0x00000031190e7c20 */ /* 0x000fe20008410000 */
[----:B------:R-:W-:Y:S01]  /*13a80*/  R2UR UR46, R12 ;  /* 0x000000000c2e72ca */ /* 0x000fe200000e0000 */
[----:B------:R-:W-:Y:S01]  /*13a90*/  FMUL.FTZ R25, R36, UR49 ;  /* 0x0000003124197c20 */ /* 0x000fe20008410000 */
[----:B------:R-:W-:Y:S01]  /*13aa0*/  MUFU.TANH R15, R15 ;  /* 0x0000000f000f7308 */ /* 0x000fe20000002400 */
        /* <DEDUP_REMOVED lines=8> */
[----:B------:R-:W-:Y:S01]  /*13b30*/  FMUL.FTZ R52, R61, UR49 ;  /* 0x000000313d347c20 */ /* 0x000fe20008410000 */
[----:B------:R-:W-:Y:S01]  /*13b40*/  FMUL.FTZ R53, R64, UR49 ;  /* 0x0000003140357c20 */ /* 0x000fe20008410000 */
[----:B------:R-:W-:Y:S01]  /*13b50*/  FMUL.FTZ R56, R65, UR49 ;  /* 0x0000003141387c20 */ /* 0x000fe20008410000 */
[----:B------:R-:W-:Y:S01]  /*13b60*/  FMUL.FTZ R57, R68, UR49 ;  /* 0x0000003144397c20 */ /* 0x000fe20008410000 */
[----:B------:R-:W-:Y:S01]  /*13b70*/  FMUL.FTZ R60, R69, UR49 ;  /* 0x00000031453c7c20 */ /* 0x000fe20008410000 */
[----:B------:R-:W-:Y:S01]  /*13b80*/  FMUL.FTZ R61, R72, UR49 ;  /* 0x00000031483d7c20 */ /* 0x000fe20008410000 */
[----:B------:R-:W-:Y:S01]  /*13b90*/  FMUL.FTZ R64, R73, UR49 ;  /* 0x0000003149407c20 */ /* 0x000fe20008410000 */
[----:B------:R-:W1:Y:S01]  /*13ba0*/  MUFU.TANH R25, R25 ;  /* 0x0000001900197308 */ /* 0x000e620000002400 */
[----:B------:R-:W-:Y:S01]  /*13bb0*/  FMUL.FTZ R65, R76, UR49 ;  /* 0x000000314c417c20 */ /* 0x000fe20008410000 */
        /* <DEDUP_REMOVED lines=10> */
[----:B------:R-:W-:Y:S01]  /*13c60*/  UMOV UR41, UR6 ;  /* 0x0000000600297c82 */ /* 0x000fe20008000000 */
[----:B------:R-:W-:Y:S01]  /*13c70*/  FMNMX.FTZ R12, R15, R12, !PT ;  /* 0x0000000c0f0c7209 */ /* 0x000fe20007810000 */
[----:B------:R-:W-:Y:S01]  /*13c80*/  FMUL.FTZ R143, R31, UR49 ;  /* 0x000000311f8f7c20 */ /* 0x000fe20008410000 */
[----:B------:R-:W-:Y:S01]  /*13c90*/  FMUL.FTZ R84, R27, UR49 ;  /* 0x000000311b547c20 */ /* 0x000fe20008410000 */
[----:B------:R-:W0:Y:S01]  /*13ca0*/  MUFU.TANH R29, R29 ;  /* 0x0000001d001d7308 */ /* 0x000e220000002400 */
[----:B------:R-:W-:Y:S01]  /*13cb0*/  FMNMX.FTZ R12, R20, R12, !PT ;  /* 0x0000000c140c7209 */ /* 0x000fe20007810000 */
[----:B------:R-:W-:Y:S01]  /*13cc0*/  FMUL.FTZ R85, R30, UR49 ;  /* 0x000000311e557c20 */ /* 0x000fe20008410000 */
[----:B------:R-:W-:Y:S01]  /*13cd0*/  FMUL.FTZ R81, R35, UR49 ;  /* 0x0000003123517c20 */ /* 0x000fe20008410000 */
[----:B------:R-:W-:Y:S01]  /*13ce0*/  FMUL.FTZ R142, R38, UR49 ;  /* 0x00000031268e7c20 */ /* 0x000fe20008410000 */
[----:B------:R-:W-:Y:S01]  /*13cf0*/  FMNMX.FTZ R12, R21, R12, !PT ;  /* 0x0000000c150c7209 */ /* 0x000fe20007810000 */
[----:B------:R-:W-:Y:S01]  /*13d00*/  FMUL.FTZ R39, R39, UR49 ;  /* 0x0000003127277c20 */ /* 0x000fe20008410000 */
[----:B------:R-:W-:Y:S01]  /*13d10*/  FMUL.FTZ R38, R42, UR49 ;  /* 0x000000312a267c20 */ /* 0x000fe20008410000 */
[----:B------:R-:W3:Y:S01]  /*13d20*/  MUFU.TANH R32, R32 ;  /* 0x0000002000207308 */ /* 0x000ee20000002400 */
[----:B------:R-:W-:Y:S01]  /*13d30*/  FMNMX.FTZ R12, R24, R12, !PT ;  /* 0x0000000c180c7209 */ /* 0x000fe20007810000 */
[----:B------:R-:W-:Y:S01]  /*13d40*/  FMUL.FTZ R35, R43, UR49 ;  /* 0x000000312b237c20 */ /* 0x000fe20008410000 */
[----:B------:R-:W-:Y:S01]  /*13d50*/  FMUL.FTZ R42, R46, UR49 ;  /* 0x000000312e2a7c20 */ /* 0x000fe20008410000 */
[----:B------:R-:W-:Y:S01]  /*13d60*/  FMUL.FTZ R27, R47, UR49 ;  /* 0x000000312f1b7c20 */ /* 0x000fe20008410000 */
[----:B-1----:R-:W-:Y:S01]  /*13d70*/  FMNMX.FTZ R12, R25, R12, !PT ;  /* 0x0000000c190c7209 */ /* 0x002fe20007810000 */
[----:B------:R-:W-:Y:S01]  /*13d80*/  FMUL.FTZ R46, R51, UR49 ;  /* 0x00000031332e7c20 */ /* 0x000fe20008410000 */
[----:B------:R-:W-:Y:S01]  /*13d90*/  FMUL.FTZ R47, R54, UR49 ;  /* 0x00000031362f7c20 */ /* 0x000fe20008410000 */
[----:B------:R-:W1:Y:S01]  /*13da0*/  MUFU.TANH R33, R33 ;  /* 0x0000002100217308 */ /* 0x000e620000002400 */
[----:B--2---:R-:W-:Y:S01]  /*13db0*/  FMNMX.FTZ R12, R28, R12, !PT ;  /* 0x0000000c1c0c7209 */ /* 0x004fe20007810000 */
[----:B------:R-:W-:Y:S01]  /*13dc0*/  FMUL.FTZ R51, R58, UR49 ;  /* 0x000000313a337c20 */ /* 0x000fe20008410000 */
[----:B------:R-:W-:Y:S01]  /*13dd0*/  FMUL.FTZ R54, R59, UR49 ;  /* 0x000000313b367c20 */ /* 0x000fe20008410000 */
[----:B------:R-:W-:Y:S01]  /*13de0*/  FMUL.FTZ R58, R63, UR49 ;  /* 0x000000313f3a7c20 */ /* 0x000fe20008410000 */
[----:B0-----:R-:W-:Y:S01]  /*13df0*/  FMNMX.FTZ R12, R29, R12, !PT ;  /* 0x0000000c1d0c7209 */ /* 0x001fe20007810000 */
        /* <DEDUP_REMOVED lines=50> */
[----:B------:R-:W-:Y:S01]  /*14120*/  MUFU.TANH R144, R144 ;  /* 0x0000009000907308 */ /* 0x000fe20000002400 */
[----:B--2---:R-:W-:-:S07]  /*14130*/  FMNMX.FTZ R12, R73, R12, !PT ;  /* 0x0000000c490c7209 */ /* 0x004fce0007810000 */
[----:B------:R-:W-:Y:S01]  /*14140*/  MUFU.TANH R84, R84 ;  /* 0x0000005400547308 */ /* 0x000fe20000002400 */
[----:B-1----:R-:W-:-:S05]  /*14150*/  FMNMX.FTZ R12, R76, R12, !PT ;  /* 0x0000000c4c0c7209 */ /* 0x002fca0007810000 */
[----:B------:R-:W0:Y:S02]  /*14160*/  SHFL.BFLY PT, R26, R12, 0x2, 0x1f ;  /* 0x0c401f000c1a7f89 */ /* 0x000e2400000e0000 */
[----:B------:R-:W-:Y:S08]  /*14170*/  MUFU.TANH R85, R85 ;  /* 0x0000005500557308 */ /* 0x000ff00000002400 */
[----:B------:R-:W-:Y:S08]  /*14180*/  MUFU.TANH R143, R143 ;  /* 0x0000008f008f7308 */ /* 0x000ff00000002400 */
[----:B------:R-:W-:Y:S01]  /*14190*/  MUFU.TANH R80, R80 ;  /* 0x0000005000507308 */ /* 0x000fe20000002400 */
[----:B0-----:R-:W-:-:S07]  /*141a0*/  FMNMX.FTZ R12, R12, R26, !PT ;  /* 0x0000001a0c0c7209 */ /* 0x001fce0007810000 */
[----:B------:R-:W-:Y:S01]  /*141b0*/  MUFU.TANH R81, R81 ;  /* 0x0000005100517308 */ /* 0x000fe20000002400 */
[----:B------:R-:W0:Y:S07]  /*141c0*/  SHFL.BFLY PT, R26, R12, 0x1, 0x1f ;  /* 0x0c201f000c1a7f89 */ /* 0x000e2e00000e0000 */
[----:B------:R-:W-:Y:S08]  /*141d0*/  MUFU.TANH R142, R142 ;  /* 0x0000008e008e7308 */ /* 0x000ff00000002400 */
[----:B------:R-:W-:Y:S08]  /*141e0*/  MUFU.TANH R39, R39 ;  /* 0x0000002700277308 */ /* 0x000ff00000002400 */
[----:B------:R-:W-:Y:S01]  /*141f0*/  MUFU.TANH R38, R38 ;  /* 0x0000002600267308 */ /* 0x000fe20000002400 */
[----:B0-----:R-:W-:-:S05]  /*14200*/  FMNMX.FTZ R12, R12, R26, !PT ;  /* 0x0000001a0c0c7209 */ /* 0x001fca0007810000 */
[C---:B------:R-:W-:Y:S01]  /*14210*/  FADD.FTZ R34, -R12.reuse, R11 ;  /* 0x0000000b0c227221 */ /* 0x040fe20000010100 */
[----:B------:R-:W-:Y:S01]  /*14220*/  FMUL.FTZ R26, R12, UR41 ;  /* 0x000000290c1a7c20 */ /* 0x000fe20008410000 */
[----:B------:R0:W-:Y:S02]  /*14230*/  MUFU.TANH R11, R50 ;  /* 0x00000032000b7308 */ /* 0x0001e40000002400 */
[----:B------:R-:W-:Y:S01]  /*14240*/  FMUL.FTZ R34, R34, UR41 ;  /* 0x0000002922227c20 */ /* 0x000fe20008410000 */
[--C-:B------:R-:W-:Y:S01]  /*14250*/  FFMA.FTZ R13, R13, UR41, -R26.reuse ;  /* 0x000000290d0d7c23 */ /* 0x100fe2000801081a */
[--C-:B------:R-:W-:Y:S01]  /*14260*/  FFMA.FTZ R31, R14, UR41, -R26.reuse ;  /* 0x000000290e1f7c23 */ /* 0x100fe2000801081a */
[--C-:B------:R-:W-:Y:S01]  /*14270*/  FFMA.FTZ R14, R24, UR41, -R26.reuse ;  /* 0x00000029180e7c23 */ /* 0x100fe2000801081a */
[--C-:B------:R-:W-:Y:S01]  /*14280*/  FFMA.FTZ R30, R15, UR41, -R26.reuse ;  /* 0x000000290f1e7c23 */ /* 0x100fe2000801081a */
[--C-:B------:R-:W-:Y:S01]  /*14290*/  FFMA.FTZ R20, R20, UR41, -R26.reuse ;  /* 0x0000002914147c23 */ /* 0x100fe2000801081a */
[----:B------:R-:W-:Y:S01]  /*142a0*/  MUFU.EX2 R34, R34 ;  /* 0x0000002200227308 */ /* 0x000fe20000000800 */
[----:B0-----:R-:W-:Y:S01]  /*142b0*/  FMUL.FTZ R50, R55, UR49 ;  /* 0x0000003137327c20 */ /* 0x001fe20008410000 */
[----:B------:R-:W-:Y:S01]  /*142c0*/  FMUL.FTZ R55, R62, UR49 ;  /* 0x000000313e377c20 */ /* 0x000fe20008410000 */
[----:B------:R-:W-:Y:S01]  /*142d0*/  FMUL.FTZ R62, R67, UR49 ;  /* 0x00000031433e7c20 */ /* 0x000fe20008410000 */
[----:B------:R-:W-:Y:S01]  /*142e0*/  FMUL.FTZ R67, R74, UR49 ;  /* 0x000000314a437c20 */ /* 0x000fe20008410000 */
[----:B------:R-:W-:Y:S01]  /*142f0*/  FMUL.FTZ R74, R79, UR49 ;  /* 0x000000314f4a7c20 */ /* 0x000fe20008410000 */
[----:B------:R-:W-:Y:S01]  /*14300*/  FMUL.FTZ R79, R87, UR49 ;  /* 0x00000031574f7c20 */ /* 0x000fe20008410000 */
[--C-:B------:R-:W-:Y:S01]  /*14310*/  FFMA.FTZ R21, R21, UR41, -R26.reuse ;  /* 0x0000002915157c23 */ /* 0x100fe2000801081a */
[----:B------:R-:W2:Y:S01]  /*14320*/  LDL R87, [R1+0x3c] ;  /* 0x00003c0001577983 */ /* 0x000ea20000100800 */
        /* <DEDUP_REMOVED lines=8> */
[----:B------:R-:W1:Y:S01]  /*143b0*/  MUFU.EX2 R24, R31 ;  /* 0x0000001f00187308 */ /* 0x000e620000000800 */
[--C-:B------:R-:W-:Y:S01]  /*143c0*/  FFMA.FTZ R40, R40, UR41, -R26.reuse ;  /* 0x0000002928287c23 */ /* 0x100fe2000801081a */
[--C-:B------:R-:W-:Y:S01]  /*143d0*/  FFMA.FTZ R41, R41, UR41, -R26.reuse ;  /* 0x0000002929297c23 */ /* 0x100fe2000801081a */
[--C-:B------:R-:W-:Y:S01]  /*143e0*/  FFMA.FTZ R44, R44, UR41, -R26.reuse ;  /* 0x000000292c2c7c23 */ /* 0x100fe2000801081a */
[--C-:B------:R-:W-:Y:S01]  /*143f0*/  FFMA.FTZ R45, R45, UR41, -R26.reuse ;  /* 0x000000292d2d7c23 */ /* 0x100fe2000801081a */
[--C-:B------:R-:W-:Y:S01]  /*14400*/  FFMA.FTZ R48, R48, UR41, -R26.reuse ;  /* 0x0000002930307c23 */ /* 0x100fe2000801081a */
[--C-:B------:R-:W-:Y:S01]  /*14410*/  FFMA.FTZ R49, R49, UR41, -R26.reuse ;  /* 0x0000002931317c23 */ /* 0x100fe2000801081a */
[--C-:B------:R-:W-:Y:S01]  /*14420*/  FFMA.FTZ R52, R52, UR41, -R26.reuse ;  /* 0x0000002934347c23 */ /* 0x100fe2000801081a */
[----:B------:R-:W3:Y:S01]  /*14430*/  MUFU.TANH R35, R35 ;  /* 0x0000002300237308 */ /* 0x000ee20000002400 */
[----:B0-----:R-:W-:Y:S01]  /*14440*/  FFMA.FTZ R4, R34, R4, R13 ;  /* 0x0000000422047223 */ /* 0x001fe2000001000d */
[--C-:B------:R-:W-:Y:S01]  /*14450*/  FFMA.FTZ R53, R53, UR41, -R26.reuse ;  /* 0x0000002935357c23 */ /* 0x100fe2000801081a */
[--C-:B------:R-:W-:Y:S01]  /*14460*/  FFMA.FTZ R56, R56, UR41, -R26.reuse ;  /* 0x0000002938387c23 */ /* 0x100fe2000801081a */
[--C-:B------:R-:W-:Y:S01]  /*14470*/  FFMA.FTZ R57, R57, UR41, -R26.reuse ;  /* 0x0000002939397c23 */ /* 0x100fe2000801081a */
[--C-:B------:R-:W-:Y:S01]  /*14480*/  FFMA.FTZ R60, R60, UR41, -R26.reuse ;  /* 0x000000293c3c7c23 */ /* 0x100fe2000801081a */
[--C-:B------:R-:W-:Y:S01]  /*14490*/  FFMA.FTZ R61, R61, UR41, -R26.reuse ;  /* 0x000000293d3d7c23 */ /* 0x100fe2000801081a */
[----:B------:R-:W-:Y:S01]  /*144a0*/  FFMA.FTZ R64, R64, UR41, -R26 ;  /* 0x0000002940407c23 */ /* 0x000fe2000801081a */
[----:B------:R-:W0:Y:S01]  /*144b0*/  MUFU.TANH R42, R42 ;  /* 0x0000002a002a7308 */ /* 0x000e220000002400 */
[C---:B-1----:R-:W-:Y:S01]  /*144c0*/  FADD.FTZ R4, R24.reuse, R4 ;  /* 0x0000000418047221 */ /* 0x042fe20000010000 */
[----:B------:R-:W-:Y:S01]  /*144d0*/  F2FP.F16.F32.PACK_AB R24, R24, R13 ;  /* 0x0000000d1818723e */ /* 0x000fe200000000ff */
[--C-:B------:R-:W-:Y:S01]  /*144e0*/  FFMA.FTZ R65, R65, UR41, -R26.reuse ;  /* 0x0000002941417c23 */ /* 0x100fe2000801081a */
[----:B------:R-:W-:Y:S01]  /*144f0*/  FMNMX.FTZ R13, R144, R5, !PT ;  /* 0x00000005900d7209 */ /* 0x000fe20007810000 */
[--C-:B------:R-:W-:Y:S01]  /*14500*/  FFMA.FTZ R68, R68, UR41, -R26.reuse ;  /* 0x0000002944447c23 */ /* 0x100fe2000801081a */
[--C-:B------:R-:W-:Y:S01]  /*14510*/  FFMA.FTZ R69, R69, UR41, -R26.reuse ;  /* 0x0000002945457c23 */ /* 0x100fe2000801081a */
[--C-:B------:R-:W-:Y:S01]  /*14520*/  FFMA.FTZ R72, R72, UR41, -R26.reuse ;  /* 0x0000002948487c23 */ /* 0x100fe2000801081a */
[----:B------:R-:W-:Y:S01]  /*14530*/  FMNMX.FTZ R13, R84, R13, !PT ;  /* 0x0000000d540d7209 */ /* 0x000fe20007810000 */
[----:B------:R-:W1:Y:S01]  /*14540*/  MUFU.TANH R27, R27 ;  /* 0x0000001b001b7308 */ /* 0x000e620000002400 */
[--C-:B------:R-:W-:Y:S01]  /*14550*/  FFMA.FTZ R73, R73, UR41, -R26.reuse ;  /* 0x0000002949497c23 */ /* 0x100fe2000801081a */
[----:B------:R-:W-:Y:S01]  /*14560*/  FFMA.FTZ R76, R76, UR41, -R26 ;  /* 0x000000294c4c7c23 */ /* 0x000fe2000801081a */
[----:B------:R-:W-:-:S04]  /*14570*/  FMNMX.FTZ R13, R85, R13, !PT ;  /* 0x0000000d550d7209 */ /* 0x000fc80007810000 */
[----:B------:R-:W-:Y:S01]  /*14580*/  FMNMX.FTZ R13, R143, R13, !PT ;  /* 0x0000000d8f0d7209 */ /* 0x000fe20007810000 */
[----:B------:R-:W4:Y:S03]  /*14590*/  MUFU.TANH R46, R46 ;  /* 0x0000002e002e7308 */ /* 0x000f260000002400 */
[----:B------:R-:W-:-:S04]  /*145a0*/  FMNMX.FTZ R13, R80, R13, !PT ;  /* 0x0000000d500d7209 */ /* 0x000fc80007810000 */
[----:B------:R-:W-:Y:S01]  /*145b0*/  FMNMX.FTZ R13, R81, R13, !PT ;  /* 0x0000000d510d7209 */ /* 0x000fe20007810000 */
[----:B------:R-:W5:Y:S03]  /*145c0*/  MUFU.TANH R47, R47 ;  /* 0x0000002f002f7308 */ /* 0x000f660000002400 */
[----:B------:R-:W-:-:S04]  /*145d0*/  FMNMX.FTZ R13, R142, R13, !PT ;  /* 0x0000000d8e0d7209 */ /* 0x000fc80007810000 */
[----:B------:R-:W-:Y:S01]  /*145e0*/  FMNMX.FTZ R13, R39, R13, !PT ;  /* 0x0000000d270d7209 */ /* 0x000fe20007810000 */
[----:B------:R-:W5:Y:S03]  /*145f0*/  MUFU.TANH R50, R50 ;  /* 0x0000003200327308 */ /* 0x000f660000002400 */
[----:B------:R-:W-:-:S04]  /*14600*/  FMNMX.FTZ R13, R38, R13, !PT ;  /* 0x0000000d260d7209 */ /* 0x000fc80007810000 */
[----:B---3--:R-:W-:Y:S01]  /*14610*/  FMNMX.FTZ R13, R35, R13, !PT ;  /* 0x0000000d230d7209 */ /* 0x008fe20007810000 */
[----:B------:R-:W3:Y:S03]  /*14620*/  MUFU.TANH R51, R51 ;  /* 0x0000003300337308 */ /* 0x000ee60000002400 */
[----:B0-----:R-:W-:-:S04]  /*14630*/  FMNMX.FTZ R13, R42, R13, !PT ;  /* 0x0000000d2a0d7209 */ /* 0x001fc80007810000 */
[----:B-1----:R-:W-:Y:S01]  /*14640*/  FMNMX.FTZ R13, R27, R13, !PT ;  /* 0x0000000d1b0d7209 */ /* 0x002fe20007810000 */
[----:B------:R-:W0:Y:S03]  /*14650*/  MUFU.TANH R54, R54 ;  /* 0x0000003600367308 */ /* 0x000e260000002400 */
[----:B------:R-:W-:-:S04]  /*14660*/  FMNMX.FTZ R13, R11, R13, !PT ;  /* 0x0000000d0b0d7209 */ /* 0x000fc80007810000 */
[----:B----4-:R-:W-:Y:S01]  /*14670*/  FMNMX.FTZ R13, R46, R13, !PT ;  /* 0x0000000d2e0d7209 */ /* 0x010fe20007810000 */
[----:B------:R-:W1:Y:S03]  /*14680*/  MUFU.TANH R55, R55 ;  /* 0x0000003700377308 */ /* 0x000e660000002400 */
[----:B-----5:R-:W-:-:S04]  /*14690*/  FMNMX.FTZ R13, R47, R13, !PT ;  /* 0x0000000d2f0d7209 */ /* 0x020fc80007810000 */
[----:B------:R-:W-:Y:S01]  /*146a0*/  FMNMX.FTZ R13, R50, R13, !PT ;  /* 0x0000000d320d7209 */ /* 0x000fe20007810000 */
[----:B------:R-:W4:Y:S03]  /*146b0*/  MUFU.TANH R58, R58 ;  /* 0x0000003a003a7308 */ /* 0x000f260000002400 */
[----:B---3--:R-:W-:-:S04]  /*146c0*/  FMNMX.FTZ R13, R51, R13, !PT ;  /* 0x0000000d330d7209 */ /* 0x008fc80007810000 */
[----:B0-----:R-:W-:Y:S01]  /*146d0*/  FMNMX.FTZ R13, R54, R13, !PT ;  /* 0x0000000d360d7209 */ /* 0x001fe20007810000 */
[----:B------:R-:W0:Y:S03]  /*146e0*/  MUFU.TANH R59, R59 ;  /* 0x0000003b003b7308 */ /* 0x000e260000002400 */
[----:B-1----:R-:W-:-:S05]  /*146f0*/  FMNMX.FTZ R13, R55, R13, !PT ;  /* 0x0000000d370d7209 */ /* 0x002fca0007810000 */
[----:B------:R-:W1:Y:S01]  /*14700*/  MUFU.TANH R62, R62 ;  /* 0x0000003e003e7308 */ /* 0x000e620000002400 */
[----:B----4-:R-:W-:-:S07]  /*14710*/  FMNMX.FTZ R13, R58, R13, !PT ;  /* 0x0000000d3a0d7209 */ /* 0x010fce0007810000 */
[----:B------:R-:W3:Y:S01]  /*14720*/  MUFU.TANH R63, R63 ;  /* 0x0000003f003f7308 */ /* 0x000ee20000002400 */
[----:B0-----:R-:W-:-:S07]  /*14730*/  FMNMX.FTZ R13, R59, R13, !PT ;  /* 0x0000000d3b0d7209 */ /* 0x001fce0007810000 */
[----:B------:R-:W0:Y:S01]  /*14740*/  MUFU.TANH R66, R66 ;  /* 0x0000004200427308 */ /* 0x000e220000002400 */
[----:B-1----:R-:W-:-:S07]  /*14750*/  FMNMX.FTZ R13, R62, R13, !PT ;  /* 0x0000000d3e0d7209 */ /* 0x002fce0007810000 */
[----:B------:R-:W1:Y:S01]  /*14760*/  MUFU.TANH R67, R67 ;  /* 0x0000004300437308 */ /* 0x000e620000002400 */
[----:B---3--:R-:W-:-:S07]  /*14770*/  FMNMX.FTZ R13, R63, R13, !PT ;  /* 0x0000000d3f0d7209 */ /* 0x008fce0007810000 */
        /* <DEDUP_REMOVED lines=12> */
[----:B------:R-:W3:Y:S08]  /*14840*/  MUFU.EX2 R26, R30 ;  /* 0x0000001e001a7308 */ /* 0x000ef00000000800 */
[----:B------:R-:W4:Y:S01]  /*14850*/  MUFU.TANH R79, R79 ;  /* 0x0000004f004f7308 */ /* 0x000f220000002400 */
[----:B0-----:R-:W-:-:S07]  /*14860*/  FMNMX.FTZ R13, R77, R13, !PT ;  /* 0x0000000d4d0d7209 */ /* 0x001fce0007810000 */
[----:B------:R-:W0:Y:S01]  /*14870*/  MUFU.EX2 R20, R20 ;  /* 0x0000001400147308 */ /* 0x000e220000000800 */
[----:B-1----:R-:W-:Y:S01]  /*14880*/  FMNMX.FTZ R13, R78, R13, !PT ;  /* 0x0000000d4e0d7209 */ /* 0x002fe20007810000 */
[----:B---3--:R-:W-:-:S03]  /*14890*/  FADD.FTZ R4, R26, R4 ;  /* 0x000000041a047221 */ /* 0x008fc60000010000 */
[----:B----4-:R-:W-:Y:S01]  /*148a0*/  FMNMX.FTZ R13, R79, R13, !PT ;  /* 0x0000000d4f0d7209 */ /* 0x010fe20007810000 */
[C---:B0-----:R-:W-:Y:S01]  /*148b0*/  FADD.FTZ R4, R20.reuse, R4 ;  /* 0x0000000414047221 */ /* 0x041fe20000010000 */
[----:B------:R-:W-:-:S03]  /*148c0*/  F2FP.F16.F32.PACK_AB R26, R20, R26 ;  /* 0x0000001a141a723e */ /* 0x000fc600000000ff */
[----:B------:R-:W0:Y:S02]  /*148d0*/  SHFL.BFLY PT, R20, R13, 0x2, 0x1f ;  /* 0x0c401f000d147f89 */ /* 0x000e2400000e0000 */
[----:B0-----:R-:W-:-:S05]  /*148e0*/  FMNMX.FTZ R13, R13, R20, !PT ;  /* 0x000000140d0d7209 */ /* 0x001fca0007810000 */
[----:B------:R-:W0:Y:S01]  /*148f0*/  SHFL.BFLY PT, R20, R13, 0x1, 0x1f ;  /* 0x0c201f000d147f89 */ /* 0x000e2200000e0000 */
[----:B------:R-:W-:-:S05]  /*14900*/  IMAD.MOV.U32 R31, RZ, RZ, 0x40000040 ;  /* 0x40000040ff1f7424 */ /* 0x000fca00078e00ff */
[----:B------:R-:W-:Y:S02]  /*14910*/  R2UR UR9, R31 ;  /* 0x000000001f0972ca */ /* 0x000fe400000e0000 */
[----:B0-----:R-:W-:-:S05]  /*14920*/  FMNMX.FTZ R13, R13, R20, !PT ;  /* 0x000000140d0d7209 */ /* 0x001fca0007810000 */
[----:B------:R-:W-:-:S04]  /*14930*/  FMUL.FTZ R30, R13, UR41 ;  /* 0x000000290d1e7c20 */ /* 0x000fc80008410000 */
        /* <DEDUP_REMOVED lines=32> */
[----:B--2---:R-:W-:-:S04]  /*14b40*/  LOP3.LUT R30, R87, 0x10000, RZ, 0xfc, !PT ;  /* 0x00010000571e7812 */ /* 0x004fc800078efcff */
[----:B------:R-:W-:Y:S01]  /*14b50*/  R2UR UR8, R30 ;  /* 0x000000001e0872ca */ /* 0x000fe200000e0000 */
[----:B------:R-:W-:-:S12]  /*14b60*/  WARPGROUP.ARRIVE ;  /* 0x00000000000079c5 */ /* 0x000fd80000000000 */
[----:B------:R-:W-:Y:S01]  /*14b70*/  HGMMA.64x96x16.F32 R88, gdesc[UR8].tnspB, R88, gsb0 ;  /* 0x41600000085879f0 */ /* 0x000fe20008000858 */
[----:B------:R-:W-:Y:S02]  /*14b80*/  VIADD R38, R30, 0x2 ;  /* 0x000000021e267836 */ /* 0x000fe40000000000 */
[----:B------:R-:W-:-:S03]  /*14b90*/  IMAD.MOV.U32 R39, RZ, RZ, 0x40000040 ;  /* 0x40000040ff277424 */ /* 0x000fc600078e00ff */
[----:B------:R-:W-:Y:S02]  /*14ba0*/  R2UR UR12, R38 ;  /* 0x00000000260c72ca */ /* 0x000fe400000e0000 */
[----:B------:R-:W-:Y:S01]  /*14bb0*/  R2UR UR13, R39 ;  /* 0x00000000270d72ca */ /* 0x000fe200000e0000 */
[----:B------:R-:W-:Y:S02]  /*14bc0*/  VIADD R38, R30, 0x4 ;  /* 0x000000041e267836 */ /* 0x000fe40000000000 */
[----:B------:R-:W-:Y:S01]  /*14bd0*/  IMAD.MOV.U32 R39, RZ, RZ, 0x40000040 ;  /* 0x40000040ff277424 */ /* 0x000fe200078e00ff */
[----:B------:R-:W-:Y:S02]  /*14be0*/  WARPGROUP.DEPBAR.LE gsb0, 0x0 ;  /* 0x00008000000079c5 */ /* 0x000fe40000010000 */
[----:B------:R-:W-:-:S07]  /*14bf0*/  WARPGROUP.ARRIVE ;  /* 0x00000000000079c5 */ /* 0x000fce0000000000 */
[----:B------:R-:W-:Y:S01]  /*14c00*/  HGMMA.64x96x16.F32 R88, gdesc[UR12].tnspB, R88, gsb0 ;  /* 0x416000000c5879f0 */ /* 0x000fe20008000858 */
[----:B------:R-:W-:Y:S02]  /*14c10*/  R2UR UR16, R38 ;  /* 0x00000000261072ca */ /* 0x000fe400000e0000 */
[----:B------:R-:W-:Y:S01]  /*14c20*/  R2UR UR17, R39 ;  /* 0x00000000271172ca */ /* 0x000fe200000e0000 */
[----:B------:R-:W-:Y:S02]  /*14c30*/  VIADD R38, R30, 0x6 ;  /* 0x000000061e267836 */ /* 0x000fe40000000000 */
[----:B------:R-:W-:-:S03]  /*14c40*/  IMAD.MOV.U32 R39, RZ, RZ, 0x40000040 ;  /* 0x40000040ff277424 */ /* 0x000fc600078e00ff */
[----:B------:R-:W-:Y:S01]  /*14c50*/  R2UR UR20, R38 ;  /* 0x00000000261472ca */ /* 0x000fe200000e0000 */
[----:B------:R-:W-:Y:S02]  /*14c60*/  WARPGROUP.DEPBAR.LE gsb0, 0x0 ;  /* 0x00008000000079c5 */ /* 0x000fe40000010000 */
[----:B------:R-:W-:-:S06]  /*14c70*/  WARPGROUP.ARRIVE ;  /* 0x00000000000079c5 */ /* 0x000fcc0000000000 */
[----:B------:R-:W-:Y:S01]  /*14c80*/  HGMMA.64x96x16.F32 R88, gdesc[UR16].tnspB, R88, gsb0 ;  /* 0x41600000105879f0 */ /* 0x000fe20008000858 */
[----:B------:R-:W-:Y:S01]  /*14c90*/  R2UR UR21, R39 ;  /* 0x00000000271572ca */ /* 0x000fe200000e0000 */
[----:B------:R-:W-:Y:S02]  /*14ca0*/  VIADD R38, R30, 0x600 ;  /* 0x000006001e267836 */ /* 0x000fe40000000000 */
[----:B------:R-:W-:-:S03]  /*14cb0*/  IMAD.MOV.U32 R39, RZ, RZ, 0x40000040 ;  /* 0x40000040ff277424 */ /* 0x000fc600078e00ff */
[----:B------:R-:W-:Y:S02]  /*14cc0*/  R2UR UR24, R38 ;  /* 0x00000000261872ca */ /* 0x000fe400000e0000 */
[----:B------:R-:W-:Y:S01]  /*14cd0*/  R2UR UR25, R39 ;  /* 0x00000000271972ca */ /* 0x000fe200000e0000 */
[----:B------:R-:W-:Y:S02]  /*14ce0*/  WARPGROUP.DEPBAR.LE gsb0, 0x0 ;  /* 0x00008000000079c5 */ /* 0x000fe40000010000 */
[----:B------:R-:W-:-:S06]  /*14cf0*/  WARPGROUP.ARRIVE ;  /* 0x00000000000079c5 */ /* 0x000fcc0000000000 */
[----:B------:R-:W-:Y:S01]  /*14d00*/  HGMMA.64x96x16.F32 R88, gdesc[UR20].tnspB, R88, gsb0 ;  /* 0x41600000145879f0 */ /* 0x000fe20008000858 */
        /* <DEDUP_REMOVED lines=18> */
[----:B------:R-:W2:Y:S01]  /*14e30*/  LDL R30, [R1+0x20] ;  /* 0x00002000011e7983 */ /* 0x000ea20000100800 */
[----:B------:R-:W-:Y:S02]  /*14e40*/  WARPGROUP.DEPBAR.LE gsb0, 0x0 ;  /* 0x00008000000079c5 */ /* 0x000fe40000010000 */
[----:B------:R-:W-:-:S06]  /*14e50*/  WARPGROUP.ARRIVE ;  /* 0x00000000000079c5 */ /* 0x000fcc0000000000 */
[----:B------:R-:W-:Y:S03]  /*14e60*/  HGMMA.64x96x16.F32 R88, gdesc[UR32].tnspB, R88, gsb0 ;  /* 0x41600000205879f0 */ /* 0x000fe60008000858 */
[----:B------:R-:W0:Y:S01]  /*14e70*/  S2R R87, SR_TID.X ;  /* 0x0000000000577919 */ /* 0x000e220000002100 */
[----:B------:R-:W-:-:S04]  /*14e80*/  FADD.FTZ R5, -R13, R5 ;  /* 0x000000050d057221 */ /* 0x000fc80000010100 */
[----:B------:R-:W-:Y:S01]  /*14e90*/  FMUL.FTZ R5, R5, UR41 ;  /* 0x0000002905057c20 */ /* 0x000fe20008410000 */
[----:B------:R-:W-:Y:S02]  /*14ea0*/  WARPGROUP.DEPBAR.LE gsb0, 0x0 ;  /* 0x00008000000079c5 */ /* 0x000fe40000010000 */
[----:B------:R-:W-:-:S06]  /*14eb0*/  WARPGROUP.ARRIVE ;  /* 0x00000000000079c5 */ /* 0x000fcc0000000000 */
[----:B------:R-:W-:Y:S01]  /*14ec0*/  HGMMA.64x96x16.F32 R88, gdesc[UR44].tnspB, R88, gsb0 ;  /* 0x416000002c5879f0 */ /* 0x000fe20008000858 */
[----:B0-----:R-:W-:Y:S02]  /*14ed0*/  SHF.R.U32.HI R27, RZ, 0x7, R87 ;  /* 0x00000007ff1b7819 */ /* 0x001fe40000011657 */
[----:B------:R-:W-:-:S03]  /*14ee0*/  ISETP.GE.U32.AND P2, PT, R87, 0x180, PT ;  /* 0x000001805700780c */ /* 0x000fc60003f46070 */
[----:B------:R-:W-:Y:S01]  /*14ef0*/  VIADD R27, R27, 0x9 ;  /* 0x000000091b1b7836 */ /* 0x000fe20000000000 */
[----:B------:R-:W-:Y:S04]  /*14f00*/  MUFU.EX2 R5, R5 ;  /* 0x0000000500057308 */ /* 0x000fe80000000800 */
[----:B------:R-:W-:-:S04]  /*14f10*/  SEL R27, R27, 0x9, !P2 ;  /* 0x000000091b1b7807 */ /* 0x000fc80005000000 */
[----:B------:R-:W0:Y:S08]  /*14f20*/  MUFU.EX2 R25, R25 ;  /* 0x0000001900197308 */ /* 0x000e300000000800 */
[----:B------:R-:W1:Y:S08]  /*14f30*/  MUFU.EX2 R84, R84 ;  /* 0x0000005400547308 */ /* 0x000e700000000800 */
[----:B------:R-:W-:Y:S08]  /*14f40*/  MUFU.EX2 R85, R85 ;  /* 0x0000005500557308 */ /* 0x000ff00000000800 */
[----:B------:R-:W-:Y:S01]  /*14f50*/  MUFU.EX2 R86, R86 ;  /* 0x0000005600567308 */ /* 0x000fe20000000800 */
[----:B------:R-:W-:-:S07]  /*14f60*/  @!P1 IMAD R10, R10, 0x8, R2 ;  /* 0x000000080a0a9824 */ /* 0x000fce00078e0202 */
[----:B------:R-:W3:Y:S01]  /*14f70*/  MUFU.EX2 R21, R21 ;  /* 0x0000001500157308 */ /* 0x000ee20000000800 */
[----:B------:R-:W-:-:S07]  /*14f80*/  @!P1 VIADD R10, R10, 0x2d860 ;  /* 0x0002d8600a0a9836 */ /* 0x000fce0000000000 */
[----:B------:R-:W4:Y:S01]  /*14f90*/  MUFU.EX2 R14, R14 ;  /* 0x0000000e000e7308 */ /* 0x000f220000000800 */
[----:B0-----:R-:W-:Y:S01]  /*14fa0*/  FFMA.FTZ R3, R5, R3, R25 ;  /* 0x0000000305037223 */ /* 0x001fe20000010019 */
[----:B------:R-:W-:Y:S02]  /*14fb0*/  @!P1 PRMT R10, RZ, 0x654, R10 ;  /* 0x00000654ff0a9816 */ /* 0x000fe4000000000a */
[----:B-1----:R-:W-:Y:S01]  /*14fc0*/  F2FP.F16.F32.PACK_AB R25, R84, R25 ;  /* 0x000000195419723e */ /* 0x002fe200000000ff */
[----:B---3--:R-:W-:Y:S01]  /*14fd0*/  FADD.FTZ R4, R21, R4 ;  /* 0x0000000415047221 */ /* 0x008fe20000010000 */
[----:B------:R-:W-:Y:S02]  /*14fe0*/  WARPGROUP.DEPBAR.LE gsb0, 0x0 ;  /* 0x00008000000079c5 */ /* 0x000fe40000010000 */
[----:B------:R0:W-:Y:S06]  /*14ff0*/  BAR.ARV R27, 0x100 ;  /* 0x0004001b0000751d */ /* 0x0001ec0000002000 */
[----:B0-----:R-:W-:-:S04]  /*15000*/  @!P1 IMAD R27, R16, 0x8, R2 ;  /* 0x00000008101b9824 */ /* 0x001fc800078e0202 */
[----:B------:R-:W-:-:S05]  /*15010*/  @!P1 VIADD R27, R27, 0x2d840 ;  /* 0x0002d8401b1b9836 */ /* 0x000fca0000000000 */
[----:B------:R-:W-:-:S04]  /*15020*/  @!P1 PRMT R27, RZ, 0x654, R27 ;  /* 0x00000654ff1b9816 */ /* 0x000fc8000000001b */
[----:B------:R0:W-:Y:S02]  /*15030*/  @!P1 SYNCS.ARRIVE.TRANS64.RED.A1T0 RZ, [R27+URZ], RZ ;  /* 0x000000ff1bff99a7 */ /* 0x0001e4000810043f */
[----:B0-----:R-:W-:Y:S01]  /*15040*/  F2FP.F16.F32.PACK_AB R27, R86, R85 ;  /* 0x00000055561b723e */ /* 0x001fe200000000ff */
[----:B------:R0:W-:Y:S04]  /*15050*/  @!P1 SYNCS.ARRIVE.TRANS64.RED.A1T0 RZ, [R10+URZ], RZ ;  /* 0x000000ff0aff99a7 */ /* 0x0001e8000810043f */
[----:B------:R4:W-:Y:S02]  /*15060*/  STSM.16.M88.4 [R139+0x21800], R24 ;  /* 0x021800188b007844 */ /* 0x0009e40000000200 */
[C---:B----4-:R-:W-:Y:S02]  /*15070*/  F2FP.F16.F32.PACK_AB R24, R14.reuse, R21 ;  /* 0x000000150e18723e */ /* 0x050fe400000000ff */
[----:B------:R-:W3:Y:S01]  /*15080*/  LDL R21, [R1+0x24] ;  /* 0x0000240001157983 */ /* 0x000ee20000100800 */
[----:B------:R-:W1:Y:S08]  /*15090*/  MUFU.EX2 R15, R15 ;  /* 0x0000000f000f7308 */ /* 0x000e700000000800 */
[----:B------:R-:W-:Y:S08]  /*150a0*/  MUFU.EX2 R26, R28 ;  /* 0x0000001c001a7308 */ /* 0x000ff00000000800 */
[----:B------:R-:W-:Y:S08]  /*150b0*/  MUFU.EX2 R80, R80 ;  /* 0x0000005000507308 */ /* 0x000ff00000000800 */
[----:B------:R-:W4:Y:S08]  /*150c0*/  MUFU.EX2 R81, R81 ;  /* 0x0000005100517308 */ /* 0x000f300000000800 */
[----:B------:R-:W-:Y:S08]  /*150d0*/  MUFU.EX2 R82, R82 ;  /* 0x0000005200527308 */ /* 0x000ff00000000800 */
[----:B------:R-:W5:Y:S01]  /*150e0*/  MUFU.EX2 R83, R83 ;  /* 0x0000005300537308 */ /* 0x000f620000000800 */
[----:B------:R-:W-:-:S04]  /*150f0*/  FADD.FTZ R4, R14, R4 ;  /* 0x000000040e047221 */ /* 0x000fc80000010000 */
[----:B-1----:R-:W-:Y:S01]  /*15100*/  FADD.FTZ R4, R15, R4 ;  /* 0x000000040f047221 */ /* 0x002fe20000010000 */
[----:B------:R-:W-:Y:S01]  /*15110*/  FADD.FTZ R3, R84, R3 ;  /* 0x0000000354037221 */ /* 0x000fe20000010000 */
[----:B----4-:R-:W-:Y:S02]  /*15120*/  F2FP.F16.F32.PACK_AB R25, R81, R80 ;  /* 0x000000505119723e */ /* 0x010fe400000000ff */
[C---:B------:R-:W-:Y:S01]  /*15130*/  FADD.FTZ R4, R26.reuse, R4 ;  /* 0x000000041a047221 */ /* 0x040fe20000010000 */
[----:B------:R-:W-:Y:S01]  /*15140*/  F2FP.F16.F32.PACK_AB R26, R26, R15 ;  /* 0x0000000f1a1a723e */ /* 0x000fe200000000ff */
[----:B------:R-:W-:Y:S01]  /*15150*/  FADD.FTZ R3, R85, R3 ;  /* 0x0000000355037221 */ /* 0x000fe20000010000 */
[----:B-----5:R-:W-:-:S03]  /*15160*/  F2FP.F16.F32.PACK_AB R27, R83, R82 ;  /* 0x00000052531b723e */ /* 0x020fc600000000ff */
[----:B------:R-:W-:Y:S02]  /*15170*/  FADD.FTZ R3, R86, R3 ;  /* 0x0000000356037221 */ /* 0x000fe40000010000 */
[----:B--2---:R1:W-:Y:S01]  /*15180*/  STSM.16.M88.4 [R30], R24 ;  /* 0x000000181e007844 */ /* 0x0043e20000000200 */
[----:B------:R-:W-:Y:S01]  /*15190*/  MUFU.EX2 R32, R32 ;  /* 0x0000002000207308 */ /* 0x000fe20000000800 */
[----:B------:R-:W-:-:S07]  /*151a0*/  FADD.FTZ R3, R80, R3 ;  /* 0x0000000350037221 */ /* 0x000fce0000010000 */
[----:B------:R-:W-:Y:S08]  /*151b0*/  MUFU.EX2 R20, R20 ;  /* 0x0000001400147308 */ /* 0x000ff00000000800 */
[----:B-1----:R-:W1:Y:S01]  /*151c0*/  MUFU.EX2 R24, R29 ;  /* 0x0000001d00187308 */ /* 0x002e620000000800 */
[----:B------:R-:W-:-:S07]  /*151d0*/  FADD.FTZ R3, R81, R3 ;  /* 0x0000000351037221 */ /* 0x000fce0000010000 */
[----:B------:R-:W2:Y:S01]  /*151e0*/  MUFU.EX2 R26, R33 ;  /* 0x00000021001a7308 */ /* 0x000ea20000000800 */
[----:B------:R-:W-:-:S07]  /*151f0*/  FADD.FTZ R3, R82, R3 ;  /* 0x0000000352037221 */ /* 0x000fce0000010000 */
[----:B------:R-:W4:Y:S01]  /*15200*/  MUFU.EX2 R25, R35 ;  /* 0x0000002300197308 */ /* 0x000f220000000800 */
[----:B-1----:R-:W-:Y:S01]  /*15210*/  FADD.FTZ R4, R24, R4 ;  /* 0x0000000418047221 */ /* 0x002fe20000010000 */
[----:B------:R-:W-:-:S06]  /*15220*/  FADD.FTZ R3, R83, R3 ;  /* 0x0000000353037221 */ /* 0x000fcc0000010000 */
[----:B0-----:R-:W0:Y:S08]  /*15230*/  MUFU.EX2 R10, R36 ;  /* 0x00000024000a7308 */ /* 0x001e300000000800 */
[----:B------:R-:W1:Y:S01]  /*15240*/  MUFU.EX2 R27, R42 ;  /* 0x0000002a001b7308 */ /* 0x000e620000000800 */
[----:B------:R-:W-:Y:S01]  /*15250*/  FADD.FTZ R4, R32, R4 ;  /* 0x0000000420047221 */ /* 0x000fe20000010000 */
[----:B------:R-:W-:-:S06]  /*15260*/  FADD.FTZ R3, R20, R3 ;  /* 0x0000000314037221 */ /* 0x000fcc0000010000 */
[----:B------:R-:W5:Y:S08]  /*15270*/  MUFU.EX2 R28, R37 ;  /* 0x00000025001c7308 */ /* 0x000f700000000800 */
[----:B------:R-:W5:Y:S01]  /*15280*/  MUFU.EX2 R43, R43 ;  /* 0x0000002b002b7308 */ /* 0x000f620000000800 */
[----:B--2---:R-:W-:Y:S01]  /*15290*/  FADD.FTZ R4, R26, R4 ;  /* 0x000000041a047221 */ /* 0x004fe20000010000 */
[----:B----4-:R-:W-:-:S06]  /*152a0*/  FADD.FTZ R3, R25, R3 ;  /* 0x0000000319037221 */ /* 0x010fcc0000010000 */
[----:B------:R-:W2:Y:S08]  /*152b0*/  MUFU.EX2 R14, R40 ;  /* 0x00000028000e7308 */ /* 0x000eb00000000800 */
[----:B------:R-:W4:Y:S01]  /*152c0*/  MUFU.EX2 R11, R11 ;  /* 0x0000000b000b7308 */ /* 0x000f220000000800 */
[----:B0-----:R-:W-:Y:S01]  /*152d0*/  FADD.FTZ R4, R10, R4 ;  /* 0x000000040a047221 */ /* 0x001fe20000010000 */
[----:B-1----:R-:W-:-:S06]  /*152e0*/  FADD.FTZ R3, R27, R3 ;  /* 0x000000031b037221 */ /* 0x002fcc0000010000 */
[----:B------:R-:W0:Y:S08]  /*152f0*/  MUFU.EX2 R30, R41 ;  /* 0x00000029001e7308 */ /* 0x000e300000000800 */
[----:B------:R-:W1:Y:S01]  /*15300*/  MUFU.EX2 R29, R46 ;  /* 0x0000002e001d7308 */ /* 0x000e620000000800 */
[----:B-----5:R-:W-:Y:S01]  /*15310*/  FADD.FTZ R4, R28, R4 ;  /* 0x000000041c047221 */ /* 0x020fe20000010000 */
        /* <DEDUP_REMOVED lines=14> */
[----:B------:R-:W3:Y:S01]  /*15400*/  MUFU.EX2 R54, R54 ;  /* 0x0000003600367308 */ /* 0x000ee20000000800 */
        /* <DEDUP_REMOVED lines=9> */
[----:B---3--:R-:W-:-:S06]  /*154a0*/  FADD.FTZ R4, R54, R4 ;  /* 0x0000000436047221 */ /* 0x008fcc0000010000 */
[----:B------:R-:W3:Y:S08]  /*154b0*/  MUFU.EX2 R56, R56 ;  /* 0x0000003800387308 */ /* 0x000ef00000000800 */
[----:B------:R-:W5:Y:S01]  /*154c0*/  MUFU.EX2 R59, R59 ;  /* 0x0000003b003b7308 */ /* 0x000f620000000800 */
[----:B--2---:R-:W-:Y:S01]  /*154d0*/  FADD.FTZ R3, R52, R3 ;  /* 0x0000000334037221 */ /* 0x004fe20000010000 */
[----:B----4-:R-:W-:-:S06]  /*154e0*/  FADD.FTZ R4, R39, R4 ;  /* 0x0000000427047221 */ /* 0x010fcc0000010000 */
[----:B------:R-:W2:Y:S08]  /*154f0*/  MUFU.EX2 R57, R57 ;  /* 0x0000003900397308 */ /* 0x000eb00000000800 */
[----:B------:R-:W4:Y:S01]  /*15500*/  MUFU.EX2 R62, R62 ;  /* 0x0000003e003e7308 */ /* 0x000f220000000800 */
[----:B0-----:R-:W-:Y:S01]  /*15510*/  FADD.FTZ R3, R53, R3 ;  /* 0x0000000335037221 */ /* 0x001fe20000010000 */
[----:B-1----:R-:W-:-:S06]  /*15520*/  FADD.FTZ R4, R58, R4 ;  /* 0x000000043a047221 */ /* 0x002fcc0000010000 */
[----:B------:R-:W0:Y:S01]  /*15530*/  MUFU.EX2 R63, R63 ;  /* 0x0000003f003f7308 */ /* 0x000e220000000800 */
[----:B------:R-:W-:Y:S01]  /*15540*/  F2FP.F16.F32.PACK_AB R26, R10, R26 ;  /* 0x0000001a0a1a723e */ /* 0x000fe200000000ff */
[----:B---3--:R-:W-:Y:S01]  /*15550*/  FADD.FTZ R10, R56, R3 ;  /* 0x00000003380a7221 */ /* 0x008fe20000010000 */
[----:B-----5:R-:W-:-:S05]  /*15560*/  FADD.FTZ R3, R59, R4 ;  /* 0x000000043b037221 */ /* 0x020fca0000010000 */
[----:B------:R-:W1:Y:S01]  /*15570*/  MUFU.EX2 R60, R60 ;  /* 0x0000003c003c7308 */ /* 0x000e620000000800 */
[----:B------:R-:W-:-:S07]  /*15580*/  F2FP.F16.F32.PACK_AB R29, R29, R11 ;  /* 0x0000000b1d1d723e */ /* 0x000fce00000000ff */
[----:B------:R-:W3:Y:S01]  /*15590*/  MUFU.EX2 R66, R66 ;  /* 0x0000004200427308 */ /* 0x000ee20000000800 */
[----:B--2---:R-:W-:Y:S01]  /*155a0*/  FADD.FTZ R11, R57, R10 ;  /* 0x0000000a390b7221 */ /* 0x004fe20000010000 */
[----:B----4-:R-:W-:-:S06]  /*155b0*/  FADD.FTZ R10, R62, R3 ;  /* 0x000000033e0a7221 */ /* 0x010fcc0000010000 */
[----:B------:R-:W2:Y:S08]  /*155c0*/  MUFU.EX2 R61, R61 ;  /* 0x0000003d003d7308 */ /* 0x000eb00000000800 */
[----:B------:R-:W4:Y:S01]  /*155d0*/  MUFU.EX2 R67, R67 ;  /* 0x0000004300437308 */ /* 0x000f220000000800 */
[----:B0-----:R-:W-:-:S07]  /*155e0*/  FADD.FTZ R3, R63, R10 ;  /* 0x0000000a3f037221 */ /* 0x001fce0000010000 */
[----:B------:R-:W0:Y:S08]  /*155f0*/  MUFU.EX2 R64, R64 ;  /* 0x0000004000407308 */ /* 0x000e300000000800 */
[----:B------:R-:W5:Y:S01]  /*15600*/  MUFU.EX2 R70, R70 ;  /* 0x0000004600467308 */ /* 0x000f620000000800 */
[----:B------:R-:W-:Y:S01]  /*15610*/  F2FP.F16.F32.PACK_AB R28, R14, R28 ;  /* 0x0000001c0e1c723e */ /* 0x000fe200000000ff */
[----:B-1----:R-:W-:Y:S01]  /*15620*/  FADD.FTZ R14, R60, R11 ;  /* 0x0000000b3c0e7221 */ /* 0x002fe20000010000 */
[----:B---3--:R-:W-:-:S05]  /*15630*/  FADD.FTZ R10, R66, R3 ;  /* 0x00000003420a7221 */ /* 0x008fca0000010000 */
[----:B------:R-:W1:Y:S08]  /*15640*/  MUFU.EX2 R65, R65 ;  /* 0x0000004100417308 */ /* 0x000e700000000800 */
[----:B------:R-:W3:Y:S01]  /*15650*/  MUFU.EX2 R71, R71 ;  /* 0x0000004700477308 */ /* 0x000ee20000000800 */
[----:B--2---:R-:W-:Y:S01]  /*15660*/  FADD.FTZ R11, R61, R14 ;  /* 0x0000000e3d0b7221 */ /* 0x004fe20000010000 */
[----:B----4-:R-:W-:-:S06]  /*15670*/  FADD.FTZ R3, R67, R10 ;  /* 0x0000000a43037221 */ /* 0x010fcc0000010000 */
[----:B------:R-:W2:Y:S08]  /*15680*/  MUFU.EX2 R68, R68 ;  /* 0x0000004400447308 */ /* 0x000eb00000000800 */
[----:B------:R-:W4:Y:S01]  /*15690*/  MUFU.EX2 R74, R74 ;  /* 0x0000004a004a7308 */ /* 0x000f220000000800 */
[----:B0-----:R-:W-:Y:S01]  /*156a0*/  FADD.FTZ R14, R64, R11 ;  /* 0x0000000b400e7221 */ /* 0x001fe20000010000 */
[----:B-----5:R-:W-:-:S06]  /*156b0*/  FADD.FTZ R10, R70, R3 ;  /* 0x00000003460a7221 */ /* 0x020fcc0000010000 */
[----:B------:R-:W0:Y:S08]  /*156c0*/  MUFU.EX2 R40, R69 ;  /* 0x0000004500287308 */ /* 0x000e300000000800 */
[----:B------:R-:W5:Y:S08]  /*156d0*/  MUFU.EX2 R41, R75 ;  /* 0x0000004b00297308 */ /* 0x000f700000000800 */
[----:B------:R-:W5:Y:S08]  /*156e0*/  MUFU.EX2 R72, R72 ;  /* 0x0000004800487308 */ /* 0x000f700000000800 */
[----:B------:R-:W-:Y:S08]  /*156f0*/  MUFU.EX2 R73, R73 ;  /* 0x0000004900497308 */ /* 0x000ff00000000800 */
[----:B------:R-:W-:Y:S08]  /*15700*/  MUFU.EX2 R76, R76 ;  /* 0x0000004c004c7308 */ /* 0x000ff00000000800 */
[----:B------:R-:W5:Y:S08]  /*15710*/  MUFU.EX2 R4, R77 ;  /* 0x0000004d00047308 */ /* 0x000f700000000800 */
[----:B------:R-:W-:Y:S08]  /*15720*/  MUFU.EX2 R78, R78 ;  /* 0x0000004e004e7308 */ /* 0x000ff00000000800 */
[----:B------:R-:W5:Y:S01]  /*15730*/  MUFU.EX2 R79, R79 ;  /* 0x0000004f004f7308 */ /* 0x000f620000000800 */
[----:B-1----:R-:W-:Y:S01]  /*15740*/  FADD.FTZ R11, R65, R14 ;  /* 0x0000000e410b7221 */ /* 0x002fe20000010000 */
[----:B---3--:R-:W-:Y:S01]  /*15750*/  FADD.FTZ R3, R71, R10 ;  /* 0x0000000a47037221 */ /* 0x008fe20000010000 */
[----:B------:R-:W-:-:S02]  /*15760*/  F2FP.F16.F32.PACK_AB R24, R32, R24 ;  /* 0x000000182018723e */ /* 0x000fc400000000ff */
[----:B------:R-:W-:Y:S02]  /*15770*/  F2FP.F16.F32.PACK_AB R25, R25, R20 ;  /* 0x000000141919723e */ /* 0x000fe400000000ff */
[----:B------:R-:W-:Y:S02]  /*15780*/  F2FP.F16.F32.PACK_AB R27, R43, R27 ;  /* 0x0000001b2b1b723e */ /* 0x000fe400000000ff */
[----:B------:R-:W-:Y:S02]  /*15790*/  F2FP.F16.F32.PACK_AB R30, R44, R30 ;  /* 0x0000001e2c1e723e */ /* 0x000fe400000000ff */
[----:B------:R-:W-:Y:S01]  /*157a0*/  F2FP.F16.F32.PACK_AB R31, R50, R31 ;  /* 0x0000001f321f723e */ /* 0x000fe200000000ff */
[----:B--2---:R-:W-:Y:S01]  /*157b0*/  FADD.FTZ R11, R68, R11 ;  /* 0x0000000b440b7221 */ /* 0x004fe20000010000 */
[----:B----4-:R-:W-:Y:S01]  /*157c0*/  FADD.FTZ R10, R74, R3 ;  /* 0x000000034a0a7221 */ /* 0x010fe20000010000 */
[----:B------:R1:W-:Y:S01]  /*157d0*/  STSM.16.M88.4 [R141], R24 ;  /* 0x000000188d007844 */ /* 0x0003e20000000200 */
[----:B------:R-:W-:-:S02]  /*157e0*/  F2FP.F16.F32.PACK_AB R36, R48, R36 ;  /* 0x000000243024723e */ /* 0x000fc400000000ff */
[----:B------:R-:W-:Y:S01]  /*157f0*/  F2FP.F16.F32.PACK_AB R37, R54, R37 ;  /* 0x000000253625723e */ /* 0x000fe200000000ff */
[----:B------:R2:W-:Y:S01]  /*15800*/  STSM.16.M88.4 [R140], R28 ;  /* 0x0000001c8c007844 */ /* 0x0005e20000000200 */
[----:B------:R-:W-:Y:S02]  /*15810*/  F2FP.F16.F32.PACK_AB R38, R52, R38 ;  /* 0x000000263426723e */ /* 0x000fe400000000ff */
[----:B------:R-:W-:Y:S01]  /*15820*/  F2FP.F16.F32.PACK_AB R39, R58, R39 ;  /* 0x000000273a27723e */ /* 0x000fe200000000ff */
[----:B0-----:R-:W-:Y:S01]  /*15830*/  FADD.FTZ R11, R40, R11 ;  /* 0x0000000b280b7221 */ /* 0x001fe20000010000 */
[----:B-----5:R-:W-:Y:S01]  /*15840*/  FADD.FTZ R3, R41, R10 ;  /* 0x0000000a29037221 */ /* 0x020fe20000010000 */
[----:B------:R-:W-:Y:S02]  /*15850*/  F2FP.F16.F32.PACK_AB R40, R72, R40 ;  /* 0x000000284828723e */ /* 0x000fe400000000ff */
[----:B------:R-:W-:Y:S02]  /*15860*/  F2FP.F16.F32.PACK_AB R41, R4, R41 ;  /* 0x000000290429723e */ /* 0x000fe400000000ff */
[----:B------:R-:W-:-:S02]  /*15870*/  F2FP.F16.F32.PACK_AB R42, R76, R73 ;  /* 0x000000494c2a723e */ /* 0x000fc400000000ff */
[----:B-1----:R-:W-:Y:S02]  /*15880*/  F2FP.F16.F32.PACK_AB R24, R56, R53 ;  /* 0x000000353818723e */ /* 0x002fe400000000ff */
[----:B------:R-:W-:Y:S02]  /*15890*/  F2FP.F16.F32.PACK_AB R25, R62, R59 ;  /* 0x0000003b3e19723e */ /* 0x000fe400000000ff */
[----:B------:R-:W-:Y:S02]  /*158a0*/  F2FP.F16.F32.PACK_AB R26, R60, R57 ;  /* 0x000000393c1a723e */ /* 0x000fe400000000ff */
[----:B------:R-:W-:Y:S02]  /*158b0*/  F2FP.F16.F32.PACK_AB R27, R66, R63 ;  /* 0x0000003f421b723e */ /* 0x000fe400000000ff */
[----:B--2---:R-:W-:Y:S02]  /*158c0*/  F2FP.F16.F32.PACK_AB R28, R64, R61 ;  /* 0x0000003d401c723e */ /* 0x004fe400000000ff */
[----:B------:R-:W-:-:S02]  /*158d0*/  F2FP.F16.F32.PACK_AB R29, R70, R67 ;  /* 0x00000043461d723e */ /* 0x000fc400000000ff */
[----:B------:R-:W-:Y:S02]  /*158e0*/  F2FP.F16.F32.PACK_AB R30, R68, R65 ;  /* 0x00000041441e723e */ /* 0x000fe400000000ff */
[----:B------:R-:W-:Y:S02]  /*158f0*/  F2FP.F16.F32.PACK_AB R31, R74, R71 ;  /* 0x000000474a1f723e */ /* 0x000fe400000000ff */
[----:B------:R-:W-:Y:S01]  /*15900*/  F2FP.F16.F32.PACK_AB R43, R79, R78 ;  /* 0x0000004e4f2b723e */ /* 0x000fe200000000ff */
[----:B------:R0:W-:Y:S04]  /*15910*/  STSM.16.M88.4 [R139+0x27800], R36 ;  /* 0x027800248b007844 */ /* 0x0001e80000000200 */
[----:B------:R0:W-:Y:S04]  /*15920*/  STSM.16.M88.4 [R21], R24 ;  /* 0x0000001815007844 */ /* 0x0001e80000000200 */
[----:B------:R0:W-:Y:S04]  /*15930*/  STSM.16.M88.4 [R141+0x6000], R28 ;  /* 0x0060001c8d007844 */ /* 0x0001e80000000200 */
[----:B------:R0:W-:Y:S01]  /*15940*/  STSM.16.M88.4 [R140+0x6000], R40 ;  /* 0x006000288c007844 */ /* 0x0001e20000000200 */
[----:B------:R-:W-:Y:S01]  /*15950*/  @!PT LDS RZ, [RZ] ;  /* 0x00000000fffff984 */ /* 0x000fe20000000800 */
[----:B------:R-:W-:Y:S01]  /*15960*/  @!PT LDS RZ, [RZ] ;  /* 0x00000000fffff984 */ /* 0x000fe20000000800 */
[----:B------:R-:W-:Y:S01]  /*15970*/  @!PT LDS RZ, [RZ] ;  /* 0x00000000fffff984 */ /* 0x000fe20000000800 */
[----:B------:R-:W-:Y:S01]  /*15980*/  @!PT LDS RZ, [RZ] ;  /* 0x00000000fffff984 */ /* 0x000fe20000000800 */
[----:B------:R1:W-:Y:S06]  /*15990*/  MEMBAR.ALL.CTA ;  /* 0x0000000000007992 */ /* 0x0003ec0000008000 */
[----:B-1----:R-:W1:Y:S01]  /*159a0*/  FENCE.VIEW.ASYNC.S ;  /* 0x00000000000073c6 */ /* 0x002e620000000000 */
[----:B------:R-:W-:Y:S01]  /*159b0*/  ISETP.GT.AND P2, PT, R0, R154, PT ;  /* 0x0000009a0000720c */ /* 0x000fe20003f44270 */
[----:B------:R-:W-:Y:S01]  /*159c0*/  FADD.FTZ R14, R72, R11 ;  /* 0x0000000b480e7221 */ /* 0x000fe20000010000 */
[----:B------:R-:W-:-:S03]  /*159d0*/  FADD.FTZ R3, R4, R3 ;  /* 0x0000000304037221 */ /* 0x000fc60000010000 */
[----:B------:R-:W-:Y:S01]  /*159e0*/  FADD.FTZ R11, R73, R14 ;  /* 0x0000000e490b7221 */ /* 0x000fe20000010000 */
[----:B------:R-:W-:Y:S01]  /*159f0*/  FADD.FTZ R3, R78, R3 ;  /* 0x000000034e037221 */ /* 0x000fe20000010000 */
        /* <DEDUP_REMOVED lines=50> */
[----:B------:R-:W-:-:S02]  /*15d20*/  VIADD R0, R0, 0xffffffff ;  /* 0xffffffff00007836 */ /* 0x000fc40000000000 */
[----:B------:R-:W-:Y:S02]  /*15d30*/  IMAD.MOV.U32 R14, RZ, RZ, R18 ;  /* 0x000000ffff0e7224 */ /* 0x000fe400078e0012 */
[----:B------:R-:W-:Y:S02]  /*15d40*/  IMAD.MOV.U32 R10, RZ, RZ, R16 ;  /* 0x000000ffff0a7224 */ /* 0x000fe400078e0010 */
[----:B------:R-:W-:Y:S02]  /*15d50*/  IMAD.MOV.U32 R5, RZ, RZ, R13 ;  /* 0x000000ffff057224 */ /* 0x000fe400078e000d */
[----:B------:R-:W-:Y:S01]  /*15d60*/  IMAD.MOV.U32 R11, RZ, RZ, R12 ;  /* 0x000000ffff0b7224 */ /* 0x000fe200078e000c */
[----:B-1----:R-:W-:Y:S01]  /*15d70*/  NOP ;  /* 0x0000000000007918 */ /* 0x002fe20000000000 */
[----:B0-----:R-:W-:Y:S05]  /*15d80*/  @P2 BRA `(.L_x_1537) ;  /* 0xffffffd400242947 */ /* 0x001fea000383ffff */
.L_x_1527:
[----:B------:R-:W2:Y:S02]  /*15d90*/  LDL R5, [R1+0x44] ;  /* 0x0000440001057983 */ /* 0x000ea40000100800 */
[----:B--2---:R-:W-:-:S13]  /*15da0*/  ISETP.GE.AND P2, PT, R0, R5, PT ;  /* 0x000000050000720c */ /* 0x004fda0003f46270 */
[----:B------:R-:W-:Y:S05]  /*15db0*/  @!P2 BRA `(.L_x_1538) ;  /* 0x0000003c0000a947 */ /* 0x000fea0003800000 */
[----:B------:R-:W-:Y:S02]  /*15dc0*/  IMAD.MOV.U32 R5, RZ, RZ, R13 ;  /* 0x000000ffff057224 */ /* 0x000fe400078e000d */
[----:B------:R-:W-:Y:S02]  /*15dd0*/  IMAD.MOV.U32 R10, RZ, RZ, R12 ;  /* 0x000000ffff0a7224 */ /* 0x000fe400078e000c */
[----:B------:R-:W-:Y:S02]  /*15de0*/  IMAD.MOV.U32 R14, RZ, RZ, R18 ;  /* 0x000000ffff0e7224 */ /* 0x000fe400078e0012 */
[----:B------:R-:W-:-:S07]  /*15df0*/  IMAD.MOV.U32 R11, RZ, RZ, R16 ;  /* 0x000000ffff0b7224 */ /* 0x000fce00078e0010 */
.L_x_1556:
        /* <DEDUP_REMOVED lines=10> */
.L_x_1540:
[----:B------:R-:W-:Y:S01]  /*15ea0*/  IMAD R12, R16, 0x8, R2 ;  /* 0x00000008100c7824 */ /* 0x000fe200078e0202 */
[----:B------:R-:W-:-:S04]  /*15eb0*/  SHF.L.U32 R13, R18, 0x1f, RZ ;  /* 0x0000001f120d7819 */ /* 0x000fc800000006ff */
[----:B------:R0:W1:Y:S01]  /*15ec0*/  SYNCS.PHASECHK.TRANS64.TRYWAIT P3, [R12+URZ+0x2d830], R13 ;  /* 0x02d8300d0c0075a7 */ /* 0x000062000806017f */
[----:B------:R-:W-:Y:S05]  /*15ed0*/  @!P0 BRA `(.L_x_1541) ;  /* 0x0000000000048947 */ /* 0x000fea0003800000 */
[----:B------:R-:W-:Y:S01]  /*15ee0*/  BPT.TRAP 0x1 ;  /* 0x000000040000795c */ /* 0x000fe20000300000 */
.L_x_1541:
[----:B------:R-:W-:Y:S04]  /*15ef0*/  BSSY B0, `(.L_x_1539) ;  /* 0x0000004000007945 */ /* 0x000fe80003800000 */
[----:B-1----:R-:W-:Y:S05]  /*15f00*/  @P3 BRA `(.L_x_1542) ;  /* 0x0000000000083947 */ /* 0x002fea0003800000 */
[----:B------:R-:W1:Y:S02]  /*15f10*/  SYNCS.PHASECHK.TRANS64.TRYWAIT P3, [R12+URZ+0x2d830], R13 ;  /* 0x02d8300d0c0075a7 */ /* 0x000e64000806017f */
[----:B-1----:R-:W-:Y:S05]  /*15f20*/  @!P3 BRA `(.L_x_1543) ;  /* 0x000000ec0064b947 */ /* 0x002fea0003800000 */
.L_x_1542:
[----:B------:R-:W-:Y:S05]  /*15f30*/  BSYNC B0 ;  /* 0x0000000000007941 */ /* 0x000fea0003800000 */
.L_x_1539:
        /* <DEDUP_REMOVED lines=60> */
.L_x_1545:
[----:B------:R-:W-:Y:S01]  /*16300*/  SHF.L.U32 R12, R14, 0x1f, RZ ;  /* 0x0000001f0e0c7819 */ /* 0x000fe200000006ff */
[----:B------:R-:W-:-:S04]  /*16310*/  IMAD R13, R11, 0x8, R2 ;  /* 0x000000080b0d7824 */ /* 0x000fc800078e0202 */
[----:B------:R0:W1:Y:S01]  /*16320*/  SYNCS.PHASECHK.TRANS64.TRYWAIT P2, [R13+URZ+0x2d850], R12 ;  /* 0x02d8500c0d0075a7 */ /* 0x000062000804017f */
[----:B------:R-:W-:Y:S05]  /*16330*/  @!P0 BRA `(.L_x_1546) ;  /* 0x0000000000048947 */ /* 0x000fea0003800000 */
[----:B------:R-:W-:Y:S01]  /*16340*/  BPT.TRAP 0x1 ;  /* 0x000000040000795c */ /* 0x000fe20000300000 */
.L_x_1546:
[----:B-1----:R-:W-:Y:S05]  /*16350*/  @P2 BRA `(.L_x_1544) ;  /* 0x0000000000082947 */ /* 0x002fea0003800000 */
[----:B------:R-:W1:Y:S02]  /*16360*/  SYNCS.PHASECHK.TRANS64.TRYWAIT P2, [R13+URZ+0x2d850], R12 ;  /* 0x02d8500c0d0075a7 */ /* 0x000e64000804017f */
[----:B-1----:R-:W-:Y:S05]  /*16370*/  @!P2 BRA `(.L_x_1547) ;  /* 0x000000e80064a947 */ /* 0x002fea0003800000 */
.L_x_1544:
[----:B------:R-:W2:Y:S01]  /*16380*/  LDL R142, [R1+0x18] ;  /* 0x00001800018e7983 */ /* 0x000ea20000100800 */
[----:B------:R-:W3:Y:S03]  /*16390*/  @P5 LDC R14, c[0x0][0x44c] ;  /* 0x00011300ff0e5b82 */ /* 0x000ee60000000800 */
[----:B------:R-:W2:Y:S05]  /*163a0*/  LDL R20, [R1+0x40] ;  /* 0x0000400001147983 */ /* 0x000eaa0000100800 */
[----:B01----:R-:W0:Y:S01]  /*163b0*/  @P5 LDC R13, c[0x0][0x450] ;  /* 0x00011400ff0d5b82 */ /* 0x003e220000000800 */
[----:B------:R-:W-:Y:S05]  /*163c0*/  WARPSYNC.ALL ;  /* 0x0000000000007948 */ /* 0x000fea0003800000 */
[----:B--2---:R-:W-:-:S02]  /*163d0*/  IMAD.IADD R12, R20, 0x1, R142 ;  /* 0x00000001140c7824 */ /* 0x004fc400078e028e */
[----:B------:R-:W2:Y:S01]  /*163e0*/  LDL R142, [R1+0x3c] ;  /* 0x00003c00018e7983 */ /* 0x000ea20000100800 */
[----:B------:R-:W-:Y:S01]  /*163f0*/  IMAD.MOV.U32 R15, RZ, RZ, -0x7fffffe0 ;  /* 0x80000020ff0f7424 */ /* 0x000fe200078e00ff */
[----:B------:R-:W-:Y:S01]  /*16400*/  WARPGROUP.ARRIVE ;  /* 0x00000000000079c5 */ /* 0x000fe20000000000 */
[----:B---3--:R-:W-:-:S05]  /*16410*/  @P5 IMAD.HI.U32 R14, R12, R14, RZ ;  /* 0x0000000e0c0e5227 */ /* 0x008fca00078e00ff */
[----:B------:R-:W1:Y:S01]  /*16420*/  S2R R144, SR_TID.X ;  /* 0x0000000000907919 */ /* 0x000e620000002100 */
[C---:B------:R-:W-:Y:S01]  /*16430*/  R2UR UR11, R15.reuse ;  /* 0x000000000f0b72ca */ /* 0x040fe200000e0000 */
[----:B------:R-:W-:Y:S01]  /*16440*/  IMAD.MOV.U32 R21, RZ, RZ, -0x7fffffe0 ;  /* 0x80000020ff157424 */ /* 0x000fe200078e00ff */
[----:B0-----:R-:W-:Y:S01]  /*16450*/  @P5 SHF.R.U32.HI R12, RZ, R13, R14 ;  /* 0x0000000dff0c5219 */ /* 0x001fe2000001160e */
[----:B------:R-:W-:Y:S01]  /*16460*/  VIADD R13, R2, 0x400 ;  /* 0x00000400020d7836 */ /* 0x000fe20000000000 */
[----:B------:R-:W-:Y:S01]  /*16470*/  R2UR UR47, R15 ;  /* 0x000000000f2f72ca */ /* 0x000fe200000e0000 */
[----:B------:R-:W-:Y:S01]  /*16480*/  IMAD.MOV.U32 R15, RZ, RZ, 0x40000040 ;  /* 0x40000040ff0f7424 */ /* 0x000fe200078e00ff */
[----:B------:R-:W-:Y:S02]  /*16490*/  R2UR UR15, R21 ;  /* 0x00000000150f72ca */ /* 0x000fe400000e0000 */
[----:B------:R-:W-:Y:S02]  /*164a0*/  SHF.R.U32.HI R13, RZ, 0x4, R13 ;  /* 0x00000004ff0d7819 */ /* 0x000fe4000001160d */
[----:B------:R-:W-:Y:S01]  /*164b0*/  R2UR UR9, R15 ;  /* 0x000000000f0972ca */ /* 0x000fe200000e0000 */
[----:B------:R-:W-:Y:S01]  /*164c0*/  IMAD.MOV.U32 R15, RZ, RZ, 0x40000040 ;  /* 0x40000040ff0f7424 */ /* 0x000fe200078e00ff */
[----:B------:R-:W-:-:S02]  /*164d0*/  LOP3.LUT R13, R13, 0x3fff, RZ, 0xc0, !PT ;  /* 0x00003fff0d0d7812 */ /* 0x000fc400078ec0ff */
[----:B------:R-:W-:Y:S02]  /*164e0*/  R2UR UR19, R21 ;  /* 0x00000000151372ca */ /* 0x000fe400000e0000 */
[----:B------:R-:W-:Y:S02]  /*164f0*/  LOP3.LUT R13, R13, 0x2000000, RZ, 0xfc, !PT ;  /* 0x020000000d0d7812 */ /* 0x000fe400078efcff */
[C---:B------:R-:W-:Y:S02]  /*16500*/  R2UR UR23, R21.reuse ;  /* 0x00000000151772ca */ /* 0x040fe400000e0000 */
[----:B------:R-:W-:Y:S01]  /*16510*/  R2UR UR27, R21 ;  /* 0x00000000151b72ca */ /* 0x000fe200000e0000 */
[----:B------:R-:W-:Y:S01]  /*16520*/  IMAD R14, R11, 0x600, R13 ;  /* 0x000006000b0e7824 */ /* 0x000fe200078e020d */
[C---:B------:R-:W-:Y:S01]  /*16530*/  R2UR UR31, R21.reuse ;  /* 0x00000000151f72ca */ /* 0x040fe200000e0000 */
[----:B------:R-:W-:Y:S01]  /*16540*/  FMUL.FTZ R13, R24, UR48 ;  /* 0x00000030180d7c20 */ /* 0x000fe20008410000 */
[----:B------:R-:W-:Y:S01]  /*16550*/  R2UR UR35, R21 ;  /* 0x00000000152372ca */ /* 0x000fe200000e0000 */
[C---:B------:R-:W-:Y:S01]  /*16560*/  VIADD R20, R14.reuse, 0x40 ;  /* 0x000000400e147836 */ /* 0x040fe20000000000 */
[----:B------:R-:W-:Y:S01]  /*16570*/  R2UR UR10, R14 ;  /* 0x000000000e0a72ca */ /* 0x000fe200000e0000 */
[----:B------:R-:W-:Y:S01]  /*16580*/  IMAD.MOV.U32 R21, RZ, RZ, 0x40000040 ;  /* 0x40000040ff157424 */ /* 0x000fe200078e00ff */
[----:B------:R-:W-:Y:S01]  /*16590*/  R2UR UR45, R15 ;  /* 0x000000000f2d72ca */ /* 0x000fe200000e0000 */
[----:B------:R-:W-:Y:S01]  /*165a0*/  FMUL.FTZ R15, R25, UR48 ;  /* 0x00000030190f7c20 */ /* 0x000fe20008410000 */
[----:B------:R-:W-:Y:S01]  /*165b0*/  R2UR UR14, R20 ;  /* 0x00000000140e72ca */ /* 0x000fe200000e0000 */
[----:B------:R-:W-:Y:S01]  /*165c0*/  VIADD R20, R14, 0x80 ;  /* 0x000000800e147836 */ /* 0x000fe20000000000 */
[----:B------:R-:W-:Y:S01]  /*165d0*/  R2UR UR13, R21 ;  /* 0x00000000150d72ca */ /* 0x000fe200000e0000 */
[----:B------:R-:W-:Y:S01]  /*165e0*/  IMAD.MOV.U32 R21, RZ, RZ, 0x40000040 ;  /* 0x40000040ff157424 */ /* 0x000fe200078e00ff */
[----:B-1----:R-:W-:Y:S01]  /*165f0*/  SHF.R.U32.HI R143, RZ, 0x7, R144 ;  /* 0x00000007ff8f7819 */ /* 0x002fe20000011690 */
[----:B------:R-:W-:Y:S01]  /*16600*/  FMUL.FTZ R25, R29, UR48 ;  /* 0x000000301d197c20 */ /* 0x000fe20008410000 */
[----:B------:R-:W-:Y:S01]  /*16610*/  R2UR UR18, R20 ;  /* 0x00000000141272ca */ /* 0x000fe200000e0000 */
[----:B------:R-:W-:Y:S01]  /*16620*/  VIADD R20, R14, 0xc0 ;  /* 0x000000c00e147836 */ /* 0x000fe20000000000 */
[----:B------:R-:W-:Y:S01]  /*16630*/  R2UR UR17, R21 ;  /* 0x00000000151172ca */ /* 0x000fe200000e0000 */
[----:B------:R-:W-:Y:S01]  /*16640*/  IMAD.MOV.U32 R21, RZ, RZ, 0x40000040 ;  /* 0x40000040ff157424 */ /* 0x000fe200078e00ff */
[----:B------:R-:W-:Y:S01]  /*16650*/  ISETP.GE.U32.AND P2, PT, R144, 0x180, PT ;  /* 0x000001809000780c */ /* 0x000fe20003f46070 */
[----:B------:R-:W-:Y:S01]  /*16660*/  FMUL.FTZ R29, R33, UR48 ;  /* 0x00000030211d7c20 */ /* 0x000fe20008410000 */
[----:B------:R-:W-:Y:S01]  /*16670*/  R2UR UR22, R20 ;  /* 0x00000000141672ca */ /* 0x000fe200000e0000 */
[----:B------:R-:W-:Y:S01]  /*16680*/  VIADD R20, R14, 0x100 ;  /* 0x000001000e147836 */ /* 0x000fe20000000000 */
[----:B------:R-:W-:Y:S01]  /*16690*/  R2UR UR21, R21 ;  /* 0x00000000151572ca */ /* 0x000fe200000e0000 */
[----:B------:R-:W-:-:S02]  /*166a0*/  IMAD.MOV.U32 R21, RZ, RZ, 0x40000040 ;  /* 0x40000040ff157424 */ /* 0x000fc400078e00ff */
[----:B------:R-:W-:Y:S01]  /*166b0*/  FMUL.FTZ R33, R38, UR48 ;  /* 0x0000003026217c20 */ /* 0x000fe20008410000 */
[----:B------:R-:W-:Y:S01]  /*166c0*/  FMUL.FTZ R38, R43, UR48 ;  /* 0x000000302b267c20 */ /* 0x000fe20008410000 */
[----:B------:R-:W-:Y:S01]  /*166d0*/  R2UR UR26, R20 ;  /* 0x00000000141a72ca */ /* 0x000fe200000e0000 */
[----:B------:R-:W-:Y:S01]  /*166e0*/  VIADD R20, R14, 0x140 ;  /* 0x000001400e147836 */ /* 0x000fe20000000000 */
[----:B------:R-:W-:Y:S01]  /*166f0*/  R2UR UR25, R21 ;  /* 0x00000000151972ca */ /* 0x000fe200000e0000 */
[----:B------:R-:W-:Y:S02]  /*16700*/  IMAD.MOV.U32 R21, RZ, RZ, 0x40000040 ;  /* 0x40000040ff157424 */ /* 0x000fe400078e00ff */
[----:B------:R-:W-:Y:S01]  /*16710*/  FMUL.FTZ R43, R48, UR48 ;  /* 0x00000030302b7c20 */ /* 0x000fe20008410000 */
[----:B------:R-:W-:Y:S01]  /*16720*/  FMUL.FTZ R48, R54, UR48 ;  /* 0x0000003036307c20 */ /* 0x000fe20008410000 */
[----:B------:R-:W-:Y:S01]  /*16730*/  R2UR UR30, R20 ;  /* 0x00000000141e72ca */ /* 0x000fe200000e0000 */
[C---:B------:R-:W-:Y:S01]  /*16740*/  VIADD R20, R14.reuse, 0x180 ;  /* 0x000001800e147836 */ /* 0x040fe20000000000 */
[----:B------:R-:W-:Y:S01]  /*16750*/  R2UR UR29, R21 ;  /* 0x00000000151d72ca */ /* 0x000fe200000e0000 */
[----:B------:R-:W-:-:S02]  /*16760*/  VIADD R14, R14, 0x1c0 ;  /* 0x000001c00e0e7836 */ /* 0x000fc40000000000 */
[----:B------:R-:W-:Y:S01]  /*16770*/  FMUL.FTZ R54, R58, UR48 ;  /* 0x000000303a367c20 */ /* 0x000fe20008410000 */
[----:B------:R-:W-:Y:S01]  /*16780*/  IMAD.MOV.U32 R21, RZ, RZ, 0x40000040 ;  /* 0x40000040ff157424 */ /* 0x000fe200078e00ff */
[----:B------:R-:W-:Y:S01]  /*16790*/  R2UR UR34, R20 ;  /* 0x00000000142272ca */ /* 0x000fe200000e0000 */
[----:B------:R-:W-:Y:S01]  /*167a0*/  FMUL.FTZ R58, R62, UR48 ;  /* 0x000000303e3a7c20 */ /* 0x000fe20008410000 */
[----:B------:R-:W-:Y:S01]  /*167b0*/  R2UR UR46, R14 ;  /* 0x000000000e2e72ca */ /* 0x000fe200000e0000 */
[----:B------:R-:W0:Y:S01]  /*167c0*/  SHFL.IDX PT, R144, R12, RZ, 0x1c1f ;  /* 0x001c1fff0c907589 */ /* 0x000e2200000e0000 */
[----:B------:R-:W-:Y:S01]  /*167d0*/  R2UR UR33, R21 ;  /* 0x00000000152172ca */ /* 0x000fe200000e0000 */
        /* <DEDUP_REMOVED lines=18> */
[----:B------:R-:W1:Y:S08]  /*16900*/  MUFU.TANH R13, R13 ;  /* 0x0000000d000d7308 */ /* 0x000e700000002400 */
[----:B------:R-:W3:Y:S08]  /*16910*/  MUFU.TANH R15, R15 ;  /* 0x0000000f000f7308 */ /* 0x000ef00000002400 */
        /* <DEDUP_REMOVED lines=24> */
[----:B--2---:R-:W-:Y:S01]  /*16aa0*/  LOP3.LUT R14, R142, 0x10000, RZ, 0xfc, !PT ;  /* 0x000100008e0e7812 */ /* 0x004fe200078efcff */
[----:B------:R-:W-:Y:S01]  /*16ab0*/  FMUL.FTZ R142, R81, UR48 ;  /* 0x00000030518e7c20 */ /* 0x000fe20008410000 */
[----:B------:R-:W-:-:S02]  /*16ac0*/  IMAD.SHL.U32 R81, R0, 0x80, RZ ;  /* 0x0000008000517824 */ /* 0x000fc400078e00ff */
[C---:B------:R-:W-:Y:S01]  /*16ad0*/  R2UR UR8, R14.reuse ;  /* 0x000000000e0872ca */ /* 0x040fe200000e0000 */
[----:B------:R-:W-:Y:S02]  /*16ae0*/  VIADD R20, R14, 0x2 ;  /* 0x000000020e147836 */ /* 0x000fe40000000000 */
[----:B------:R-:W2:Y:S03]  /*16af0*/  MUFU.TANH R142, R142 ;  /* 0x0000008e008e7308 */ /* 0x000ea60000002400 */
[----:B------:R-:W-:Y:S01]  /*16b00*/  R2UR UR12, R20 ;  /* 0x00000000140c72ca */ /* 0x000fe200000e0000 */
[----:B------:R-:W-:-:S05]  /*16b10*/  VIADD R20, R14, 0x4 ;  /* 0x000000040e147836 */ /* 0x000fca0000000000 */
[----:B------:R-:W-:Y:S01]  /*16b20*/  R2UR UR16, R20 ;  /* 0x00000000141072ca */ /* 0x000fe200000e0000 */
[----:B------:R-:W-:Y:S01]  /*16b30*/  HGMMA.64x96x16.F32 R88, gdesc[UR8].tnspB, R88, gsb0 ;  /* 0x41600000085879f0 */ /* 0x000fe20008000858 */
[----:B------:R-:W-:-:S05]  /*16b40*/  VIADD R20, R14, 0x6 ;  /* 0x000000060e147836 */ /* 0x000fca0000000000 */
[----:B------:R-:W-:Y:S01]  /*16b50*/  R2UR UR20, R20 ;  /* 0x00000000141472ca */ /* 0x000fe200000e0000 */
[----:B------:R-:W-:-:S05]  /*16b60*/  VIADD R20, R14, 0x600 ;  /* 0x000006000e147836 */ /* 0x000fca0000000000 */
[----:B------:R-:W-:Y:S01]  /*16b70*/  R2UR UR24, R20 ;  /* 0x00000000141872ca */ /* 0x000fe200000e0000 */
[----:B------:R-:W-:-:S05]  /*16b80*/  VIADD R20, R14, 0x602 ;  /* 0x000006020e147836 */ /* 0x000fca0000000000 */
[----:B------:R-:W-:Y:S01]  /*16b90*/  R2UR UR28, R20 ;  /* 0x00000000141c72ca */ /* 0x000fe200000e0000 */
[C---:B------:R-:W-:Y:S02]  /*16ba0*/  VIADD R20, R14.reuse, 0x604 ;  /* 0x000006040e147836 */ /* 0x040fe40000000000 */
[----:B------:R-:W-:-:S03]  /*16bb0*/  VIADD R14, R14, 0x606 ;  /* 0x000006060e0e7836 */ /* 0x000fc60000000000 */
        /* <DEDUP_REMOVED lines=110> */
[----:B-1234-:R-:W-:Y:S06]  /*172a0*/  @!P4 BRA `(.L_x_1548) ;  /* 0x000000000058c947 */ /* 0x01efec0003800000 */
        /* <DEDUP_REMOVED lines=12> */
.L_x_1550:
[----:B------:R-:W-:-:S05]  /*17370*/  IMAD.U32 R154, RZ, RZ, UR5 ;  /* 0x00000005ff9a7e24 */ /* 0x000fca000f8e00ff */
[----:B------:R-:W-:-:S13]  /*17380*/  ISETP.NE.AND P2, PT, R154, 0x1, PT ;  /* 0x000000019a00780c */ /* 0x000fda0003f45270 */
[----:B------:R-:W0:Y:S02]  /*17390*/  @P2 LDC.64 R50, c[0x0][0x9e8] ;  /* 0x00027a00ff322b82 */ /* 0x000e240000000a00 */
[----:B0-----:R-:W-:-:S05]  /*173a0*/  @P2 IMAD.HI.U32 R50, R144, R50, RZ ;  /* 0x0000003290322227 */ /* 0x001fca00078e00ff */
[----:B------:R-:W-:-:S07]  /*173b0*/  @P2 SHF.R.U32.HI R144, RZ, R51, R50 ;  /* 0x00000033ff902219 */ /* 0x000fce0000011632 */
.L_x_1551:
[----:B------:R-:W-:Y:S05]  /*173c0*/  BSYNC B0 ;  /* 0x0000000000007941 */ /* 0x000fea0003800000 */
.L_x_1549:
[----:B------:R-:W-:-:S04]  /*173d0*/  IMAD R144, R144, R154, -R81 ;  /* 0x0000009a90907224 */ /* 0x000fc800078e0a51 */
[----:B------:R-:W-:-:S05]  /*173e0*/  IMAD R144, R138, -0x2, R144 ;  /* 0xfffffffe8a907824 */ /* 0x000fca00078e0290 */
[----:B------:R-:W-:Y:S02]  /*173f0*/  VIMNMX R85, R85, R144, !PT ;  /* 0x0000009055557248 */ /* 0x000fe40007fe0100 */
[----:B------:R-:W-:-:S07]  /*17400*/  VIADDMNMX R86, R144, R154, R86, PT ;  /* 0x0000009a90567246 */ /* 0x000fce0003800156 */
.L_x_1548:
[----:B------:R-:W-:Y:S01]  /*17410*/  ISETP.GT.AND P3, PT, R0, -0x1, PT ;  /* 0xffffffff0000780c */ /* 0x000fe20003f64270 */
[----:B------:R-:W0:Y:S03]  /*17420*/  SHFL.IDX PT, R12, R12, 0x1, 0x1c1f ;  /* 0x003c1f000c0c7f89 */ /* 0x000e2600000e0000 */
[----:B------:R-:W-:-:S04]  /*17430*/  ISETP.GT.AND P2, PT, R85, RZ, P3 ;  /* 0x000000ff5500720c */ /* 0x000fc80001f44270 */
[----:B------:R-:W-:-:S04]  /*17440*/  ISETP.LT.OR P2, PT, R86, 0x1, P2 ;  /* 0x000000015600780c */ /* 0x000fc80001741670 */
[----:B------:R-:W-:Y:S02]  /*17450*/  FSEL R50, R13, -INF , !P2 ;  /* 0xff8000000d327808 */ /* 0x000fe40005000000 */
[----:B------:R-:W-:-:S04]  /*17460*/  ISETP.GT.AND P2, PT, R85, 0x1, P3 ;  /* 0x000000015500780c */ /* 0x000fc80001f44270 */
[----:B------:R-:W-:-:S04]  /*17470*/  ISETP.LT.OR P2, PT, R86, 0x2, P2 ;  /* 0x000000025600780c */ /* 0x000fc80001741670 */
[----:B------:R-:W-:Y:S02]  /*17480*/  FSEL R15, R15, -INF , !P2 ;  /* 0xff8000000f0f7808 */ /* 0x000fe40005000000 */
[----:B------:R-:W-:Y:S01]  /*17490*/  ISETP.GT.AND P2, PT, R85, 0x8, P3 ;  /* 0x000000085500780c */ /* 0x000fe20001f44270 */
[--C-:B0-----:R-:W-:Y:S02]  /*174a0*/  IMAD.IADD R143, R143, 0x1, R12.reuse ;  /* 0x000000018f8f7824 */ /* 0x101fe400078e020c */
[----:B------:R-:W-:Y:S01]  /*174b0*/  IMAD.IADD R87, R87, 0x1, R12 ;  /* 0x0000000157577824 */ /* 0x000fe200078e020c */
[----:B------:R-:W-:-:S04]  /*174c0*/  ISETP.LT.OR P2, PT, R86, 0x9, P2 ;  /* 0x000000095600780c */ /* 0x000fc80001741670 */
[----:B------:R-:W-:Y:S02]  /*174d0*/  FSEL R21, R21, -INF , !P2 ;  /* 0xff80000015157808 */ /* 0x000fe40005000000 */
[----:B------:R-:W-:-:S04]  /*174e0*/  ISETP.GT.AND P2, PT, R85, 0x9, P3 ;  /* 0x000000095500780c */ /* 0x000fc80001f44270 */
        /* <DEDUP_REMOVED lines=85> */
[----:B------:R-:W-:Y:S01]  /*17a40*/  FSEL R84, R84, -INF , !P2 ;  /* 0xff80000054547808 */ /* 0x000fe20005000000 */
[----:B------:R-:W-:Y:S08]  /*17a50*/  @!P4 BRA `(.L_x_1552) ;  /* 0x000000000058c947 */ /* 0x000ff00003800000 */
        /* <DEDUP_REMOVED lines=12> */
.L_x_1554:
[----:B------:R-:W-:-:S05]  /*17b20*/  IMAD.U32 R85, RZ, RZ, UR5 ;  /* 0x00000005ff557e24 */ /* 0x000fca000f8e00ff */
[----:B------:R-:W-:-:S13]  /*17b30*/  ISETP.NE.AND P2, PT, R85, 0x1, PT ;  /* 0x000000015500780c */ /* 0x000fda0003f45270 */
[----:B------:R-:W0:Y:S02]  /*17b40*/  @P2 LDC.64 R12, c[0x0][0x9e8] ;  /* 0x00027a00ff0c2b82 */ /* 0x000e240000000a00 */
[----:B0-----:R-:W-:-:S05]  /*17b50*/  @P2 IMAD.HI.U32 R12, R51, R12, RZ ;  /* 0x0000000c330c2227 */ /* 0x001fca00078e00ff */
[----:B------:R-:W-:-:S07]  /*17b60*/  @P2 SHF.R.U32.HI R51, RZ, R13, R12 ;  /* 0x0000000dff332219 */ /* 0x000fce000001160c */
.L_x_1555:
[----:B------:R-:W-:Y:S05]  /*17b70*/  BSYNC B0 ;  /* 0x0000000000007941 */ /* 0x000fea0003800000 */
.L_x_1553:
[----:B------:R-:W-:-:S04]  /*17b80*/  IMAD R51, R51, R85, -R81 ;  /* 0x0000005533337224 */ /* 0x000fc800078e0a51 */
[----:B------:R-:W-:-:S05]  /*17b90*/  IMAD R51, R138, -0x2, R51 ;  /* 0xfffffffe8a337824 */ /* 0x000fca00078e0233 */
[----:B------:R-:W-:Y:S02]  /*17ba0*/  VIMNMX R87, R87, R51, !PT ;  /* 0x0000003357577248 */ /* 0x000fe40007fe0100 */
[----:B------:R-:W-:-:S07]  /*17bb0*/  VIADDMNMX R143, R51, R85, R143, PT ;  /* 0x00000055338f7246 */ /* 0x000fce000380018f */
.L_x_1552:
        /* <DEDUP_REMOVED lines=94> */
[----:B------:R-:W-:Y:S01]  /*181a0*/  FFMA.FTZ R10, R84, UR41, -R10 ;  /* 0x00000029540a7c23 */ /* 0x000fe2000801080a */
[----:B------:R-:W-:Y:S01]  /*181b0*/  FSEL R30, R30, -INF , !P2 ;  /* 0xff8000001e1e7808 */ /* 0x000fe20005000000 */
[----:B------:R-:W0:Y:S01]  /*181c0*/  MUFU.EX2 R32, R50 ;  /* 0x0000003200207308 */ /* 0x000e220000000800 */
[----:B------:R-:W-:-:S04]  /*181d0*/  ISETP.GT.AND P2, PT, R87, 0x18, P3 ;  /* 0x000000185700780c */ /* 0x000fc80001f44270 */
[----:B------:R-:W-:-:S03]  /*181e0*/  ISETP.LT.OR P2, PT, R143, 0x19, P2 ;  /* 0x000000198f00780c */ /* 0x000fc60001741670 */
[----:B------:R-:W1:Y:S01]  /*181f0*/  MUFU.EX2 R15, R15 ;  /* 0x0000000f000f7308 */ /* 0x000e620000000800 */
[----:B------:R-:W-:Y:S02]  /*18200*/  FSEL R84, R33, -INF , !P2 ;  /* 0xff80000021547808 */ /* 0x000fe40005000000 */
[----:B------:R-:W-:-:S04]  /*18210*/  ISETP.GT.AND P2, PT, R87, 0x19, P3 ;  /* 0x000000195700780c */ /* 0x000fc80001f44270 */
[----:B------:R-:W-:Y:S01]  /*18220*/  ISETP.LT.OR P2, PT, R143, 0x1a, P2 ;  /* 0x0000001a8f00780c */ /* 0x000fe20001741670 */
[----:B------:R-:W3:Y:S01]  /*18230*/  MUFU.EX2 R21, R21 ;  /* 0x0000001500157308 */ /* 0x000ee20000000800 */
[----:B0-----:R-:W-:Y:S02]  /*18240*/  FFMA.FTZ R4, R11, R4, R32 ;  /* 0x000000040b047223 */ /* 0x001fe40000010020 */
[----:B------:R-:W-:Y:S02]  /*18250*/  FSEL R85, R34, -INF , !P2 ;  /* 0xff80000022557808 */ /* 0x000fe40005000000 */
[----:B------:R-:W-:-:S03]  /*18260*/  ISETP.GT.AND P2, PT, R87, 0x20, P3 ;  /* 0x000000205700780c */ /* 0x000fc60001f44270 */
[----:B------:R-:W0:Y:S01]  /*18270*/  MUFU.EX2 R25, R25 ;  /* 0x0000001900197308 */ /* 0x000e220000000800 */
[----:B------:R-:W-:Y:S01]  /*18280*/  ISETP.LT.OR P2, PT, R143, 0x21, P2 ;  /* 0x000000218f00780c */ /* 0x000fe20001741670 */
[C---:B-1----:R-:W-:Y:S01]  /*18290*/  FADD.FTZ R4, R15.reuse, R4 ;  /* 0x000000040f047221 */ /* 0x042fe20000010000 */
[----:B------:R-:W-:Y:S02]  /*182a0*/  F2FP.F16.F32.PACK_AB R32, R15, R32 ;  /* 0x000000200f20723e */ /* 0x000fe400000000ff */
[----:B------:R-:W-:Y:S02]  /*182b0*/  FSEL R36, R36, -INF , !P2 ;  /* 0xff80000024247808 */ /* 0x000fe40005000000 */
[----:B------:R-:W-:Y:S01]  /*182c0*/  ISETP.GT.AND P2, PT, R87, 0x21, P3 ;  /* 0x000000215700780c */ /* 0x000fe20001f44270 */
[----:B------:R-:W1:Y:S01]  /*182d0*/  MUFU.EX2 R27, R27 ;  /* 0x0000001b001b7308 */ /* 0x000e620000000800 */
[----:B---3--:R-:W-:Y:S02]  /*182e0*/  FADD.FTZ R4, R21, R4 ;  /* 0x0000000415047221 */ /* 0x008fe40000010000 */
[----:B------:R-:W-:-:S04]  /*182f0*/  ISETP.LT.OR P2, PT, R143, 0x22, P2 ;  /* 0x000000228f00780c */ /* 0x000fc80001741670 */
[----:B------:R-:W-:Y:S01]  /*18300*/  FSEL R38, R38, -INF , !P2 ;  /* 0xff80000026267808 */ /* 0x000fe20005000000 */
[----:B------:R-:W3:Y:S01]  /*18310*/  MUFU.EX2 R29, R29 ;  /* 0x0000001d001d7308 */ /* 0x000ee20000000800 */
[----:B------:R-:W-:Y:S01]  /*18320*/  ISETP.GT.AND P2, PT, R87, 0x28, P3 ;  /* 0x000000285700780c */ /* 0x000fe20001f44270 */
[C---:B0-----:R-:W-:Y:S01]  /*18330*/  FADD.FTZ R4, R25.reuse, R4 ;  /* 0x0000000419047221 */ /* 0x041fe20000010000 */
[----:B------:R-:W-:Y:S02]  /*18340*/  F2FP.F16.F32.PACK_AB R34, R25, R21 ;  /* 0x000000151922723e */ /* 0x000fe400000000ff */
[----:B------:R-:W-:-:S03]  /*18350*/  ISETP.LT.OR P2, PT, R143, 0x29, P2 ;  /* 0x000000298f00780c */ /* 0x000fc60001741670 */
[----:B------:R-:W-:Y:S01]  /*18360*/  MUFU.EX2 R31, R31 ;  /* 0x0000001f001f7308 */ /* 0x000fe20000000800 */
[----:B------:R-:W-:Y:S01]  /*18370*/  FSEL R40, R40, -INF , !P2 ;  /* 0xff80000028287808 */ /* 0x000fe20005000000 */
[----:B-1----:R-:W-:Y:S01]  /*18380*/  FADD.FTZ R4, R27, R4 ;  /* 0x000000041b047221 */ /* 0x002fe20000010000 */
[----:B------:R-:W-:-:S04]  /*18390*/  ISETP.GT.AND P2, PT, R87, 0x29, P3 ;  /* 0x000000295700780c */ /* 0x000fc80001f44270 */
[----:B------:R-:W-:Y:S01]  /*183a0*/  ISETP.LT.OR P2, PT, R143, 0x2a, P2 ;  /* 0x0000002a8f00780c */ /* 0x000fe20001741670 */
[----:B------:R-:W-:Y:S01]  /*183b0*/  MUFU.EX2 R51, R51 ;  /* 0x0000003300337308 */ /* 0x000fe20000000800 */
[----:B---3--:R-:W-:Y:S02]  /*183c0*/  FADD.FTZ R4, R29, R4 ;  /* 0x000000041d047221 */ /* 0x008fe40000010000 */
[----:B------:R-:W-:Y:S02]  /*183d0*/  FSEL R42, R42, -INF , !P2 ;  /* 0xff8000002a2a7808 */ /* 0x000fe40005000000 */
[----:B------:R-:W-:-:S03]  /*183e0*/  ISETP.GT.AND P2, PT, R87, 0x30, P3 ;  /* 0x000000305700780c */ /* 0x000fc60001f44270 */
[----:B------:R-:W-:Y:S01]  /*183f0*/  MUFU.EX2 R81, R81 ;  /* 0x0000005100517308 */ /* 0x000fe20000000800 */
[----:B------:R-:W-:-:S04]  /*18400*/  ISETP.LT.OR P2, PT, R143, 0x31, P2 ;  /* 0x000000318f00780c */ /* 0x000fc80001741670 */
[----:B------:R-:W-:Y:S02]  /*18410*/  FSEL R44, R44, -INF , !P2 ;  /* 0xff8000002c2c7808 */ /* 0x000fe40005000000 */
[----:B------:R-:W-:Y:S01]  /*18420*/  ISETP.GT.AND P2, PT, R87, 0x31, P3 ;  /* 0x000000315700780c */ /* 0x000fe20001f44270 */
[----:B------:R-:W-:Y:S03]  /*18430*/  MUFU.EX2 R37, R37 ;  /* 0x0000002500257308 */ /* 0x000fe60000000800 */
[----:B------:R-:W-:-:S04]  /*18440*/  ISETP.LT.OR P2, PT, R143, 0x32, P2 ;  /* 0x000000328f00780c */ /* 0x000fc80001741670 */
[----:B------:R-:W-:Y:S01]  /*18450*/  FSEL R46, R46, -INF , !P2 ;  /* 0xff8000002e2e7808 */ /* 0x000fe20005000000 */
[----:B------:R-:W-:Y:S01]  /*18460*/  MUFU.EX2 R39, R39 ;  /* 0x0000002700277308 */ /* 0x000fe20000000800 */
[----:B------:R-:W-:-:S04]  /*18470*/  ISETP.GT.AND P2, PT, R87, 0x38, P3 ;  /* 0x000000385700780c */ /* 0x000fc80001f44270 */
[----:B------:R-:W-:-:S03]  /*18480*/  ISETP.LT.OR P2, PT, R143, 0x39, P2 ;  /* 0x000000398f00780c */ /* 0x000fc60001741670 */
[----:B------:R-:W-:Y:S01]  /*18490*/  MUFU.EX2 R41, R41 ;  /* 0x0000002900297308 */ /* 0x000fe20000000800 */
[----:B------:R-:W-:Y:S02]  /*184a0*/  FSEL R48, R48, -INF , !P2 ;  /* 0xff80000030307808 */ /* 0x000fe40005000000 */
[----:B------:R-:W-:-:S04]  /*184b0*/  ISETP.GT.AND P2, PT, R87, 0x39, P3 ;  /* 0x000000395700780c */ /* 0x000fc80001f44270 */
[----:B------:R-:W-:Y:S01]  /*184c0*/  ISETP.LT.OR P2, PT, R143, 0x3a, P2 ;  /* 0x0000003a8f00780c */ /* 0x000fe20001741670 */
[----:B------:R-:W-:Y:S03]  /*184d0*/  MUFU.EX2 R43, R43 ;  /* 0x0000002b002b7308 */ /* 0x000fe60000000800 */
        /* <DEDUP_REMOVED lines=61> */
[----:B------:R-:W-:-:S04]  /*188b0*/  ISETP.GT.AND P2, PT, R87, RZ, P3 ;  /* 0x000000ff5700720c */ /* 0x000fc80001f44270 */
[----:B------:R-:W-:-:S03]  /*188c0*/  ISETP.LT.OR P2, PT, R143, 0x1, P2 ;  /* 0x000000018f00780c */ /* 0x000fc60001741670 */
[----:B------:R-:W-:Y:S01]  /*188d0*/  MUFU.EX2 R10, R10 ;  /* 0x0000000a000a7308 */ /* 0x000fe20000000800 */
[----:B------:R-:W-:Y:S02]  /*188e0*/  FSEL R14, R14, -INF , !P2 ;  /* 0xff8000000e0e7808 */ /* 0x000fe40005000000 */
        /* <DEDUP_REMOVED lines=10> */
[----:B------:R-:W-:-:S02]  /*18990*/  FSEL R82, R82, -INF , !P3 ;  /* 0xff80000052527808 */ /* 0x000fc40005800000 */
        /* <DEDUP_REMOVED lines=36> */
[--C-:B------:R-:W-:Y:S01]  /*18be0*/  FFMA.FTZ R14, R14, UR41, -R15.reuse ;  /* 0x000000290e0e7c23 */ /* 0x100fe2000801080f */
[--C-:B------:R-:W-:Y:S01]  /*18bf0*/  FFMA.FTZ R20, R20, UR41, -R15.reuse ;  /* 0x0000002914147c23 */ /* 0x100fe2000801080f */
[----:B------:R-:W-:Y:S01]  /*18c00*/  FSEL R26, R13, RZ, P2 ;  /* 0x000000ff0d1a7208 */ /* 0x000fe20001000000 */
[--C-:B------:R-:W-:Y:S01]  /*18c10*/  FFMA.FTZ R25, R28, UR41, -R15.reuse ;  /* 0x000000291c197c23 */ /* 0x100fe2000801080f */
[----:B------:R-:W-:Y:S01]  /*18c20*/  MUFU.EX2 R21, R21 ;  /* 0x0000001500157308 */ /* 0x000fe20000000800 */
[--C-:B------:R-:W-:Y:S01]  /*18c30*/  FFMA.FTZ R36, R36, UR41, -R15.reuse ;  /* 0x0000002924247c23 */ /* 0x100fe2000801080f */
[----:B------:R-:W-:Y:S01]  /*18c40*/  FFMA.FTZ R50, R38, UR41, -R15 ;  /* 0x0000002926327c23 */ /* 0x000fe2000801080f */
[----:B------:R-:W-:Y:S01]  /*18c50*/  FADD.FTZ R26, -R26, R5 ;  /* 0x000000051a1a7221 */ /* 0x000fe20000010100 */
[--C-:B------:R-:W-:Y:S01]  /*18c60*/  FFMA.FTZ R42, R42, UR41, -R15.reuse ;  /* 0x000000292a2a7c23 */ /* 0x100fe2000801080f */
[--C-:B------:R-:W-:Y:S01]  /*18c70*/  FFMA.FTZ R38, R46, UR41, -R15.reuse ;  /* 0x000000292e267c23 */ /* 0x100fe2000801080f */
[--C-:B------:R-:W-:Y:S01]  /*18c80*/  FFMA.FTZ R54, R54, UR41, -R15.reuse ;  /* 0x0000002936367c23 */ /* 0x100fe2000801080f */
[----:B------:R-:W-:Y:S01]  /*18c90*/  FMUL.FTZ R5, R26, UR41 ;  /* 0x000000291a057c20 */ /* 0x000fe20008410000 */
        /* <DEDUP_REMOVED lines=10> */
[----:B------:R-:W-:-:S06]  /*18d40*/  FFMA.FTZ R80, R80, UR41, -R15 ;  /* 0x0000002950507c23 */ /* 0x000fcc000801080f */
[----:B------:R-:W1:Y:S08]  /*18d50*/  MUFU.EX2 R24, R24 ;  /* 0x0000001800187308 */ /* 0x000e700000000800 */
[----:B------:R-:W3:Y:S01]  /*18d60*/  MUFU.EX2 R5, R5 ;  /* 0x0000000500057308 */ /* 0x000ee20000000800 */
[----:B0-----:R-:W-:-:S07]  /*18d70*/  F2FP.F16.F32.PACK_AB R33, R20, R14 ;  /* 0x0000000e1421723e */ /* 0x001fce00000000ff */
[----:B------:R-:W0:Y:S01]  /*18d80*/  MUFU.EX2 R25, R25 ;  /* 0x0000001900197308 */ /* 0x000e220000000800 */
[----:B-1----:R-:W-:-:S05]  /*18d90*/  F2FP.F16.F32.PACK_AB R35, R24, R21 ;  /* 0x000000151823723e */ /* 0x002fca00000000ff */
[----:B------:R1:W-:Y:S02]  /*18da0*/  STSM.16.M88.4 [R139+0x21800], R32 ;  /* 0x021800208b007844 */ /* 0x0003e40000000200 */
[----:B------:R-:W-:Y:S01]  /*18db0*/  MUFU.EX2 R36, R36 ;  /* 0x0000002400247308 */ /* 0x000fe20000000800 */
[----:B---3--:R-:W-:Y:S01]  /*18dc0*/  FFMA.FTZ R14, R5, R3, R14 ;  /* 0x00000003050e7223 */ /* 0x008fe2000001000e */
[--C-:B------:R-:W-:Y:S01]  /*18dd0*/  FFMA.FTZ R3, R52, UR41, -R15.reuse ;  /* 0x0000002934037c23 */ /* 0x100fe2000801080f */
[--C-:B------:R-:W-:Y:S02]  /*18de0*/  FFMA.FTZ R52, R60, UR41, -R15.reuse ;  /* 0x000000293c347c23 */ /* 0x100fe4000801080f */
[----:B------:R-:W-:Y:S01]  /*18df0*/  FADD.FTZ R14, R20, R14 ;  /* 0x0000000e140e7221 */ /* 0x000fe20000010000 */
[--C-:B------:R-:W-:Y:S02]  /*18e00*/  FFMA.FTZ R20, R56, UR41, -R15.reuse ;  /* 0x0000002938147c23 */ /* 0x100fe4000801080f */
[----:B------:R-:W-:Y:S01]  /*18e10*/  MUFU.EX2 R50, R50 ;  /* 0x0000003200327308 */ /* 0x000fe20000000800 */
[----:B------:R-:W-:Y:S01]  /*18e20*/  FADD.FTZ R26, R21, R14 ;  /* 0x0000000e151a7221 */ /* 0x000fe20000010000 */
[----:B------:R-:W-:-:S03]  /*18e30*/  FFMA.FTZ R21, R58, UR41, -R15 ;  /* 0x000000293a157c23 */ /* 0x000fc6000801080f */
[----:B------:R-:W-:Y:S01]  /*18e40*/  FADD.FTZ R26, R24, R26 ;  /* 0x0000001a181a7221 */ /* 0x000fe20000010000 */
[--C-:B-1----:R-:W-:Y:S01]  /*18e50*/  FFMA.FTZ R32, R30, UR41, -R15.reuse ;  /* 0x000000291e207c23 */ /* 0x102fe2000801080f */
[--C-:B------:R-:W-:Y:S01]  /*18e60*/  FFMA.FTZ R33, R84, UR41, -R15.reuse ;  /* 0x0000002954217c23 */ /* 0x100fe2000801080f */
[--C-:B------:R-:W-:Y:S01]  /*18e70*/  FFMA.FTZ R35, R85, UR41, -R15.reuse ;  /* 0x0000002955237c23 */ /* 0x100fe2000801080f */
[----:B0-----:R-:W-:Y:S01]  /*18e80*/  FADD.FTZ R28, R25, R26 ;  /* 0x0000001a191c7221 */ /* 0x001fe20000010000 */
[--C-:B------:R-:W-:Y:S01]  /*18e90*/  FFMA.FTZ R84, R40, UR41, -R15.reuse ;  /* 0x0000002928547c23 */ /* 0x100fe2000801080f */
[----:B------:R-:W-:Y:S01]  /*18ea0*/  F2FP.F16.F32.PACK_AB R24, R29, R27 ;  /* 0x0000001b1d18723e */ /* 0x000fe200000000ff */
[----:B------:R-:W0:Y:S01]  /*18eb0*/  MUFU.EX2 R32, R32 ;  /* 0x0000002000207308 */ /* 0x000e220000000800 */
[----:B------:R-:W-:Y:S01]  /*18ec0*/  FADD.FTZ R27, R31, R4 ;  /* 0x000000041f1b7221 */ /* 0x000fe20000010000 */
[--C-:B------:R-:W-:Y:S01]  /*18ed0*/  FFMA.FTZ R34, R44, UR41, -R15.reuse ;  /* 0x000000292c227c23 */ /* 0x100fe2000801080f */
[----:B------:R-:W-:Y:S01]  /*18ee0*/  FFMA.FTZ R40, R48, UR41, -R15 ;  /* 0x0000002930287c23 */ /* 0x000fe2000801080f */
[C---:B------:R-:W-:Y:S01]  /*18ef0*/  F2FP.F16.F32.PACK_AB R26, R51.reuse, R31 ;  /* 0x0000001f331a723e */ /* 0x040fe200000000ff */
[----:B------:R-:W-:Y:S01]  /*18f00*/  FADD.FTZ R27, R51, R27 ;  /* 0x0000001b331b7221 */ /* 0x000fe20000010000 */
[--C-:B------:R-:W-:Y:S01]  /*18f10*/  FFMA.FTZ R44, R64, UR41, -R15.reuse ;  /* 0x00000029402c7c23 */ /* 0x100fe2000801080f */
[----:B------:R-:W-:Y:S01]  /*18f20*/  FFMA.FTZ R48, R68, UR41, -R15 ;  /* 0x0000002944307c23 */ /* 0x000fe2000801080f */
[----:B------:R-:W1:Y:S01]  /*18f30*/  MUFU.EX2 R33, R33 ;  /* 0x0000002100217308 */ /* 0x000e620000000800 */
[----:B------:R-:W-:Y:S01]  /*18f40*/  FADD.FTZ R27, R81, R27 ;  /* 0x0000001b511b7221 */ /* 0x000fe20000010000 */
[----:B------:R-:W-:-:S03]  /*18f50*/  FFMA.FTZ R15, R82, UR41, -R15 ;  /* 0x00000029520f7c23 */ /* 0x000fc6000801080f */
[----:B------:R-:W-:-:S03]  /*18f60*/  FADD.FTZ R27, R37, R27 ;  /* 0x0000001b251b7221 */ /* 0x000fc60000010000 */
[----:B------:R-:W3:Y:S01]  /*18f70*/  MUFU.EX2 R35, R35 ;  /* 0x0000002300237308 */ /* 0x000ee20000000800 */
[C---:B0-----:R-:W-:Y:S01]  /*18f80*/  FADD.FTZ R28, R32.reuse, R28 ;  /* 0x0000001c201c7221 */ /* 0x041fe20000010000 */
[----:B------:R-:W-:Y:S01]  /*18f90*/  FADD.FTZ R30, R39, R27 ;  /* 0x0000001b271e7221 */ /* 0x000fe20000010000 */
[----:B------:R-:W-:-:S05]  /*18fa0*/  F2FP.F16.F32.PACK_AB R25, R32, R25 ;  /* 0x000000192019723e */ /* 0x000fca00000000ff */
[----:B------:R-:W0:Y:S01]  /*18fb0*/  MUFU.EX2 R84, R84 ;  /* 0x0000005400547308 */ /* 0x000e220000000800 */
[----:B-1----:R-:W-:Y:S01]  /*18fc0*/  FADD.FTZ R29, R33, R28 ;  /* 0x0000001c211d7221 */ /* 0x002fe20000010000 */
[----:B------:R-:W-:-:S06]  /*18fd0*/  F2FP.F16.F32.PACK_AB R28, R37, R81 ;  /* 0x00000051251c723e */ /* 0x000fcc00000000ff */
[----:B------:R-:W1:Y:S01]  /*18fe0*/  MUFU.EX2 R42, R42 ;  /* 0x0000002a002a7308 */ /* 0x000e620000000800 */
[----:B---3--:R-:W-:-:S04]  /*18ff0*/  FADD.FTZ R29, R35, R29 ;  /* 0x0000001d231d7221 */ /* 0x008fc80000010000 */
[----:B------:R-:W-:-:S03]  /*19000*/  FADD.FTZ R29, R36, R29 ;  /* 0x0000001d241d7221 */ /* 0x000fc60000010000 */
[----:B------:R-:W3:Y:S01]  /*19010*/  MUFU.EX2 R34, R34 ;  /* 0x0000002200227308 */ /* 0x000ee20000000800 */
[----:B------:R-:W-:Y:S01]  /*19020*/  FADD.FTZ R27, R50, R29 ;  /* 0x0000001d321b7221 */ /* 0x000fe20000010000 */
[----:B------:R-:W-:-:S03]  /*19030*/  FADD.FTZ R29, R41, R30 ;  /* 0x0000001e291d7221 */ /* 0x000fc60000010000 */
[----:B0-----:R-:W-:Y:S01]  /*19040*/  FADD.FTZ R27, R84, R27 ;  /* 0x0000001b541b7221 */ /* 0x001fe20000010000 */
[----:B------:R-:W-:Y:S02]  /*19050*/  FADD.FTZ R30, R43, R29 ;  /* 0x0000001d2b1e7221 */ /* 0x000fe40000010000 */
[----:B------:R-:W0:Y:S01]  /*19060*/  MUFU.EX2 R38, R38 ;  /* 0x0000002600267308 */ /* 0x000e220000000800 */
[----:B-1----:R-:W-:Y:S01]  /*19070*/  FADD.FTZ R29, R42, R27 ;  /* 0x0000001b2a1d7221 */ /* 0x002fe20000010000 */
[----:B------:R-:W-:Y:S01]  /*19080*/  FADD.FTZ R27, R45, R30 ;  /* 0x0000001e2d1b7221 */ /* 0x000fe20000010000 */
[----:B------:R-:W-:Y:S02]  /*19090*/  F2FP.F16.F32.PACK_AB R30, R41, R39 ;  /* 0x00000027291e723e */ /* 0x000fe400000000ff */
[----:B------:R-:W4:Y:S01]  /*190a0*/  LDL R39, [R1+0x24] ;  /* 0x0000240001277983 */ /* 0x000f220000100800 */
[----:B------:R-:W-:Y:S02]  /*190b0*/  FADD.FTZ R27, R47, R27 ;  /* 0x0000001b2f1b7221 */ /* 0x000fe40000010000 */
[----:B------:R-:W1:Y:S01]  /*190c0*/  MUFU.EX2 R40, R40 ;  /* 0x0000002800287308 */ /* 0x000e620000000800 */
[----:B---3--:R-:W-:Y:S01]  /*190d0*/  FADD.FTZ R29, R34, R29 ;  /* 0x0000001d221d7221 */ /* 0x008fe20000010000 */
[----:B------:R-:W-:-:S04]  /*190e0*/  FADD.FTZ R27, R49, R27 ;  /* 0x0000001b311b7221 */ /* 0x000fc80000010000 */
[----:B------:R-:W-:Y:S01]  /*190f0*/  FADD.FTZ R31, R53, R27 ;  /* 0x0000001b351f7221 */ /* 0x000fe20000010000 */
[----:B------:R-:W-:Y:S01]  /*19100*/  F2FP.F16.F32.PACK_AB R27, R35, R33 ;  /* 0x00000021231b723e */ /* 0x000fe200000000ff */
[----:B------:R-:W3:Y:S01]  /*19110*/  MUFU.EX2 R3, R3 ;  /* 0x0000000300037308 */ /* 0x000ee20000000800 */
[----:B0-----:R-:W-:Y:S01]  /*19120*/  FADD.FTZ R29, R38, R29 ;  /* 0x0000001d261d7221 */ /* 0x001fe20000010000 */
[----:B------:R-:W-:Y:S02]  /*19130*/  FADD.FTZ R31, R55, R31 ;  /* 0x0000001f371f7221 */ /* 0x000fe40000010000 */
[----:B--2---:R0:W-:Y:S02]  /*19140*/  STSM.16.M88.4 [R86], R24 ;  /* 0x0000001856007844 */ /* 0x0041e40000000200 */
[----:B------:R-:W-:Y:S01]  /*19150*/  FADD.FTZ R33, R57, R31 ;  /* 0x0000001f39217221 */ /* 0x000fe20000010000 */
[----:B------:R-:W-:Y:S01]  /*19160*/  F2FP.F16.F32.PACK_AB R31, R42, R84 ;  /* 0x000000542a1f723e */ /* 0x000fe200000000ff */
[----:B------:R-:W2:Y:S01]  /*19170*/  MUFU.EX2 R14, R54 ;  /* 0x00000036000e7308 */ /* 0x000ea20000000800 */
[----:B-1----:R-:W-:-:S07]  /*19180*/  FADD.FTZ R29, R40, R29 ;  /* 0x0000001d281d7221 */ /* 0x002fce0000010000 */
[----:B------:R-:W1:Y:S01]  /*19190*/  MUFU.EX2 R20, R20 ;  /* 0x0000001400147308 */ /* 0x000e620000000800 */
[----:B---3--:R-:W-:Y:S01]  /*191a0*/  FADD.FTZ R32, R3, R29 ;  /* 0x0000001d03207221 */ /* 0x008fe20000010000 */
[----:B------:R-:W-:-:S06]  /*191b0*/  F2FP.F16.F32.PACK_AB R29, R50, R36 ;  /* 0x00000024321d723e */ /* 0x000fcc00000000ff */
[----:B------:R-:W3:Y:S01]  /*191c0*/  MUFU.EX2 R21, R21 ;  /* 0x0000001500157308 */ /* 0x000ee20000000800 */
[----:B--2---:R-:W-:-:S07]  /*191d0*/  FADD.FTZ R32, R14, R32 ;  /* 0x000000200e207221 */ /* 0x004fce0000010000 */
[----:B------:R-:W2:Y:S01]  /*191e0*/  MUFU.EX2 R52, R52 ;  /* 0x0000003400347308 */ /* 0x000ea20000000800 */
[----:B-1----:R-:W-:-:S07]  /*191f0*/  FADD.FTZ R32, R20, R32 ;  /* 0x0000002014207221 */ /* 0x002fce0000010000 */
[----:B------:R-:W1:Y:S01]  /*19200*/  MUFU.EX2 R4, R62 ;  /* 0x0000003e00047308 */ /* 0x000e620000000800 */
[----:B------:R-:W-:Y:S01]  /*19210*/  FADD.FTZ R36, R59, R33 ;  /* 0x000000213b247221 */ /* 0x000fe20000010000 */
[----:B---3--:R-:W-:-:S06]  /*19220*/  FADD.FTZ R33, R21, R32 ;  /* 0x0000002015217221 */ /* 0x008fcc0000010000 */
[----:B------:R-:W3:Y:S01]  /*19230*/  MUFU.EX2 R44, R44 ;  /* 0x0000002c002c7308 */ /* 0x000ee20000000800 */
[----:B--2---:R-:W-:-:S07]  /*19240*/  FADD.FTZ R35, R52, R33 ;  /* 0x0000002134237221 */ /* 0x004fce0000010000 */
[----:B------:R-:W2:Y:S01]  /*19250*/  MUFU.EX2 R46, R46 ;  /* 0x0000002e002e7308 */ /* 0x000ea20000000800 */
[----:B-1----:R-:W-:-:S07]  /*19260*/  FADD.FTZ R35, R4, R35 ;  /* 0x0000002304237221 */ /* 0x002fce0000010000 */
[----:B------:R-:W1:Y:S01]  /*19270*/  MUFU.EX2 R48, R48 ;  /* 0x0000003000307308 */ /* 0x000e620000000800 */
[----:B---3--:R-:W-:-:S07]  /*19280*/  FADD.FTZ R35, R44, R35 ;  /* 0x000000232c237221 */ /* 0x008fce0000010000 */
[----:B------:R-:W3:Y:S01]  /*19290*/  MUFU.EX2 R37, R70 ;  /* 0x0000004600257308 */ /* 0x000ee20000000800 */
[----:B--2---:R-:W-:-:S07]  /*192a0*/  FADD.FTZ R35, R46, R35 ;  /* 0x000000232e237221 */ /* 0x004fce0000010000 */
[----:B------:R-:W2:Y:S01]  /*192b0*/  MUFU.EX2 R72, R72 ;  /* 0x0000004800487308 */ /* 0x000ea20000000800 */
[----:B------:R5:W-:Y:S07]  /*192c0*/  STSM.16.M88.4 [R141], R28 ;  /* 0x0000001c8d007844 */ /* 0x000bee0000000200 */
[----:B------:R-:W2:Y:S01]  /*192d0*/  MUFU.EX2 R74, R74 ;  /* 0x0000004a004a7308 */ /* 0x000ea20000000800 */
[----:B0-----:R-:W-:-:S07]  /*192e0*/  F2FP.F16.F32.PACK_AB R27, R3, R40 ;  /* 0x00000028031b723e */ /* 0x001fce00000000ff */
[----:B------:R-:W0:Y:S01]  /*192f0*/  MUFU.EX2 R76, R76 ;  /* 0x0000004c004c7308 */ /* 0x000e220000000800 */
[----:B-----5:R-:W-:Y:S01]  /*19300*/  F2FP.F16.F32.PACK_AB R29, R20, R14 ;  /* 0x0000000e141d723e */ /* 0x020fe200000000ff */
[----:B-1----:R-:W-:-:S04]  /*19310*/  FADD.FTZ R14, R48, R35 ;  /* 0x00000023300e7221 */ /* 0x002fc80000010000 */
[----:B---3--:R-:W-:Y:S02]  /*19320*/  FADD.FTZ R3, R37, R14 ;  /* 0x0000000e25037221 */ /* 0x008fe40000010000 */
[----:B------:R-:W1:Y:S02]  /*19330*/  MUFU.EX2 R33, R78 ;  /* 0x0000004e00217308 */ /* 0x000e640000000800 */
[----:B--2---:R-:W-:-:S04]  /*19340*/  FADD.FTZ R3, R72, R3 ;  /* 0x0000000348037221 */ /* 0x004fc80000010000 */
[----:B------:R-:W-:-:S04]  /*19350*/  FADD.FTZ R3, R74, R3 ;  /* 0x000000034a037221 */ /* 0x000fc80000010000 */
[----:B0-----:R-:W-:-:S04]  /*19360*/  FADD.FTZ R14, R76, R3 ;  /* 0x000000034c0e7221 */ /* 0x001fc80000010000 */
[----:B-1----:R-:W-:Y:S02]  /*19370*/  FADD.FTZ R3, R33, R14 ;  /* 0x0000000e21037221 */ /* 0x002fe40000010000 */
[----:B------:R-:W2:Y:S01]  /*19380*/  LDL R14, [R1+0x44] ;  /* 0x00004400010e7983 */ /* 0x000ea20000100800 */
[----:B------:R-:W-:Y:S01]  /*19390*/  F2FP.F16.F32.PACK_AB R25, R38, R34 ;  /* 0x000000222619723e */ /* 0x000fe200000000ff */
[----:B------:R-:W-:Y:S01]  /*193a0*/  MUFU.EX2 R80, R80 ;  /* 0x0000005000507308 */ /* 0x000fe20000000800 */
[----:B------:R-:W-:-:S07]  /*193b0*/  FADD.FTZ R36, R61, R36 ;  /* 0x000000243d247221 */ /* 0x000fce0000010000 */
[----:B------:R-:W0:Y:S08]  /*193c0*/  MUFU.EX2 R34, R79 ;  /* 0x0000004f00227308 */ /* 0x000e300000000800 */
[----:B------:R-:W1:Y:S01]  /*193d0*/  MUFU.EX2 R15, R15 ;  /* 0x0000000f000f7308 */ /* 0x000e620000000800 */
[----:B------:R-:W-:Y:S01]  /*193e0*/  F2FP.F16.F32.PACK_AB R24, R45, R43 ;  /* 0x0000002b2d18723e */ /* 0x000fe200000000ff */
[----:B------:R-:W-:Y:S01]  /*193f0*/  FADD.FTZ R36, R63, R36 ;  /* 0x000000243f247221 */ /* 0x000fe20000010000 */
[----:B------:R-:W-:-:S02]  /*19400*/  F2FP.F16.F32.PACK_AB R26, R49, R47 ;  /* 0x0000002f311a723e */ /* 0x000fc400000000ff */
[----:B------:R-:W-:Y:S02]  /*19410*/  F2FP.F16.F32.PACK_AB R28, R55, R53 ;  /* 0x00000035371c723e */ /* 0x000fe400000000ff */
[----:B------:R-:W-:Y:S02]  /*19420*/  F2FP.F16.F32.PACK_AB R30, R59, R57 ;  /* 0x000000393b1e723e */ /* 0x000fe400000000ff */
[----:B------:R-:W-:Y:S01]  /*19430*/  F2FP.F16.F32.PACK_AB R31, R52, R21 ;  /* 0x00000015341f723e */ /* 0x000fe200000000ff */
[----:B------:R-:W-:Y:S01]  /*19440*/  FADD.FTZ R36, R65, R36 ;  /* 0x0000002441247221 */ /* 0x000fe20000010000 */
[----:B------:R3:W-:Y:S01]  /*19450*/  STSM.16.M88.4 [R140], R24 ;  /* 0x000000188c007844 */ /* 0x0007e20000000200 */
[C---:B0-----:R-:W-:Y:S01]  /*19460*/  FADD.FTZ R3, R34.reuse, R3 ;  /* 0x0000000322037221 */ /* 0x041fe20000010000 */
[----:B------:R-:W-:Y:S02]  /*19470*/  F2FP.F16.F32.PACK_AB R33, R34, R33 ;  /* 0x000000212221723e */ /* 0x000fe400000000ff */
[----:B------:R0:W-:Y:S01]  /*19480*/  STSM.16.M88.4 [R139+0x27800], R28 ;  /* 0x0278001c8b007844 */ /* 0x0001e20000000200 */
[----:B------:R-:W-:Y:S01]  /*19490*/  FADD.FTZ R36, R67, R36 ;  /* 0x0000002443247221 */ /* 0x000fe20000010000 */
[----:B------:R-:W-:-:S02]  /*194a0*/  F2FP.F16.F32.PACK_AB R32, R142, R77 ;  /* 0x0000004d8e20723e */ /* 0x000fc400000000ff */
[----:B------:R-:W-:Y:S02]  /*194b0*/  F2FP.F16.F32.PACK_AB R34, R10, R83 ;  /* 0x000000530a22723e */ /* 0x000fe400000000ff */
[----:B-1----:R-:W-:Y:S02]  /*194c0*/  F2FP.F16.F32.PACK_AB R35, R15, R80 ;  /* 0x000000500f23723e */ /* 0x002fe400000000ff */
[----:B---3--:R-:W-:Y:S02]  /*194d0*/  F2FP.F16.F32.PACK_AB R24, R63, R61 ;  /* 0x0000003d3f18723e */ /* 0x008fe400000000ff */
[----:B------:R-:W-:Y:S02]  /*194e0*/  F2FP.F16.F32.PACK_AB R26, R67, R65 ;  /* 0x00000041431a723e */ /* 0x000fe400000000ff */
[----:B------:R-:W-:Y:S02]  /*194f0*/  F2FP.F16.F32.PACK_AB R25, R44, R4 ;  /* 0x000000042c19723e */ /* 0x000fe400000000ff */
[----:B------:R-:W-:-:S02]  /*19500*/  F2FP.F16.F32.PACK_AB R27, R48, R46 ;  /* 0x0000002e301b723e */ /* 0x000fc400000000ff */
[----:B0-----:R-:W-:Y:S02]  /*19510*/  F2FP.F16.F32.PACK_AB R28, R71, R69 ;  /* 0x00000045471c723e */ /* 0x001fe400000000ff */
[----:B------:R-:W-:Y:S02]  /*19520*/  F2FP.F16.F32.PACK_AB R30, R75, R73 ;  /* 0x000000494b1e723e */ /* 0x000fe400000000ff */
[----:B------:R-:W-:Y:S02]  /*19530*/  F2FP.F16.F32.PACK_AB R29, R72, R37 ;  /* 0x00000025481d723e */ /* 0x000fe400000000ff */
[----:B------:R-:W-:Y:S01]  /*19540*/  F2FP.F16.F32.PACK_AB R31, R76, R74 ;  /* 0x0000004a4c1f723e */ /* 0x000fe200000000ff */
[----:B------:R-:W-:-:S04]  /*19550*/  FADD.FTZ R36, R69, R36 ;  /* 0x0000002445247221 */ /* 0x000fc80000010000 */
[----:B------:R-:W-:-:S04]  /*19560*/  FADD.FTZ R36, R71, R36 ;  /* 0x0000002447247221 */ /* 0x000fc80000010000 */
[----:B------:R-:W-:-:S04]  /*19570*/  FADD.FTZ R36, R73, R36 ;  /* 0x0000002449247221 */ /* 0x000fc80000010000 */
[----:B------:R-:W-:-:S04]  /*19580*/  FADD.FTZ R36, R75, R36 ;  /* 0x000000244b247221 */ /* 0x000fc80000010000 */
[----:B------:R-:W-:-:S04]  /*19590*/  FADD.FTZ R21, R77, R36 ;  /* 0x000000244d157221 */ /* 0x000fc80000010000 */
        /* <DEDUP_REMOVED lines=53> */
[----:B------:R-:W-:Y:S01]  /*198f0*/  IMAD.MOV.U32 R11, RZ, RZ, R16 ;  /* 0x000000ffff0b7224 */ /* 0x000fe200078e0010 */
[----:B----4-:R0:W-:Y:S04]  /*19900*/  STSM.16.M88.4 [R39], R24 ;  /* 0x0000001827007844 */ /* 0x0101e80000000200 */
[----:B------:R0:W-:Y:S04]  /*19910*/  STSM.16.M88.4 [R141+0x6000], R28 ;  /* 0x0060001c8d007844 */ /* 0x0001e80000000200 */
[----:B------:R0:W-:Y:S01]  /*19920*/  STSM.16.M88.4 [R140+0x6000], R32 ;  /* 0x006000208c007844 */ /* 0x0001e20000000200 */
[----:B------:R1:W-:Y:S06]  /*19930*/  MEMBAR.ALL.CTA ;  /* 0x0000000000007992 */ /* 0x0003ec0000008000 */
[----:B-1----:R-:W1:Y:S01]  /*19940*/  FENCE.VIEW.ASYNC.S ;  /* 0x00000000000073c6 */ /* 0x002e620000000000 */
[----:B------:R-:W-:-:S02]  /*19950*/  IMAD.MOV.U32 R10, RZ, RZ, R12 ;  /* 0x000000ffff0a7224 */ /* 0x000fc400078e000c */
[----:B------:R-:W-:Y:S01]  /*19960*/  IMAD.MOV.U32 R5, RZ, RZ, R13 ;  /* 0x000000ffff057224 */ /* 0x000fe200078e000d */
[C---:B--2---:R-:W-:Y:S01]  /*19970*/  ISETP.GT.AND P2, PT, R0.reuse, R14, PT ;  /* 0x0000000e0000720c */ /* 0x044fe20003f44270 */
[----:B------:R-:W-:Y:S02]  /*19980*/  VIADD R0, R0, 0xffffffff ;  /* 0xffffffff00007836 */ /* 0x000fe40000000000 */
[----:B------:R-:W-:Y:S01]  /*19990*/  IMAD.MOV.U32 R14, RZ, RZ, R18 ;  /* 0x000000ffff0e7224 */ /* 0x000fe200078e0012 */
[----:B-1----:R-:W-:-:S09]  /*199a0*/  NOP ;  /* 0x0000000000007918 */ /* 0x002fd20000000000 */
[----:B0-----:R-:W-:Y:S05]  /*199b0*/  @P2 BRA `(.L_x_1556) ;  /* 0xffffffc400102947 */ /* 0x001fea000383ffff */
.L_x_1538:
[----:B------:R-:W-:Y:S05]  /*199c0*/  WARPSYNC.ALL ;  /* 0x0000000000007948 */ /* 0x000fea0003800000 */
[----:B------:R-:W-:Y:S06]  /*199d0*/  BAR.ARV 0x8, 0x200 ;  /* 0x0208000000007b1d */ /* 0x000fec0000002000 */
[----:B------:R-:W-:Y:S05]  /*199e0*/  @!P0 BRA `(.L_x_1557) ;  /* 0x0000000000048947 */ /* 0x000fea0003800000 */
[----:B------:R-:W-:Y:S01]  /*199f0*/  BPT.TRAP 0x1 ;  /* 0x000000040000795c */ /* 0x000fe20000300000 */
.L_x_1557:
[----:B------:R-:W-:Y:S01]  /*19a00*/  IMAD R11, R16, 0x8, R2 ;  /* 0x00000008100b7824 */ /* 0x000fe200078e0202 */
[----:B------:R-:W-:-:S04]  /*19a10*/  SHF.L.U32 R0, R18, 0x1f, RZ ;  /* 0x0000001f12007819 */ /* 0x000fc800000006ff */
[----:B------:R0:W1:Y:S01]  /*19a20*/  SYNCS.PHASECHK.TRANS64.TRYWAIT P2, [R11+URZ+0x2d850], R0 ;  /* 0x02d850000b0075a7 */ /* 0x000062000804017f */
[----:B------:R-:W-:Y:S05]  /*19a30*/  @!P0 BRA `(.L_x_1558) ;  /* 0x0000000000048947 */ /* 0x000fea0003800000 */
[----:B------:R-:W-:Y:S01]  /*19a40*/  BPT.TRAP 0x1 ;  /* 0x000000040000795c */ /* 0x000fe20000300000 */
.L_x_1558:
[----:B------:R-:W2:Y:S01]  /*19a50*/  LDL.LU R5, [R1+0x3c] ;  /* 0x00003c0001057983 */ /* 0x000ea20000300800 */
[----:B------:R-:W-:Y:S02]  /*19a60*/  VIADD R2, R2, 0x400 ;  /* 0x0000040002027836 */ /* 0x000fe40000000000 */
[----:B------:R-:W-:-:S03]  /*19a70*/  IMAD.MOV.U32 R7, RZ, RZ, 0x40000040 ;  /* 0x40000040ff077424 */ /* 0x000fc600078e00ff */
[----:B------:R-:W-:-:S04]  /*19a80*/  SHF.R.U32.HI R2, RZ, 0x4, R2 ;  /* 0x00000004ff027819 */ /* 0x000fc80000011602 */
[----:B------:R-:W-:-:S04]  /*19a90*/  LOP3.LUT R2, R2, 0x3fff, RZ, 0xc0, !PT ;  /* 0x00003fff02027812 */ /* 0x000fc800078ec0ff */
[----:B------:R-:W-:Y:S02]  /*19aa0*/  LOP3.LUT R9, R2, 0x2000000, RZ, 0xfc, !PT ;  /* 0x0200000002097812 */ /* 0x000fe400078efcff */
[----:B--2---:R-:W-:Y:S01]  /*19ab0*/  LOP3.LUT R6, R5, 0x10000, RZ, 0xfc, !PT ;  /* 0x0001000005067812 */ /* 0x004fe200078efcff */
[----:B-1----:R-:W-:Y:S06]  /*19ac0*/  @P2 BRA `(.L_x_1559) ;  /* 0x0000000000082947 */ /* 0x002fec0003800000 */
[----:B------:R-:W1:Y:S02]  /*19ad0*/  SYNCS.PHASECHK.TRANS64.TRYWAIT P0, [R11+URZ+0x2d850], R0 ;  /* 0x02d850000b0075a7 */ /* 0x000e64000800017f */
[----:B-1----:R-:W-:Y:S05]  /*19ae0*/  @!P0 BRA `(.L_x_1560) ;  /* 0x000000b0009c8947 */ /* 0x002fea0003800000 */
.L_x_1559:
[----:B------:R-:W-:Y:S01]  /*19af0*/  IMAD R8, R16, 0x600, R9 ;  /* 0x0000060010087824 */ /* 0x000fe200078e0209 */
[----:B------:R-:W2:Y:S01]  /*19b00*/  LDL.LU R24, [R1+0x54] ;  /* 0x0000540001187983 */ /* 0x000ea20000300800 */
[----:B------:R-:W-:Y:S01]  /*19b10*/  IMAD.MOV.U32 R9, RZ, RZ, -0x7fffffe0 ;  /* 0x80000020ff097424 */ /* 0x000fe200078e00ff */
[----:B------:R-:W-:Y:S05]  /*19b20*/  WARPSYNC.ALL ;  /* 0x0000000000007948 */ /* 0x000fea0003800000 */
[C---:B------:R-:W-:Y:S01]  /*19b30*/  R2UR UR4, R6.reuse ;  /* 0x00000000060472ca */ /* 0x040fe200000e0000 */
[----:B------:R-:W-:Y:S01]  /*19b40*/  WARPGROUP.ARRIVE ;  /* 0x00000000000079c5 */ /* 0x000fe20000000000 */
[----:B------:R-:W-:Y:S01]  /*19b50*/  R2UR UR5, R7 ;  /* 0x00000000070572ca */ /* 0x000fe200000e0000 */
[----:B------:R-:W-:Y:S01]  /*19b60*/  VIADD R20, R6, 0x2 ;  /* 0x0000000206147836 */ /* 0x000fe20000000000 */
[C---:B------:R-:W-:Y:S01]  /*19b70*/  R2UR UR6, R8.reuse ;  /* 0x00000000080672ca */ /* 0x040fe200000e0000 */
[----:B------:R-:W-:Y:S01]  /*19b80*/  VIADD R14, R8, 0x40 ;  /* 0x00000040080e7836 */ /* 0x000fe20000000000 */
[----:B------:R-:W-:Y:S01]  /*19b90*/  R2UR UR7, R9 ;  /* 0x00000000090772ca */ /* 0x000fe200000e0000 */
[----:B------:R-:W-:Y:S01]  /*19ba0*/  IMAD.MOV.U32 R21, RZ, RZ, 0x40000040 ;  /* 0x40000040ff157424 */ /* 0x000fe200078e00ff */
[----:B------:R-:W3:Y:S01]  /*19bb0*/  SHFL.BFLY PT, R5, R4, 0x2, 0x1f ;  /* 0x0c401f0004057f89 */ /* 0x000ee200000e0000 */
[----:B------:R-:W-:-:S02]  /*19bc0*/  IMAD.MOV.U32 R15, RZ, RZ, -0x7fffffe0 ;  /* 0x80000020ff0f7424 */ /* 0x000fc400078e00ff */
[----:B------:R-:W-:Y:S01]  /*19bd0*/  IMAD.MOV.U32 R7, RZ, RZ, 0x40000040 ;  /* 0x40000040ff077424 */ /* 0x000fe200078e00ff */
[----:B01----:R-:W0:Y:S01]  /*19be0*/  SHFL.BFLY PT, R0, R3, 0x2, 0x1f ;  /* 0x0c401f0003007f89 */ /* 0x003e2200000e0000 */
[----:B------:R-:W-:Y:S02]  /*19bf0*/  IMAD.MOV.U32 R9, RZ, RZ, -0x7fffffe0 ;  /* 0x80000020ff097424 */ /* 0x000fe400078e00ff */
[----:B------:R-:W-:-:S04]  /*19c00*/  VIADD R16, R16, 0x1 ;  /* 0x0000000110107836 */ /* 0x000fc80000000000 */
[----:B------:R-:W-:Y:S01]  /*19c10*/  HGMMA.64x96x16.F32 R88, gdesc[UR4].tnspB, R88, gsb0 ;  /* 0x41600000045879f0 */ /* 0x000fe20008000858 */
[----:B------:R-:W-:Y:S01]  /*19c20*/  R2UR UR4, R20 ;  /* 0x00000000140472ca */ /* 0x000fe200000e0000 */
[----:B------:R-:W-:Y:S01]  /*19c30*/  VIADD R20, R6, 0x4 ;  /* 0x0000000406147836 */ /* 0x000fe20000000000 */
[----:B------:R-:W-:Y:S01]  /*19c40*/  R2UR UR5, R21 ;  /* 0x00000000150572ca */ /* 0x000fe200000e0000 */
[----:B------:R-:W-:Y:S01]  /*19c50*/  IMAD.MOV.U32 R21, RZ, RZ, 0x40000040 ;  /* 0x40000040ff157424 */ /* 0x000fe200078e00ff */
[----:B------:R-:W-:Y:S01]  /*19c60*/  R2UR UR6, R14 ;  /* 0x000000000e0672ca */ /* 0x000fe200000e0000 */
[----:B------:R-:W-:Y:S01]  /*19c70*/  VIADD R14, R8, 0x80 ;  /* 0x00000080080e7836 */ /* 0x000fe20000000000 */
[----:B------:R-:W-:Y:S01]  /*19c80*/  R2UR UR7, R15 ;  /* 0x000000000f0772ca */ /* 0x000fe200000e0000 */
[----:B------:R-:W-:Y:S01]  /*19c90*/  IMAD.MOV.U32 R15, RZ, RZ, -0x7fffffe0 ;  /* 0x80000020ff0f7424 */ /* 0x000fe200078e00ff */
[----:B------:R-:W-:Y:S01]  /*19ca0*/  ISETP.NE.AND P2, PT, R16, 0x2, PT ;  /* 0x000000021000780c */ /* 0x000fe20003f45270 */
[----:B---3--:R-:W-:Y:S01]  /*19cb0*/  FADD.FTZ R5, R5, R4 ;  /* 0x0000000405057221 */ /* 0x008fe20000010000 */
[----:B------:R-:W-:-:S02]  /*19cc0*/  IMAD.MOV.U32 R4, RZ, RZ, RZ ;  /* 0x000000ffff047224 */ /* 0x000fc400078e00ff */
[----:B------:R-:W-:Y:S01]  /*19cd0*/  SEL R16, R16, RZ, P2 ;  /* 0x000000ff10107207 */ /* 0x000fe20001000000 */
[----:B0-----:R-:W-:Y:S01]  /*19ce0*/  FADD.FTZ R2, R0, R3 ;  /* 0x0000000300027221 */ /* 0x001fe20000010000 */
[----:B------:R-:W-:Y:S01]  /*19cf0*/  SEL R3, RZ, 0x1, P2 ;  /* 0x00000001ff037807 */ /* 0x000fe20001000000 */
[----:B------:R-:W0:Y:S03]  /*19d00*/  SHFL.BFLY PT, R0, R5, 0x1, 0x1f ;  /* 0x0c201f0005007f89 */ /* 0x000e2600000e0000 */
[----:B------:R-:W-:Y:S01]  /*19d10*/  LOP3.LUT R18, R18, R3, RZ, 0x3c, !PT ;  /* 0x0000000312127212 */ /* 0x000fe200078e3cff */
[----:B------:R-:W-:Y:S01]  /*19d20*/  IMAD.MOV.U32 R3, RZ, RZ, -0x800000 ;  /* 0xff800000ff037424 */ /* 0x000fe200078e00ff */
[----:B------:R-:W-:Y:S02]  /*19d30*/  WARPGROUP.DEPBAR.LE gsb0, 0x0 ;  /* 0x00008000000079c5 */ /* 0x000fe40000010000 */
[----:B------:R-:W-:-:S06]  /*19d40*/  WARPGROUP.ARRIVE ;  /* 0x00000000000079c5 */ /* 0x000fcc0000000000 */
        /* <DEDUP_REMOVED lines=19> */
[----:B------:R-:W-:Y:S02]  /*19e80*/  IMAD.MOV.U32 R15, RZ, RZ, -0x7fffffe0 ;  /* 0x80000020ff0f7424 */ /* 0x000fe400078e00ff */
[----:B--2---:R-:W-:-:S05]  /*19e90*/  VIADD R24, R24, 0x1 ;  /* 0x0000000118187836 */ /* 0x004fca0000000000 */
[----:B------:R-:W-:Y:S01]  /*19ea0*/  STL [R1+0x54], R24 ;  /* 0x0000541801007387 */ /* 0x000fe20000100800 */
        /* <DEDUP_REMOVED lines=35> */
[----:B------:R-:W-:Y:S02]  /*1a0e0*/  R2UR UR5, R7 ;  /* 0x00000000070572ca */ /* 0x000fe400000e0000 */
[----:B------:R-:W-:Y:S01]  /*1a0f0*/  R2UR UR6, R8 ;  /* 0x00000000080672ca */ /* 0x000fe200000e0000 */
[----:B------:R-:W1:Y:S01]  /*1a100*/  SHFL.BFLY PT, R7, R2, 0x1, 0x1f ;  /* 0x0c201f0002077f89 */ /* 0x000e6200000e0000 */
[----:B------:R-:W-:Y:S01]  /*1a110*/  R2UR UR7, R9 ;  /* 0x00000000090772ca */ /* 0x000fe200000e0000 */
[----:B0-----:R-:W-:Y:S01]  /*1a120*/  FADD.FTZ R8, R5, R0 ;  /* 0x0000000005087221 */ /* 0x001fe20000010000 */
[----:B------:R-:W-:Y:S02]  /*1a130*/  @!P1 VIADD R9, R11, 0x2d860 ;  /* 0x0002d8600b099836 */ /* 0x000fe40000000000 */
[----:B------:R-:W-:-:S02]  /*1a140*/  IMAD.U32 R5, RZ, RZ, UR41 ;  /* 0x00000029ff057e24 */ /* 0x000fc4000f8e00ff */
[----:B------:R-:W-:Y:S01]  /*1a150*/  FSETP.NE.FTZ.AND P0, PT, R8, RZ, PT ;  /* 0x000000ff0800720b */ /* 0x000fe20003f15000 */
[----:B------:R-:W-:Y:S01]  /*1a160*/  IMAD.U32 R11, RZ, RZ, UR41 ;  /* 0x00000029ff0b7e24 */ /* 0x000fe2000f8e00ff */
[----:B------:R-:W-:Y:S01]  /*1a170*/  @!P1 PRMT R9, RZ, 0x654, R9 ;  /* 0x00000654ff099816 */ /* 0x000fe20000000009 */
[----:B------:R-:W-:-:S10]  /*1a180*/  IMAD.MOV.U32 R0, RZ, RZ, -0x800000 ;  /* 0xff800000ff007424 */ /* 0x000fd400078e00ff */
[----:B------:R-:W0:Y:S01]  /*1a190*/  @P0 MUFU.LG2 R6, R8 ;  /* 0x0000000800060308 */ /* 0x000e220000000c00 */
[----:B------:R-:W-:Y:S01]  /*1a1a0*/  @P0 FMUL.FTZ R5, R5, 0.69314718246459960938 ;  /* 0x3f31721805050820 */ /* 0x000fe20000410000 */
[----:B-1----:R-:W-:Y:S01]  /*1a1b0*/  FADD.FTZ R10, R2, R7 ;  /* 0x00000007020a7221 */ /* 0x002fe20000010000 */
[----:B------:R-:W-:-:S05]  /*1a1c0*/  IMAD.MOV.U32 R2, RZ, RZ, RZ ;  /* 0x000000ffff027224 */ /* 0x000fca00078e00ff */
[----:B------:R-:W-:Y:S01]  /*1a1d0*/  @P0 MUFU.RCP R4, R8 ;  /* 0x0000000800040308 */ /* 0x000fe20000001000 */
[----:B------:R-:W-:Y:S01]  /*1a1e0*/  FSETP.NE.FTZ.AND P3, PT, R10, RZ, PT ;  /* 0x000000ff0a00720b */ /* 0x000fe20003f75000 */
[----:B0-----:R-:W-:-:S04]  /*1a1f0*/  @P0 FMUL.FTZ R6, R6, 0.69314718246459960938 ;  /* 0x3f31721806060820 */ /* 0x001fc80000410000 */
[----:B------:R-:W-:-:S08]  /*1a200*/  @P0 FFMA.FTZ R0, R5, R12, R6 ;  /* 0x0000000c05000223 */ /* 0x000fd00000010006 */
[----:B------:R-:W0:Y:S01]  /*1a210*/  @P3 MUFU.LG2 R7, R10 ;  /* 0x0000000a00073308 */ /* 0x000e220000000c00 */
[----:B------:R-:W-:Y:S01]  /*1a220*/  @P3 FMUL.FTZ R11, R11, 0.69314718246459960938 ;  /* 0x3f3172180b0b3820 */ /* 0x000fe20000410000 */
[----:B------:R-:W-:-:S06]  /*1a230*/  PLOP3.LUT P0, PT, PT, PT, PT, 0x8, 0x0 ;  /* 0x000000000000781c */ /* 0x000fcc0003f0e170 */
[----:B------:R-:W1:Y:S01]  /*1a240*/  @P3 MUFU.RCP R2, R10 ;  /* 0x0000000a00023308 */ /* 0x000e620000001000 */
[----:B0-----:R-:W-:-:S04]  /*1a250*/  @P3 FMUL.FTZ R8, R7, 0.69314718246459960938 ;  /* 0x3f31721807083820 */ /* 0x001fc80000410000 */
[----:B------:R-:W-:Y:S01]  /*1a260*/  @P3 FFMA.FTZ R3, R11, R13, R8 ;  /* 0x0000000d0b033223 */ /* 0x000fe20000010008 */
[----:B------:R-:W-:Y:S02]  /*1a270*/  WARPGROUP.DEPBAR.LE gsb0, 0x0 ;  /* 0x00008000000079c5 */ /* 0x000fe40000010000 */
[----:B------:R-:W-:-:S06]  /*1a280*/  WARPGROUP.ARRIVE ;  /* 0x00000000000079c5 */ /* 0x000fcc0000000000 */
[----:B------:R-:W-:Y:S03]  /*1a290*/  HGMMA.64x96x16.F32 R88, gdesc[UR4].tnspB, R88, gsb0 ;  /* 0x41600000045879f0 */ /* 0x000fe60008000858 */
        /* <DEDUP_REMOVED lines=49> */
[----:B0-----:R-:W-:-:S07]  /*1a5b0*/  FMUL.FTZ R135, R135, R2 ;  /* 0x0000000287877220 */ /* 0x001fce0000410000 */
.L_x_1451:
[----:B------:R-:W0:Y:S01]  /*1a5c0*/  S2R R2, SR_TID.X ;  /* 0x0000000000027919 */ /* 0x000e220000002100 */
[----:B------:R-:W-:Y:S05]  /*1a5d0*/  WARPSYNC.ALL ;  /* 0x0000000000007948 */ /* 0x000fea0003800000 */
[----:B------:R-:W1:Y:S08]  /*1a5e0*/  S2UR UR5, SR_CgaCtaId ;  /* 0x00000000000579c3 */ /* 0x000e700000008800 */
[----:B------:R-:W-:Y:S06]  /*1a5f0*/  BAR.SYNC.DEFER_BLOCKING 0x5, 0x200 ;  /* 0x0148000000007b1d */ /* 0x000fec0000010000 */
[----:B------:R-:W-:Y:S01]  /*1a600*/  UMOV UR4, 0x400 ;  /* 0x0000040000047882 */ /* 0x000fe20000000000 */
[----:B------:R-:W-:Y:S01]  /*1a610*/  BSSY B0, `(.L_x_1561) ;  /* 0x00001cc000007945 */ /* 0x000fe20003800000 */
[----:B-1----:R-:W-:Y:S01]  /*1a620*/  ULEA UR4, UR5, UR4, 0x18 ;  /* 0x0000000405047291 */ /* 0x002fe2000f8ec03f */
[----:B0-----:R-:W-:-:S05]  /*1a630*/  VIADD R52, R2, 0xffffff80 ;  /* 0xffffff8002347836 */ /* 0x001fca0000000000 */
[----:B------:R-:W-:Y:S01]  /*1a640*/  IMAD.U32 R2, RZ, RZ, UR4 ;  /* 0x00000004ff027e24 */ /* 0x000fe2000f8e00ff */
[----:B------:R-:W-:-:S04]  /*1a650*/  SHF.R.S32.HI R4, RZ, 0x1f, R52 ;  /* 0x0000001fff047819 */ /* 0x000fc80000011434 */
[----:B------:R-:W-:Y:S01]  /*1a660*/  LEA.HI R30, R4, R52, RZ, 0x2 ;  /* 0x00000034041e7211 */ /* 0x000fe200078f10ff */
[----:B------:R0:W1:Y:S03]  /*1a670*/  LDS.128 R72, [R2+0x2d8d0] ;  /* 0x02d8d00002487984 */ /* 0x0000660000000c00 */
[----:B------:R-:W-:-:S05]  /*1a680*/  LOP3.LUT R39, R30, 0xfffffffc, RZ, 0xc0, !PT ;  /* 0xfffffffc1e277812 */ /* 0x000fca00078ec0ff */
[----:B------:R-:W-:-:S04]  /*1a690*/  IMAD.IADD R39, R52, 0x1, -R39 ;  /* 0x0000000134277824 */ /* 0x000fc800078e0a27 */
[----:B------:R-:W-:-:S04]  /*1a6a0*/  IMAD.SHL.U32 R36, R39, 0x8, RZ ;  /* 0x0000000827247824 */ /* 0x000fc800078e00ff */
[C---:B------:R-:W-:Y:S02]  /*1a6b0*/  VIADD R37, R36.reuse, 0x20 ;  /* 0x0000002024257836 */ /* 0x040fe40000000000 */
[----:B------:R-:W-:Y:S01]  /*1a6c0*/  VIADD R38, R36, 0x40 ;  /* 0x0000004024267836 */ /* 0x000fe20000000000 */
[----:B------:R-:W-:Y:S06]  /*1a6d0*/  BAR.ARV 0x4, 0x200 ;  /* 0x0108000000007b1d */ /* 0x000fec0000002000 */
[----:B0-----:R-:W-:Y:S05]  /*1a6e0*/  @P0 BRA `(.L_x_1562) ;  /* 0x0000001000800947 */ /* 0x001fea0003800000 */
[----:B------:R-:W2:Y:S01]  /*1a6f0*/  LDL R46, [R1+0x50] ;  /* 0x00005000012e7983 */ /* 0x000ea20000100800 */
[----:B------:R-:W0:Y:S01]  /*1a700*/  S2R R5, SR_SWINHI ;  /* 0x0000000000057919 */ /* 0x000e220000002f00 */
[-C--:B------:R-:W-:Y:S02]  /*1a710*/  LEA.HI R8, R4, R52.reuse, RZ, 0x4 ;  /* 0x0000003404087211 */ /* 0x080fe400078f20ff */
[----:B------:R-:W3:Y:S02]  /*1a720*/  LDL R54, [R1+0x4c] ;  /* 0x00004c0001367983 */ /* 0x000ee40000100800 */
[----:B------:R-:W-:Y:S01]  /*1a730*/  SHF.R.S32.HI R9, RZ, 0x4, R8 ;  /* 0x00000004ff097819 */ /* 0x000fe20000011408 */
[----:B------:R-:W-:Y:S05]  /*1a740*/  WARPSYNC.ALL ;  /* 0x0000000000007948 */ /* 0x000fea0003800000 */
[----:B------:R-:W-:Y:S01]  /*1a750*/  LEA.HI R10, R8, R9, RZ, 0x1 ;  /* 0x00000009080a7211 */ /* 0x000fe200078f08ff */
[----:B------:R-:W-:Y:S01]  /*1a760*/  ULDC.64 UR4, c[0x0][0xc00] ;  /* 0x0003000000047ab9 */ /* 0x000fe20000000a00 */
[----:B------:R-:W-:-:S02]  /*1a770*/  LEA.HI R4, R4, R52, RZ, 0x5 ;  /* 0x0000003404047211 */ /* 0x000fc400078f28ff */
[----:B------:R-:W-:Y:S02]  /*1a780*/  LOP3.LUT R8, R8, 0xfffffff0, RZ, 0xc0, !PT ;  /* 0xfffffff008087812 */ /* 0x000fe400078ec0ff */
[----:B------:R-:W-:Y:S02]  /*1a790*/  LOP3.LUT R10, R10, 0x1ffffffe, RZ, 0xc0, !PT ;  /* 0x1ffffffe0a0a7812 */ /* 0x000fe400078ec0ff */
[----:B------:R-:W-:Y:S01]  /*1a7a0*/  SHF.R.S32.HI R11, RZ, 0x5, R4 ;  /* 0x00000005ff0b7819 */ /* 0x000fe20000011404 */
[----:B------:R-:W-:Y:S01]  /*1a7b0*/  IMAD.IADD R8, R52, 0x1, -R8 ;  /* 0x0000000134087824 */ /* 0x000fe200078e0a08 */
[----:B------:R-:W-:Y:S01]  /*1a7c0*/  F2FP.F16.F32.PACK_AB R6, R93, R6 ;  /* 0x000000065d06723e */ /* 0x000fe200000000ff */
[----:B------:R-:W-:Y:S01]  /*1a7d0*/  IMAD.IADD R10, R9, 0x1, -R10 ;  /* 0x00000001090a7824 */ /* 0x000fe200078e0a0a */
[----:B------:R-:W-:Y:S01]  /*1a7e0*/  F2FP.F16.F32.PACK_AB R26, R109, R26 ;  /* 0x0000001a6d1a723e */ /* 0x000fe200000000ff */
[----:B------:R-:W-:Y:S02]  /*1a7f0*/  IMAD R11, R11, 0x10, R8 ;  /* 0x000000100b0b7824 */ /* 0x000fe400078e0208 */
[----:B------:R-:W-:Y:S01]  /*1a800*/  IMAD.SHL.U32 R10, R10, 0x8, RZ ;  /* 0x000000080a0a7824 */ /* 0x000fe200078e00ff */
[----:B------:R-:W-:-:S02]  /*1a810*/  MOV R20, R2 ;  /* 0x0000000200147202 */ /* 0x000fc40000000f00 */
[----:B0-----:R-:W-:Y:S01]  /*1a820*/  MOV R21, R5 ;  /* 0x0000000500157202 */ /* 0x001fe20000000f00 */
[----:B------:R-:W-:-:S04]  /*1a830*/  IMAD.U32 R5, R11, 0x20, R10 ;  /* 0x000000200b057824 */ /* 0x000fc800078e000a */
[----:B------:R-:W-:-:S03]  /*1a840*/  IMAD.WIDE R4, R5, 0x2, R20 ;  /* 0x0000000205047825 */ /* 0x000fc600078e0214 */
[C---:B------:R-:W-:Y:S01]  /*1a850*/  LOP3.LUT R9, R4.reuse, 0x180, RZ, 0xc0, !PT ;  /* 0x0000018004097812 */ /* 0x040fe200078ec0ff */
[----:B------:R-:W-:Y:S01]  /*1a860*/  BAR.SYNC.DEFER_BLOCKING 0x1, 0x180 ;  /* 0x0046000000007b1d */ /* 0x000fe20000010000 */
[C---:B------:R-:W-:Y:S02]  /*1a870*/  IADD3 R29, P4, R4.reuse, 0x20, RZ ;  /* 0x00000020041d7810 */ /* 0x040fe40007f9e0ff */
[C---:B------:R-:W-:Y:S02]  /*1a880*/  IADD3 R40, P0, R4.reuse, 0x6020, RZ ;  /* 0x0000602004287810 */ /* 0x040fe40007f1e0ff */
[----:B------:R-:W-:Y:S01]  /*1a890*/  SHF.R.U64 R9, R9, 0x3, RZ ;  /* 0x0000000309097819 */ /* 0x000fe200000012ff */
[----:B------:R-:W-:Y:S01]  /*1a8a0*/  IMAD.X R11, RZ, RZ, R5, P4 ;  /* 0x000000ffff0b7224 */ /* 0x000fe200020e0605 */
[----:B------:R-:W-:Y:S02]  /*1a8b0*/  LOP3.LUT R8, R29, 0x180, RZ, 0xc0, !PT ;  /* 0x000001801d087812 */ /* 0x000fe400078ec0ff */
[----:B------:R-:W-:-:S02]  /*1a8c0*/  IADD3 R33, P3, R4, 0x3000, RZ ;  /* 0x0000300004217810 */ /* 0x000fc40007f7e0ff */
[C---:B------:R-:W-:Y:S02]  /*1a8d0*/  IADD3 R35, P2, R4.reuse, 0x3020, RZ ;  /* 0x0000302004237810 */ /* 0x040fe40007f5e0ff */
[----:B------:R-:W-:Y:S01]  /*1a8e0*/  IADD3 R41, P1, R4, 0x6000, RZ ;  /* 0x0000600004297810 */ /* 0x000fe20007f3e0ff */
[--C-:B------:R-:W-:Y:S01]  /*1a8f0*/  IMAD.X R13, RZ, RZ, R5.reuse, P3 ;  /* 0x000000ffff0d7224 */ /* 0x100fe200018e0605 */
[----:B------:R-:W-:Y:S01]  /*1a900*/  LOP3.LUT R4, R9, R4, RZ, 0x3c, !PT ;  /* 0x0000000409047212 */ /* 0x000fe200078e3cff */
[--C-:B------:R-:W-:Y:S01]  /*1a910*/  IMAD.X R9, RZ, RZ, R5.reuse, P0 ;  /* 0x000000ffff097224 */ /* 0x100fe200000e0605 */
[----:B------:R-:W-:Y:S01]  /*1a920*/  SHF.R.U64 R8, R8, 0x3, RZ ;  /* 0x0000000308087819 */ /* 0x000fe200000012ff */
[--C-:B------:R-:W-:Y:S01]  /*1a930*/  IMAD.X R15, RZ, RZ, R5.reuse, P2 ;  /* 0x000000ffff0f7224 */ /* 0x100fe200010e0605 */
[----:B------:R-:W-:Y:S01]  /*1a940*/  ISETP.NE.U32.AND P0, PT, RZ, UR4, PT ;  /* 0x00000004ff007c0c */ /* 0x000fe2000bf05070 */
[----:B------:R-:W-:Y:S01]  /*1a950*/  IMAD.X R25, RZ, RZ, R5, P1 ;  /* 0x000000ffff197224 */ /* 0x000fe200008e0605 */
[----:B------:R-:W-:-:S02]  /*1a960*/  LOP3.LUT R10, R8, R29, RZ, 0x3c, !PT ;  /* 0x0000001d080a7212 */ /* 0x000fc400078e3cff */
[----:B------:R-:W-:Y:S02]  /*1a970*/  LOP3.LUT R8, R33, 0x180, RZ, 0xc0, !PT ;  /* 0x0000018021087812 */ /* 0x000fe400078ec0ff */
[----:B------:R-:W-:Y:S02]  /*1a980*/  LOP3.LUT R14, R35, 0x180, RZ, 0xc0, !PT ;  /* 0x00000180230e7812 */ /* 0x000fe400078ec0ff */
[----:B------:R-:W-:Y:S02]  /*1a990*/  LOP3.LUT R24, R41, 0x180, RZ, 0xc0, !PT ;  /* 0x0000018029187812 */ /* 0x000fe400078ec0ff */
[----:B------:R-:W-:Y:S01]  /*1a9a0*/  ISETP.NE.AND.EX P0, PT, RZ, UR5, PT, P0 ;  /* 0x00000005ff007c0c */ /* 0x000fe2000bf05300 */
[----:B------:R-:W-:Y:S01]  /*1a9b0*/  ULDC.64 UR4, c[0x0][0xc08] ;  /* 0x0003020000047ab9 */ /* 0x000fe20000000a00 */
[----:B------:R-:W-:Y:S02]  /*1a9c0*/  LOP3.LUT R29, R40, 0x180, RZ, 0xc0, !PT ;  /* 0x00000180281d7812 */ /* 0x000fe400078ec0ff */
[----:B------:R-:W-:-:S02]  /*1a9d0*/  ISETP.NE.U32.AND P2, PT, RZ, UR4, PT ;  /* 0x00000004ff007c0c */ /* 0x000fc4000bf45070 */
[----:B------:R-:W-:Y:S02]  /*1a9e0*/  SHF.R.U64 R8, R8, 0x3, RZ ;  /* 0x0000000308087819 */ /* 0x000fe400000012ff */
[----:B------:R-:W-:Y:S02]  /*1a9f0*/  SHF.R.U64 R14, R14, 0x3, RZ ;  /* 0x000000030e0e7819 */ /* 0x000fe400000012ff */
[----:B------:R-:W-:Y:S02]  /*1aa00*/  SHF.R.U64 R24, R24, 0x3, RZ ;  /* 0x0000000318187819 */ /* 0x000fe400000012ff */
[----:B------:R-:W-:Y:S02]  /*1aa10*/  SHF.R.U64 R29, R29, 0x3, RZ ;  /* 0x000000031d1d7819 */ /* 0x000fe400000012ff */
[----:B------:R-:W-:Y:S02]  /*1aa20*/  ISETP.NE.AND.EX P2, PT, RZ, UR5, PT, P2 ;  /* 0x00000005ff007c0c */ /* 0x000fe4000bf45320 */
[----:B------:R-:W-:-:S02]  /*1aa30*/  LOP3.LUT R12, R8, R33, RZ, 0x3c, !PT ;  /* 0x00000021080c7212 */ /* 0x000fc400078e3cff */
[----:B------:R-:W-:Y:S02]  /*1aa40*/  LOP3.LUT R14, R14, R35, RZ, 0x3c, !PT ;  /* 0x000000230e0e7212 */ /* 0x000fe400078e3cff */
[----:B------:R-:W-:Y:S02]  /*1aa50*/  LOP3.LUT R24, R24, R41, RZ, 0x3c, !PT ;  /* 0x0000002918187212 */ /* 0x000fe400078e3cff */
[----:B------:R-:W-:Y:S02]  /*1aa60*/  MOV R33, R4 ;  /* 0x0000000400217202 */ /* 0x000fe40000000f00 */
[----:B------:R-:W-:Y:S02]  /*1aa70*/  F2FP.F16.F32.PACK_AB R4, R28, R7 ;  /* 0x000000071c04723e */ /* 0x000fe400000000ff */
[----:B------:R-:W-:Y:S02]  /*1aa80*/  LOP3.LUT R8, R29, R40, RZ, 0x3c, !PT ;  /* 0x000000281d087212 */ /* 0x000fe400078e3cff */
[----:B------:R-:W-:Y:S01]  /*1aa90*/  F2FP.F16.F32.PACK_AB R5, R91, R90 ;  /* 0x0000005a5b05723e */ /* 0x000fe200000000ff */
[----:B------:R-:W2:Y:S01]  /*1aaa0*/  LDC.64 R28, c[0x0][0xc00] ;  /* 0x00030000ff1c7b82 */ /* 0x000ea20000000a00 */
[----:B------:R-:W-:-:S02]  /*1aab0*/  F2FP.F16.F32.PACK_AB R7, R95, R94 ;  /* 0x0000005e5f07723e */ /* 0x000fc400000000ff */
[----:B------:R-:W-:Y:S02]  /*1aac0*/  MOV R40, R12 ;  /* 0x0000000c00287202 */ /* 0x000fe40000000f00 */
[----:B------:R-:W-:Y:S01]  /*1aad0*/  MOV R41, R14 ;  /* 0x0000000e00297202 */ /* 0x000fe20000000f00 */
[----:B------:R0:W-:Y:S01]  /*1aae0*/  STSM.16.M88.4 [R33], R4 ;  /* 0x0000000421007844 */ /* 0x0001e20000000200 */
[----:B------:R-:W-:Y:S02]  /*1aaf0*/  MOV R35, R24 ;  /* 0x0000001800237202 */ /* 0x000fe40000000f00 */
[----:B------:R-:W-:Y:S02]  /*1ab00*/  MOV R42, R10 ;  /* 0x0000000a002a7202 */ /* 0x000fe40000000f00 */
        /* <DEDUP_REMOVED lines=8> */
[----:B0-----:R-:W-:-:S02]  /*1ab90*/  MOV R33, R8 ;  /* 0x0000000800217202 */ /* 0x001fc40000000f00 */
[----:B------:R-:W-:Y:S01]  /*1aba0*/  F2FP.F16.F32.PACK_AB R4, R113, R112 ;  /* 0x000000707104723e */ /* 0x000fe200000000ff */
[----:B------:R0:W-:Y:S01]  /*1abb0*/  STSM.16.M88.4 [R40], R24 ;  /* 0x0000001828007844 */ /* 0x0001e20000000200 */
[----:B------:R-:W-:Y:S02]  /*1abc0*/  F2FP.F16.F32.PACK_AB R5, R32, R31 ;  /* 0x0000001f2005723e */ /* 0x000fe400000000ff */
[----:B------:R-:W-:Y:S02]  /*1abd0*/  F2FP.F16.F32.PACK_AB R6, R117, R116 ;  /* 0x000000747506723e */ /* 0x000fe400000000ff */
[----:B------:R-:W-:Y:S02]  /*1abe0*/  F2FP.F16.F32.PACK_AB R7, R119, R118 ;  /* 0x000000767707723e */ /* 0x000fe400000000ff */
[----:B------:R-:W-:Y:S02]  /*1abf0*/  F2FP.F16.F32.PACK_AB R8, R121, R120 ;  /* 0x000000787908723e */ /* 0x000fe400000000ff */
[----:B------:R-:W-:Y:S01]  /*1ac00*/  F2FP.F16.F32.PACK_AB R9, R123, R122 ;  /* 0x0000007a7b09723e */ /* 0x000fe200000000ff */
[----:B------:R1:W-:Y:S01]  /*1ac10*/  STSM.16.M88.4 [R41], R4 ;  /* 0x0000000429007844 */ /* 0x0003e20000000200 */
[----:B------:R-:W-:Y:S01]  /*1ac20*/  F2FP.F16.F32.PACK_AB R10, R125, R124 ;  /* 0x0000007c7d0a723e */ /* 0x000fe200000000ff */
[----:B------:R-:W-:Y:S01]  /*1ac30*/  ULDC UR4, c[0x0][0xa88] ;  /* 0x0002a20000047ab9 */ /* 0x000fe20000000800 */
[----:B------:R-:W-:Y:S01]  /*1ac40*/  F2FP.F16.F32.PACK_AB R11, R127, R126 ;  /* 0x0000007e7f0b723e */ /* 0x000fe200000000ff */
[----:B----4-:R-:W4:Y:S01]  /*1ac50*/  LDC R42, c[0x0][0xbe8] ;  /* 0x0002fa00ff2a7b82 */ /* 0x010f220000000800 */
[----:B------:R-:W-:Y:S01]  /*1ac60*/  F2FP.F16.F32.PACK_AB R12, R129, R128 ;  /* 0x00000080810c723e */ /* 0x000fe200000000ff */
[----:B0-----:R-:W-:Y:S01]  /*1ac70*/  IMAD.MOV.U32 R40, RZ, RZ, RZ ;  /* 0x000000ffff287224 */ /* 0x001fe200078e00ff */
[----:B------:R-:W-:Y:S01]  /*1ac80*/  F2FP.F16.F32.PACK_AB R13, R131, R130 ;  /* 0x00000082830d723e */ /* 0x000fe200000000ff */
[----:B------:R0:W-:Y:S01]  /*1ac90*/  STSM.16.M88.4 [R35], R8 ;  /* 0x0000000823007844 */ /* 0x0001e20000000200 */
[----:B------:R-:W-:-:S02]  /*1aca0*/  F2FP.F16.F32.PACK_AB R14, R133, R132 ;  /* 0x00000084850e723e */ /* 0x000fc400000000ff */
[----:B------:R-:W-:Y:S01]  /*1acb0*/  F2FP.F16.F32.PACK_AB R15, R135, R134 ;  /* 0x00000086870f723e */ /* 0x000fe200000000ff */
[----:B------:R-:W1:Y:S04]  /*1acc0*/  @P2 LDC.64 R24, c[0x0][0xc08] ;  /* 0x00030200ff182b82 */ /* 0x000e680000000a00 */
[----:B------:R0:W-:Y:S01]  /*1acd0*/  STSM.16.M88.4 [R33], R12 ;  /* 0x0000000c21007844 */ /* 0x0001e20000000200 */
[----:B------:R-:W-:Y:S02]  /*1ace0*/  IMAD.U32 R45, RZ, RZ, UR4 ;  /* 0x00000004ff2d7e24 */ /* 0x000fe4000f8e00ff */
[C---:B--2---:R-:W-:Y:S01]  /*1acf0*/  IMAD.WIDE R28, R46.reuse, 0x4, R28 ;  /* 0x000000042e1c7825 */ /* 0x044fe200078e021c */
[----:B------:R-:W-:Y:S03]  /*1ad00*/  BAR.SYNC.DEFER_BLOCKING 0x1, 0x180 ;  /* 0x0046000000007b1d */ /* 0x000fe60000010000 */
[----:B-1----:R-:W-:-:S03]  /*1ad10*/  @P2 IMAD.WIDE R4, R46, 0x4, R24 ;  /* 0x000000042e042825 */ /* 0x002fc600078e0218 */
[----:B------:R1:W5:Y:S01]  /*1ad20*/  @P0 LDG.E R40, desc[UR38][R28.64] ;  /* 0x000000261c280981 */ /* 0x000362000c1e1900 */
[----:B----4-:R-:W-:Y:S02]  /*1ad30*/  ISETP.NE.AND P1, PT, R42, 0x1, PT ;  /* 0x000000012a00780c */ /* 0x010fe40003f25270 */
[----:B---3--:R-:W-:Y:S01]  /*1ad40*/  SHF.R.S32.HI R44, RZ, 0x1f, R54 ;  /* 0x0000001fff2c7819 */ /* 0x008fe20000011436 */
[----:B------:R1:W5:Y:S10]  /*1ad50*/  @P2 LDG.E R45, desc[UR38][R4.64] ;  /* 0x00000026042d2981 */ /* 0x000374000c1e1900 */
[----:B------:R-:W2:Y:S08]  /*1ad60*/  @P1 LDC R6, c[0x0][0xbec] ;  /* 0x0002fb00ff061b82 */ /* 0x000eb00000000800 */
[----:B0-----:R-:W0:Y:S01]  /*1ad70*/  @P1 LDC R9, c[0x0][0xbf0] ;  /* 0x0002fc00ff091b82 */ /* 0x001e220000000800 */
[----:B-1----:R-:W-:Y:S05]  /*1ad80*/  @P2 BRA `(.L_x_1563) ;  /* 0x0000000000102947 */ /* 0x002fea0003800000 */
[----:B------:R-:W-:Y:S05]  /*1ad90*/  @!P0 BRA `(.L_x_1563) ;  /* 0x00000000000c8947 */ /* 0x000fea0003800000 */
[----:B------:R-:W3:Y:S04]  /*1ada0*/  LDG.E R4, desc[UR38][R28.64] ;  /* 0x000000261c047981 */ /* 0x000ee8000c1e1900 */
[----:B-----5:R-:W3:Y:S02]  /*1adb0*/  LDG.E R45, desc[UR38][R28.64+0x4] ;  /* 0x000004261c2d7981 */ /* 0x020ee4000c1e1900 */
[----:B---3--:R-:W-:-:S07]  /*1adc0*/  IMAD.IADD R45, R45, 0x1, -R4 ;  /* 0x000000012d2d7824 */ /* 0x008fce00078e0a04 */
.L_x_1563:
[----:B------:R-:W3:Y:S01]  /*1add0*/  LDL R5, [R1+0x40] ;  /* 0x0000400001057983 */ /* 0x000ee20000100800 */
[----:B------:R-:W-:Y:S01]  /*1ade0*/  ULDC.64 UR4, c[0x0][0xb90] ;  /* 0x0002e40000047ab9 */ /* 0x000fe20000000a00 */
[----:B------:R-:W1:Y:S01]  /*1adf0*/  S2R R10, SR_TID.X ;  /* 0x00000000000a7919 */ /* 0x000e620000002100 */
[----:B-----5:R-:W-:Y:S02]  /*1ae00*/  SHF.R.S32.HI R41, RZ, 0x1f, R40 ;  /* 0x0000001fff297819 */ /* 0x020fe40000011428 */
[----:B------:R-:W-:Y:S01]  /*1ae10*/  SHF.R.S32.HI R43, RZ, 0x2, R30 ;  /* 0x00000002ff2b7819 */ /* 0x000fe2000001141e */
[----:B------:R-:W3:Y:S01]  /*1ae20*/  LDL.LU R52, [R1+0x18] ;  /* 0x0000180001347983 */ /* 0x000ee20000300800 */
[----:B------:R-:W-:Y:S01]  /*1ae30*/  IMAD R4, R44, UR4, RZ ;  /* 0x000000042c047c24 */ /* 0x000fe2000f8e02ff */
[----:B------:R-:W-:Y:S01]  /*1ae40*/  SHF.R.S32.HI R47, RZ, 0x1f, R46 ;  /* 0x0000001fff2f7819 */ /* 0x000fe2000001142e */
[----:B------:R-:W-:Y:S01]  /*1ae50*/  IMAD R45, R45, R42, RZ ;  /* 0x0000002a2d2d7224 */ /* 0x000fe200078e02ff */
[----:B------:R-:W4:Y:S01]  /*1ae60*/  LDL R14, [R1+0x58] ;  /* 0x00005800010e7983 */ /* 0x000f220000100800 */
[----:B------:R-:W-:Y:S01]  /*1ae70*/  IMAD R11, R54, UR5, R4 ;  /* 0x00000005360b7c24 */ /* 0x000fe2000f8e0204 */
[----:B------:R-:W-:Y:S01]  /*1ae80*/  SEL R47, R47, RZ, !P0 ;  /* 0x000000ff2f2f7207 */ /* 0x000fe20004000000 */
[----:B------:R-:W4:Y:S01]  /*1ae90*/  @P1 LDC R53, c[0x0][0xbec] ;  /* 0x0002fb00ff351b82 */ /* 0x000f220000000800 */
[----:B------:R-:W-:Y:S01]  /*1aea0*/  SEL R46, R46, RZ, !P0 ;  /* 0x000000ff2e2e7207 */ /* 0x000fe20004000000 */
[----:B-1----:R-:W-:-:S05]  /*1aeb0*/  VIADD R10, R10, 0xffffff80 ;  /* 0xffffff800a0a7836 */ /* 0x002fca0000000000 */
[----:B------:R-:W-:-:S04]  /*1aec0*/  SHF.R.S32.HI R26, RZ, 0x1f, R10 ;  /* 0x0000001fff1a7819 */ /* 0x000fc8000001140a */
[----:B------:R-:W-:-:S04]  /*1aed0*/  LEA.HI R26, R26, R10, RZ, 0x7 ;  /* 0x0000000a1a1a7211 */ /* 0x000fc800078f38ff */
[----:B------:R-:W-:-:S05]  /*1aee0*/  LOP3.LUT R26, R26, 0xffffff80, RZ, 0xc0, !PT ;  /* 0xffffff801a1a7812 */ /* 0x000fca00078ec0ff */
[----:B------:R-:W-:Y:S02]  /*1aef0*/  IMAD.IADD R26, R10, 0x1, -R26 ;  /* 0x000000010a1a7824 */ /* 0x000fe400078e0a1a */
[----:B------:R-:W-:Y:S01]  /*1af00*/  IMAD R39, R39, 0x60, R43 ;  /* 0x0000006027277824 */ /* 0x000fe200078e022b */
[----:B------:R-:W-:Y:S01]  /*1af10*/  BSSY B1, `(.L_x_1564) ;  /* 0x000008a000017945 */ /* 0x000fe20003800000 */
[----:B---3--:R-:W-:Y:S02]  /*1af20*/  IMAD.IADD R15, R5, 0x1, R52 ;  /* 0x00000001050f7824 */ /* 0x008fe400078e0234 */
[----:B------:R-:W-:Y:S01]  /*1af30*/  IMAD.WIDE.U32 R4, R54, UR4, R40 ;  /* 0x0000000436047c25 */ /* 0x000fe2000f8e0028 */
[----:B------:R-:W-:-:S03]  /*1af40*/  ULDC.64 UR4, c[0x0][0xb98] ;  /* 0x0002e60000047ab9 */ /* 0x000fc60000000a00 */
[----:B--2---:R-:W-:-:S04]  /*1af50*/  @P1 IMAD.HI.U32 R6, R15, R6, RZ ;  /* 0x000000060f061227 */ /* 0x004fc800078e00ff */
[----:B------:R-:W-:Y:S01]  /*1af60*/  IMAD.MOV.U32 R7, RZ, RZ, R15 ;  /* 0x000000ffff077224 */ /* 0x000fe200078e000f */
[----:B0-----:R-:W-:Y:S01]  /*1af70*/  @P1 SHF.R.U32.HI R7, RZ, R9, R6 ;  /* 0x00000009ff071219 */ /* 0x001fe20000011606 */
[----:B------:R-:W-:Y:S02]  /*1af80*/  IMAD R9, R43, 0x20, R36 ;  /* 0x000000202b097824 */ /* 0x000fe400078e0224 */
[----:B------:R-:W-:Y:S02]  /*1af90*/  IMAD.IADD R5, R5, 0x1, R11 ;  /* 0x0000000105057824 */ /* 0x000fe400078e020b */
[----:B------:R-:W-:Y:S02]  /*1afa0*/  IMAD.MOV R13, RZ, RZ, -R7 ;  /* 0x000000ffff0d7224 */ /* 0x000fe400078e0a07 */
[----:B------:R-:W-:-:S04]  /*1afb0*/  IMAD.WIDE R20, R9, 0x2, R20 ;  /* 0x0000000209147825 */ /* 0x000fc800078e0214 */
        /* <DEDUP_REMOVED lines=18> */
[----:B----4-:R-:W-:Y:S01]  /*1b0e0*/  IMAD.IADD R4, R14, 0x1, R52 ;  /* 0x000000010e047824 */ /* 0x010fe200078e0234 */
[----:B------:R-:W-:Y:S01]  /*1b0f0*/  IADD3 R13, P3, R20, 0x3000, RZ ;  /* 0x00003000140d7810 */ /* 0x000fe20007f7e0ff */
[----:B------:R-:W0:Y:S01]  /*1b100*/  SHFL.IDX PT, R49, R10, RZ, 0x1c1f ;  /* 0x001c1fff0a317589 */ /* 0x000e2200000e0000 */
[----:B------:R-:W-:Y:S01]  /*1b110*/  LOP3.LUT P0, RZ, R26, 0x3, RZ, 0xc0, !PT ;  /* 0x000000031aff7812 */ /* 0x000fe2000780c0ff */
[----:B------:R-:W-:Y:S02]  /*1b120*/  ULDC.64 UR4, c[0x0][0xaa0] ;  /* 0x0002a80000047ab9 */ /* 0x000fe40000000a00 */
[----:B------:R-:W-:Y:S04]  /*1b130*/  SHFL.IDX PT, R50, R6, 0x1, 0x1c1f ;  /* 0x003c1f0006327f89 */ /* 0x000fe800000e0000 */
[----:B------:R-:W1:Y:S01]  /*1b140*/  SHFL.IDX PT, R51, R10, 0x1, 0x1c1f ;  /* 0x003c1f000a337f89 */ /* 0x000e6200000e0000 */
[----:B------:R-:W-:Y:S01]  /*1b150*/  IMAD.X R9, RZ, RZ, R21, P2 ;  /* 0x000000ffff097224 */ /* 0x000fe200010e0615 */
[C---:B------:R-:W-:Y:S01]  /*1b160*/  ISETP.GE.OR P2, PT, R4.reuse, R45, P0 ;  /* 0x0000002d0400720c */ /* 0x040fe20000746670 */
[----:B------:R-:W-:Y:S01]  /*1b170*/  VIADD R4, R4, 0x8 ;  /* 0x0000000804047836 */ /* 0x000fe20000000000 */
[----:B------:R-:W-:-:S04]  /*1b180*/  LOP3.LUT R12, R13, 0x180, RZ, 0xc0, !PT ;  /* 0x000001800d0c7812 */ /* 0x000fc800078ec0ff */
[----:B------:R-:W-:Y:S02]  /*1b190*/  ISETP.GE.OR P0, PT, R4, R45, P0 ;  /* 0x0000002d0400720c */ /* 0x000fe40000706670 */
[----:B------:R-:W-:Y:S02]  /*1b1a0*/  LOP3.LUT R8, R7, 0x180, RZ, 0xc0, !PT ;  /* 0x0000018007087812 */ /* 0x000fe400078ec0ff */
[----:B------:R-:W-:Y:S02]  /*1b1b0*/  SHF.R.U64 R12, R12, 0x3, RZ ;  /* 0x000000030c0c7819 */ /* 0x000fe400000012ff */
[----:B------:R-:W-:Y:S02]  /*1b1c0*/  SHF.R.U64 R8, R8, 0x3, RZ ;  /* 0x0000000308087819 */ /* 0x000fe400000012ff */
[----:B------:R-:W-:Y:S01]  /*1b1d0*/  LOP3.LUT R12, R12, R13, RZ, 0x3c, !PT ;  /* 0x0000000d0c0c7212 */ /* 0x000fe200078e3cff */
[----:B------:R-:W-:Y:S01]  /*1b1e0*/  IMAD.X R13, RZ, RZ, R21, P3 ;  /* 0x000000ffff0d7224 */ /* 0x000fe200018e0615 */
[----:B0-----:R-:W-:Y:S01]  /*1b1f0*/  @!P2 ST.E desc[UR38][R48.64], R0 ;  /* 0x000000003000a985 */ /* 0x001fe2000c101926 */
[----:B------:R-:W-:-:S02]  /*1b200*/  LOP3.LUT R8, R8, R7, RZ, 0x3c, !PT ;  /* 0x0000000708087212 */ /* 0x000fc400078e3cff */
[C---:B------:R-:W-:Y:S02]  /*1b210*/  IADD3 R5, P3, R20.reuse, 0x7800, RZ ;  /* 0x0000780014057810 */ /* 0x040fe40007f7e0ff */
[C---:B------:R-:W-:Y:S01]  /*1b220*/  IADD3 R25, P5, R20.reuse, 0x4800, RZ ;  /* 0x0000480014197810 */ /* 0x040fe20007fbe0ff */
[----:B-1----:R0:W-:Y:S01]  /*1b230*/  @!P0 ST.E desc[UR38][R50.64], R3 ;  /* 0x0000000332008985 */ /* 0x0021e2000c101926 */
[C---:B------:R-:W-:Y:S02]  /*1b240*/  IADD3 R29, P4, R20.reuse, 0x6000, RZ ;  /* 0x00006000141d7810 */ /* 0x040fe40007f9e0ff */
[----:B------:R-:W-:Y:S01]  /*1b250*/  LOP3.LUT R7, R20, 0x180, RZ, 0xc0, !PT ;  /* 0x0000018014077812 */ /* 0x000fe200078ec0ff */
[----:B------:R-:W-:Y:S01]  /*1b260*/  IMAD R41, R41, UR4, RZ ;  /* 0x0000000429297c24 */ /* 0x000fe2000f8e02ff */
[----:B------:R-:W-:Y:S01]  /*1b270*/  LOP3.LUT R4, R5, 0x180, RZ, 0xc0, !PT ;  /* 0x0000018005047812 */ /* 0x000fe200078ec0ff */
[----:B------:R-:W-:Y:S01]  /*1b280*/  IMAD.X R33, RZ, RZ, R21, P3 ;  /* 0x000000ffff217224 */ /* 0x000fe200018e0615 */
[----:B------:R-:W-:Y:S01]  /*1b290*/  LOP3.LUT R24, R25, 0x180, RZ, 0xc0, !PT ;  /* 0x0000018019187812 */ /* 0x000fe200078ec0ff */
[----:B------:R-:W5:Y:S01]  /*1b2a0*/  LD.E.128 R8, desc[UR38][R8.64] ;  /* 0x0000002608087980 */ /* 0x000f62000c101d00 */
[----:B0-----:R-:W0:Y:S01]  /*1b2b0*/  @P1 LDC R51, c[0x0][0xbf0] ;  /* 0x0002fc00ff331b82 */ /* 0x001e220000000800 */
[----:B------:R-:W-:-:S02]  /*1b2c0*/  LOP3.LUT R28, R29, 0x180, RZ, 0xc0, !PT ;  /* 0x000001801d1c7812 */ /* 0x000fc400078ec0ff */
[----:B------:R-:W5:Y:S01]  /*1b2d0*/  LD.E.128 R12, desc[UR38][R12.64] ;  /* 0x000000260c0c7980 */ /* 0x000f62000c101d00 */
[----:B------:R-:W-:Y:S02]  /*1b2e0*/  SHF.R.U64 R7, R7, 0x3, RZ ;  /* 0x0000000307077819 */ /* 0x000fe400000012ff */
[----:B------:R-:W-:Y:S01]  /*1b2f0*/  SHF.R.U64 R4, R4, 0x3, RZ ;  /* 0x0000000304047819 */ /* 0x000fe200000012ff */
[----:B------:R-:W-:Y:S01]  /*1b300*/  IMAD R49, R40, UR5, R41 ;  /* 0x0000000528317c24 */ /* 0x000fe2000f8e0229 */
[----:B------:R-:W-:Y:S02]  /*1b310*/  SHF.R.U64 R24, R24, 0x3, RZ ;  /* 0x0000000318187819 */ /* 0x000fe400000012ff */
[----:B------:R-:W-:Y:S02]  /*1b320*/  SHF.R.U64 R28, R28, 0x3, RZ ;  /* 0x000000031c1c7819 */ /* 0x000fe400000012ff */
        /* <DEDUP_REMOVED lines=8> */
[----:B------:R1:W5:Y:S01]  /*1b3b0*/  LD.E.128 R4, desc[UR38][R20.64] ;  /* 0x0000002614047980 */ /* 0x000362000c101d00 */
[----:B------:R-:W-:-:S03]  /*1b3c0*/  IMAD R44, R44, UR4, RZ ;  /* 0x000000042c2c7c24 */ /* 0x000fc6000f8e02ff */
[----:B------:R-:W5:Y:S01]  /*1b3d0*/  LD.E.128 R24, desc[UR38][R24.64] ;  /* 0x0000002618187980 */ /* 0x000f62000c101d00 */
[----:B------:R-:W-:-:S03]  /*1b3e0*/  IMAD R3, R54, UR5, R44 ;  /* 0x0000000536037c24 */ /* 0x000fc6000f8e022c */
[----:B------:R-:W5:Y:S01]  /*1b3f0*/  LD.E.128 R28, desc[UR38][R28.64] ;  /* 0x000000261c1c7980 */ /* 0x000f62000c101d00 */
[----:B-1----:R-:W-:Y:S02]  /*1b400*/  IMAD.IADD R21, R41, 0x1, R49 ;  /* 0x0000000129157824 */ /* 0x002fe400078e0231 */
[----:B------:R-:W-:Y:S01]  /*1b410*/  IMAD.MOV.U32 R20, RZ, RZ, R40 ;  /* 0x000000ffff147224 */ /* 0x000fe200078e0028 */
[----:B------:R-:W5:Y:S01]  /*1b420*/  LD.E.128 R32, desc[UR38][R32.64] ;  /* 0x0000002620207980 */ /* 0x000f62000c101d00 */
[----:B------:R-:W-:Y:S02]  /*1b430*/  IMAD.IADD R40, R52, 0x1, R39 ;  /* 0x0000000134287824 */ /* 0x000fe400078e0227 */
[----:B------:R-:W-:Y:S01]  /*1b440*/  IMAD.WIDE.U32 R20, R54, UR4, R20 ;  /* 0x0000000436147c25 */ /* 0x000fe2000f8e0014 */
[----:B------:R-:W-:Y:S01]  /*1b450*/  ULDC.64 UR4, c[0x0][0xaf0] ;  /* 0x0002bc0000047ab9 */ /* 0x000fe20000000a00 */
[----:B------:R-:W-:Y:S01]  /*1b460*/  @!PT LDS RZ, [RZ] ;  /* 0x00000000fffff984 */ /* 0x000fe20000000800 */
[----:B------:R-:W-:Y:S01]  /*1b470*/  @!PT LDS RZ, [RZ] ;  /* 0x00000000fffff984 */ /* 0x000fe20000000800 */
[----:B------:R-:W-:Y:S01]  /*1b480*/  @!PT LDS RZ, [RZ] ;  /* 0x00000000fffff984 */ /* 0x000fe20000000800 */
[----:B------:R-:W-:Y:S01]  /*1b490*/  @!PT LDS RZ, [RZ] ;  /* 0x00000000fffff984 */ /* 0x000fe20000000800 */
[----:B------:R1:W-:Y:S06]  /*1b4a0*/  MEMBAR.ALL.CTA ;  /* 0x0000000000007992 */ /* 0x0003ec0000008000 */
[----:B-1----:R-:W1:Y:S01]  /*1b4b0*/  FENCE.VIEW.ASYNC.S ;  /* 0x00000000000073c6 */ /* 0x002e620000000000 */
[----:B------:R-:W-:-:S04]  /*1b4c0*/  @P1 IMAD.HI.U32 R0, R40, R53, RZ ;  /* 0x0000003528001227 */ /* 0x000fc800078e00ff */
[----:B------:R-:W-:Y:S02]  /*1b4d0*/  IMAD.IADD R21, R21, 0x1, R3 ;  /* 0x0000000115157824 */ /* 0x000fe400078e0203 */
[----:B------:R-:W-:Y:S01]  /*1b4e0*/  IMAD.MOV.U32 R3, RZ, RZ, R40 ;  /* 0x000000ffff037224 */ /* 0x000fe200078e0028 */
[----:B0-----:R-:W-:Y:S01]  /*1b4f0*/  @P1 SHF.R.U32.HI R3, RZ, R51, R0 ;  /* 0x00000033ff031219 */ /* 0x001fe20000011600 */
[----:B------:R-:W-:-:S03]  /*1b500*/  IMAD R47, R47, UR4, RZ ;  /* 0x000000042f2f7c24 */ /* 0x000fc6000f8e02ff */
        /* <DEDUP_REMOVED lines=14> */
[----:B------:R-:W-:Y:S02]  /*1b5f0*/  IMAD.IADD R44, R43, 0x1, R52 ;  /* 0x000000012b2c7824 */ /* 0x000fe400078e0234 */
        /* <DEDUP_REMOVED lines=12> */
[----:B------:R-:W-:Y:S02]  /*1b6c0*/  SHF.R.S32.HI R48, RZ, 0x1f, R37 ;  /* 0x0000001fff307819 */ /* 0x000fe40000011425 */
[----:B------:R-:W-:Y:S01]  /*1b6d0*/  SHF.R.S32.HI R49, RZ, 0x1f, R38 ;  /* 0x0000001fff317819 */ /* 0x000fe20000011426 */
[----:B------:R-:W-:Y:S06]  /*1b6e0*/  @P0 BRA `(.L_x_1565) ;  /* 0x0000000000300947 */ /* 0x000fec0003800000 */
        /* <DEDUP_REMOVED lines=12> */
.L_x_1565:
[----:B------:R-:W-:Y:S05]  /*1b7b0*/  BSYNC B1 ;  /* 0x0000000000017941 */ /* 0x000fea0003800000 */
.L_x_1564:
[----:B0-----:R-:W-:Y:S01]  /*1b7c0*/  VIADD R0, R44, 0x60 ;  /* 0x000000602c007836 */ /* 0x001fe20000000000 */
[----:B---3-5:R0:W3:Y:S04]  /*1b7d0*/  SHFL.IDX PT, R7, R3, 0x1, 0x1c1f ;  /* 0x003c1f0003077f89 */ /* 0x0280e800000e0000 */
[----:B------:R-:W-:Y:S01]  /*1b7e0*/  ISETP.GE.AND P0, PT, R0, R45, PT ;  /* 0x0000002d0000720c */ /* 0x000fe20003f06270 */
[----:B------:R0:W4:-:S12]  /*1b7f0*/  SHFL.IDX PT, R6, R39, 0x1, 0x1c1f ;  /* 0x003c1f0027067f89 */ /* 0x00011800000e0000 */
[----:B0-----:R-:W-:Y:S05]  /*1b800*/  @P0 BRA `(.L_x_1566) ;  /* 0x0000000800b00947 */ /* 0x001fea0003800000 */
[----:B------:R-:W-:Y:S02]  /*1b810*/  ULDC UR4, c[0x0][0xac8] ;  /* 0x0002b20000047ab9 */ /* 0x000fe40000000800 */
[----:B------:R-:W-:Y:S02]  /*1b820*/  ISETP.GE.AND P2, PT, R37, UR4, PT ;  /* 0x0000000425007c0c */ /* 0x000fe4000bf46270 */
[----:B------:R-:W-:-:S11]  /*1b830*/  ISETP.GE.AND P1, PT, R36, UR4, PT ;  /* 0x0000000424007c0c */ /* 0x000fd6000bf26270 */
[C---:B----4-:R-:W-:Y:S02]  /*1b840*/  @!P2 LEA R12, P0, R37.reuse, R6, 0x1 ;  /* 0x00000006250ca211 */ /* 0x050fe400078008ff */
[----:B---3--:R-:W-:Y:S02]  /*1b850*/  @!P1 IMAD.WIDE R4, R36, 0x2, R6 ;  /* 0x0000000224049825 */ /* 0x008fe400078e0206 */
        /* <DEDUP_REMOVED lines=9> */
.L_x_1562:
[----:B------:R-:W2:Y:S01]  /*1b8f0*/  LDL R10, [R1+0x50] ;  /* 0x00005000010a7983 */ /* 0x000ea20000100800 */
[----:B------:R-:W-:Y:S01]  /*1b900*/  ULDC.64 UR4, c[0x0][0xc00] ;  /* 0x0003000000047ab9 */ /* 0x000fe20000000a00 */
[----:B------:R-:W2:Y:S01]  /*1b910*/  LDC.64 R4, c[0x0][0xc00] ;  /* 0x00030000ff047b82 */ /* 0x000ea20000000a00 */
[----:B------:R-:W-:Y:S01]  /*1b920*/  ISETP.NE.U32.AND P0, PT, RZ, UR4, PT ;  /* 0x00000004ff007c0c */ /* 0x000fe2000bf05070 */
[----:B------:R-:W-:-:S03]  /*1b930*/  IMAD.MOV.U32 R0, RZ, RZ, RZ ;  /* 0x000000ffff007224 */ /* 0x000fc600078e00ff */
[----:B------:R-:W-:Y:S01]  /*1b940*/  ISETP.NE.AND.EX P0, PT, RZ, UR5, PT, P0 ;  /* 0x00000005ff007c0c */ /* 0x000fe2000bf05300 */
[----:B------:R-:W-:Y:S02]  /*1b950*/  ULDC.64 UR4, c[0x0][0xc08] ;  /* 0x0003020000047ab9 */ /* 0x000fe40000000a00 */
[----:B------:R-:W-:Y:S01]  /*1b960*/  ISETP.NE.U32.AND P1, PT, RZ, UR4, PT ;  /* 0x00000004ff007c0c */ /* 0x000fe2000bf25070 */
[----:B------:R-:W0:Y:S03]  /*1b970*/  LDC R25, c[0x0][0xbe8] ;  /* 0x0002fa00ff197b82 */ /* 0x000e260000000800 */
[----:B------:R-:W-:-:S13]  /*1b980*/  ISETP.NE.AND.EX P1, PT, RZ, UR5, PT, P1 ;  /* 0x00000005ff007c0c */ /* 0x000fda000bf25310 */
[----:B------:R-:W3:Y:S01]  /*1b990*/  @P1 LDC.64 R6, c[0x0][0xc08] ;  /* 0x00030200ff061b82 */ /* 0x000ee20000000a00 */
[----:B------:R-:W-:Y:S02]  /*1b9a0*/  ULDC UR4, c[0x0][0xa88] ;  /* 0x0002a20000047ab9 */ /* 0x000fe40000000800 */
[----:B------:R-:W-:Y:S02]  /*1b9b0*/  IMAD.U32 R8, RZ, RZ, UR4 ;  /* 0x00000004ff087e24 */ /* 0x000fe4000f8e00ff */
[----:B--2---:R-:W-:-:S04]  /*1b9c0*/  IMAD.WIDE R4, R10, 0x4, R4 ;  /* 0x000000040a047825 */ /* 0x004fc800078e0204 */
[----:B---3--:R-:W-:Y:S01]  /*1b9d0*/  @P1 IMAD.WIDE R6, R10, 0x4, R6 ;  /* 0x000000040a061825 */ /* 0x008fe200078e0206 */
[----:B------:R2:W5:Y:S04]  /*1b9e0*/  @P0 LDG.E R0, desc[UR38][R4.64] ;  /* 0x0000002604000981 */ /* 0x000568000c1e1900 */
[----:B------:R2:W5:Y:S01]  /*1b9f0*/  @P1 LDG.E R8, desc[UR38][R6.64] ;  /* 0x0000002606081981 */ /* 0x000562000c1e1900 */
[----:B0-----:R-:W-:Y:S02]  /*1ba00*/  ISETP.NE.AND P2, PT, R25, 0x1, PT ;  /* 0x000000011900780c */ /* 0x001fe40003f45270 */
[----:B------:R-:W-:Y:S02]  /*1ba10*/  ISETP.GE.AND P3, PT, R52, 0xc0, PT ;  /* 0x000000c03400780c */ /* 0x000fe40003f66270 */
[----:B------:R-:W-:-:S09]  /*1ba20*/  SHF.R.S32.HI R9, RZ, 0x1f, R10 ;  /* 0x0000001fff097819 */ /* 0x000fd2000001140a */
[----:B------:R-:W0:Y:S08]  /*1ba30*/  @P2 LDC R20, c[0x0][0xbec] ;  /* 0x0002fb00ff142b82 */ /* 0x000e300000000800 */
[----:B------:R-:W3:Y:S01]  /*1ba40*/  @P2 LDC R27, c[0x0][0xbf0] ;  /* 0x0002fc00ff1b2b82 */ /* 0x000ee20000000800 */
[----:B--2---:R-:W-:Y:S05]  /*1ba50*/  @P1 BRA `(.L_x_1567) ;  /* 0x0000000000101947 */ /* 0x004fea0003800000 */
[----:B------:R-:W-:Y:S05]  /*1ba60*/  @!P0 BRA `(.L_x_1567) ;  /* 0x00000000000c8947 */ /* 0x000fea0003800000 */
[----:B------:R-:W2:Y:S04]  /*1ba70*/  LDG.E R3, desc[UR38][R4.64] ;  /* 0x0000002604037981 */ /* 0x000ea8000c1e1900 */
[----:B-----5:R-:W2:Y:S02]  /*1ba80*/  LDG.E R8, desc[UR38][R4.64+0x4] ;  /* 0x0000042604087981 */ /* 0x020ea4000c1e1900 */
[----:B--2---:R-:W-:-:S07]  /*1ba90*/  IMAD.IADD R8, R8, 0x1, -R3 ;  /* 0x0000000108087824 */ /* 0x004fce00078e0a03 */
.L_x_1567:
[----:B------:R-:W2:Y:S04]  /*1baa0*/  LDL R26, [R1+0x4c] ;  /* 0x00004c00011a7983 */ /* 0x000ea80000100800 */
[----:B------:R4:W5:Y:S01]  /*1bab0*/  LDL R24, [R1+0x18] ;  /* 0x0000180001187983 */ /* 0x0009620000100800 */
[----:B------:R-:W-:Y:S01]  /*1bac0*/  BSSY B1, `(.L_x_1568) ;  /* 0x000002d000017945 */ /* 0x000fe20003800000 */
[----:B------:R-:W-:Y:S02]  /*1bad0*/  SEL R13, R10, RZ, !P0 ;  /* 0x000000ff0a0d7207 */ /* 0x000fe40004000000 */
[----:B------:R-:W-:Y:S02]  /*1bae0*/  SEL R14, R9, RZ, !P0 ;  /* 0x000000ff090e7207 */ /* 0x000fe40004000000 */
[----:B-----5:R-:W-:-:S02]  /*1baf0*/  SHF.R.S32.HI R11, RZ, 0x1f, R0 ;  /* 0x0000001fff0b7819 */ /* 0x020fc40000011400 */
[----:B--2---:R-:W-:Y:S01]  /*1bb00*/  SHF.R.S32.HI R12, RZ, 0x1f, R26 ;  /* 0x0000001fff0c7819 */ /* 0x004fe2000001141a */
[----:B----4-:R-:W-:Y:S06]  /*1bb10*/  @P3 BRA `(.L_x_1569) ;  /* 0x00000000009c3947 */ /* 0x010fec0003800000 */
[----:B------:R-:W2:Y:S01]  /*1bb20*/  S2R R4, SR_TID.X ;  /* 0x0000000000047919 */ /* 0x000ea20000002100 */
[----:B------:R-:W4:Y:S02]  /*1bb30*/  LDC R9, c[0x0][0xbe8] ;  /* 0x0002fa00ff097b82 */ /* 0x000f240000000800 */
[----:B----4-:R-:W-:Y:S01]  /*1bb40*/  IMAD R3, R8, R9, RZ ;  /* 0x0000000908037224 */ /* 0x010fe200078e02ff */
[----:B--2---:R-:W-:-:S04]  /*1bb50*/  IADD3 R10, R24, -0x80, R4 ;  /* 0xffffff80180a7810 */ /* 0x004fc80007ffe004 */
        /* <DEDUP_REMOVED lines=9> */
[----:B------:R-:W2:Y:S01]  /*1bbf0*/  @P0 LDC R15, c[0x0][0xbec] ;  /* 0x0002fb00ff0f0b82 */ /* 0x000ea20000000800 */
[----:B------:R-:W-:Y:S01]  /*1bc00*/  IMAD R7, R26, UR5, R7 ;  /* 0x000000051a077c24 */ /* 0x000fe2000f8e0207 */
[----:B------:R-:W-:-:S03]  /*1bc10*/  ULDC.64 UR4, c[0x0][0xb98] ;  /* 0x0002e60000047ab9 */ /* 0x000fc60000000a00 */
[----:B------:R-:W-:-:S03]  /*1bc20*/  IMAD.IADD R5, R5, 0x1, R7 ;  /* 0x0000000105057824 */ /* 0x000fc600078e0207 */
[----:B------:R-:W4:Y:S01]  /*1bc30*/  @P0 LDC R21, c[0x0][0xbf0] ;  /* 0x0002fc00ff150b82 */ /* 0x000f220000000800 */
[----:B------:R-:W-:-:S04]  /*1bc40*/  IMAD.WIDE.U32 R4, R13, UR4, R4 ;  /* 0x000000040d047c25 */ /* 0x000fc8000f8e0004 */
[----:B--2---:R-:W-:-:S05]  /*1bc50*/  @P0 IMAD.HI.U32 R6, R10, R15, RZ ;  /* 0x0000000f0a060227 */ /* 0x004fca00078e00ff */
[----:B----4-:R-:W-:Y:S01]  /*1bc60*/  @P0 SHF.R.U32.HI R3, RZ, R21, R6 ;  /* 0x00000015ff030219 */ /* 0x010fe20000011606 */
[----:B------:R-:W-:-:S03]  /*1bc70*/  IMAD R6, R14, UR4, RZ ;  /* 0x000000040e067c24 */ /* 0x000fc6000f8e02ff */
[----:B------:R-:W-:Y:S01]  /*1bc80*/  IADD3 R4, P0, R3, R4, RZ ;  /* 0x0000000403047210 */ /* 0x000fe20007f1e0ff */
[--C-:B------:R-:W-:Y:S02]  /*1bc90*/  IMAD.MOV R7, RZ, RZ, -R3.reuse ;  /* 0x000000ffff077224 */ /* 0x100fe400078e0a03 */
[----:B------:R-:W-:Y:S01]  /*1bca0*/  IMAD R6, R13, UR5, R6 ;  /* 0x000000050d067c24 */ /* 0x000fe2000f8e0206 */
[----:B------:R-:W-:Y:S01]  /*1bcb0*/  ULDC.64 UR4, c[0x0][0xb88] ;  /* 0x0002e20000047ab9 */ /* 0x000fe20000000a00 */
[----:B------:R-:W-:Y:S01]  /*1bcc0*/  IMAD R7, R9, R7, R10 ;  /* 0x0000000709077224 */ /* 0x000fe200078e020a */
[----:B------:R-:W-:-:S04]  /*1bcd0*/  SHF.R.S32.HI R9, RZ, 0x1f, R3 ;  /* 0x0000001fff097819 */ /* 0x000fc80000011403 */
        /* <DEDUP_REMOVED lines=9> */
[----:B------:R-:W-:-:S05]  /*1bd70*/  IMAD.MOV.U32 R3, RZ, RZ, -0x800000 ;  /* 0xff800000ff037424 */ /* 0x000fca00078e00ff */
[----:B------:R2:W-:Y:S02]  /*1bd80*/  STG.E desc[UR38][R6.64], R3 ;  /* 0x0000000306007986 */ /* 0x0005e4000c101926 */
.L_x_1569:
[----:B------:R-:W-:Y:S05]  /*1bd90*/  BSYNC B1 ;  /* 0x0000000000017941 */ /* 0x000fea0003800000 */
.L_x_1568:
[----:B------:R-:W-:Y:S01]  /*1bda0*/  ULDC.64 UR4, c[0x0][0xaa0] ;  /* 0x0002a80000047ab9 */ /* 0x000fe20000000a00 */
[----:B------:R-:W-:Y:S01]  /*1bdb0*/  SHF.R.S32.HI R30, RZ, 0x2, R30 ;  /* 0x00000002ff1e7819 */ /* 0x000fe2000001141e */
[----:B--2---:R-:W-:Y:S01]  /*1bdc0*/  IMAD R3, R11, UR4, RZ ;  /* 0x000000040b037c24 */ /* 0x004fe2000f8e02ff */
[----:B------:R-:W-:Y:S01]  /*1bdd0*/  SHF.R.S32.HI R10, RZ, 0x1f, R37 ;  /* 0x0000001fff0a7819 */ /* 0x000fe20000011425 */
[----:B------:R-:W-:-:S04]  /*1bde0*/  IMAD.WIDE.U32 R4, R0, UR4, RZ ;  /* 0x0000000400047c25 */ /* 0x000fc8000f8e00ff */
[----:B------:R-:W-:Y:S02]  /*1bdf0*/  IMAD R39, R39, 0x60, R30 ;  /* 0x0000006027277824 */ /* 0x000fe400078e021e */
[----:B------:R-:W-:Y:S01]  /*1be00*/  IMAD R3, R0, UR5, R3 ;  /* 0x0000000500037c24 */ /* 0x000fe2000f8e0203 */
[----:B------:R-:W-:Y:S01]  /*1be10*/  ULDC.64 UR4, c[0x0][0xae8] ;  /* 0x0002ba0000047ab9 */ /* 0x000fe20000000a00 */
[----:B------:R-:W-:Y:S02]  /*1be20*/  IMAD.IADD R39, R24, 0x1, R39 ;  /* 0x0000000118277824 */ /* 0x000fe400078e0227 */
[----:B------:R-:W-:Y:S02]  /*1be30*/  IMAD.IADD R5, R5, 0x1, R3 ;  /* 0x0000000105057824 */ /* 0x000fe400078e0203 */
[----:B------:R-:W-:Y:S02]  /*1be40*/  IMAD R6, R12, UR4, RZ ;  /* 0x000000040c067c24 */ /* 0x000fe4000f8e02ff */
[----:B0-----:R-:W-:-:S04]  /*1be50*/  @P2 IMAD.HI.U32 R0, R39, R20, RZ ;  /* 0x0000001427002227 */ /* 0x001fc800078e00ff */
[C---:B------:R-:W-:Y:S02]  /*1be60*/  IMAD R7, R26.reuse, UR5, R6 ;  /* 0x000000051a077c24 */ /* 0x040fe4000f8e0206 */
[----:B------:R-:W-:Y:S01]  /*1be70*/  IMAD.WIDE.U32 R4, R26, UR4, R4 ;  /* 0x000000041a047c25 */ /* 0x000fe2000f8e0004 */
[----:B------:R-:W-:-:S03]  /*1be80*/  ULDC.64 UR4, c[0x0][0xaf0] ;  /* 0x0002bc0000047ab9 */ /* 0x000fc60000000a00 */
[----:B------:R-:W-:Y:S01]  /*1be90*/  IMAD.MOV.U32 R3, RZ, RZ, R39 ;  /* 0x000000ffff037224 */ /* 0x000fe200078e0027 */
[----:B---3--:R-:W-:Y:S01]  /*1bea0*/  @P2 SHF.R.U32.HI R3, RZ, R27, R0 ;  /* 0x0000001bff032219 */ /* 0x008fe20000011600 */
        /* <DEDUP_REMOVED lines=18> */
[----:B------:R-:W-:Y:S01]  /*1bfd0*/  ULDC.64 UR4, c[0x0][0xa80] ;  /* 0x0002a00000047ab9 */ /* 0x000fe20000000a00 */
[----:B------:R-:W-:Y:S02]  /*1bfe0*/  SHF.R.S32.HI R7, RZ, 0x1f, R38 ;  /* 0x0000001fff077819 */ /* 0x000fe40000011426 */
[----:B------:R-:W-:Y:S01]  /*1bff0*/  IMAD.IADD R3, R5, 0x1, R3 ;  /* 0x0000000105037824 */ /* 0x000fe200078e0203 */
[----:B------:R-:W-:Y:S01]  /*1c000*/  LEA R0, P0, R4, UR4, 0x1 ;  /* 0x0000000404007c11 */ /* 0x000fe2000f8008ff */
[----:B------:R-:W-:-:S03]  /*1c010*/  UMOV UR4, 0xffffffff ;  /* 0xffffffff00047882 */ /* 0x000fc60000000000 */
[----:B------:R-:W-:Y:S01]  /*1c020*/  LEA.HI.X R4, R4, UR5, R3, 0x1, P0 ;  /* 0x0000000504047c11 */ /* 0x000fe200080f0c03 */
[----:B------:R-:W-:Y:S08]  /*1c030*/  BRA.DIV UR4, `(.L_x_1570) ;  /* 0x0000008e045c7947 */ /* 0x000ff0000b800000 */
[----:B------:R0:W2:Y:S04]  /*1c040*/  SHFL.IDX PT, R3, R4, RZ, 0x1c1f ;  /* 0x001c1fff04037589 */ /* 0x0000a800000e0000 */
[----:B------:R0:W3:Y:S02]  /*1c050*/  SHFL.IDX PT, R14, R0, RZ, 0x1c1f ;  /* 0x001c1fff000e7589 */ /* 0x0000e400000e0000 */
.L_x_1778:
[----:B------:R-:W-:Y:S01]  /*1c060*/  IMAD R25, R8, R25, RZ ;  /* 0x0000001908197224 */ /* 0x000fe200078e02ff */
[----:B------:R-:W-:Y:S01]  /*1c070*/  BSSY B1, `(.L_x_1571) ;  /* 0x0000011000017945 */ /* 0x000fe20003800000 */
[----:B------:R-:W-:-:S05]  /*1c080*/  IMAD.IADD R6, R30, 0x1, R24 ;  /* 0x000000011e067824 */ /* 0x000fca00078e0218 */
[----:B------:R-:W-:-:S13]  /*1c090*/  ISETP.GE.AND P0, PT, R6, R25, PT ;  /* 0x000000190600720c */ /* 0x000fda0003f06270 */
[----:B------:R-:W-:Y:S05]  /*1c0a0*/  @P0 BRA `(.L_x_1572) ;  /* 0x0000000000340947 */ /* 0x000fea0003800000 */
[----:B------:R-:W-:Y:S02]  /*1c0b0*/  ULDC UR4, c[0x0][0xac8] ;  /* 0x0002b20000047ab9 */ /* 0x000fe40000000800 */
[----:B------:R-:W-:Y:S02]  /*1c0c0*/  ISETP.GE.AND P2, PT, R36, UR4, PT ;  /* 0x0000000424007c0c */ /* 0x000fe4000bf46270 */
[----:B------:R-:W-:Y:S02]  /*1c0d0*/  ISETP.GE.AND P3, PT, R37, UR4, PT ;  /* 0x0000000425007c0c */ /* 0x000fe4000bf66270 */
[----:B------:R-:W-:-:S09]  /*1c0e0*/  ISETP.GE.AND P4, PT, R38, UR4, PT ;  /* 0x0000000426007c0c */ /* 0x000fd2000bf86270 */
[----:B--2---:R-:W-:Y:S02]  /*1c0f0*/  @!P2 IMAD.MOV.U32 R15, RZ, RZ, R3 ;  /* 0x000000ffff0fa224 */ /* 0x004fe400078e0003 */
[CC--:B---3--:R-:W-:Y:S02]  /*1c100*/  @!P3 LEA R12, P0, R37.reuse, R14.reuse, 0x1 ;  /* 0x0000000e250cb211 */ /* 0x0c8fe400078008ff */
[----:B------:R-:W-:Y:S01]  /*1c110*/  @!P4 LEA R20, P1, R38, R14, 0x1 ;  /* 0x0000000e2614c211 */ /* 0x000fe200078208ff */
[----:B------:R-:W-:Y:S01]  /*1c120*/  @!P2 IMAD.WIDE R8, R36, 0x2, R14 ;  /* 0x000000022408a825 */ /* 0x000fe200078e020e */
[-C--:B------:R-:W-:Y:S02]  /*1c130*/  @!P3 LEA.HI.X R13, R37, R3.reuse, R10, 0x1, P0 ;  /* 0x00000003250db211 */ /* 0x080fe400000f0c0a */
[----:B------:R-:W-:Y:S02]  /*1c140*/  @!P4 LEA.HI.X R21, R38, R3, R7, 0x1, P1 ;  /* 0x000000032615c211 */ /* 0x000fe400008f0c07 */
[----:B------:R4:W-:Y:S04]  /*1c150*/  @!P2 ST.E.128 desc[UR38][R8.64], RZ ;  /* 0x000000ff0800a985 */ /* 0x0009e8000c101d26 */
[----:B------:R4:W-:Y:S04]  /*1c160*/  @!P3 ST.E.128 desc[UR38][R12.64], RZ ;  /* 0x000000ff0c00b985 */ /* 0x0009e8000c101d26 */
[----:B------:R4:W-:Y:S02]  /*1c170*/  @!P4 ST.E.128 desc[UR38][R20.64], RZ ;  /* 0x000000ff1400c985 */ /* 0x0009e4000c101d26 */
.L_x_1572:
[----:B------:R-:W-:Y:S05]  /*1c180*/  BSYNC B1 ;  /* 0x0000000000017941 */ /* 0x000fea0003800000 */
.L_x_1571:
[----:B------:R-:W-:-:S03]  /*1c190*/  UMOV UR4, 0xffffffff ;  /* 0xffffffff00047882 */ /* 0x000fc60000000000 */
[----:B------:R-:W-:Y:S05]  /*1c1a0*/  BRA.DIV UR4, `(.L_x_1573) ;  /* 0x0000008e04347947 */ /* 0x000fea000b800000 */
[----:B--2---:R2:W0:Y:S04]  /*1c1b0*/  SHFL.IDX PT, R3, R4, 0x1, 0x1c1f ;  /* 0x003c1f0004037f89 */ /* 0x00442800000e0000 */
[----:B---3--:R2:W3:Y:S02]  /*1c1c0*/  SHFL.IDX PT, R14, R0, 0x1, 0x1c1f ;  /* 0x003c1f00000e7f89 */ /* 0x0084e400000e0000 */
.L_x_1782:
[----:B0-2---:R-:W-:-:S05]  /*1c1d0*/  VIADD R0, R6, 0x60 ;  /* 0x0000006006007836 */ /* 0x005fca0000000000 */
[----:B------:R-:W-:-:S13]  /*1c1e0*/  ISETP.GE.AND P0, PT, R0, R25, PT ;  /* 0x000000190000720c */ /* 0x000fda0003f06270 */
[----:B------:R-:W-:Y:S05]  /*1c1f0*/  @P0 BRA `(.L_x_1566) ;  /* 0x0000000000340947 */ /* 0x000fea0003800000 */
[----:B------:R-:W-:Y:S02]  /*1c200*/  ULDC UR4, c[0x0][0xac8] ;  /* 0x0002b20000047ab9 */ /* 0x000fe40000000800 */
[----:B------:R-:W-:Y:S02]  /*1c210*/  ISETP.GE.AND P2, PT, R36, UR4, PT ;  /* 0x0000000424007c0c */ /* 0x000fe4000bf46270 */
[----:B------:R-:W-:Y:S02]  /*1c220*/  ISETP.GE.AND P3, PT, R37, UR4, PT ;  /* 0x0000000425007c0c */ /* 0x000fe4000bf66270 */
[----:B------:R-:W-:-:S09]  /*1c230*/  ISETP.GE.AND P4, PT, R38, UR4, PT ;  /* 0x0000000426007c0c */ /* 0x000fd2000bf86270 */
[----:B------:R-:W-:Y:S02]  /*1c240*/  @!P2 IMAD.MOV.U32 R15, RZ, RZ, R3 ;  /* 0x000000ffff0fa224 */ /* 0x000fe400078e0003 */
[CC--:B---34-:R-:W-:Y:S02]  /*1c250*/  @!P3 LEA R8, P0, R37.reuse, R14.reuse, 0x1 ;  /* 0x0000000e2508b211 */ /* 0x0d8fe400078008ff */
[----:B------:R-:W-:Y:S01]  /*1c260*/  @!P4 LEA R6, P1, R38, R14, 0x1 ;  /* 0x0000000e2606c211 */ /* 0x000fe200078208ff */
[----:B------:R-:W-:Y:S01]  /*1c270*/  @!P2 IMAD.WIDE R4, R36, 0x2, R14 ;  /* 0x000000022404a825 */ /* 0x000fe200078e020e */
[-C--:B------:R-:W-:Y:S02]  /*1c280*/  @!P3 LEA.HI.X R9, R37, R3.reuse, R10, 0x1, P0 ;  /* 0x000000032509b211 */ /* 0x080fe400000f0c0a */
[----:B------:R-:W-:Y:S02]  /*1c290*/  @!P4 LEA.HI.X R7, R38, R3, R7, 0x1, P1 ;  /* 0x000000032607c211 */ /* 0x000fe400008f0c07 */
[----:B------:R0:W-:Y:S04]  /*1c2a0*/  @!P2 ST.E.128 desc[UR38][R4.64], RZ ;  /* 0x000000ff0400a985 */ /* 0x0001e8000c101d26 */
[----:B------:R0:W-:Y:S04]  /*1c2b0*/  @!P3 ST.E.128 desc[UR38][R8.64], RZ ;  /* 0x000000ff0800b985 */ /* 0x0001e8000c101d26 */
[----:B------:R0:W-:Y:S02]  /*1c2c0*/  @!P4 ST.E.128 desc[UR38][R6.64], RZ ;  /* 0x000000ff0600c985 */ /* 0x0001e4000c101d26 */
.L_x_1566:
[----:B------:R-:W-:Y:S05]  /*1c2d0*/  BSYNC B0 ;  /* 0x0000000000007941 */ /* 0x000fea0003800000 */
.L_x_1561:
[----:B------:R-:W-:Y:S02]  /*1c2e0*/  ULDC UR4, c[0x0][0xc3c] ;  /* 0x00030f0000047ab9 */ /* 0x000fe40000000800 */
[----:B-1----:R-:W-:-:S13]  /*1c2f0*/  ISETP.GE.AND P0, PT, R75, UR4, PT ;  /* 0x000000044b007c0c */ /* 0x002fda000bf06270 */
[----:B------:R-:W-:Y:S05]  /*1c300*/  @!P0 BRA `(.L_x_1574) ;  /* 0xfffffe4c00c88947 */ /* 0x000fea000383ffff */
[----:B------:R-:W-:Y:S05]  /*1c310*/  BRA `(.L_x_1369) ;  /* 0x0000008000647947 */ /* 0x000fea0003800000 */
.L_x_1367:
        /* <DEDUP_REMOVED lines=18> */
.L_x_1575:
        /* <DEDUP_REMOVED lines=42> */
.L_x_1581:
        /* <DEDUP_REMOVED lines=12> */
.L_x_1580:
[----:B------:R-:W-:Y:S05]  /*1c7a0*/  BSYNC B0 ;  /* 0x0000000000007941 */ /* 0x000fea0003800000 */
.L_x_1579:
        /* <DEDUP_REMOVED lines=21> */
.L_x_1577:
        /* <DEDUP_REMOVED lines=21> */
.L_x_1582:
        /* <DEDUP_REMOVED lines=58> */
.L_x_1578:
[----:B------:R-:W-:Y:S02]  /*1cdf0*/  IMAD.MOV.U32 R17, RZ, RZ, RZ ;  /* 0x000000ffff117224 */ /* 0x000fe400078e00ff */
[----:B------:R-:W-:Y:S02]  /*1ce00*/  IMAD.U32 R16, RZ, RZ, UR6 ;  /* 0x00000006ff107e24 */ /* 0x000fe4000f8e00ff */
[----:B------:R-:W-:-:S07]  /*1ce10*/  IMAD.MOV.U32 R18, RZ, RZ, RZ ;  /* 0x000000ffff127224 */ /* 0x000fce00078e00ff */
.L_x_1583:
[----:B------:R-:W-:-:S13]  /*1ce20*/  ISETP.NE.AND P0, PT, R5, RZ, PT ;  /* 0x000000ff0500720c */ /* 0x000fda0003f05270 */
[----:B------:R-:W0:Y:S01]  /*1ce30*/  @!P0 S2R R3, SR_CgaCtaId ;  /* 0x0000000000038919 */ /* 0x000e220000008800 */
[----:B------:R-:W-:-:S04]  /*1ce40*/  @!P0 MOV R0, 0x400 ;  /* 0x0000040000008802 */ /* 0x000fc80000000f00 */
[----:B0-----:R-:W-:-:S05]  /*1ce50*/  @!P0 LEA R0, R3, R0, 0x18 ;  /* 0x0000000003008211 */ /* 0x001fca00078ec0ff */
[----:B------:R2:W-:Y:S01]  /*1ce60*/  @!P0 STS.128 [R0+0x2d8d0], R16 ;  /* 0x02d8d01000008388 */ /* 0x0005e20000000c00 */
[----:B------:R-:W-:Y:S06]  /*1ce70*/  BAR.ARV 0x5, 0x200 ;  /* 0x0148000000007b1d */ /* 0x000fec0000002000 */
.L_x_1576:
        /* <DEDUP_REMOVED lines=12> */
[----:B------:R-:W-:Y:S01]  /*1cf40*/  ULDC.64 UR40, c[0x0][0x198] ;  /* 0x0000660000287ab9 */ /* 0x000fe20000000a00 */
[----:B------:R-:W-:Y:S01]  /*1cf50*/  IMAD.MOV.U32 R28, RZ, RZ, RZ ;  /* 0x000000ffff1c7224 */ /* 0x000fe200078e00ff */
[----:B------:R-:W-:Y:S01]  /*1cf60*/  ULDC UR37, c[0x0][0xc] ;  /* 0x0000030000257ab9 */ /* 0x000fe20000000800 */
[----:B------:R-:W-:Y:S02]  /*1cf70*/  IMAD.MOV.U32 R23, RZ, RZ, RZ ;  /* 0x000000ffff177224 */ /* 0x000fe400078e00ff */
[----:B------:R-:W-:Y:S01]  /*1cf80*/  IMAD.MOV.U32 R26, RZ, RZ, 0x1 ;  /* 0x00000001ff1a7424 */ /* 0x000fe200078e00ff */
        /* <DEDUP_REMOVED lines=18> */
.L_x_1744:
[----:B------:R-:W-:Y:S05]  /*1d0b0*/  YIELD ;  /* 0x0000000000007946 */ /* 0x000fea0003800000 */
[----:B------:R-:W-:Y:S01]  /*1d0c0*/  ULDC.64 UR4, c[0x0][0xa28] ;  /* 0x00028a0000047ab9 */ /* 0x000fe20000000a00 */
[----:B------:R-:W-:Y:S02]  /*1d0d0*/  CS2R R6, SRZ ;  /* 0x0000000000067805 */ /* 0x000fe4000001ff00 */
[----:B------:R-:W-:Y:S01]  /*1d0e0*/  ISETP.NE.U32.AND P0, PT, RZ, UR4, PT ;  /* 0x00000004ff007c0c */ /* 0x000fe2000bf05070 */
[----:B0-----:R-:W0:Y:S01]  /*1d0f0*/  LDC.64 R8, c[0x0][0xa00] ;  /* 0x00028000ff087b82 */ /* 0x001e220000000a00 */
[----:B------:R-:W-:Y:S01]  /*1d100*/  ULDC.64 UR6, c[0x0][0xa08] ;  /* 0x0002820000067ab9 */ /* 0x000fe20000000a00 */
[----:B------:R-:W-:Y:S01]  /*1d110*/  ULDC.64 UR8, c[0x0][0xa10] ;  /* 0x0002840000087ab9 */ /* 0x000fe20000000a00 */
[----:B------:R-:W-:Y:S01]  /*1d120*/  ISETP.NE.AND.EX P0, PT, RZ, UR5, PT, P0 ;  /* 0x00000005ff007c0c */ /* 0x000fe2000bf05300 */
[----:B------:R-:W-:-:S04]  /*1d130*/  ULDC.64 UR4, c[0x0][0xa18] ;  /* 0x0002860000047ab9 */ /* 0x000fc80000000a00 */
[----:B-1----:R-:W1:Y:S08]  /*1d140*/  LDC.64 R4, c[0x0][0xa08] ;  /* 0x00028200ff047b82 */ /* 0x002e700000000a00 */
[----:B----4-:R-:W2:Y:S02]  /*1d150*/  @P0 LDC.64 R2, c[0x0][0xa28] ;  /* 0x00028a00ff020b82 */ /* 0x010ea40000000a00 */
[----:B--2---:R-:W-:-:S05]  /*1d160*/  @P0 IMAD.WIDE R2, R19, 0x4, R2 ;  /* 0x0000000413020825 */ /* 0x004fca00078e0202 */
[----:B------:R2:W5:Y:S01]  /*1d170*/  @P0 LDG.E R7, desc[UR38][R2.64] ;  /* 0x0000002602070981 */ /* 0x000562000c1e1900 */
[----:B------:R-:W-:Y:S01]  /*1d180*/  ISETP.NE.U32.AND P0, PT, RZ, UR4, PT ;  /* 0x00000004ff007c0c */ /* 0x000fe2000bf05070 */
[----:B0-----:R-:W-:Y:S01]  /*1d190*/  IMAD.WIDE R8, R19, 0x4, R8 ;  /* 0x0000000413087825 */ /* 0x001fe200078e0208 */
[----:B------:R-:W-:Y:S02]  /*1d1a0*/  ISETP.NE.U32.AND P2, PT, RZ, UR6, PT ;  /* 0x00000006ff007c0c */ /* 0x000fe4000bf45070 */
[----:B------:R-:W-:Y:S01]  /*1d1b0*/  ISETP.NE.AND.EX P0, PT, RZ, UR5, PT, P0 ;  /* 0x00000005ff007c0c */ /* 0x000fe2000bf05300 */
[----:B------:R-:W-:Y:S01]  /*1d1c0*/  ULDC.64 UR4, c[0x0][0xa00] ;  /* 0x0002800000047ab9 */ /* 0x000fe20000000a00 */
[----:B------:R-:W-:Y:S01]  /*1d1d0*/  ISETP.NE.U32.AND P4, PT, RZ, UR8, PT ;  /* 0x00000008ff007c0c */ /* 0x000fe2000bf85070 */
[----:B------:R-:W-:Y:S01]  /*1d1e0*/  IMAD.MOV.U32 R27, RZ, RZ, RZ ;  /* 0x000000ffff1b7224 */ /* 0x000fe200078e00ff */
[----:B------:R-:W-:Y:S01]  /*1d1f0*/  ISETP.NE.U32.AND P1, PT, RZ, UR4, PT ;  /* 0x00000004ff007c0c */ /* 0x000fe2000bf25070 */
[----:B--2---:R-:W0:Y:S01]  /*1d200*/  LDC.64 R2, c[0x0][0xa10] ;  /* 0x00028400ff027b82 */ /* 0x004e220000000a00 */
[----:B------:R-:W-:-:S02]  /*1d210*/  IMAD.MOV.U32 R0, RZ, RZ, RZ ;  /* 0x000000ffff007224 */ /* 0x000fc400078e00ff */
[----:B------:R-:W-:Y:S01]  /*1d220*/  ISETP.NE.AND.EX P3, PT, RZ, UR5, PT, P1 ;  /* 0x00000005ff007c0c */ /* 0x000fe2000bf65310 */
[----:B-1----:R-:W-:-:S04]  /*1d230*/  IMAD.WIDE R4, R19, 0x4, R4 ;  /* 0x0000000413047825 */ /* 0x002fc800078e0204 */
[----:B------:R-:W1:Y:S01]  /*1d240*/  @P0 LDC.64 R10, c[0x0][0xa18] ;  /* 0x00028600ff0a0b82 */ /* 0x000e620000000a00 */
[----:B------:R-:W-:Y:S01]  /*1d250*/  ULDC UR4, c[0x0][0x288] ;  /* 0x0000a20000047ab9 */ /* 0x000fe20000000800 */
[----:B------:R-:W-:Y:S02]  /*1d260*/  ISETP.NE.AND.EX P1, PT, RZ, UR7, PT, P2 ;  /* 0x00000007ff007c0c */ /* 0x000fe4000bf25320 */
[----:B------:R-:W-:-:S04]  /*1d270*/  ISETP.NE.AND.EX P2, PT, RZ, UR9, PT, P4 ;  /* 0x00000009ff007c0c */ /* 0x000fc8000bf45340 */
[----:B------:R-:W2:Y:S07]  /*1d280*/  @P3 LDG.E R6, desc[UR38][R8.64] ;  /* 0x0000002608063981 */ /* 0x000eae000c1e1900 */
[----:B------:R-:W5:Y:S01]  /*1d290*/  @P1 LDG.E R27, desc[UR38][R4.64] ;  /* 0x00000026041b1981 */ /* 0x000f62000c1e1900 */
        /* <DEDUP_REMOVED lines=15> */
[----:B--2---:R0:W-:Y:S01]  /*1d390*/  STL [R1+0x1c], R6 ;  /* 0x00001c0601007387 */ /* 0x0041e20000100800 */
[----:B------:R-:W-:Y:S02]  /*1d3a0*/  IMAD.MOV.U32 R12, RZ, RZ, R6 ;  /* 0x000000ffff0c7224 */ /* 0x000fe400078e0006 */
[----:B0-----:R-:W-:Y:S01]  /*1d3b0*/  IMAD.U32 R6, RZ, RZ, UR5 ;  /* 0x00000005ff067e24 */ /* 0x001fe2000f8e00ff */
[----:B---3--:R-:W-:Y:S06]  /*1d3c0*/  @P0 BRA `(.L_x_1585) ;  /* 0x0000000000140947 */ /* 0x008fec0003800000 */
[----:B------:R-:W-:Y:S05]  /*1d3d0*/  @!P3 BRA `(.L_x_1585) ;  /* 0x000000000010b947 */ /* 0x000fea0003800000 */
[----:B------:R-:W2:Y:S04]  /*1d3e0*/  LDG.E R11, desc[UR38][R8.64] ;  /* 0x00000026080b7981 */ /* 0x000ea8000c1e1900 */
[----:B------:R-:W2:Y:S02]  /*1d3f0*/  LDG.E R8, desc[UR38][R8.64+0x4] ;  /* 0x0000042608087981 */ /* 0x000ea4000c1e1900 */
[----:B--2---:R-:W-:-:S05]  /*1d400*/  IMAD.IADD R12, R8, 0x1, -R11 ;  /* 0x00000001080c7824 */ /* 0x004fca00078e0a0b */
[----:B------:R0:W-:Y:S02]  /*1d410*/  STL [R1+0x1c], R12 ;  /* 0x00001c0c01007387 */ /* 0x0001e40000100800 */
.L_x_1585:
[----:B------:R-:W-:Y:S01]  /*1d420*/  ULDC.64 UR4, c[0x0][0xa20] ;  /* 0x0002880000047ab9 */ /* 0x000fe20000000a00 */
[----:B-----5:R-:W-:Y:S01]  /*1d430*/  IMAD.IADD R27, R27, 0x1, R7 ;  /* 0x000000011b1b7824 */ /* 0x020fe200078e0207 */
[----:B------:R-:W-:-:S04]  /*1d440*/  ISETP.NE.U32.AND P0, PT, RZ, UR4, PT ;  /* 0x00000004ff007c0c */ /* 0x000fc8000bf05070 */
[----:B------:R-:W-:-:S13]  /*1d450*/  ISETP.NE.AND.EX P0, PT, RZ, UR5, PT, P0 ;  /* 0x00000005ff007c0c */ /* 0x000fda000bf05300 */
[----:B------:R-:W-:Y:S05]  /*1d460*/  @!P0 BRA `(.L_x_1586) ;  /* 0x0000000000108947 */ /* 0x000fea0003800000 */
[----:B------:R-:W1:Y:S02]  /*1d470*/  LDC.64 R4, c[0x0][0xa20] ;  /* 0x00028800ff047b82 */ /* 0x000e640000000a00 */
[----:B-1----:R-:W-:-:S05]  /*1d480*/  IMAD.WIDE R4, R19, 0x4, R4 ;  /* 0x0000000413047825 */ /* 0x002fca00078e0204 */
[----:B------:R1:W5:Y:S01]  /*1d490*/  LDG.E R10, desc[UR38][R4.64] ;  /* 0x00000026040a7981 */ /* 0x000362000c1e1900 */
[----:B------:R-:W-:Y:S05]  /*1d4a0*/  BRA `(.L_x_1587) ;  /* 0x0000000000107947 */ /* 0x000fea0003800000 */
.L_x_1586:
[----:B------:R-:W-:Y:S05]  /*1d4b0*/  @!P1 BRA `(.L_x_1587) ;  /* 0x00000000000c9947 */ /* 0x000fea0003800000 */
[----:B------:R-:W2:Y:S04]  /*1d4c0*/  LDG.E R10, desc[UR38][R4.64] ;  /* 0x00000026040a7981 */ /* 0x000ea8000c1e1900 */
[----:B------:R-:W2:Y:S02]  /*1d4d0*/  LDG.E R4, desc[UR38][R4.64+0x4] ;  /* 0x0000042604047981 */ /* 0x000ea4000c1e1900 */
[----:B--2---:R-:W-:-:S07]  /*1d4e0*/  IMAD.IADD R10, R4, 0x1, -R10 ;  /* 0x00000001040a7824 */ /* 0x004fce00078e0a0a */
.L_x_1587:
[----:B-1----:R-:W2:Y:S04]  /*1d4f0*/  @P2 LDG.E R4, desc[UR38][R2.64] ;  /* 0x0000002602042981 */ /* 0x002ea8000c1e1900 */
[----:B------:R1:W2:Y:S01]  /*1d500*/  @P2 LDG.E R5, desc[UR38][R2.64+0x4] ;  /* 0x0000042602052981 */ /* 0x0002a2000c1e1900 */
[----:B------:R-:W-:Y:S02]  /*1d510*/  IMAD R13, R17, 0xc0, RZ ;  /* 0x000000c0110d7824 */ /* 0x000fe400078e02ff */
[----:B-----5:R-:W-:Y:S02]  /*1d520*/  IMAD.IADD R8, R10, 0x1, -R7 ;  /* 0x000000010a087824 */ /* 0x020fe400078e0a07 */
[----:B------:R-:W-:Y:S01]  /*1d530*/  VIADD R10, R13, 0xbf ;  /* 0x000000bf0d0a7836 */ /* 0x000fe20000000000 */
[----:B------:R3:W-:Y:S01]  /*1d540*/  STL [R1+0x10], R13 ;  /* 0x0000100d01007387 */ /* 0x0007e20000100800 */
[----:B-1----:R-:W1:Y:S02]  /*1d550*/  LDC R2, c[0x0][0x448] ;  /* 0x00011200ff027b82 */ /* 0x002e640000000800 */
[----:B-1----:R-:W-:-:S13]  /*1d560*/  ISETP.NE.AND P1, PT, R2, 0x1, PT ;  /* 0x000000010200780c */ /* 0x002fda0003f25270 */
[----:B------:R-:W1:Y:S08]  /*1d570*/  @P1 LDC R3, c[0x0][0x44c] ;  /* 0x00011300ff031b82 */ /* 0x000e700000000800 */
[----:B------:R-:W4:Y:S01]  /*1d580*/  @P1 LDC R2, c[0x0][0x450] ;  /* 0x00011400ff021b82 */ /* 0x000f220000000800 */
[----:B-1----:R-:W-:-:S05]  /*1d590*/  @P1 IMAD.HI.U32 R3, R10, R3, RZ ;  /* 0x000000030a031227 */ /* 0x002fca00078e00ff */
[----:B----4-:R-:W-:Y:S01]  /*1d5a0*/  @P1 SHF.R.U32.HI R10, RZ, R2, R3 ;  /* 0x00000002ff0a1219 */ /* 0x010fe20000011603 */
[----:B--2---:R-:W-:-:S04]  /*1d5b0*/  @P2 IMAD.IADD R6, R5, 0x1, -R4 ;  /* 0x0000000105062824 */ /* 0x004fc800078e0a04 */
[----:B------:R-:W-:-:S04]  /*1d5c0*/  IMAD.IADD R9, R8, 0x1, R6 ;  /* 0x0000000108097824 */ /* 0x000fc800078e0206 */
[C---:B------:R-:W-:Y:S01]  /*1d5d0*/  VIADD R17, R9.reuse, 0x7f ;  /* 0x0000007f09117836 */ /* 0x040fe20000000000 */
[----:B------:R-:W-:-:S04]  /*1d5e0*/  IADD3 R7, R9, 0x1, -R12 ;  /* 0x0000000109077810 */ /* 0x000fc80007ffe80c */
[----:B------:R-:W-:Y:S01]  /*1d5f0*/  SHF.R.S32.HI R2, RZ, 0x1f, R17 ;  /* 0x0000001fff027819 */ /* 0x000fe20000011411 */
[----:B------:R-:W-:-:S03]  /*1d600*/  IMAD.IADD R10, R7, 0x1, R10 ;  /* 0x00000001070a7824 */ /* 0x000fc600078e020a */
[----:B------:R-:W-:Y:S02]  /*1d610*/  LEA.HI R17, R2, R17, RZ, 0x7 ;  /* 0x0000001102117211 */ /* 0x000fe400078f38ff */
[----:B------:R-:W1:Y:S02]  /*1d620*/  LDC.64 R2, c[0x0][0x9e0] ;  /* 0x00027800ff027b82 */ /* 0x000e640000000a00 */
[----:B------:R-:W-:Y:S02]  /*1d630*/  SHF.R.S32.HI R17, RZ, 0x7, R17 ;  /* 0x00000007ff117819 */ /* 0x000fe40000011411 */
[----:B-1----:R-:W-:Y:S01]  /*1d640*/  ISETP.GE.AND P3, PT, R3, 0x1, PT ;  /* 0x000000010300780c */ /* 0x002fe20003f66270 */
[----:B------:R-:W-:-:S12]  /*1d650*/  IMAD.IADD R2, R10, 0x1, R2 ;  /* 0x000000010a027824 */ /* 0x000fd800078e0202 */
[----:B---3--:R-:W-:Y:S05]  /*1d660*/  @!P3 BRA `(.L_x_1588) ;  /* 0x000000000048b947 */ /* 0x008fea0003800000 */
[C---:B------:R-:W-:Y:S01]  /*1d670*/  ISETP.GT.AND P0, PT, R10.reuse, RZ, PT ;  /* 0x000000ff0a00720c */ /* 0x040fe20003f04270 */
[----:B------:R-:W-:Y:S01]  /*1d680*/  BSSY B0, `(.L_x_1589) ;  /* 0x000000e000007945 */ /* 0x000fe20003800000 */
[----:B------:R-:W-:-:S11]  /*1d690*/  VIADD R11, R10, 0xffffffff ;  /* 0xffffffff0a0b7836 */ /* 0x000fd60000000000 */
[----:B------:R-:W-:Y:S05]  /*1d6a0*/  @P0 BRA `(.L_x_1590) ;  /* 0x00000000001c0947 */ /* 0x000fea0003800000 */
[----:B------:R-:W-:Y:S01]  /*1d6b0*/  ISETP.NE.AND P0, PT, R3, 0x1, PT ;  /* 0x000000010300780c */ /* 0x000fe20003f05270 */
[----:B------:R-:W-:-:S12]  /*1d6c0*/  IMAD.MOV R10, RZ, RZ, -R10 ;  /* 0x000000ffff0a7224 */ /* 0x000fd800078e0a0a */
[----:B------:R-:W1:Y:S02]  /*1d6d0*/  @P0 LDC.64 R4, c[0x0][0x9e8] ;  /* 0x00027a00ff040b82 */ /* 0x000e640000000a00 */
[----:B-1----:R-:W-:-:S05]  /*1d6e0*/  @P0 IMAD.HI.U32 R4, R10, R4, RZ ;  /* 0x000000040a040227 */ /* 0x002fca00078e00ff */
[----:B------:R-:W-:-:S04]  /*1d6f0*/  @P0 SHF.R.U32.HI R10, RZ, R5, R4 ;  /* 0x00000005ff0a0219 */ /* 0x000fc80000011604 */
[----:B------:R-:W-:Y:S01]  /*1d700*/  LOP3.LUT R11, RZ, R10, RZ, 0x33, !PT ;  /* 0x0000000aff0b7212 */ /* 0x000fe200078e33ff */
[----:B------:R-:W-:Y:S06]  /*1d710*/  BRA `(.L_x_1591) ;  /* 0x0000000000107947 */ /* 0x000fec0003800000 */
.L_x_1590:
[----:B------:R-:W-:-:S13]  /*1d720*/  ISETP.NE.AND P0, PT, R3, 0x1, PT ;  /* 0x000000010300780c */ /* 0x000fda0003f05270 */
[----:B------:R-:W1:Y:S02]  /*1d730*/  @P0 LDC.64 R4, c[0x0][0x9e8] ;  /* 0x00027a00ff040b82 */ /* 0x000e640000000a00 */
[----:B-1----:R-:W-:-:S05]  /*1d740*/  @P0 IMAD.HI.U32 R4, R11, R4, RZ ;  /* 0x000000040b040227 */ /* 0x002fca00078e00ff */
[----:B------:R-:W-:-:S07]  /*1d750*/  @P0 SHF.R.U32.HI R11, RZ, R5, R4 ;  /* 0x00000005ff0b0219 */ /* 0x000fce0000011604 */
.L_x_1591:
[----:B------:R-:W-:Y:S05]  /*1d760*/  BSYNC B0 ;  /* 0x0000000000007941 */ /* 0x000fea0003800000 */
.L_x_1589:
[----:B------:R-:W-:-:S05]  /*1d770*/  IMAD R11, R11, R3, R3 ;  /* 0x000000030b0b7224 */ /* 0x000fca00078e0203 */
[----:B------:R-:W-:-:S07]  /*1d780*/  VIMNMX R2, R2, R11, PT ;  /* 0x0000000b02027248 */ /* 0x000fce0003fe0100 */
.L_x_1588:
[----:B------:R-:W1:Y:S01]  /*1d790*/  @P1 LDC R10, c[0x0][0x44c] ;  /* 0x00011300ff0a1b82 */ /* 0x000e620000000800 */
[----:B------:R-:W-:Y:S01]  /*1d7a0*/  IMAD.MOV.U32 R4, RZ, RZ, R13 ;  /* 0x000000ffff047224 */ /* 0x000fe200078e000d */
[----:B------:R-:W-:Y:S01]  /*1d7b0*/  ULDC UR4, c[0x0][0x9dc] ;  /* 0x0002770000047ab9 */ /* 0x000fe20000000800 */
[----:B------:R-:W-:-:S05]  /*1d7c0*/  IMAD.IADD R9, R9, 0x1, -R12 ;  /* 0x0000000109097824 */ /* 0x000fca00078e0a0c */
[----:B------:R-:W2:Y:S01]  /*1d7d0*/  @P1 LDC R5, c[0x0][0x450] ;  /* 0x00011400ff051b82 */ /* 0x000ea20000000800 */
[----:B-1----:R-:W-:-:S05]  /*1d7e0*/  @P1 IMAD.HI.U32 R10, R13, R10, RZ ;  /* 0x0000000a0d0a1227 */ /* 0x002fca00078e00ff */
        /* <DEDUP_REMOVED lines=9> */
[----:B------:R-:W1:Y:S02]  /*1d880*/  @P0 LDC.64 R4, c[0x0][0x9e8] ;  /* 0x00027a00ff040b82 */ /* 0x000e640000000a00 */
[----:B-1----:R-:W-:-:S05]  /*1d890*/  @P0 IMAD.HI.U32 R4, R11, R4, RZ ;  /* 0x000000040b040227 */ /* 0x002fca00078e00ff */
[----:B------:R-:W-:-:S04]  /*1d8a0*/  @P0 SHF.R.U32.HI R11, RZ, R5, R4 ;  /* 0x00000005ff0b0219 */ /* 0x000fc80000011604 */
[----:B------:R-:W-:Y:S01]  /*1d8b0*/  LOP3.LUT R11, RZ, R11, RZ, 0x33, !PT ;  /* 0x0000000bff0b7212 */ /* 0x000fe200078e33ff */
[----:B------:R-:W-:Y:S06]  /*1d8c0*/  BRA `(.L_x_1595) ;  /* 0x0000000000107947 */ /* 0x000fec0003800000 */
.L_x_1594:
[----:B------:R-:W-:-:S13]  /*1d8d0*/  ISETP.NE.AND P0, PT, R3, 0x1, PT ;  /* 0x000000010300780c */ /* 0x000fda0003f05270 */
[----:B------:R-:W1:Y:S02]  /*1d8e0*/  @P0 LDC.64 R4, c[0x0][0x9e8] ;  /* 0x00027a00ff040b82 */ /* 0x000e640000000a00 */
[----:B-1----:R-:W-:-:S05]  /*1d8f0*/  @P0 IMAD.HI.U32 R4, R11, R4, RZ ;  /* 0x000000040b040227 */ /* 0x002fca00078e00ff */
[----:B------:R-:W-:-:S07]  /*1d900*/  @P0 SHF.R.U32.HI R11, RZ, R5, R4 ;  /* 0x00000005ff0b0219 */ /* 0x000fce0000011604 */
.L_x_1595:
[----:B------:R-:W-:Y:S05]  /*1d910*/  BSYNC B0 ;  /* 0x0000000000007941 */ /* 0x000fea0003800000 */
.L_x_1593:
[----:B------:R-:W-:-:S05]  /*1d920*/  IMAD R3, R11, R3, RZ ;  /* 0x000000030b037224 */ /* 0x000fca00078e02ff */
[----:B------:R-:W-:-:S07]  /*1d930*/  VIMNMX R10, R10, R3, !PT ;  /* 0x000000030a0a7248 */ /* 0x000fce0007fe0100 */
.L_x_1592:
[----:B------:R-:W-:Y:S01]  /*1d940*/  VIADD R2, R2, 0x7f ;  /* 0x0000007f02027836 */ /* 0x000fe20000000000 */
[----:B------:R-:W-:Y:S04]  /*1d950*/  BSSY B0, `(.L_x_1596) ;  /* 0x0000157000007945 */ /* 0x000fe80003800000 */
[----:B------:R-:W-:-:S04]  /*1d960*/  SHF.R.S32.HI R3, RZ, 0x1f, R2 ;  /* 0x0000001fff037819 */ /* 0x000fc80000011402 */
[----:B------:R-:W-:Y:S02]  /*1d970*/  LEA.HI R3, R3, R2, RZ, 0x7 ;  /* 0x0000000203037211 */ /* 0x000fe400078f38ff */
[----:B------:R-:W-:Y:S02]  /*1d980*/  SHF.R.S32.HI R2, RZ, 0x1f, R10 ;  /* 0x0000001fff027819 */ /* 0x000fe4000001140a */
[----:B------:R-:W-:Y:S02]  /*1d990*/  SHF.R.S32.HI R3, RZ, 0x7, R3 ;  /* 0x00000007ff037819 */ /* 0x000fe40000011403 */
[----:B------:R-:W-:Y:S02]  /*1d9a0*/  LEA.HI R2, R2, R10, RZ, 0x7 ;  /* 0x0000000a02027211 */ /* 0x000fe400078f38ff */
[----:B------:R-:W-:Y:S02]  /*1d9b0*/  VIMNMX R3, R17, R3, PT ;  /* 0x0000000311037248 */ /* 0x000fe40003fe0100 */
[----:B------:R-:W-:-:S03]  /*1d9c0*/  SHF.R.S32.HI R2, RZ, 0x7, R2 ;  /* 0x00000007ff027819 */ /* 0x000fc60000011402 */
[----:B------:R-:W-:Y:S01]  /*1d9d0*/  IMAD R3, R3, 0x80, -R8 ;  /* 0x0000008003037824 */ /* 0x000fe200078e0a08 */
[----:B------:R-:W-:-:S04]  /*1d9e0*/  VIMNMX R2, RZ, R2, !PT ;  /* 0x00000002ff027248 */ /* 0x000fc80007fe0100 */
[----:B------:R-:W-:Y:S01]  /*1d9f0*/  VIMNMX R3, R3, R6, PT ;  /* 0x0000000603037248 */ /* 0x000fe20003fe0100 */
[----:B------:R-:W-:-:S05]  /*1da00*/  IMAD R2, R2, 0x80, -R8 ;  /* 0x0000008002027824 */ /* 0x000fca00078e0a08 */
[----:B------:R-:W-:-:S04]  /*1da10*/  VIMNMX R5, RZ, R2, !PT ;  /* 0x00000002ff057248 */ /* 0x000fc80007fe0100 */
[----:B------:R-:W-:Y:S02]  /*1da20*/  ISETP.GT.AND P0, PT, R3, R5, PT ;  /* 0x000000050300720c */ /* 0x000fe40003f04270 */
[----:B------:R-:W-:-:S11]  /*1da30*/  SHF.R.U32.HI R5, RZ, 0x7, R5 ;  /* 0x00000007ff057819 */ /* 0x000fd60000011605 */
[----:B------:R-:W-:-:S05]  /*1da40*/  @P0 VIADD R2, R3, 0x7f ;  /* 0x0000007f03020836 */ /* 0x000fca0000000000 */
[----:B------:R-:W-:-:S04]  /*1da50*/  @P0 SHF.R.S32.HI R3, RZ, 0x1f, R2 ;  /* 0x0000001fff030819 */ /* 0x000fc80000011402 */
[----:B------:R-:W-:Y:S01]  /*1da60*/  @P0 LEA.HI R3, R3, R2, RZ, 0x7 ;  /* 0x0000000203030211 */ /* 0x000fe200078f38ff */
[----:B------:R-:W-:-:S03]  /*1da70*/  IMAD.MOV.U32 R2, RZ, RZ, R5 ;  /* 0x000000ffff027224 */ /* 0x000fc600078e0005 */
[----:B------:R-:W-:Y:S02]  /*1da80*/  @P0 SHF.R.S32.HI R2, RZ, 0x7, R3 ;  /* 0x00000007ff020819 */ /* 0x000fe40000011403 */
[----:B------:R-:W-:Y:S02]  /*1da90*/  PLOP3.LUT P0, PT, PT, PT, PT, 0x80, 0x0 ;  /* 0x000000000000781c */ /* 0x000fe40003f0f070 */
[----:B------:R-:W-:-:S13]  /*1daa0*/  ISETP.GT.AND P1, PT, R2, R5, PT ;  /* 0x000000050200720c */ /* 0x000fda0003f24270 */
[----:B------:R-:W-:Y:S05]  /*1dab0*/  @!P1 BRA `(.L_x_1597) ;  /* 0x0000001400009947 */ /* 0x000fea0003800000 */
[----:B------:R-:W-:Y:S01]  /*1dac0*/  UMOV UR4, 0xffffffff ;  /* 0xffffffff00047882 */ /* 0x000fe20000000000 */
[----:B------:R-:W-:Y:S02]  /*1dad0*/  SEL R4, R19, RZ, !P2 ;  /* 0x000000ff13047207 */ /* 0x000fe40005000000 */
[----:B------:R-:W-:Y:S05]  /*1dae0*/  BRA.DIV UR4, `(.L_x_1598) ;  /* 0x00000076042c7947 */ /* 0x000fea000b800000 */
[----:B------:R-:W1:Y:S02]  /*1daf0*/  S2R R3, SR_TID.X ;  /* 0x0000000000037919 */ /* 0x000e640000002100 */
[----:B-1----:R-:W-:-:S04]  /*1db00*/  SHF.R.U32.HI R3, RZ, 0x5, R3 ;  /* 0x00000005ff037819 */ /* 0x002fc80000011603 */
[----:B------:R-:W-:-:S05]  /*1db10*/  LOP3.LUT R3, R3, 0x3, RZ, 0xc0, !PT ;  /* 0x0000000303037812 */ /* 0x000fca00078ec0ff */
[----:B------:R1:W2:Y:S02]  /*1db20*/  SHFL.IDX PT, R14, R3, RZ, 0x1f ;  /* 0x00001fff030e7589 */ /* 0x0002a400000e0000 */
.L_x_1785:
[----:B--2---:R-:W-:Y:S02]  /*1db30*/  ISETP.NE.AND P0, PT, R14, RZ, PT ;  /* 0x000000ff0e00720c */ /* 0x004fe40003f05270 */
[----:B------:R-:W-:-:S11]  /*1db40*/  PLOP3.LUT P6, PT, PT, PT, PT, 0x8, 0x0 ;  /* 0x000000000000781c */ /* 0x000fd60003fce170 */
[----:B------:R-:W-:Y:S05]  /*1db50*/  @P0 BRA `(.L_x_1599) ;  /* 0x00000000000c0947 */ /* 0x000fea0003800000 */
[----:B------:R-:W-:-:S03]  /*1db60*/  UMOV UR4, 0xffffffff ;  /* 0xffffffff00047882 */ /* 0x000fc60000000000 */
[----:B------:R-:W-:Y:S05]  /*1db70*/  BRA.DIV UR4, `(.L_x_1600) ;  /* 0x00000076043c7947 */ /* 0x000fea000b800000 */
[----:B------:R-:W-:-:S13]  /*1db80*/  ELECT P6, URZ, PT ;  /* 0x00000000003f782f */ /* 0x000fda00038c0000 */
.L_x_1599:
[----:B-1----:R-:W2:Y:S01]  /*1db90*/  LDL R3, [R1+0x24] ;  /* 0x0000240001037983 */ /* 0x002ea20000100800 */
[----:B------:R-:W-:Y:S01]  /*1dba0*/  BSSY B1, `(.L_x_1601) ;  /* 0x0000008000017945 */ /* 0x000fe20003800000 */
[----:B--2---:R-:W-:-:S05]  /*1dbb0*/  VIADD R3, R3, 0x1 ;  /* 0x0000000103037836 */ /* 0x004fca0000000000 */
[----:B------:R-:W-:-:S04]  /*1dbc0*/  LEA.HI R6, R3, R3, RZ, 0x1 ;  /* 0x0000000303067211 */ /* 0x000fc800078f08ff */
[----:B------:R-:W-:-:S05]  /*1dbd0*/  LOP3.LUT R6, R6, 0xfffffffe, RZ, 0xc0, !PT ;  /* 0xfffffffe06067812 */ /* 0x000fca00078ec0ff */
[----:B------:R-:W-:-:S05]  /*1dbe0*/  IMAD.IADD R3, R3, 0x1, -R6 ;  /* 0x0000000103037824 */ /* 0x000fca00078e0a06 */
[----:B------:R-:W-:-:S04]  /*1dbf0*/  SHF.L.U32 R3, R3, 0x1f, RZ ;  /* 0x0000001f03037819 */ /* 0x000fc800000006ff */
[----:B------:R-:W1:Y:S02]  /*1dc00*/  SYNCS.PHASECHK.TRANS64.TRYWAIT P0, [R22+URZ+0x2d820], R3 ;  /* 0x02d82003160075a7 */ /* 0x000e64000800017f */
[----:B-1----:R-:W-:Y:S05]  /*1dc10*/  @!P0 BRA `(.L_x_1602) ;  /* 0x0000007400348947 */ /* 0x002fea0003800000 */
.L_x_1788:
[----:B------:R-:W-:Y:S05]  /*1dc20*/  BSYNC B1 ;  /* 0x0000000000017941 */ /* 0x000fea0003800000 */
.L_x_1601:
[----:B------:R-:W-:Y:S04]  /*1dc30*/  BSSY B1, `(.L_x_1603) ;  /* 0x000008b000017945 */ /* 0x000fe80003800000 */
[----:B------:R-:W-:Y:S05]  /*1dc40*/  @!P6 BRA `(.L_x_1604) ;  /* 0x000000080024e947 */ /* 0x000fea0003800000 */
[----:B------:R-:W-:Y:S01]  /*1dc50*/  IMAD R11, R28, 0x8, R22 ;  /* 0x000000081c0b7824 */ /* 0x000fe200078e0216 */
[----:B------:R-:W-:Y:S01]  /*1dc60*/  SHF.L.U32 R10, R29, 0x1f, RZ ;  /* 0x0000001f1d0a7819 */ /* 0x000fe200000006ff */
[----:B------:R-:W2:Y:S01]  /*1dc70*/  S2R R6, SR_TID.X ;  /* 0x0000000000067919 */ /* 0x000ea20000002100 */
[----:B------:R-:W-:Y:S02]  /*1dc80*/  BSSY B2, `(.L_x_1605) ;  /* 0x0000005000027945 */ /* 0x000fe40003800000 */
[----:B------:R-:W3:Y:S01]  /*1dc90*/  SYNCS.PHASECHK.TRANS64.TRYWAIT P0, [R11+URZ+0x2d8a0], R10 ;  /* 0x02d8a00a0b0075a7 */ /* 0x000ee2000800017f */
[----:B--2---:R-:W-:-:S04]  /*1dca0*/  LOP3.LUT R6, R6, 0x7f, RZ, 0xc0, !PT ;  /* 0x0000007f06067812 */ /* 0x004fc800078ec0ff */
[----:B------:R-:W-:Y:S01]  /*1dcb0*/  ISETP.NE.AND P1, PT, R6, RZ, PT ;  /* 0x000000ff0600720c */ /* 0x000fe20003f25270 */
[----:B---3--:R-:W-:-:S12]  /*1dcc0*/  @!P0 BRA `(.L_x_1606) ;  /* 0x00000074001c8947 */ /* 0x008fd80003800000 */
.L_x_1789:
[----:B------:R-:W-:Y:S05]  /*1dcd0*/  BSYNC B2 ;  /* 0x0000000000027941 */ /* 0x000fea0003800000 */
.L_x_1605:
[----:B------:R-:W-:Y:S04]  /*1dce0*/  BSSY B2, `(.L_x_1607) ;  /* 0x0000009000027945 */ /* 0x000fe80003800000 */
[----:B------:R-:W-:Y:S05]  /*1dcf0*/  @P1 BRA `(.L_x_1608) ;  /* 0x00000000001c1947 */ /* 0x000fea0003800000 */
[----:B-1----:R-:W1:Y:S02]  /*1dd00*/  S2R R3, SR_TID.X ;  /* 0x0000000000037919 */ /* 0x002e640000002100 */
[----:B-1----:R-:W-:Y:S01]  /*1dd10*/  LOP3.LUT R6, R3, 0x1f, RZ, 0xc0, !PT ;  /* 0x0000001f03067812 */ /* 0x002fe200078ec0ff */
[----:B------:R-:W-:-:S03]  /*1dd20*/  IMAD.MOV.U32 R3, RZ, RZ, 0x6000 ;  /* 0x00006000ff037424 */ /* 0x000fc600078e00ff */
[----:B------:R-:W-:Y:S01]  /*1dd30*/  ISETP.NE.AND P0, PT, R6, RZ, PT ;  /* 0x000000ff0600720c */ /* 0x000fe20003f05270 */
[----:B------:R3:W-:-:S12]  /*1dd40*/  SYNCS.ARRIVE.TRANS64 RZ, [R11+URZ+0x2d890], R3 ;  /* 0x02d890030bff79a7 */ /* 0x0007d8000800003f */
[----:B---3--:R-:W-:Y:S05]  /*1dd50*/  @!P0 BRA `(.L_x_1608) ;  /* 0x0000000000048947 */ /* 0x008fea0003800000 */
[----:B------:R-:W-:Y:S01]  /*1dd60*/  BPT.TRAP 0x1 ;  /* 0x000000040000795c */ /* 0x000fe20000300000 */
.L_x_1608:
[----:B------:R-:W-:Y:S05]  /*1dd70*/  BSYNC B2 ;  /* 0x0000000000027941 */ /* 0x000fea0003800000 */
.L_x_1607:
        /* <DEDUP_REMOVED lines=8> */
[----:B-1----:R-:W-:Y:S01]  /*1de00*/  VIADD R3, R11, 0x2d890 ;  /* 0x0002d8900b037836 */ /* 0x002fe20000000000 */
[----:B------:R-:W-:Y:S01]  /*1de10*/  UMOV UR6, 0x0 ;  /* 0x0000000000067882 */ /* 0x000fe20000000000 */
[----:B0-----:R-:W-:Y:S01]  /*1de20*/  VIADD R12, R8, 0x15400 ;  /* 0x00015400080c7836 */ /* 0x001fe20000000000 */
[----:B------:R-:W-:-:S09]  /*1de30*/  UMOV UR7, 0x12f00000 ;  /* 0x12f0000000077882 */ /* 0x000fd20000000000 */
.L_x_1609:
        /* <DEDUP_REMOVED lines=16> */
.L_x_1610:
        /* <DEDUP_REMOVED lines=16> */
.L_x_1611:
        /* <DEDUP_REMOVED lines=13> */
.L_x_1790:
[----:B------:R-:W-:Y:S05]  /*1e110*/  BSYNC B2 ;  /* 0x0000000000027941 */ /* 0x000fea0003800000 */
.L_x_1612:
        /* <DEDUP_REMOVED lines=11> */
.L_x_1615:
[----:B------:R-:W-:Y:S05]  /*1e1d0*/  BSYNC B2 ;  /* 0x0000000000027941 */ /* 0x000fea0003800000 */
.L_x_1614:
[----:B------:R-:W-:Y:S01]  /*1e1e0*/  R2UR UR10, R20 ;  /* 0x00000000140a72ca */ /* 0x000fe200000e0000 */
[----:B------:R-:W-:Y:S01]  /*1e1f0*/  UIADD3 UR4, UP0, UR40, 0x670, URZ ;  /* 0x0000067028047890 */ /* 0x000fe2000ff1e03f */
[----:B------:R-:W-:Y:S01]  /*1e200*/  R2UR UR6, R12 ;  /* 0x000000000c0672ca */ /* 0x000fe200000e0000 */
[----:B0-2---:R-:W-:Y:S01]  /*1e210*/  VIADD R11, R11, 0x2d8b0 ;  /* 0x0002d8b00b0b7836 */ /* 0x005fe20000000000 */
[----:B------:R-:W-:Y:S01]  /*1e220*/  R2UR UR7, R13 ;  /* 0x000000000d0772ca */ /* 0x000fe200000e0000 */
[----:B------:R-:W-:Y:S01]  /*1e230*/  VIADD R3, R8, 0x400 ;  /* 0x0000040008037836 */ /* 0x000fe20000000000 */
[----:B------:R-:W-:Y:S01]  /*1e240*/  PLOP3.LUT P0, PT, PT, PT, PT, 0x80, 0x0 ;  /* 0x000000000000781c */ /* 0x000fe20003f0f070 */
[----:B------:R-:W-:-:S12]  /*1e250*/  UIADD3.X UR5, URZ, UR41, URZ, UP0, !UPT ;  /* 0x000000293f057290 */ /* 0x000fd800087fe43f */
.L_x_1616:
        /* <DEDUP_REMOVED lines=15> */
.L_x_1617:
        /* <DEDUP_REMOVED lines=15> */
.L_x_1618:
        /* <DEDUP_REMOVED lines=10> */
.L_x_1604:
[----:B------:R-:W-:Y:S05]  /*1e4e0*/  BSYNC B1 ;  /* 0x0000000000017941 */ /* 0x000fea0003800000 */
.L_x_1603:
[----:B------:R-:W-:Y:S01]  /*1e4f0*/  VIADD R8, R2, 0xfffffffe ;  /* 0xfffffffe02087836 */ /* 0x000fe20000000000 */
[----:B------:R-:W-:Y:S01]  /*1e500*/  PLOP3.LUT P0, PT, PT, PT, PT, 0x8, 0x0 ;  /* 0x000000000000781c */ /* 0x000fe20003f0e170 */
[----:B------:R-:W-:-:S03]  /*1e510*/  VIADD R28, R28, 0x1 ;  /* 0x000000011c1c7836 */ /* 0x000fc60000000000 */
[----:B------:R-:W-:Y:S02]  /*1e520*/  ISETP.GE.AND P2, PT, R8, R5, PT ;  /* 0x000000050800720c */ /* 0x000fe40003f46270 */
[----:B------:R-:W-:-:S04]  /*1e530*/  ISETP.NE.AND P1, PT, R28, 0x2, PT ;  /* 0x000000021c00780c */ /* 0x000fc80003f25270 */
[----:B------:R-:W-:Y:S02]  /*1e540*/  SEL R2, RZ, 0x1, P1 ;  /* 0x00000001ff027807 */ /* 0x000fe40000800000 */
[----:B------:R-:W-:Y:S02]  /*1e550*/  SEL R28, R28, RZ, P1 ;  /* 0x000000ff1c1c7207 */ /* 0x000fe40000800000 */
[----:B------:R-:W-:-:S03]  /*1e560*/  LOP3.LUT R29, R29, R2, RZ, 0x3c, !PT ;  /* 0x000000021d1d7212 */ /* 0x000fc600078e3cff */
[----:B------:R-:W-:Y:S05]  /*1e570*/  @!P2 BRA `(.L_x_1597) ;  /* 0x000000080050a947 */ /* 0x000fea0003800000 */
.L_x_1635:
[----:B------:R-:W-:Y:S05]  /*1e580*/  YIELD ;  /* 0x0000000000007946 */ /* 0x000fea0003800000 */
[----:B------:R-:W-:Y:S04]  /*1e590*/  BSSY B1, `(.L_x_1619) ;  /* 0x000008a000017945 */ /* 0x000fe80003800000 */
[----:B------:R-:W-:Y:S05]  /*1e5a0*/  @!P6 BRA `(.L_x_1620) ;  /* 0x000000080020e947 */ /* 0x000fea0003800000 */
[----:B------:R-:W-:Y:S01]  /*1e5b0*/  IMAD R6, R28, 0x8, R22 ;  /* 0x000000081c067824 */ /* 0x000fe200078e0216 */
[----:B-1----:R-:W-:Y:S01]  /*1e5c0*/  SHF.L.U32 R3, R29, 0x1f, RZ ;  /* 0x0000001f1d037819 */ /* 0x002fe200000006ff */
[----:B------:R-:W1:Y:S01]  /*1e5d0*/  S2R R2, SR_TID.X ;  /* 0x0000000000027919 */ /* 0x000e620000002100 */
[----:B------:R-:W-:Y:S02]  /*1e5e0*/  BSSY B2, `(.L_x_1621) ;  /* 0x0000005000027945 */ /* 0x000fe40003800000 */
[----:B------:R-:W2:Y:S01]  /*1e5f0*/  SYNCS.PHASECHK.TRANS64.TRYWAIT P1, [R6+URZ+0x2d8a0], R3 ;  /* 0x02d8a003060075a7 */ /* 0x000ea2000802017f */
[----:B-1----:R-:W-:-:S04]  /*1e600*/  LOP3.LUT R2, R2, 0x7f, RZ, 0xc0, !PT ;  /* 0x0000007f02027812 */ /* 0x002fc800078ec0ff */
[----:B------:R-:W-:Y:S01]  /*1e610*/  ISETP.NE.AND P2, PT, R2, RZ, PT ;  /* 0x000000ff0200720c */ /* 0x000fe20003f45270 */
[----:B--2---:R-:W-:-:S12]  /*1e620*/  @!P1 BRA `(.L_x_1622) ;  /* 0x0000006800ec9947 */ /* 0x004fd80003800000 */
.L_x_1791:
[----:B------:R-:W-:Y:S05]  /*1e630*/  BSYNC B2 ;  /* 0x0000000000027941 */ /* 0x000fea0003800000 */
.L_x_1621:
[----:B------:R-:W-:Y:S04]  /*1e640*/  BSSY B2, `(.L_x_1623) ;  /* 0x0000009000027945 */ /* 0x000fe80003800000 */
[----:B------:R-:W-:Y:S05]  /*1e650*/  @P2 BRA `(.L_x_1624) ;  /* 0x00000000001c2947 */ /* 0x000fea0003800000 */
[----:B------:R-:W2:Y:S02]  /*1e660*/  S2R R2, SR_TID.X ;  /* 0x0000000000027919 */ /* 0x000ea40000002100 */
[----:B--2---:R-:W-:Y:S01]  /*1e670*/  LOP3.LUT R10, R2, 0x1f, RZ, 0xc0, !PT ;  /* 0x0000001f020a7812 */ /* 0x004fe200078ec0ff */
[----:B------:R-:W-:-:S03]  /*1e680*/  IMAD.MOV.U32 R2, RZ, RZ, 0x6000 ;  /* 0x00006000ff027424 */ /* 0x000fc600078e00ff */
[----:B------:R-:W-:Y:S01]  /*1e690*/  ISETP.NE.AND P1, PT, R10, RZ, PT ;  /* 0x000000ff0a00720c */ /* 0x000fe20003f25270 */
[----:B------:R2:W-:-:S12]  /*1e6a0*/  SYNCS.ARRIVE.TRANS64 RZ, [R6+URZ+0x2d890], R2 ;  /* 0x02d8900206ff79a7 */ /* 0x0005d8000800003f */
[----:B--2---:R-:W-:Y:S05]  /*1e6b0*/  @!P1 BRA `(.L_x_1624) ;  /* 0x0000000000049947 */ /* 0x004fea0003800000 */
[----:B------:R-:W-:Y:S01]  /*1e6c0*/  BPT.TRAP 0x1 ;  /* 0x000000040000795c */ /* 0x000fe20000300000 */
.L_x_1624:
[----:B------:R-:W-:Y:S05]  /*1e6d0*/  BSYNC B2 ;  /* 0x0000000000027941 */ /* 0x000fea0003800000 */
.L_x_1623:
        /* <DEDUP_REMOVED lines=10> */
[----:B------:R-:W-:-:S10]  /*1e780*/  UMOV UR7, 0x12f00000 ;  /* 0x12f0000000077882 */ /* 0x000fd40000000000 */
.L_x_1625:
        /* <DEDUP_REMOVED lines=16> */
.L_x_1626:
        /* <DEDUP_REMOVED lines=16> */
.L_x_1627:
        /* <DEDUP_REMOVED lines=13> */
.L_x_1792:
[----:B------:R-:W-:Y:S05]  /*1ea60*/  BSYNC B2 ;  /* 0x0000000000027941 */ /* 0x000fea0003800000 */
.L_x_1628:
[----:B------:R-:W-:Y:S01]  /*1ea70*/  BSSY B2, `(.L_x_1630) ;  /* 0x000000b000027945 */ /* 0x000fe20003800000 */
[----:B------:R-:W-:Y:S02]  /*1ea80*/  IMAD.MOV.U32 R2, RZ, RZ, 0x0 ;  /* 0x00000000ff027424 */ /* 0x000fe400078e00ff */
[----:B01----:R-:W-:Y:S01]  /*1ea90*/  IMAD.MOV.U32 R3, RZ, RZ, 0x12f00000 ;  /* 0x12f00000ff037424 */ /* 0x003fe200078e00ff */
        /* <DEDUP_REMOVED lines=8> */
.L_x_1631:
[----:B------:R-:W-:Y:S05]  /*1eb20*/  BSYNC B2 ;  /* 0x0000000000027941 */ /* 0x000fea0003800000 */
.L_x_1630:
        /* <DEDUP_REMOVED lines=8> */
.L_x_1632:
        /* <DEDUP_REMOVED lines=15> */
.L_x_1633:
        /* <DEDUP_REMOVED lines=15> */
.L_x_1634:
        /* <DEDUP_REMOVED lines=10> */
.L_x_1620:
[----:B------:R-:W-:Y:S05]  /*1ee30*/  BSYNC B1 ;  /* 0x0000000000017941 */ /* 0x000fea0003800000 */
.L_x_1619:
[----:B------:R-:W-:Y:S01]  /*1ee40*/  ISETP.GT.AND P2, PT, R8, R5, PT ;  /* 0x000000050800720c */ /* 0x000fe20003f44270 */
[----:B------:R-:W-:Y:S02]  /*1ee50*/  VIADD R28, R28, 0x1 ;  /* 0x000000011c1c7836 */ /* 0x000fe40000000000 */
[----:B------:R-:W-:-:S03]  /*1ee60*/  VIADD R8, R8, 0xffffffff ;  /* 0xffffffff08087836 */ /* 0x000fc60000000000 */
[----:B------:R-:W-:-:S04]  /*1ee70*/  ISETP.NE.AND P1, PT, R28, 0x2, PT ;  /* 0x000000021c00780c */ /* 0x000fc80003f25270 */
[----:B------:R-:W-:Y:S02]  /*1ee80*/  SEL R2, RZ, 0x1, P1 ;  /* 0x00000001ff027807 */ /* 0x000fe40000800000 */
[----:B------:R-:W-:Y:S02]  /*1ee90*/  SEL R28, R28, RZ, P1 ;  /* 0x000000ff1c1c7207 */ /* 0x000fe40000800000 */
[----:B------:R-:W-:Y:S01]  /*1eea0*/  LOP3.LUT R29, R29, R2, RZ, 0x3c, !PT ;  /* 0x000000021d1d7212 */ /* 0x000fe200078e3cff */
[----:B------:R-:W-:Y:S06]  /*1eeb0*/  @P2 BRA `(.L_x_1635) ;  /* 0xfffffff400b02947 */ /* 0x000fec000383ffff */
.L_x_1597:
[----:B------:R-:W-:Y:S05]  /*1eec0*/  BSYNC B0 ;  /* 0x0000000000007941 */ /* 0x000fea0003800000 */
.L_x_1596:
[----:B------:R-:W2:Y:S01]  /*1eed0*/  LDL R6, [R1+0x10] ;  /* 0x0000100001067983 */ /* 0x000ea20000100800 */
[----:B------:R-:W3:Y:S01]  /*1eee0*/  LDC R0, c[0x0][0x448] ;  /* 0x00011200ff007b82 */ /* 0x000ee20000000800 */
[----:B------:R-:W-:Y:S07]  /*1eef0*/  @!P0 WARPSYNC.ALL ;  /* 0x0000000000008948 */ /* 0x000fee0003800000 */
[----:B------:R-:W-:Y:S01]  /*1ef00*/  @!P0 BAR.SYNC.DEFER_BLOCKING 0xc, 0x200 ;  /* 0x0308000000008b1d */ /* 0x000fe20000010000 */
[----:B---3--:R-:W-:-:S13]  /*1ef10*/  ISETP.NE.AND P1, PT, R0, 0x1, PT ;  /* 0x000000010000780c */ /* 0x008fda0003f25270 */
[----:B------:R-:W3:Y:S08]  /*1ef20*/  @P1 LDC R5, c[0x0][0x44c] ;  /* 0x00011300ff051b82 */ /* 0x000ef00000000800 */
[----:B-1----:R-:W1:Y:S01]  /*1ef30*/  @P1 LDC R3, c[0x0][0x450] ;  /* 0x00011400ff031b82 */ /* 0x002e620000000800 */
[----:B--2---:R-:W-:-:S04]  /*1ef40*/  VIADD R2, R6, 0xbf ;  /* 0x000000bf06027836 */ /* 0x004fc80000000000 */
[----:B---3--:R-:W-:-:S05]  /*1ef50*/  @P1 IMAD.HI.U32 R0, R2, R5, RZ ;  /* 0x0000000502001227 */ /* 0x008fca00078e00ff */
[----:B-1----:R-:W-:-:S05]  /*1ef60*/  @P1 SHF.R.U32.HI R2, RZ, R3, R0 ;  /* 0x00000003ff021219 */ /* 0x002fca0000011600 */
[----:B------:R-:W-:Y:S02]  /*1ef70*/  IMAD.IADD R7, R7, 0x1, R2 ;  /* 0x0000000107077824 */ /* 0x000fe400078e0202 */
[----:B------:R-:W1:Y:S02]  /*1ef80*/  LDC.64 R2, c[0x0][0x9e0] ;  /* 0x00027800ff027b82 */ /* 0x000e640000000a00 */
[----:B-1----:R-:W-:Y:S01]  /*1ef90*/  ISETP.GE.AND P2, PT, R3, 0x1, PT ;  /* 0x000000010300780c */ /* 0x002fe20003f46270 */
[----:B------:R-:W-:-:S12]  /*1efa0*/  IMAD.IADD R2, R7, 0x1, R2 ;  /* 0x0000000107027824 */ /* 0x000fd800078e0202 */
[----:B------:R-:W-:Y:S05]  /*1efb0*/  @!P2 BRA `(.L_x_1636) ;  /* 0x000000000048a947 */ /* 0x000fea0003800000 */
        /* <DEDUP_REMOVED lines=11> */
.L_x_1638:
[----:B------:R-:W-:-:S13]  /*1f070*/  ISETP.NE.AND P0, PT, R3, 0x1, PT ;  /* 0x000000010300780c */ /* 0x000fda0003f05270 */
[----:B------:R-:W1:Y:S02]  /*1f080*/  @P0 LDC.64 R4, c[0x0][0x9e8] ;  /* 0x00027a00ff040b82 */ /* 0x000e640000000a00 */
[----:B-1----:R-:W-:-:S05]  /*1f090*/  @P0 IMAD.HI.U32 R4, R0, R4, RZ ;  /* 0x0000000400040227 */ /* 0x002fca00078e00ff */
[----:B------:R-:W-:-:S07]  /*1f0a0*/  @P0 SHF.R.U32.HI R0, RZ, R5, R4 ;  /* 0x00000005ff000219 */ /* 0x000fce0000011604 */
.L_x_1639:
[----:B------:R-:W-:Y:S05]  /*1f0b0*/  BSYNC B0 ;  /* 0x0000000000007941 */ /* 0x000fea0003800000 */
.L_x_1637:
[----:B------:R-:W-:-:S05]  /*1f0c0*/  IMAD R5, R0, R3, R3 ;  /* 0x0000000300057224 */ /* 0x000fca00078e0203 */
[----:B------:R-:W-:-:S07]  /*1f0d0*/  VIMNMX R2, R2, R5, PT ;  /* 0x0000000502027248 */ /* 0x000fce0003fe0100 */
.L_x_1636:
[----:B------:R-:W-:Y:S01]  /*1f0e0*/  VIADD R2, R2, 0x7f ;  /* 0x0000007f02027836 */ /* 0x000fe20000000000 */
[----:B------:R-:W-:-:S04]  /*1f0f0*/  ULDC UR4, c[0x0][0x9dc] ;  /* 0x0002770000047ab9 */ /* 0x000fc80000000800 */
[----:B------:R-:W-:-:S04]  /*1f100*/  SHF.R.S32.HI R5, RZ, 0x1f, R2 ;  /* 0x0000001fff057819 */ /* 0x000fc80000011402 */
[----:B------:R-:W-:Y:S02]  /*1f110*/  LEA.HI R5, R5, R2, RZ, 0x7 ;  /* 0x0000000205057211 */ /* 0x000fe400078f38ff */
[----:B------:R-:W1:Y:S02]  /*1f120*/  @P1 LDC R2, c[0x0][0x44c] ;  /* 0x00011300ff021b82 */ /* 0x000e640000000800 */
[----:B------:R-:W-:-:S04]  /*1f130*/  SHF.R.S32.HI R0, RZ, 0x7, R5 ;  /* 0x00000007ff007819 */ /* 0x000fc80000011405 */
[----:B------:R-:W-:Y:S02]  /*1f140*/  VIMNMX R24, R17, R0, PT ;  /* 0x0000000011187248 */ /* 0x000fe40003fe0100 */
[----:B------:R-:W2:Y:S03]  /*1f150*/  @P1 LDC R0, c[0x0][0x450] ;  /* 0x00011400ff001b82 */ /* 0x000ea60000000800 */
[----:B------:R3:W-:Y:S01]  /*1f160*/  STL [R1+0x14], R24 ;  /* 0x0000141801007387 */ /* 0x0007e20000100800 */
[----:B-1----:R-:W-:-:S04]  /*1f170*/  @P1 IMAD.HI.U32 R5, R6, R2, RZ ;  /* 0x0000000206051227 */ /* 0x002fc800078e00ff */
[----:B------:R-:W-:Y:S01]  /*1f180*/  IMAD.MOV.U32 R2, RZ, RZ, R6 ;  /* 0x000000ffff027224 */ /* 0x000fe200078e0006 */
[----:B--2---:R-:W-:-:S05]  /*1f190*/  @P1 SHF.R.U32.HI R2, RZ, R0, R5 ;  /* 0x00000000ff021219 */ /* 0x004fca0000011605 */
[----:B------:R-:W-:-:S04]  /*1f1a0*/  IMAD.IADD R2, R9, 0x1, R2 ;  /* 0x0000000109027824 */ /* 0x000fc800078e0202 */
[----:B------:R-:W-:Y:S01]  /*1f1b0*/  VIADD R0, R2, -UR4 ;  /* 0x8000000402007c36 */ /* 0x000fe20008000000 */
[----:B---3--:R-:W-:Y:S06]  /*1f1c0*/  @!P2 BRA `(.L_x_1640) ;  /* 0x000000000044a947 */ /* 0x008fec0003800000 */
        /* <DEDUP_REMOVED lines=10> */
.L_x_1642:
[----:B------:R-:W-:-:S13]  /*1f270*/  ISETP.NE.AND P0, PT, R3, 0x1, PT ;  /* 0x000000010300780c */ /* 0x000fda0003f05270 */
[----:B------:R-:W1:Y:S02]  /*1f280*/  @P0 LDC.64 R4, c[0x0][0x9e8] ;  /* 0x00027a00ff040b82 */ /* 0x000e640000000a00 */
[----:B-1----:R-:W-:-:S05]  /*1f290*/  @P0 IMAD.HI.U32 R4, R2, R4, RZ ;  /* 0x0000000402040227 */ /* 0x002fca00078e00ff */
[----:B------:R-:W-:-:S07]  /*1f2a0*/  @P0 SHF.R.U32.HI R2, RZ, R5, R4 ;  /* 0x00000005ff020219 */ /* 0x000fce0000011604 */
.L_x_1643:
[----:B------:R-:W-:Y:S05]  /*1f2b0*/  BSYNC B0 ;  /* 0x0000000000007941 */ /* 0x000fea0003800000 */
.L_x_1641:
[----:B------:R-:W-:-:S05]  /*1f2c0*/  IMAD R3, R2, R3, RZ ;  /* 0x0000000302037224 */ /* 0x000fca00078e02ff */
[----:B------:R-:W-:-:S07]  /*1f2d0*/  VIMNMX R0, R0, R3, !PT ;  /* 0x0000000300007248 */ /* 0x000fce0007fe0100 */
.L_x_1640:
[----:B------:R-:W-:Y:S01]  /*1f2e0*/  SHF.R.S32.HI R3, RZ, 0x1f, R0 ;  /* 0x0000001fff037819 */ /* 0x000fe20000011400 */
[----:B------:R-:W-:Y:S03]  /*1f2f0*/  BSSY B7, `(.L_x_1644) ;  /* 0x0000421000077945 */ /* 0x000fe60003800000 */
[----:B------:R-:W-:-:S04]  /*1f300*/  LEA.HI R3, R3, R0, RZ, 0x7 ;  /* 0x0000000003037211 */ /* 0x000fc800078f38ff */
[----:B------:R-:W-:-:S04]  /*1f310*/  SHF.R.S32.HI R3, RZ, 0x7, R3 ;  /* 0x00000007ff037819 */ /* 0x000fc80000011403 */
[----:B------:R-:W-:-:S04]  /*1f320*/  VIMNMX R2, RZ, R3, !PT ;  /* 0x00000003ff027248 */ /* 0x000fc80007fe0100 */
[----:B------:R-:W-:Y:S01]  /*1f330*/  ISETP.GT.AND P0, PT, R24, R2, PT ;  /* 0x000000021800720c */ /* 0x000fe20003f04270 */
[----:B------:R1:W-:-:S12]  /*1f340*/  STL [R1+0x8], R2 ;  /* 0x0000080201007387 */ /* 0x0003d80000100800 */
[----:B-1----:R-:W-:Y:S05]  /*1f350*/  @P0 BRA `(.L_x_1645) ;  /* 0x0000000000440947 */ /* 0x002fea0003800000 */
[----:B------:R-:W1:Y:S02]  /*1f360*/  S2R R2, SR_TID.X ;  /* 0x0000000000027919 */ /* 0x000e640000002100 */
[----:B-1----:R-:W-:-:S04]  /*1f370*/  LOP3.LUT R2, R2, 0x7f, RZ, 0xc0, !PT ;  /* 0x0000007f02027812 */ /* 0x002fc800078ec0ff */
[----:B------:R-:W-:-:S13]  /*1f380*/  ISETP.NE.AND P0, PT, R2, RZ, PT ;  /* 0x000000ff0200720c */ /* 0x000fda0003f05270 */
[----:B------:R-:W-:Y:S05]  /*1f390*/  @P0 BRA `(.L_x_1646) ;  /* 0x0000004000580947 */ /* 0x000fea0003800000 */
[----:B------:R-:W1:Y:S01]  /*1f3a0*/  S2R R5, SR_LANEID ;  /* 0x0000000000057919 */ /* 0x000e620000000000 */
[----:B------:R-:W-:Y:S01]  /*1f3b0*/  VOTEU.ANY UR4, UPT, PT ;  /* 0x0000000000047886 */ /* 0x000fe200038e0100 */
[----:B------:R-:W2:Y:S01]  /*1f3c0*/  LDC.64 R2, c[0x0][0xc60] ;  /* 0x00031800ff027b82 */ /* 0x000ea20000000a00 */
[----:B------:R-:W1:Y:S02]  /*1f3d0*/  FLO.U32 R0, UR4 ;  /* 0x0000000400007d00 */ /* 0x000e6400080e0000 */
[----:B-1----:R-:W-:-:S06]  /*1f3e0*/  ISETP.EQ.U32.AND P0, PT, R0, R5, PT ;  /* 0x000000050000720c */ /* 0x002fcc0003f02070 */
[----:B------:R-:W2:Y:S07]  /*1f3f0*/  POPC R5, UR4 ;  /* 0x0000000400057d09 */ /* 0x000eae0008000000 */
[----:B--2---:R-:W2:Y:S01]  /*1f400*/  @P0 ATOMG.E.ADD.STRONG.GPU PT, R3, desc[UR38][R2.64], R5 ;  /* 0x00000005020309a8 */ /* 0x004ea200081ee1e6 */
[----:B------:R-:W1:Y:S02]  /*1f410*/  S2R R4, SR_LTMASK ;  /* 0x0000000000047919 */ /* 0x000e640000003900 */
[----:B-1----:R-:W-:-:S04]  /*1f420*/  LOP3.LUT R4, R4, UR4, RZ, 0xc0, !PT ;  /* 0x0000000404047c12 */ /* 0x002fc8000f8ec0ff */
[----:B------:R-:W1:Y:S01]  /*1f430*/  POPC R7, R4 ;  /* 0x0000000400077309 */ /* 0x000e620000000000 */
[----:B--2---:R-:W1:Y:S02]  /*1f440*/  SHFL.IDX PT, R0, R3, R0, 0x1f ;  /* 0x00001f0003007589 */ /* 0x004e6400000e0000 */
[----:B-1----:R-:W-:Y:S01]  /*1f450*/  IADD3 R16, R0, UR37, R7 ;  /* 0x0000002500107c10 */ /* 0x002fe2000fffe007 */
[----:B------:R-:W-:Y:S06]  /*1f460*/  BRA `(.L_x_1646) ;  /* 0x0000004000247947 */ /* 0x000fec0003800000 */
.L_x_1645:
        /* <DEDUP_REMOVED lines=16> */
[----:B0-----:R-:W-:Y:S02]  /*1f570*/  IMAD.MOV.U32 R12, RZ, RZ, 0x1 ;  /* 0x00000001ff0c7424 */ /* 0x001fe400078e00ff */
[----:B------:R-:W-:-:S07]  /*1f580*/  IMAD.MOV.U32 R13, RZ, RZ, RZ ;  /* 0x000000ffff0d7224 */ /* 0x000fce00078e00ff */
[----:B------:R-:W-:-:S07]  /*1f590*/  LEPC R20, `(.L_x_1648) ;  /* 0x000000001014794e */ /* 0x000fce0000000000 */
[----:B-1----:R-:W-:Y:S05]  /*1f5a0*/  CALL.ABS.NOINC R2 ;  /* 0x0000000002007343 */ /* 0x002fea0003c00000 */
.L_x_1648:
[----:B------:R-:W-:Y:S05]  /*1f5b0*/  BSYNC B6 ;  /* 0x0000000000067941 */ /* 0x000fea0003800000 */
.L_x_1647:
        /* <DEDUP_REMOVED lines=9> */
[----:B------:R-:W-:Y:S02]  /*1f650*/  IMAD.U32 R4, RZ, RZ, UR6 ;  /* 0x00000006ff047e24 */ /* 0x000fe4000f8e00ff */
[----:B------:R-:W-:Y:S02]  /*1f660*/  IMAD.U32 R5, RZ, RZ, UR7 ;  /* 0x00000007ff057e24 */ /* 0x000fe4000f8e00ff */
[----:B------:R-:W-:Y:S02]  /*1f670*/  IMAD.U32 R6, RZ, RZ, UR8 ;  /* 0x00000008ff067e24 */ /* 0x000fe4000f8e00ff */
[----:B------:R-:W-:-:S02]  /*1f680*/  IMAD.U32 R7, RZ, RZ, UR9 ;  /* 0x00000009ff077e24 */ /* 0x000fc4000f8e00ff */
[----:B------:R-:W-:Y:S02]  /*1f690*/  IMAD.U32 R10, RZ, RZ, UR4 ;  /* 0x00000004ff0a7e24 */ /* 0x000fe4000f8e00ff */
[----:B------:R-:W-:Y:S02]  /*1f6a0*/  IMAD.U32 R11, RZ, RZ, UR5 ;  /* 0x00000005ff0b7e24 */ /* 0x000fe4000f8e00ff */
[----:B------:R-:W-:Y:S02]  /*1f6b0*/  IMAD.MOV.U32 R8, RZ, RZ, 0x70 ;  /* 0x00000070ff087424 */ /* 0x000fe400078e00ff */
[----:B0-----:R-:W-:Y:S02]  /*1f6c0*/  IMAD.MOV.U32 R12, RZ, RZ, 0x1 ;  /* 0x00000001ff0c7424 */ /* 0x001fe400078e00ff */
[----:B-1----:R-:W-:-:S07]  /*1f6d0*/  IMAD.MOV.U32 R13, RZ, RZ, RZ ;  /* 0x000000ffff0d7224 */ /* 0x002fce00078e00ff */
[----:B------:R-:W-:-:S07]  /*1f6e0*/  LEPC R20, `(.L_x_1651) ;  /* 0x000000001014794e */ /* 0x000fce0000000000 */
[----:B--2---:R-:W-:Y:S05]  /*1f6f0*/  CALL.ABS.NOINC R2 ;  /* 0x0000000002007343 */ /* 0x004fea0003c00000 */
.L_x_1651:
        /* <DEDUP_REMOVED lines=15> */
.L_x_1650:
[----:B------:R-:W-:Y:S05]  /*1f7f0*/  BSYNC B6 ;  /* 0x0000000000067941 */ /* 0x000fea0003800000 */
.L_x_1649:
[----:B------:R-:W-:Y:S01]  /*1f800*/  ULDC.64 UR4, c[0x0][0x9f8] ;  /* 0x00027e0000047ab9 */ /* 0x000fe20000000a00 */
[----:B------:R-:W-:Y:S01]  /*1f810*/  IMAD.MOV.U32 R25, RZ, RZ, R19 ;  /* 0x000000ffff197224 */ /* 0x000fe200078e0013 */
[----:B------:R-:W-:-:S04]  /*1f820*/  ISETP.NE.U32.AND P0, PT, RZ, UR4, PT ;  /* 0x00000004ff007c0c */ /* 0x000fc8000bf05070 */
[----:B------:R-:W-:Y:S01]  /*1f830*/  ISETP.NE.AND.EX P0, PT, RZ, UR5, PT, P0 ;  /* 0x00000005ff007c0c */ /* 0x000fe2000bf05300 */
[----:B------:R-:W-:-:S12]  /*1f840*/  ULDC.64 UR4, c[0x0][0xa08] ;  /* 0x0002820000047ab9 */ /* 0x000fd80000000a00 */
[----:B------:R-:W1:Y:S02]  /*1f850*/  @P0 LDC.64 R2, c[0x0][0x9f8] ;  /* 0x00027e00ff020b82 */ /* 0x000e640000000a00 */
[----:B-1----:R-:W-:-:S05]  /*1f860*/  @P0 IMAD.WIDE R2, R19, 0x4, R2 ;  /* 0x0000000413020825 */ /* 0x002fca00078e0202 */
[----:B------:R1:W2:Y:S01]  /*1f870*/  @P0 LDG.E R25, desc[UR38][R2.64] ;  /* 0x0000002602190981 */ /* 0x0002a2000c1e1900 */
[----:B------:R-:W-:Y:S01]  /*1f880*/  VIADD R24, R24, 0xffffffff ;  /* 0xffffffff18187836 */ /* 0x000fe20000000000 */
[----:B-1----:R-:W1:Y:S02]  /*1f890*/  LDC.64 R2, c[0x0][0x418] ;  /* 0x00010600ff027b82 */ /* 0x002e640000000a00 */
[----:B-1----:R-:W-:Y:S01]  /*1f8a0*/  LOP3.LUT P0, RZ, R2, UR4, RZ, 0xfc, !PT ;  /* 0x0000000402ff7c12 */ /* 0x002fe2000f80fcff */
[----:B------:R-:W-:-:S03]  /*1f8b0*/  UMOV UR4, 0xffffffff ;  /* 0xffffffff00047882 */ /* 0x000fc60000000000 */
[----:B------:R-:W-:Y:S02]  /*1f8c0*/  LOP3.LUT P0, RZ, R3, UR5, RZ, 0xfc, P0 ;  /* 0x0000000503ff7c12 */ /* 0x000fe4000800fcff */
[----:B--2---:R-:W-:Y:S02]  /*1f8d0*/  SHF.R.S32.HI R7, RZ, 0x1f, R25 ;  /* 0x0000001fff077819 */ /* 0x004fe40000011419 */
[----:B------:R-:W-:-:S03]  /*1f8e0*/  SEL R17, R25, RZ, !P0 ;  /* 0x000000ff19117207 */ /* 0x000fc60004000000 */
[----:B------:R1:W-:Y:S01]  /*1f8f0*/  STL [R1+0x4], R7 ;  /* 0x0000040701007387 */ /* 0x0003e20000100800 */
[----:B------:R-:W-:Y:S05]  /*1f900*/  BRA.DIV UR4, `(.L_x_1652) ;  /* 0x0000005a045c7947 */ /* 0x000fea000b800000 */
[----:B------:R-:W2:Y:S02]  /*1f910*/  S2R R0, SR_TID.X ;  /* 0x0000000000007919 */ /* 0x000ea40000002100 */
[----:B--2---:R-:W-:-:S04]  /*1f920*/  SHF.R.U32.HI R0, RZ, 0x5, R0 ;  /* 0x00000005ff007819 */ /* 0x004fc80000011600 */
[----:B------:R-:W-:-:S05]  /*1f930*/  LOP3.LUT R0, R0, 0x3, RZ, 0xc0, !PT ;  /* 0x0000000300007812 */ /* 0x000fca00078ec0ff */
[----:B------:R2:W3:Y:S02]  /*1f940*/  SHFL.IDX PT, R14, R0, RZ, 0x1f ;  /* 0x00001fff000e7589 */ /* 0x0004e400000e0000 */
.L_x_1795:
[----:B--2---:R-:W2:Y:S01]  /*1f950*/  LDL.LU R0, [R1] ;  /* 0x0000000001007983 */ /* 0x004ea20000300800 */
[----:B------:R-:W-:Y:S02]  /*1f960*/  PLOP3.LUT P1, PT, PT, PT, PT, 0x8, 0x0 ;  /* 0x000000000000781c */ /* 0x000fe40003f2e170 */
[----:B---3--:R-:W-:Y:S02]  /*1f970*/  ISETP.NE.AND P0, PT, R14, RZ, PT ;  /* 0x000000ff0e00720c */ /* 0x008fe40003f05270 */
[----:B--2---:R-:W-:-:S09]  /*1f980*/  LOP3.LUT R0, R0, 0xfffffffe, RZ, 0xc0, !PT ;  /* 0xfffffffe00007812 */ /* 0x004fd200078ec0ff */
[----:B------:R-:W-:-:S05]  /*1f990*/  @P1 LOP3.LUT R0, R0, 0x1, RZ, 0xfc, !PT ;  /* 0x0000000100001812 */ /* 0x000fca00078efcff */
[----:B------:R2:W-:Y:S01]  /*1f9a0*/  STL [R1], R0 ;  /* 0x0000000001007387 */ /* 0x0005e20000100800 */
[----:B------:R-:W-:Y:S05]  /*1f9b0*/  @P0 BRA `(.L_x_1653) ;  /* 0x0000000400200947 */ /* 0x000fea0003800000 */
[----:B------:R-:W-:-:S03]  /*1f9c0*/  UMOV UR4, 0xffffffff ;  /* 0xffffffff00047882 */ /* 0x000fc60000000000 */
[----:B------:R-:W-:Y:S05]  /*1f9d0*/  BRA.DIV UR4, `(.L_x_1654) ;  /* 0x0000005a045c7947 */ /* 0x000fea000b800000 */
[----:B------:R-:W-:-:S13]  /*1f9e0*/  ELECT P6, URZ, PT ;  /* 0x00000000003f782f */ /* 0x000fda00038c0000 */
.L_x_1798:
[----:B------:R-:W-:Y:S05]  /*1f9f0*/  @!P6 BRA `(.L_x_1653) ;  /* 0x000000040010e947 */ /* 0x000fea0003800000 */
[----:B------:R-:W-:-:S04]  /*1fa00*/  ISETP.NE.U32.AND P0, PT, R2, RZ, PT ;  /* 0x000000ff0200720c */ /* 0x000fc80003f05070 */
[----:B------:R-:W-:-:S13]  /*1fa10*/  ISETP.NE.AND.EX P0, PT, R3, RZ, PT, P0 ;  /* 0x000000ff0300720c */ /* 0x000fda0003f05300 */
[----:B------:R-:W-:Y:S05]  /*1fa20*/  @!P0 BRA `(.L_x_1655) ;  /* 0x0000000000448947 */ /* 0x000fea0003800000 */
[----:B------:R-:W3:Y:S01]  /*1fa30*/  LDC R6, c[0x0][0x43c] ;  /* 0x00010f00ff067b82 */ /* 0x000ee20000000800 */
[----:B------:R-:W-:Y:S01]  /*1fa40*/  ULDC.64 UR4, c[0x0][0x428] ;  /* 0x00010a0000047ab9 */ /* 0x000fe20000000a00 */
[----:B---3--:R-:W-:-:S13]  /*1fa50*/  ISETP.NE.AND P0, PT, R6, 0x1, PT ;  /* 0x000000010600780c */ /* 0x008fda0003f05270 */
[----:B------:R-:W2:Y:S02]  /*1fa60*/  @P0 LDC.64 R4, c[0x0][0x440] ;  /* 0x00011000ff040b82 */ /* 0x000ea40000000a00 */
[----:B--2---:R-:W-:-:S04]  /*1fa70*/  @P0 IMAD.HI.U32 R0, R24, R4, RZ ;  /* 0x0000000418000227 */ /* 0x004fc800078e00ff */
        /* <DEDUP_REMOVED lines=12> */
.L_x_1655:
[----:B--2---:R-:W-:Y:S01]  /*1fb40*/  IMAD R0, R23, 0x8, R22 ;  /* 0x0000000817007824 */ /* 0x004fe200078e0216 */
[----:B---3--:R-:W-:-:S04]  /*1fb50*/  SHF.L.U32 R2, R26, 0x1f, RZ ;  /* 0x0000001f1a027819 */ /* 0x008fc800000006ff */
[----:B------:R-:W2:Y:S02]  /*1fb60*/  SYNCS.PHASECHK.TRANS64.TRYWAIT P0, [R0+URZ+0x2d840], R2 ;  /* 0x02d84002000075a7 */ /* 0x000ea4000800017f */
[----:B--2---:R-:W-:Y:S05]  /*1fb70*/  @!P0 BRA `(.L_x_1656) ;  /* 0x0000005800148947 */ /* 0x004fea0003800000 */
.L_x_1799:
[----:B------:R-:W3:Y:S02]  /*1fb80*/  S2R R3, SR_TID.X ;  /* 0x0000000000037919 */ /* 0x000ee40000002100 */
[----:B---3--:R-:W-:-:S04]  /*1fb90*/  LOP3.LUT R3, R3, 0x7f, RZ, 0xc0, !PT ;  /* 0x0000007f03037812 */ /* 0x008fc800078ec0ff */
[----:B------:R-:W-:-:S13]  /*1fba0*/  ISETP.NE.AND P0, PT, R3, RZ, PT ;  /* 0x000000ff0300720c */ /* 0x000fda0003f05270 */
[----:B------:R-:W-:Y:S05]  /*1fbb0*/  @P0 BRA `(.L_x_1657) ;  /* 0x00000000001c0947 */ /* 0x000fea0003800000 */
[----:B------:R-:W3:Y:S01]  /*1fbc0*/  S2R R3, SR_TID.X ;  /* 0x0000000000037919 */ /* 0x000ee20000002100 */
[----:B--2---:R-:W-:-:S04]  /*1fbd0*/  IMAD.MOV.U32 R2, RZ, RZ, 0x6000 ;  /* 0x00006000ff027424 */ /* 0x004fc800078e00ff */
[----:B------:R4:W-:Y:S01]  /*1fbe0*/  SYNCS.ARRIVE.TRANS64 RZ, [R0+URZ+0x2d830], R2 ;  /* 0x02d8300200ff79a7 */ /* 0x0009e2000800003f */
[----:B---3--:R-:W-:-:S04]  /*1fbf0*/  LOP3.LUT R3, R3, 0x1f, RZ, 0xc0, !PT ;  /* 0x0000001f03037812 */ /* 0x008fc800078ec0ff */
[----:B------:R-:W-:-:S13]  /*1fc00*/  ISETP.NE.AND P0, PT, R3, RZ, PT ;  /* 0x000000ff0300720c */ /* 0x000fda0003f05270 */
[----:B----4-:R-:W-:Y:S05]  /*1fc10*/  @!P0 BRA `(.L_x_1657) ;  /* 0x0000000000048947 */ /* 0x010fea0003800000 */
[----:B------:R-:W-:Y:S01]  /*1fc20*/  BPT.TRAP 0x1 ;  /* 0x000000040000795c */ /* 0x000fe20000300000 */
.L_x_1657:
[----:B--2---:R-:W2:Y:S01]  /*1fc30*/  LDL.LU R2, [R1] ;  /* 0x0000000001027983 */ /* 0x004ea20000300800 */
        /* <DEDUP_REMOVED lines=22> */
[----:B---3--:R-:W-:Y:S01]  /*1fda0*/  UMOV UR8, UR15 ;  /* 0x0000000f00087c82 */ /* 0x008fe20008000000 */
[----:B------:R-:W-:Y:S02]  /*1fdb0*/  UMOV UR10, UR17 ;  /* 0x00000011000a7c82 */ /* 0x000fe40008000000 */
[----:B------:R3:W-:Y:S02]  /*1fdc0*/  UTMALDG.4D [UR8], [UR4], desc[UR6] ;  /* 0x00000608040075b4 */ /* 0x0007e40008019000 */
[----:B---3--:R-:W-:Y:S01]  /*1fdd0*/  UMOV UR8, UR16 ;  /* 0x0000001000087c82 */ /* 0x008fe20008000000 */
[----:B------:R-:W-:-:S02]  /*1fde0*/  UMOV UR10, UR14 ;  /* 0x0000000e000a7c82 */ /* 0x000fc40008000000 */
[----:B------:R3:W-:Y:S01]  /*1fdf0*/  UTMALDG.4D [UR8], [UR4], desc[UR6] ;  /* 0x00000608040075b4 */ /* 0x0007e20008019000 */
[----:B--2---:R-:W-:-:S04]  /*1fe00*/  LOP3.LUT R2, R2, 0xfffffffe, RZ, 0xc0, !PT ;  /* 0xfffffffe02027812 */ /* 0x004fc800078ec0ff */
[----:B------:R-:W-:-:S05]  /*1fe10*/  @P0 LOP3.LUT R2, R2, 0x1, RZ, 0xfc, !PT ;  /* 0x0000000102020812 */ /* 0x000fca00078efcff */
[----:B------:R3:W-:Y:S01]  /*1fe20*/  STL [R1], R2 ;  /* 0x0000000201007387 */ /* 0x0007e20000100800 */
[----:B------:R-:W-:Y:S01]  /*1fe30*/  NOP ;  /* 0x0000000000007918 */ /* 0x000fe20000000000 */
.L_x_1653:
[----:B------:R-:W4:Y:S01]  /*1fe40*/  LDL.LU R3, [R1+0x20] ;  /* 0x0000200001037983 */ /* 0x000f220000300800 */
[----:B------:R-:W-:Y:S05]  /*1fe50*/  WARPSYNC.ALL ;  /* 0x0000000000007948 */ /* 0x000fea0003800000 */
[----:B---3--:R-:W-:Y:S01]  /*1fe60*/  ULDC.64 UR4, c[0x0][0x298] ;  /* 0x0000a60000047ab9 */ /* 0x008fe20000000a00 */
[----:B--2---:R-:W-:Y:S01]  /*1fe70*/  VIADD R0, R22, 0xc400 ;  /* 0x0000c40016007836 */ /* 0x004fe20000000000 */
[----:B------:R-:W-:Y:S01]  /*1fe80*/  ULDC.64 UR6, c[0x0][0xa00] ;  /* 0x0002800000067ab9 */ /* 0x000fe20000000a00 */
[----:B------:R-:W-:Y:S01]  /*1fe90*/  BSSY B6, `(.L_x_1658) ;  /* 0x0000024000067945 */ /* 0x000fe20003800000 */
[----:B------:R-:W-:Y:S01]  /*1fea0*/  BAR.SYNC.DEFER_BLOCKING 0x8, 0x200 ;  /* 0x0208000000007b1d */ /* 0x000fe20000010000 */
[----:B------:R-:W-:-:S02]  /*1feb0*/  ISETP.NE.U32.AND P0, PT, RZ, UR6, PT ;  /* 0x00000006ff007c0c */ /* 0x000fc4000bf05070 */
[----:B------:R-:W-:Y:S02]  /*1fec0*/  LOP3.LUT P1, RZ, R0, 0x1bf, RZ, 0xc0, !PT ;  /* 0x000001bf00ff7812 */ /* 0x000fe4000782c0ff */
[----:B------:R-:W-:Y:S02]  /*1fed0*/  ISETP.NE.AND.EX P0, PT, RZ, UR7, PT, P0 ;  /* 0x00000007ff007c0c */ /* 0x000fe4000bf05300 */
[----:B----4-:R-:W-:Y:S01]  /*1fee0*/  SHF.R.S32.HI R2, RZ, 0x1f, R3 ;  /* 0x0000001fff027819 */ /* 0x010fe20000011403 */
[----:B------:R-:W-:-:S04]  /*1fef0*/  IMAD.WIDE.U32 R4, R3, UR4, RZ ;  /* 0x0000000403047c25 */ /* 0x000fc8000f8e00ff */
[----:B------:R-:W-:Y:S01]  /*1ff00*/  IMAD R2, R2, UR4, RZ ;  /* 0x0000000402027c24 */ /* 0x000fe2000f8e02ff */
[----:B------:R-:W-:Y:S03]  /*1ff10*/  STL.64 [R1+0x28], R4 ;  /* 0x0000280401007387 */ /* 0x000fe60000100a00 */
[----:B------:R-:W-:Y:S01]  /*1ff20*/  IMAD R0, R3, UR5, R2 ;  /* 0x0000000503007c24 */ /* 0x000fe2000f8e0202 */
[----:B------:R-:W-:-:S03]  /*1ff30*/  SHF.R.S32.HI R2, RZ, 0x1f, R19 ;  /* 0x0000001fff027819 */ /* 0x000fc60000011413 */
[----:B------:R-:W-:Y:S01]  /*1ff40*/  IMAD.IADD R0, R5, 0x1, R0 ;  /* 0x0000000105007824 */ /* 0x000fe200078e0200 */
[----:B------:R-:W-:Y:S02]  /*1ff50*/  SEL R3, R2, RZ, !P0 ;  /* 0x000000ff02037207 */ /* 0x000fe40004000000 */
[----:B------:R-:W-:Y:S02]  /*1ff60*/  SHF.R.S32.HI R2, RZ, 0x1f, R18 ;  /* 0x0000001fff027819 */ /* 0x000fe40000011412 */
[----:B------:R2:W-:Y:S04]  /*1ff70*/  STL [R1+0x30], R0 ;  /* 0x0000300001007387 */ /* 0x0005e80000100800 */
[----:B------:R3:W-:Y:S01]  /*1ff80*/  STL [R1+0x38], R3 ;  /* 0x0000380301007387 */ /* 0x0007e20000100800 */
[----:B--2---:R-:W-:-:S05]  /*1ff90*/  SEL R0, R19, RZ, !P0 ;  /* 0x000000ff13007207 */ /* 0x004fca0004000000 */
[----:B------:R3:W-:Y:S04]  /*1ffa0*/  STL [R1+0x20], R0 ;  /* 0x0000200001007387 */ /* 0x0007e80000100800 */
[----:B------:R3:W-:Y:S01]  /*1ffb0*/  STL [R1+0x34], R2 ;  /* 0x0000340201007387 */ /* 0x0007e20000100800 */
[----:B------:R-:W-:Y:S05]  /*1ffc0*/  @!P1 BRA `(.L_x_1659) ;  /* 0x0000000000409947 */ /* 0x000fea0003800000 */
[----:B---3--:R-:W-:Y:S01]  /*1ffd0*/  MOV R2, 0x0 ;  /* 0x0000000000027802 */ /* 0x008fe20000000f00 */
[----:B------:R-:W-:Y:S01]  /*1ffe0*/  ULDC.64 UR4, c[0x4][0xa8] ;  /* 0x01002a0000047ab9 */ /* 0x000fe20000000a00 */
[----:B------:R-:W-:Y:S01]  /*1fff0*/  ULDC.64 UR6, c[0x4][0xb0] ;  /* 0x01002c0000067ab9 */ /* 0x000fe20000000a00 */
[----:B------:R-:W-:Y:S01]  /*20000*/  ULDC.64 UR8, c[0x4][0x20] ;  /* 0x0100080000087ab9 */ /* 0x000fe20000000a00 */
[----:B------:R-:W-:Y:S02]  /*20010*/  IMAD.U32 R4, RZ, RZ, UR4 ;  /* 0x00000004ff047e24 */ /* 0x000fe4000f8e00ff */
[----:B------:R-:W2:Y:S01]  /*20020*/  LDC.64 R2, c[0x4][R2] ;  /* 0x0100000002027b82 */ /* 0x000ea20000000a00 */
[----:B------:R-:W-:Y:S02]  /*20030*/  IMAD.U32 R5, RZ, RZ, UR5 ;  /* 0x00000005ff057e24 */ /* 0x000fe4000f8e00ff */
[----:B------:R-:W-:Y:S02]  /*20040*/  IMAD.U32 R6, RZ, RZ, UR6 ;  /* 0x00000006ff067e24 */ /* 0x000fe4000f8e00ff */
[----:B-1----:R-:W-:-:S02]  /*20050*/  IMAD.U32 R7, RZ, RZ, UR7 ;  /* 0x00000007ff077e24 */ /* 0x002fc4000f8e00ff */
[----:B------:R-:W-:Y:S02]  /*20060*/  IMAD.U32 R10, RZ, RZ, UR8 ;  /* 0x00000008ff0a7e24 */ /* 0x000fe4000f8e00ff */
[----:B------:R-:W-:Y:S02]  /*20070*/  IMAD.U32 R11, RZ, RZ, UR9 ;  /* 0x00000009ff0b7e24 */ /* 0x000fe4000f8e00ff */
[----:B------:R-:W-:Y:S02]  /*20080*/  IMAD.MOV.U32 R8, RZ, RZ, 0x70 ;  /* 0x00000070ff087424 */ /* 0x000fe400078e00ff */
[----:B0-----:R-:W-:Y:S02]  /*20090*/  IMAD.MOV.U32 R12, RZ, RZ, 0x1 ;  /* 0x00000001ff0c7424 */ /* 0x001fe400078e00ff */
[----:B------:R-:W-:-:S07]  /*200a0*/  IMAD.MOV.U32 R13, RZ, RZ, RZ ;  /* 0x000000ffff0d7224 */ /* 0x000fce00078e00ff */
[----:B------:R-:W-:-:S07]  /*200b0*/  LEPC R20, `(.L_x_1659) ;  /* 0x000000001014794e */ /* 0x000fce0000000000 */
[----:B--2---:R-:W-:Y:S05]  /*200c0*/  CALL.ABS.NOINC R2 ;  /* 0x0000000002007343 */ /* 0x004fea0003c00000 */
.L_x_1659:
[----:B------:R-:W-:Y:S05]  /*200d0*/  BSYNC B6 ;  /* 0x0000000000067941 */ /* 0x000fea0003800000 */
.L_x_1658:
[----:B---3--:R-:W2:Y:S01]  /*200e0*/  LDL.LU R0, [R1+0x30] ;  /* 0x0000300001007983 */ /* 0x008ea20000300800 */
[----:B------:R-:W3:Y:S01]  /*200f0*/  LDC R10, c[0x0][0x448] ;  /* 0x00011200ff0a7b82 */ /* 0x000ee20000000800 */
[----:B------:R-:W-:Y:S01]  /*20100*/  ULDC.64 UR4, c[0x0][0x2d8] ;  /* 0x0000b60000047ab9 */ /* 0x000fe20000000a00 */
[----:B------:R-:W-:Y:S01]  /*20110*/  ULDC.64 UR6, c[0x0][0x2c8] ;  /* 0x0000b20000067ab9 */ /* 0x000fe20000000a00 */
[----:B------:R-:W2:Y:S01]  /*20120*/  LDL.LU.64 R2, [R1+0x28] ;  /* 0x0000280001027983 */ /* 0x000ea20000300a00 */
[----:B------:R-:W-:-:S03]  /*20130*/  ULDC.64 UR8, c[0x0][0x280] ;  /* 0x0000a00000087ab9 */ /* 0x000fc60000000a00 */
[----:B------:R-:W4:Y:S04]  /*20140*/  LDL.LU R20, [R1+0x34] ;  /* 0x0000340001147983 */ /* 0x000f280000300800 */
[----:B------:R-:W4:Y:S04]  /*20150*/  LDL.LU R21, [R1+0x38] ;  /* 0x0000380001157983 */ /* 0x000f280000300800 */
[----:B------:R-:W4:Y:S04]  /*20160*/  LDL.LU R4, [R1+0x20] ;  /* 0x0000200001047983 */ /* 0x000f280000300800 */
[----:B0-----:R-:W4:Y:S01]  /*20170*/  LDL R12, [R1+0x10] ;  /* 0x00001000010c7983 */ /* 0x001f220000100800 */
[----:B---3--:R-:W-:-:S13]  /*20180*/  ISETP.NE.AND P1, PT, R10, 0x1, PT ;  /* 0x000000010a00780c */ /* 0x008fda0003f25270 */
[----:B------:R-:W0:Y:S01]  /*20190*/  @P1 LDC R5, c[0x0][0x450] ;  /* 0x00011400ff051b82 */ /* 0x000e220000000800 */
[----:B--2---:R-:W-:Y:S02]  /*201a0*/  IMAD.MOV.U32 R3, RZ, RZ, R0 ;  /* 0x000000ffff037224 */ /* 0x004fe400078e0000 */
[----:B----4-:R-:W-:Y:S02]  /*201b0*/  IMAD R0, R20, UR4, RZ ;  /* 0x0000000414007c24 */ /* 0x010fe4000f8e02ff */
[C---:B------:R-:W-:Y:S01]  /*201c0*/  IMAD.WIDE.U32 R2, R18.reuse, UR4, R2 ;  /* 0x0000000412027c25 */ /* 0x040fe2000f8e0002 */
[----:B------:R-:W2:Y:S03]  /*201d0*/  S2R R20, SR_TID.X ;  /* 0x0000000000147919 */ /* 0x000ea60000002100 */
[----:B------:R-:W-:Y:S01]  /*201e0*/  IMAD R0, R18, UR5, R0 ;  /* 0x0000000512007c24 */ /* 0x000fe2000f8e0200 */
[----:B------:R-:W-:-:S03]  /*201f0*/  ULDC.64 UR4, c[0x0][0x2e0] ;  /* 0x0000b80000047ab9 */ /* 0x000fc60000000a00 */
[----:B------:R-:W-:Y:S02]  /*20200*/  IMAD.IADD R3, R3, 0x1, R0 ;  /* 0x0000000103037824 */ /* 0x000fe400078e0200 */
[----:B------:R-:W-:Y:S02]  /*20210*/  IMAD R0, R21, UR4, RZ ;  /* 0x0000000415007c24 */ /* 0x000fe4000f8e02ff */
[----:B------:R-:W3:Y:S01]  /*20220*/  S2R R21, SR_TID.X ;  /* 0x0000000000157919 */ /* 0x000ee20000002100 */
[----:B------:R-:W-:-:S04]  /*20230*/  IMAD.WIDE.U32 R2, R4, UR4, R2 ;  /* 0x0000000404027c25 */ /* 0x000fc8000f8e0002 */
[----:B------:R-:W-:Y:S01]  /*20240*/  IMAD R0, R4, UR5, R0 ;  /* 0x0000000504007c24 */ /* 0x000fe2000f8e0200 */
[----:B------:R-:W-:Y:S01]  /*20250*/  ULDC.64 UR4, c[0x0][0x2d0] ;  /* 0x0000b40000047ab9 */ /* 0x000fe20000000a00 */
[----:B------:R-:W4:Y:S01]  /*20260*/  @P1 LDC R4, c[0x0][0x44c] ;  /* 0x00011300ff041b82 */ /* 0x000f220000000800 */
[----:B--2---:R-:W-:-:S04]  /*20270*/  LOP3.LUT R20, R20, 0x7f, RZ, 0xc0, !PT ;  /* 0x0000007f14147812 */ /* 0x004fc800078ec0ff */
[----:B------:R-:W-:Y:S01]  /*20280*/  SHF.R.U32.HI R20, RZ, 0x2, R20 ;  /* 0x00000002ff147819 */ /* 0x000fe20000011614 */
[----:B---3--:R-:W-:-:S05]  /*20290*/  IMAD.SHL.U32 R6, R21, 0x20, RZ ;  /* 0x0000002015067824 */ /* 0x008fca00078e00ff */
[----:B------:R-:W-:Y:S01]  /*202a0*/  LOP3.LUT R6, R20, 0x60, R6, 0xf8, !PT ;  /* 0x0000006014067812 */ /* 0x000fe200078ef806 */
[----:B------:R-:W-:-:S04]  /*202b0*/  IMAD.IADD R3, R3, 0x1, R0 ;  /* 0x0000000103037824 */ /* 0x000fc800078e0200 */
[----:B------:R-:W-:-:S04]  /*202c0*/  IMAD.IADD R8, R6, 0x1, R12 ;  /* 0x0000000106087824 */ /* 0x000fc800078e020c */
[----:B----4-:R-:W-:-:S04]  /*202d0*/  @P1 IMAD.HI.U32 R0, R8, R4, RZ ;  /* 0x0000000408001227 */ /* 0x010fc800078e00ff */
[----:B------:R-:W-:Y:S01]  /*202e0*/  IMAD.MOV.U32 R4, RZ, RZ, R8 ;  /* 0x000000ffff047224 */ /* 0x000fe200078e0008 */
[----:B0-----:R-:W-:-:S04]  /*202f0*/  @P1 SHF.R.U32.HI R4, RZ, R5, R0 ;  /* 0x00000005ff041219 */ /* 0x001fc80000011600 */
[----:B------:R-:W-:-:S05]  /*20300*/  SHF.R.S32.HI R0, RZ, 0x1f, R4 ;  /* 0x0000001fff007819 */ /* 0x000fca0000011404 */
[----:B------:R-:W-:-:S04]  /*20310*/  IMAD R0, R0, UR4, RZ ;  /* 0x0000000400007c24 */ /* 0x000fc8000f8e02ff */
[----:B------:R-:W-:Y:S02]  /*20320*/  IMAD R6, R4, UR5, R0 ;  /* 0x0000000504067c24 */ /* 0x000fe4000f8e0200 */
[----:B------:R-:W-:-:S04]  /*20330*/  IMAD.MOV R0, RZ, RZ, -R4 ;  /* 0x000000ffff007224 */ /* 0x000fc800078e0a04 */
[----:B------:R-:W-:Y:S02]  /*20340*/  IMAD R0, R10, R0, R8 ;  /* 0x000000000a007224 */ /* 0x000fe400078e0208 */
[----:B------:R-:W-:-:S03]  /*20350*/  IMAD.WIDE.U32 R4, R4, UR4, R2 ;  /* 0x0000000404047c25 */ /* 0x000fc6000f8e0002 */
[----:B------:R-:W-:Y:S01]  /*20360*/  SHF.R.S32.HI R9, RZ, 0x1f, R0 ;  /* 0x0000001fff097819 */ /* 0x000fe20000011400 */
[----:B------:R-:W-:-:S04]  /*20370*/  IMAD.IADD R5, R5, 0x1, R6 ;  /* 0x0000000105057824 */ /* 0x000fc800078e0206 */
[----:B------:R-:W-:Y:S02]  /*20380*/  IMAD R9, R9, UR6, RZ ;  /* 0x0000000609097c24 */ /* 0x000fe4000f8e02ff */
[C---:B-1----:R-:W-:Y:S02]  /*20390*/  IMAD.WIDE.U32 R6, R0.reuse, UR6, R4 ;  /* 0x0000000600067c25 */ /* 0x042fe4000f8e0004 */
[----:B------:R-:W0:Y:S02]  /*203a0*/  @P1 LDC R5, c[0x0][0x450] ;  /* 0x00011400ff051b82 */ /* 0x000e240000000800 */
[----:B------:R-:W-:Y:S02]  /*203b0*/  IMAD R0, R0, UR7, R9 ;  /* 0x0000000700007c24 */ /* 0x000fe4000f8e0209 */
[----:B------:R1:W5:Y:S01]  /*203c0*/  LDL R9, [R1+0xc] ;  /* 0x00000c0001097983 */ /* 0x0003620000100800 */
[----:B------:R-:W-:Y:S01]  /*203d0*/  LEA R4, P0, R6, UR8, 0x1 ;  /* 0x0000000806047c11 */ /* 0x000fe2000f8008ff */
[----:B------:R-:W-:-:S05]  /*203e0*/  IMAD.IADD R0, R7, 0x1, R0 ;  /* 0x0000000107007824 */ /* 0x000fca00078e0200 */
[----:B------:R-:W-:Y:S02]  /*203f0*/  LEA.HI.X R0, R6, UR9, R0, 0x1, P0 ;  /* 0x0000000906007c11 */ /* 0x000fe400080f0c00 */
[----:B------:R-:W2:Y:S01]  /*20400*/  @P1 LDC R6, c[0x0][0x44c] ;  /* 0x00011300ff061b82 */ /* 0x000ea20000000800 */
[----:B------:R-:W3:Y:S01]  /*20410*/  S2R R13, SR_TID.X ;  /* 0x00000000000d7919 */ /* 0x000ee20000002100 */
[----:B------:R-:W-:Y:S01]  /*20420*/  VIADD R8, R8, 0x80 ;  /* 0x0000008008087836 */ /* 0x000fe20000000000 */
[----:B------:R-:W4:Y:S03]  /*20430*/  S2R R11, SR_TID.X ;  /* 0x00000000000b7919 */ /* 0x000f260000002100 */
[----:B--2---:R-:W-:-:S04]  /*20440*/  @P1 IMAD.HI.U32 R7, R8, R6, RZ ;  /* 0x0000000608071227 */ /* 0x004fc800078e00ff */
[----:B------:R-:W-:Y:S01]  /*20450*/  IMAD.MOV.U32 R6, RZ, RZ, R8 ;  /* 0x000000ffff067224 */ /* 0x000fe200078e0008 */
[----:B0-----:R-:W-:-:S04]  /*20460*/  @P1 SHF.R.U32.HI R6, RZ, R5, R7 ;  /* 0x00000005ff061219 */ /* 0x001fc80000011607 */
[--C-:B------:R-:W-:Y:S01]  /*20470*/  SHF.R.S32.HI R7, RZ, 0x1f, R6.reuse ;  /* 0x0000001fff077819 */ /* 0x100fe20000011406 */
[----:B------:R-:W-:-:S04]  /*20480*/  IMAD.MOV R5, RZ, RZ, -R6 ;  /* 0x000000ffff057224 */ /* 0x000fc800078e0a06 */
[----:B------:R-:W-:Y:S02]  /*20490*/  IMAD R5, R10, R5, R8 ;  /* 0x000000050a057224 */ /* 0x000fe400078e0208 */
[----:B------:R-:W-:Y:S02]  /*204a0*/  IMAD R7, R7, UR4, RZ ;  /* 0x0000000407077c24 */ /* 0x000fe4000f8e02ff */
[----:B------:R-:W-:Y:S01]  /*204b0*/  IMAD.WIDE.U32 R2, R6, UR4, R2 ;  /* 0x0000000406027c25 */ /* 0x000fe2000f8e0002 */
[----:B------:R-:W-:-:S03]  /*204c0*/  ULDC UR4, c[0x0][0x2b8] ;  /* 0x0000ae0000047ab9 */ /* 0x000fc60000000800 */
[----:B------:R-:W-:Y:S01]  /*204d0*/  IMAD R7, R6, UR5, R7 ;  /* 0x0000000506077c24 */ /* 0x000fe2000f8e0207 */
[----:B------:R-:W-:Y:S01]  /*204e0*/  SHF.R.S32.HI R6, RZ, 0x1f, R5 ;  /* 0x0000001fff067819 */ /* 0x000fe20000011405 */
[----:B---3--:R-:W-:Y:S02]  /*204f0*/  IMAD.SHL.U32 R21, R13, 0x8, RZ ;  /* 0x000000080d157824 */ /* 0x008fe400078e00ff */
[----:B------:R-:W-:Y:S02]  /*20500*/  IMAD.IADD R3, R3, 0x1, R7 ;  /* 0x0000000103037824 */ /* 0x000fe400078e0207 */
[----:B------:R-:W-:Y:S01]  /*20510*/  IMAD R6, R6, UR6, RZ ;  /* 0x0000000606067c24 */ /* 0x000fe2000f8e02ff */
[----:B------:R-:W-:Y:S01]  /*20520*/  LOP3.LUT R21, R21, 0x18, RZ, 0xc0, !PT ;  /* 0x0000001815157812 */ /* 0x000fe200078ec0ff */
[----:B----4-:R-:W-:Y:S02]  /*20530*/  IMAD.SHL.U32 R20, R11, 0x8, RZ ;  /* 0x000000080b147824 */ /* 0x010fe400078e00ff */
[----:B------:R-:W-:Y:S01]  /*20540*/  IMAD.WIDE.U32 R2, R5, UR6, R2 ;  /* 0x0000000605027c25 */ /* 0x000fe2000f8e0002 */
[----:B------:R-:W-:-:S03]  /*20550*/  LOP3.LUT R14, R21, 0x20, RZ, 0xfc, !PT ;  /* 0x00000020150e7812 */ /* 0x000fc600078efcff */
[----:B------:R-:W-:Y:S01]  /*20560*/  IMAD R6, R5, UR7, R6 ;  /* 0x0000000705067c24 */ /* 0x000fe2000f8e0206 */
[----:B------:R-:W-:Y:S02]  /*20570*/  LOP3.LUT R20, R20, 0x18, RZ, 0xc0, !PT ;  /* 0x0000001814147812 */ /* 0x000fe400078ec0ff */
[----:B------:R-:W-:Y:S01]  /*20580*/  LOP3.LUT R13, R21, 0x40, RZ, 0xfc, !PT ;  /* 0x00000040150d7812 */ /* 0x000fe200078efcff */
[----:B------:R-:W-:Y:S01]  /*20590*/  IMAD.IADD R6, R3, 0x1, R6 ;  /* 0x0000000103067824 */ /* 0x000fe200078e0206 */
[----:B------:R-:W-:Y:S02]  /*205a0*/  LEA R8, P3, R2, UR8, 0x1 ;  /* 0x0000000802087c11 */ /* 0x000fe4000f8608ff */
[----:B------:R-:W-:Y:S02]  /*205b0*/  ISETP.GE.AND P2, PT, R20, UR4, PT ;  /* 0x0000000414007c0c */ /* 0x000fe4000bf46270 */
[----:B------:R-:W-:Y:S02]  /*205c0*/  ISETP.GE.AND P1, PT, R14, UR4, PT ;  /* 0x000000040e007c0c */ /* 0x000fe4000bf26270 */
[----:B------:R-:W-:Y:S01]  /*205d0*/  ISETP.GE.AND P0, PT, R13, UR4, PT ;  /* 0x000000040d007c0c */ /* 0x000fe2000bf06270 */
[----:B------:R-:W-:Y:S01]  /*205e0*/  UMOV UR4, 0xffffffff ;  /* 0xffffffff00047882 */ /* 0x000fe20000000000 */
[----:B------:R-:W-:-:S02]  /*205f0*/  LOP3.LUT R21, R11, 0x7f, RZ, 0xc0, !PT ;  /* 0x0000007f0b157812 */ /* 0x000fc400078ec0ff */
[----:B------:R-:W-:Y:S02]  /*20600*/  LEA.HI.X R7, R2, UR9, R6, 0x1, P3 ;  /* 0x0000000902077c11 */ /* 0x000fe400098f0c06 */
[----:B------:R-:W-:Y:S01]  /*20610*/  SHF.R.U32.HI R21, RZ, 0x2, R21 ;  /* 0x00000002ff157819 */ /* 0x000fe20000011615 */
[----:B-1----:R-:W-:Y:S06]  /*20620*/  BRA.DIV UR4, `(.L_x_1660) ;  /* 0x0000004e047c7947 */ /* 0x002fec000b800000 */
[----:B------:R-:W2:Y:S04]  /*20630*/  LDL.LU R3, [R1+0x1c] ;  /* 0x00001c0001037983 */ /* 0x000ea80000300800 */
[----:B------:R-:W3:Y:S04]  /*20640*/  LDL.LU R11, [R1+0x10] ;  /* 0x00001000010b7983 */ /* 0x000ee80000300800 */
[----:B------:R-:W-:Y:S01]  /*20650*/  SHFL.IDX PT, R2, R0, RZ, 0x1c1f ;  /* 0x001c1fff00027589 */ /* 0x000fe200000e0000 */
[----:B--2---:R-:W-:-:S03]  /*20660*/  IMAD R5, R3, R10, RZ ;  /* 0x0000000a03057224 */ /* 0x004fc600078e02ff */
[----:B------:R-:W0:Y:S01]  /*20670*/  SHFL.IDX PT, R3, R4, RZ, 0x1c1f ;  /* 0x001c1fff04037589 */ /* 0x000e2200000e0000 */
[----:B---3--:R-:W-:-:S05]  /*20680*/  IMAD.IADD R6, R21, 0x1, R11 ;  /* 0x0000000115067824 */ /* 0x008fca00078e020b */
        /* <DEDUP_REMOVED lines=56> */
.L_x_1812:
[----:B------:R-:W-:Y:S02]  /*20a10*/  VIADD R6, R6, 0xa0 ;  /* 0x000000a006067836 */ /* 0x000fe40000000000 */
[----:B0-----:R-:W-:-:S03]  /*20a20*/  VIADD R8, R22, 0x2d800 ;  /* 0x0002d80016087836 */ /* 0x001fc60000000000 */
        /* <DEDUP_REMOVED lines=11> */
.L_x_1661:
        /* <DEDUP_REMOVED lines=18> */
.L_x_1813:
[----:B------:R-:W-:Y:S05]  /*20c00*/  BSYNC B0 ;  /* 0x0000000000007941 */ /* 0x000fea0003800000 */
.L_x_1662:
[----:B------:R-:W2:Y:S04]  /*20c10*/  LDL R4, [R1+0x14] ;  /* 0x0000140001047983 */ /* 0x000ea80000100800 */
[----:B------:R-:W3:Y:S01]  /*20c20*/  LDL R2, [R1+0x8] ;  /* 0x0000080001027983 */ /* 0x000ee20000100800 */
[----:B------:R-:W-:Y:S01]  /*20c30*/  BSSY B0, `(.L_x_1664) ;  /* 0x000022d000007945 */ /* 0x000fe20003800000 */
[----:B--2---:R-:W-:-:S05]  /*20c40*/  VIADD R0, R4, 0xfffffffe ;  /* 0xfffffffe04007836 */ /* 0x004fca0000000000 */
[----:B---3--:R-:W-:-:S13]  /*20c50*/  ISETP.GE.AND P0, PT, R0, R2, PT ;  /* 0x000000020000720c */ /* 0x008fda0003f06270 */
[----:B------:R-:W-:Y:S05]  /*20c60*/  @!P0 BRA `(.L_x_1665) ;  /* 0x0000002000a48947 */ /* 0x000fea0003800000 */
[----:B------:R-:W-:Y:S01]  /*20c70*/  LOP3.LUT R7, RZ, R2, RZ, 0x33, !PT ;  /* 0x00000002ff077212 */ /* 0x000fe200078e33ff */
[----:B------:R-:W-:Y:S01]  /*20c80*/  IMAD.MOV R2, RZ, RZ, -R4 ;  /* 0x000000ffff027224 */ /* 0x000fe200078e0a04 */
[----:B------:R-:W-:Y:S04]  /*20c90*/  BSSY B2, `(.L_x_1666) ;  /* 0x00000bb000027945 */ /* 0x000fe80003800000 */
        /* <DEDUP_REMOVED lines=20> */
[----:B------:R-:W1:Y:S01]  /*20de0*/  LDC R5, c[0x0][0x43c] ;  /* 0x00010f00ff057b82 */ /* 0x000e620000000800 */
[----:B------:R-:W-:Y:S01]  /*20df0*/  ULDC.64 UR6, c[0x0][0x428] ;  /* 0x00010a0000067ab9 */ /* 0x000fe20000000a00 */
[----:B-1----:R-:W-:-:S13]  /*20e00*/  ISETP.NE.AND P0, PT, R5, 0x1, PT ;  /* 0x000000010500780c */ /* 0x002fda0003f05270 */
[----:B0-----:R-:W0:Y:S02]  /*20e10*/  @P0 LDC.64 R2, c[0x0][0x440] ;  /* 0x00011000ff020b82 */ /* 0x001e240000000a00 */
        /* <DEDUP_REMOVED lines=13> */
.L_x_1670:
[----:B0-----:R-:W-:Y:S01]  /*20ef0*/  IMAD R3, R6, 0x8, R22 ;  /* 0x0000000806037824 */ /* 0x001fe200078e0216 */
[----:B------:R-:W-:Y:S01]  /*20f00*/  SHF.L.U32 R2, R9, 0x1f, RZ ;  /* 0x0000001f09027819 */ /* 0x000fe200000006ff */
[----:B------:R-:W-:Y:S03]  /*20f10*/  BSSY B3, `(.L_x_1671) ;  /* 0x0000003000037945 */ /* 0x000fe60003800000 */
[----:B------:R-:W0:Y:S02]  /*20f20*/  SYNCS.PHASECHK.TRANS64.TRYWAIT P0, [R3+URZ+0x2d840], R2 ;  /* 0x02d84002030075a7 */ /* 0x000e24000800017f */
[----:B0-----:R-:W-:Y:S05]  /*20f30*/  @!P0 BRA `(.L_x_1672) ;  /* 0x0000004c00608947 */ /* 0x001fea0003800000 */
.L_x_1814:
[----:B------:R-:W-:Y:S05]  /*20f40*/  BSYNC B3 ;  /* 0x0000000000037941 */ /* 0x000fea0003800000 */
.L_x_1671:
[----:B-1----:R-:W1:Y:S01]  /*20f50*/  S2R R4, SR_TID.X ;  /* 0x0000000000047919 */ /* 0x002e620000002100 */
[----:B------:R-:W-:Y:S01]  /*20f60*/  BSSY B3, `(.L_x_1673) ;  /* 0x000000b000037945 */ /* 0x000fe20003800000 */
[----:B-1----:R-:W-:-:S04]  /*20f70*/  LOP3.LUT R4, R4, 0x7f, RZ, 0xc0, !PT ;  /* 0x0000007f04047812 */ /* 0x002fc800078ec0ff */
[----:B------:R-:W-:-:S13]  /*20f80*/  ISETP.NE.AND P1, PT, R4, RZ, PT ;  /* 0x000000ff0400720c */ /* 0x000fda0003f25270 */
        /* <DEDUP_REMOVED lines=8> */
.L_x_1674:
[----:B------:R-:W-:Y:S05]  /*21010*/  BSYNC B3 ;  /* 0x0000000000037941 */ /* 0x000fea0003800000 */
.L_x_1673:
[----:B------:R-:W-:Y:S01]  /*21020*/  IMAD.MOV.U32 R11, RZ, RZ, RZ ;  /* 0x000000ffff0b7224 */ /* 0x000fe200078e00ff */
[----:B------:R-:W-:Y:S01]  /*21030*/  UIADD3 UR4, UP0, UR40, 0x370, URZ ;  /* 0x0000037028047890 */ /* 0x000fe2000ff1e03f */
[----:B------:R-:W-:Y:S01]  /*21040*/  IMAD R4, R6, 0x6000, R22 ;  /* 0x0000600006047824 */ /* 0x000fe200078e0216 */
[----:B------:R-:W-:Y:S01]  /*21050*/  PLOP3.LUT P0, PT, PT, PT, PT, 0x80, 0x0 ;  /* 0x000000000000781c */ /* 0x000fe20003f0f070 */
[----:B0-----:R-:W-:Y:S01]  /*21060*/  VIADD R3, R3, 0x2d830 ;  /* 0x0002d83003037836 */ /* 0x001fe20000000000 */
[----:B------:R-:W-:Y:S01]  /*21070*/  R2UR UR10, R11 ;  /* 0x000000000b0a72ca */ /* 0x000fe200000e0000 */
[----:B------:R-:W-:Y:S01]  /*21080*/  IMAD R2, R0, 0x80, R27 ;  /* 0x0000008000027824 */ /* 0x000fe200078e021b */
[----:B------:R-:W-:Y:S01]  /*21090*/  UIADD3.X UR5, URZ, UR41, URZ, UP0, !UPT ;  /* 0x000000293f057290 */ /* 0x000fe200087fe43f */
[----:B------:R-:W-:Y:S01]  /*210a0*/  VIADD R10, R4, 0x15400 ;  /* 0x00015400040a7836 */ /* 0x000fe20000000000 */
[----:B------:R-:W-:Y:S01]  /*210b0*/  UMOV UR6, 0x0 ;  /* 0x0000000000067882 */ /* 0x000fe20000000000 */
[----:B------:R-:W-:-:S10]  /*210c0*/  UMOV UR7, 0x14f00000 ;  /* 0x14f0000000077882 */ /* 0x000fd40000000000 */
.L_x_1675:
        /* <DEDUP_REMOVED lines=16> */
.L_x_1676:
        /* <DEDUP_REMOVED lines=16> */
.L_x_1677:
        /* <DEDUP_REMOVED lines=15> */
.L_x_1815:
[----:B------:R-:W-:Y:S05]  /*213c0*/  BSYNC B3 ;  /* 0x0000000000037941 */ /* 0x000fea0003800000 */
.L_x_1678:
        /* <DEDUP_REMOVED lines=12> */
.L_x_1681:
[----:B------:R-:W-:Y:S05]  /*21490*/  BSYNC B3 ;  /* 0x0000000000037941 */ /* 0x000fea0003800000 */
.L_x_1680:
        /* <DEDUP_REMOVED lines=11> */
.L_x_1682:
        /* <DEDUP_REMOVED lines=15> */
.L_x_1683:
        /* <DEDUP_REMOVED lines=15> */
.L_x_1684:
        /* <DEDUP_REMOVED lines=12> */
.L_x_1669:
[----:B------:R-:W-:Y:S05]  /*217f0*/  BSYNC B1 ;  /* 0x0000000000017941 */ /* 0x000fea0003800000 */
.L_x_1668:
[----:B------:R-:W2:Y:S01]  /*21800*/  LDL R0, [R1+0x14] ;  /* 0x0000140001007983 */ /* 0x000ea20000100800 */
[----:B------:R-:W-:Y:S02]  /*21810*/  IMAD.MOV.U32 R23, RZ, RZ, R6 ;  /* 0x000000ffff177224 */ /* 0x000fe400078e0006 */
[----:B------:R-:W-:Y:S02]  /*21820*/  IMAD.MOV.U32 R26, RZ, RZ, R9 ;  /* 0x000000ffff1a7224 */ /* 0x000fe400078e0009 */
[----:B--2---:R-:W-:-:S07]  /*21830*/  VIADD R0, R0, 0xfffffffd ;  /* 0xfffffffd00007836 */ /* 0x004fce0000000000 */
.L_x_1667:
[----:B------:R-:W-:Y:S05]  /*21840*/  BSYNC B2 ;  /* 0x0000000000027941 */ /* 0x000fea0003800000 */
.L_x_1666:
[----:B------:R-:W2:Y:S01]  /*21850*/  LDL.LU R2, [R1+0x14] ;  /* 0x0000140001027983 */ /* 0x000ea20000300800 */
[----:B------:R-:W-:Y:S01]  /*21860*/  VIADD R7, R7, 0xfffffffe ;  /* 0xfffffffe07077836 */ /* 0x000fe20000000000 */
[----:B--2---:R-:W-:-:S04]  /*21870*/  LOP3.LUT R2, RZ, R2, RZ, 0x33, !PT ;  /* 0x00000002ff027212 */ /* 0x004fc800078e33ff */
[----:B------:R-:W-:-:S13]  /*21880*/  ISETP.NE.AND P0, PT, R7, R2, PT ;  /* 0x000000020700720c */ /* 0x000fda0003f05270 */
[----:B------:R-:W-:Y:S05]  /*21890*/  @!P0 BRA `(.L_x_1665) ;  /* 0x0000001400988947 */ /* 0x000fea0003800000 */
[----:B------:R-:W-:-:S07]  /*218a0*/  IMAD.MOV.U32 R4, RZ, RZ, R17 ;  /* 0x000000ffff047224 */ /* 0x000fce00078e0011 */
.L_x_1719:
        /* <DEDUP_REMOVED lines=33> */
.L_x_1687:
[----:B0-----:R-:W-:Y:S01]  /*21ac0*/  IMAD R3, R6, 0x8, R22 ;  /* 0x0000000806037824 */ /* 0x001fe200078e0216 */
[----:B------:R-:W-:Y:S01]  /*21ad0*/  SHF.L.U32 R2, R7, 0x1f, RZ ;  /* 0x0000001f07027819 */ /* 0x000fe200000006ff */
[----:B------:R-:W-:Y:S03]  /*21ae0*/  BSSY B2, `(.L_x_1688) ;  /* 0x0000003000027945 */ /* 0x000fe60003800000 */
[----:B------:R-:W0:Y:S02]  /*21af0*/  SYNCS.PHASECHK.TRANS64.TRYWAIT P0, [R3+URZ+0x2d840], R2 ;  /* 0x02d84002030075a7 */ /* 0x000e24000800017f */
[----:B0-----:R-:W-:Y:S05]  /*21b00*/  @!P0 BRA `(.L_x_1689) ;  /* 0x0000004000948947 */ /* 0x001fea0003800000 */
.L_x_1816:
[----:B------:R-:W-:Y:S05]  /*21b10*/  BSYNC B2 ;  /* 0x0000000000027941 */ /* 0x000fea0003800000 */
.L_x_1688:
        /* <DEDUP_REMOVED lines=12> */
.L_x_1691:
[----:B------:R-:W-:Y:S05]  /*21be0*/  BSYNC B2 ;  /* 0x0000000000027941 */ /* 0x000fea0003800000 */
.L_x_1690:
        /* <DEDUP_REMOVED lines=11> */
.L_x_1692:
        /* <DEDUP_REMOVED lines=16> */
.L_x_1693:
        /* <DEDUP_REMOVED lines=16> */
.L_x_1694:
        /* <DEDUP_REMOVED lines=15> */
.L_x_1817:
[----:B------:R-:W-:Y:S05]  /*21f90*/  BSYNC B2 ;  /* 0x0000000000027941 */ /* 0x000fea0003800000 */
.L_x_1695:
        /* <DEDUP_REMOVED lines=11> */
.L_x_1698:
[----:B------:R-:W-:Y:S05]  /*22050*/  BSYNC B2 ;  /* 0x0000000000027941 */ /* 0x000fea0003800000 */
.L_x_1697:
        /* <DEDUP_REMOVED lines=10> */
.L_x_1699:
        /* <DEDUP_REMOVED lines=15> */
.L_x_1700:
        /* <DEDUP_REMOVED lines=15> */
.L_x_1701:
        /* <DEDUP_REMOVED lines=12> */
.L_x_1686:
[----:B------:R-:W-:Y:S05]  /*223a0*/  BSYNC B1 ;  /* 0x0000000000017941 */ /* 0x000fea0003800000 */
.L_x_1685:
        /* <DEDUP_REMOVED lines=33> */
.L_x_1704:
[----:B------:R-:W-:Y:S01]  /*225c0*/  IMAD R2, R23, 0x8, R22 ;  /* 0x0000000817027824 */ /* 0x000fe200078e0216 */
[----:B0-----:R-:W-:Y:S01]  /*225d0*/  SHF.L.U32 R3, R26, 0x1f, RZ ;  /* 0x0000001f1a037819 */ /* 0x001fe200000006ff */
[----:B------:R-:W-:Y:S03]  /*225e0*/  BSSY B2, `(.L_x_1705) ;  /* 0x0000003000027945 */ /* 0x000fe60003800000 */
[----:B------:R-:W0:Y:S02]  /*225f0*/  SYNCS.PHASECHK.TRANS64.TRYWAIT P0, [R2+URZ+0x2d840], R3 ;  /* 0x02d84003020075a7 */ /* 0x000e24000800017f */
[----:B0-----:R-:W-:Y:S05]  /*22600*/  @!P0 BRA `(.L_x_1706) ;  /* 0x0000003400fc8947 */ /* 0x001fea0003800000 */
.L_x_1818:
[----:B------:R-:W-:Y:S05]  /*22610*/  BSYNC B2 ;  /* 0x0000000000027941 */ /* 0x000fea0003800000 */
.L_x_1705:
        /* <DEDUP_REMOVED lines=12> */
.L_x_1708:
[----:B------:R-:W-:Y:S05]  /*226e0*/  BSYNC B2 ;  /* 0x0000000000027941 */ /* 0x000fea0003800000 */
.L_x_1707:
[----:B------:R-:W-:Y:S01]  /*226f0*/  IMAD.MOV.U32 R12, RZ, RZ, RZ ;  /* 0x000000ffff0c7224 */ /* 0x000fe200078e00ff */
[----:B------:R-:W-:Y:S01]  /*22700*/  UIADD3 UR4, UP0, UR40, 0x370, URZ ;  /* 0x0000037028047890 */ /* 0x000fe2000ff1e03f */
[C---:B0-----:R-:W-:Y:S01]  /*22710*/  IMAD R3, R23.reuse, 0x8, R8 ;  /* 0x0000000817037824 */ /* 0x041fe200078e0208 */
        /* <DEDUP_REMOVED lines=9> */
.L_x_1709:
        /* <DEDUP_REMOVED lines=16> */
.L_x_1710:
        /* <DEDUP_REMOVED lines=16> */
.L_x_1711:
        /* <DEDUP_REMOVED lines=15> */
.L_x_1819:
[----:B------:R-:W-:Y:S05]  /*22aa0*/  BSYNC B2 ;  /* 0x0000000000027941 */ /* 0x000fea0003800000 */
.L_x_1712:
        /* <DEDUP_REMOVED lines=11> */
.L_x_1715:
[----:B------:R-:W-:Y:S05]  /*22b60*/  BSYNC B2 ;  /* 0x0000000000027941 */ /* 0x000fea0003800000 */
.L_x_1714:
        /* <DEDUP_REMOVED lines=10> */
.L_x_1716:
        /* <DEDUP_REMOVED lines=15> */
.L_x_1717:
        /* <DEDUP_REMOVED lines=15> */
.L_x_1718:
        /* <DEDUP_REMOVED lines=12> */
.L_x_1703:
[----:B------:R-:W-:Y:S05]  /*22eb0*/  BSYNC B1 ;  /* 0x0000000000017941 */ /* 0x000fea0003800000 */
.L_x_1702:
[----:B------:R-:W2:Y:S01]  /*22ec0*/  LDL R2, [R1+0x8] ;  /* 0x0000080001027983 */ /* 0x000ea20000100800 */
[----:B------:R-:W-:Y:S01]  /*22ed0*/  VIADD R0, R0, 0xfffffffe ;  /* 0xfffffffe00007836 */ /* 0x000fe20000000000 */
[----:B--2---:R-:W-:-:S13]  /*22ee0*/  ISETP.GT.AND P0, PT, R9, R2, PT ;  /* 0x000000020900720c */ /* 0x004fda0003f04270 */
[----:B------:R-:W-:Y:S05]  /*22ef0*/  @P0 BRA `(.L_x_1719) ;  /* 0xffffffe8006c0947 */ /* 0x000fea000383ffff */
.L_x_1665:
[----:B------:R-:W-:Y:S05]  /*22f00*/  BSYNC B0 ;  /* 0x0000000000007941 */ /* 0x000fea0003800000 */
.L_x_1664:
        /* <DEDUP_REMOVED lines=17> */
.L_x_1721:
[----:B------:R-:W-:Y:S05]  /*23020*/  BSYNC B0 ;  /* 0x0000000000007941 */ /* 0x000fea0003800000 */
.L_x_1720:
        /* <DEDUP_REMOVED lines=10> */
.L_x_1820:
[----:B------:R-:W-:Y:S05]  /*230d0*/  BSYNC B1 ;  /* 0x0000000000017941 */ /* 0x000fea0003800000 */
.L_x_1724:
        /* <DEDUP_REMOVED lines=9> */
.L_x_1727:
[----:B------:R-:W-:Y:S05]  /*23170*/  BSYNC B1 ;  /* 0x0000000000017941 */ /* 0x000fea0003800000 */
.L_x_1726:
        /* <DEDUP_REMOVED lines=10> */
.L_x_1728:
        /* <DEDUP_REMOVED lines=15> */
.L_x_1729:
        /* <DEDUP_REMOVED lines=15> */
.L_x_1730:
        /* <DEDUP_REMOVED lines=10> */
.L_x_1723:
[----:B------:R-:W-:Y:S05]  /*234a0*/  BSYNC B0 ;  /* 0x0000000000007941 */ /* 0x000fea0003800000 */
.L_x_1722:
[----:B------:R-:W-:-:S05]  /*234b0*/  VIADD R23, R23, 0x1 ;  /* 0x0000000117177836 */ /* 0x000fca0000000000 */
[----:B------:R-:W-:-:S04]  /*234c0*/  ISETP.NE.AND P0, PT, R23, 0x2, PT ;  /* 0x000000021700780c */ /* 0x000fc80003f05270 */
[----:B0-----:R-:W-:Y:S02]  /*234d0*/  SEL R3, RZ, 0x1, P0 ;  /* 0x00000001ff037807 */ /* 0x001fe40000000000 */
[----:B------:R-:W-:Y:S02]  /*234e0*/  SEL R23, R23, RZ, P0 ;  /* 0x000000ff17177207 */ /* 0x000fe40000000000 */
[----:B------:R-:W-:-:S07]  /*234f0*/  LOP3.LUT R26, R26, R3, RZ, 0x3c, !PT ;  /* 0x000000031a1a7212 */ /* 0x000fce00078e3cff */
.L_x_1646:
[----:B------:R-:W-:Y:S05]  /*23500*/  BSYNC B7 ;  /* 0x0000000000077941 */ /* 0x000fea0003800000 */
.L_x_1644:
[----:B------:R-:W2:Y:S02]  /*23510*/  LDL R0, [R1] ;  /* 0x0000000001007983 */ /* 0x000ea40000100800 */
[----:B--2---:R-:W-:-:S13]  /*23520*/  LOP3.LUT P0, RZ, R0, 0x2, RZ, 0xc0, !PT ;  /* 0x0000000200ff7812 */ /* 0x004fda000780c0ff */
        /* <DEDUP_REMOVED lines=10> */
.L_x_1731:
        /* <DEDUP_REMOVED lines=35> */
[----:B------:R1:W2:Y:S02]  /*23800*/  SHFL.IDX PT, R14, R3, 0x1f, 0x1f ;  /* 0x03e01f00030e7f89 */ /* 0x0002a400000e0000 */
.L_x_1830:
[----:B------:R-:W-:Y:S02]  /*23810*/  ULDC UR4, c[0x0][0xc38] ;  /* 0x00030e0000047ab9 */ /* 0x000fe40000000800 */
[----:B------:R-:W-:-:S04]  /*23820*/  IMAD.U32 R4, RZ, RZ, UR4 ;  /* 0x00000004ff047e24 */ /* 0x000fc8000f8e00ff */
[----:B--2---:R-:W-:-:S04]  /*23830*/  IMAD R5, R14, R4, RZ ;  /* 0x000000040e057224 */ /* 0x004fc800078e02ff */
[----:B------:R-:W-:-:S05]  /*23840*/  IMAD.IADD R16, R16, 0x1, R5 ;  /* 0x0000000110107824 */ /* 0x000fca00078e0205 */
[----:B------:R-:W-:-:S13]  /*23850*/  ISETP.GT.AND P6, PT, R16, R0, PT ;  /* 0x000000001000720c */ /* 0x000fda0003fc4270 */
[----:B------:R-:W-:Y:S05]  /*23860*/  @P6 BRA `(.L_x_1734) ;  /* 0x00000000009c6947 */ /* 0x000fea0003800000 */
.L_x_1739:
[----:B------:R-:W2:Y:S01]  /*23870*/  LDC R4, c[0x0][0xc3c] ;  /* 0x00030f00ff047b82 */ /* 0x000ea20000000800 */
[----:B------:R-:W-:-:S05]  /*23880*/  VIADD R19, R19, 0x1f ;  /* 0x0000001f13137836 */ /* 0x000fca0000000000 */
[----:B--2---:R-:W-:-:S13]  /*23890*/  ISETP.GE.AND P6, PT, R19, R4, PT ;  /* 0x000000041300720c */ /* 0x004fda0003fc6270 */
[----:B------:R-:W-:Y:S05]  /*238a0*/  @P6 BRA `(.L_x_1735) ;  /* 0x0000000400d06947 */ /* 0x000fea0003800000 */
[----:B------:R-:W2:Y:S01]  /*238b0*/  S2R R2, SR_TID.X ;  /* 0x0000000000027919 */ /* 0x000ea20000002100 */
[----:B------:R-:W-:Y:S01]  /*238c0*/  BSSY B0, `(.L_x_1736) ;  /* 0x0000009000007945 */ /* 0x000fe20003800000 */
[----:B--2---:R-:W-:-:S05]  /*238d0*/  LOP3.LUT R2, R2, 0x1f, RZ, 0xc0, !PT ;  /* 0x0000001f02027812 */ /* 0x004fca00078ec0ff */
[----:B------:R-:W-:Y:S02]  /*238e0*/  IMAD.IADD R5, R19, 0x1, R2 ;  /* 0x0000000113057824 */ /* 0x000fe400078e0202 */
[----:B------:R-:W-:-:S03]  /*238f0*/  IMAD.MOV.U32 R2, RZ, RZ, RZ ;  /* 0x000000ffff027224 */ /* 0x000fc600078e00ff */
[----:B------:R-:W-:-:S13]  /*23900*/  ISETP.GE.OR P6, PT, R5, R4, !P0 ;  /* 0x000000040500720c */ /* 0x000fda00047c6670 */
[----:B------:R-:W-:Y:S05]  /*23910*/  @P6 BRA `(.L_x_1737) ;  /* 0x00000000000c6947 */ /* 0x000fea0003800000 */
[----:B-1----:R-:W1:Y:S02]  /*23920*/  LDC.64 R2, c[0x0][0xc80] ;  /* 0x00032000ff027b82 */ /* 0x002e640000000a00 */
[----:B-1----:R-:W-:-:S06]  /*23930*/  IMAD.WIDE R2, R5, 0x4, R2 ;  /* 0x0000000405027825 */ /* 0x002fcc00078e0202 */
[----:B------:R2:W5:Y:S02]  /*23940*/  LDG.E R2, desc[UR38][R2.64] ;  /* 0x0000002602027981 */ /* 0x000564000c1e1900 */
.L_x_1737:
[----:B------:R-:W-:Y:S05]  /*23950*/  BSYNC B0 ;  /* 0x0000000000007941 */ /* 0x000fea0003800000 */
.L_x_1736:
[----:B------:R-:W-:-:S03]  /*23960*/  UMOV UR4, 0xffffffff ;  /* 0xffffffff00047882 */ /* 0x000fc60000000000 */
[----:B------:R-:W-:Y:S05]  /*23970*/  BRA.DIV UR4, `(.L_x_1738) ;  /* 0x0000002a04807947 */ /* 0x000fea000b800000 */
[----:B-----5:R-:W3:Y:S02]  /*23980*/  SHFL.UP PT, R14, R2, 0x1, RZ ;  /* 0x04200000020e7989 */ /* 0x020ee400000e00ff */
[----:B---3--:R-:W-:-:S05]  /*23990*/  SEL R13, R14, RZ, P1 ;  /* 0x000000ff0e0d7207 */ /* 0x008fca0000800000 */
[----:B------:R-:W-:-:S05]  /*239a0*/  IMAD.IADD R13, R2, 0x1, R13 ;  /* 0x00000001020d7824 */ /* 0x000fca00078e020d */
[----:B------:R-:W3:Y:S02]  /*239b0*/  SHFL.UP PT, R14, R13, 0x2, RZ ;  /* 0x044000000d0e7989 */ /* 0x000ee400000e00ff */
[----:B---3--:R-:W-:-:S05]  /*239c0*/  SEL R14, R14, RZ, P2 ;  /* 0x000000ff0e0e7207 */ /* 0x008fca0001000000 */
[----:B-12---:R-:W-:-:S05]  /*239d0*/  IMAD.IADD R3, R13, 0x1, R14 ;  /* 0x000000010d037824 */ /* 0x006fca00078e020e */
        /* <DEDUP_REMOVED lines=10> */
.L_x_1838:
[----:B------:R-:W-:Y:S02]  /*23a80*/  ULDC UR4, c[0x0][0xc38] ;  /* 0x00030e0000047ab9 */ /* 0x000fe40000000800 */
[----:B------:R-:W-:-:S04]  /*23a90*/  IMAD.U32 R4, RZ, RZ, UR4 ;  /* 0x00000004ff047e24 */ /* 0x000fc8000f8e00ff */
[----:B--2---:R-:W-:-:S04]  /*23aa0*/  IMAD R5, R14, R4, RZ ;  /* 0x000000040e057224 */ /* 0x004fc800078e02ff */
[----:B------:R-:W-:-:S05]  /*23ab0*/  IMAD.IADD R16, R5, 0x1, R16 ;  /* 0x0000000105107824 */ /* 0x000fca00078e0210 */
[----:B------:R-:W-:-:S13]  /*23ac0*/  ISETP.GT.AND P6, PT, R16, R0, PT ;  /* 0x000000001000720c */ /* 0x000fda0003fc4270 */
[----:B------:R-:W-:Y:S05]  /*23ad0*/  @!P6 BRA `(.L_x_1739) ;  /* 0xfffffffc0064e947 */ /* 0x000fea000383ffff */
.L_x_1734:
[----:B------:R-:W-:Y:S01]  /*23ae0*/  IMAD.IADD R16, R16, 0x1, -R5 ;  /* 0x0000000110107824 */ /* 0x000fe200078e0a05 */
[----:B------:R-:W-:-:S03]  /*23af0*/  UMOV UR4, 0xffffffff ;  /* 0xffffffff00047882 */ /* 0x000fc60000000000 */
[----:B------:R-:W-:-:S05]  /*23b00*/  IMAD R5, R3, R4, R16 ;  /* 0x0000000403057224 */ /* 0x000fca00078e0210 */
[----:B------:R-:W-:Y:S01]  /*23b10*/  ISETP.GT.AND P6, PT, R5, R0, PT ;  /* 0x000000000500720c */ /* 0x000fe20003fc4270 */
[----:B------:R-:W-:-:S12]  /*23b20*/  BRA.DIV UR4, `(.L_x_1740) ;  /* 0x0000002a04d07947 */ /* 0x000fd8000b800000 */
[----:B------:R-:W-:-:S04]  /*23b30*/  VOTE.ANY R5, PT, !P6 ;  /* 0x0000000000057806 */ /* 0x000fc800070e0100 */
[----:B------:R-:W2:Y:S02]  /*23b40*/  POPC R6, R5 ;  /* 0x0000000500067309 */ /* 0x000ea40000000000 */
[----:B--2---:R2:W3:Y:S02]  /*23b50*/  SHFL.IDX PT, R17, R2, R6, 0x1f ;  /* 0x00001f0602117589 */ /* 0x0044e400000e0000 */
.L_x_1842:
[----:B------:R-:W-:Y:S01]  /*23b60*/  ISETP.NE.AND P0, PT, R5, RZ, PT ;  /* 0x000000ff0500720c */ /* 0x000fe20003f05270 */
[----:B------:R-:W-:-:S12]  /*23b70*/  IMAD.MOV.U32 R5, RZ, RZ, RZ ;  /* 0x000000ffff057224 */ /* 0x000fd800078e00ff */
[----:B------:R-:W-:Y:S05]  /*23b80*/  @!P0 BRA `(.L_x_1741) ;  /* 0x0000000000108947 */ /* 0x000fea0003800000 */
[----:B------:R-:W-:Y:S01]  /*23b90*/  UMOV UR4, 0xffffffff ;  /* 0xffffffff00047882 */ /* 0x000fe20000000000 */
[----:B0-----:R-:W-:Y:S02]  /*23ba0*/  VIADD R12, R6, 0xffffffff ;  /* 0xffffffff060c7836 */ /* 0x001fe40000000000 */
[----:B------:R-:W-:Y:S05]  /*23bb0*/  BRA.DIV UR4, `(.L_x_1742) ;  /* 0x0000002a04f47947 */ /* 0x000fea000b800000 */
[----:B------:R4:W0:Y:S02]  /*23bc0*/  SHFL.IDX PT, R5, R3, R12, 0x1f ;  /* 0x00001f0c03057589 */ /* 0x00082400000e0000 */
.L_x_1741:
[----:B-12-4-:R-:W1:Y:S01]  /*23bd0*/  LDC.64 R2, c[0x0][0xc90] ;  /* 0x00032400ff027b82 */ /* 0x016e620000000a00 */
[----:B------:R-:W-:-:S04]  /*23be0*/  IMAD.IADD R19, R6, 0x1, R19 ;  /* 0x0000000106137824 */ /* 0x000fc800078e0213 */
[----:B-1----:R-:W-:-:S05]  /*23bf0*/  IMAD.WIDE R2, R19, 0x4, R2 ;  /* 0x0000000413027825 */ /* 0x002fca00078e0202 */
[----:B------:R1:W3:Y:S01]  /*23c00*/  LDG.E R7, desc[UR38][R2.64] ;  /* 0x0000002602077981 */ /* 0x0002e2000c1e1900 */
[----:B0-----:R-:W-:Y:S02]  /*23c10*/  IMAD R16, R5, R4, R16 ;  /* 0x0000000405107224 */ /* 0x001fe400078e0210 */
[----:B-1----:R-:W-:Y:S02]  /*23c20*/  IMAD.MOV.U32 R2, RZ, RZ, RZ ;  /* 0x000000ffff027224 */ /* 0x002fe400078e00ff */
[----:B---3--:R-:W-:-:S05]  /*23c30*/  IMAD R6, R17, R7, RZ ;  /* 0x0000000711067224 */ /* 0x008fca00078e02ff */
[----:B------:R-:W-:-:S04]  /*23c40*/  IABS R8, R6 ;  /* 0x0000000600087213 */ /* 0x000fc80000000000 */
[----:B------:R-:W0:Y:S08]  /*23c50*/  I2F.RP R9, R8 ;  /* 0x0000000800097306 */ /* 0x000e300000209400 */
[----:B0-----:R-:W0:Y:S02]  /*23c60*/  MUFU.RCP R9, R9 ;  /* 0x0000000900097308 */ /* 0x001e240000001000 */
[----:B0-----:R-:W-:-:S06]  /*23c70*/  VIADD R10, R9, 0xffffffe ;  /* 0x0ffffffe090a7836 */ /* 0x001fcc0000000000 */
[----:B------:R-:W0:Y:S02]  /*23c80*/  F2I.FTZ.U32.TRUNC.NTZ R3, R10 ;  /* 0x0000000a00037305 */ /* 0x000e24000021f000 */
[----:B0-----:R-:W-:-:S04]  /*23c90*/  IMAD.MOV R11, RZ, RZ, -R3 ;  /* 0x000000ffff0b7224 */ /* 0x001fc800078e0a03 */
[----:B------:R-:W-:-:S04]  /*23ca0*/  IMAD R5, R11, R8, RZ ;  /* 0x000000080b057224 */ /* 0x000fc800078e02ff */
[----:B------:R-:W-:-:S04]  /*23cb0*/  IMAD.HI.U32 R2, R3, R5, R2 ;  /* 0x0000000503027227 */ /* 0x000fc800078e0002 */
[----:B------:R-:W-:Y:S01]  /*23cc0*/  IMAD.IADD R5, R0, 0x1, -R16 ;  /* 0x0000000100057824 */ /* 0x000fe200078e0a10 */
[----:B------:R-:W-:-:S04]  /*23cd0*/  IABS R0, R6 ;  /* 0x0000000600007213 */ /* 0x000fc80000000000 */
[----:B------:R-:W-:Y:S01]  /*23ce0*/  IABS R3, R5 ;  /* 0x0000000500037213 */ /* 0x000fe20000000000 */
[----:B------:R-:W-:-:S04]  /*23cf0*/  IMAD.MOV R0, RZ, RZ, -R0 ;  /* 0x000000ffff007224 */ /* 0x000fc800078e0a00 */
[----:B------:R-:W-:-:S04]  /*23d00*/  IMAD.HI.U32 R2, R2, R3, RZ ;  /* 0x0000000302027227 */ /* 0x000fc800078e00ff */
[----:B------:R-:W-:Y:S01]  /*23d10*/  IMAD R3, R2, R0, R3 ;  /* 0x0000000002037224 */ /* 0x000fe200078e0203 */
[----:B------:R-:W-:-:S04]  /*23d20*/  LOP3.LUT R0, R5, R6, RZ, 0x3c, !PT ;  /* 0x0000000605007212 */ /* 0x000fc800078e3cff */
[----:B------:R-:W-:Y:S02]  /*23d30*/  ISETP.GT.U32.AND P1, PT, R8, R3, PT ;  /* 0x000000030800720c */ /* 0x000fe40003f24070 */
[----:B------:R-:W-:-:S11]  /*23d40*/  ISETP.GE.AND P2, PT, R0, RZ, PT ;  /* 0x000000ff0000720c */ /* 0x000fd60003f46270 */
[----:B------:R-:W-:Y:S02]  /*23d50*/  @!P1 IMAD.IADD R3, R3, 0x1, -R8 ;  /* 0x0000000103039824 */ /* 0x000fe400078e0a08 */
[----:B------:R-:W-:Y:S01]  /*23d60*/  @!P1 VIADD R2, R2, 0x1 ;  /* 0x0000000102029836 */ /* 0x000fe20000000000 */
[----:B------:R-:W-:Y:S02]  /*23d70*/  ISETP.NE.AND P1, PT, R6, RZ, PT ;  /* 0x000000ff0600720c */ /* 0x000fe40003f25270 */
[----:B------:R-:W-:-:S13]  /*23d80*/  ISETP.GE.U32.AND P0, PT, R3, R8, PT ;  /* 0x000000080300720c */ /* 0x000fda0003f06070 */
[----:B------:R-:W-:-:S04]  /*23d90*/  @P0 VIADD R2, R2, 0x1 ;  /* 0x0000000102020836 */ /* 0x000fc80000000000 */
[----:B------:R-:W-:Y:S01]  /*23da0*/  @!P2 IMAD.MOV R2, RZ, RZ, -R2 ;  /* 0x000000ffff02a224 */ /* 0x000fe200078e0a02 */
[----:B------:R-:W-:-:S05]  /*23db0*/  @!P1 LOP3.LUT R2, RZ, R6, RZ, 0x33, !PT ;  /* 0x00000006ff029212 */ /* 0x000fca00078e33ff */
[----:B------:R-:W-:Y:S02]  /*23dc0*/  IMAD R0, R7, R2, RZ ;  /* 0x0000000207007224 */ /* 0x000fe400078e02ff */
[----:B------:R-:W-:Y:S02]  /*23dd0*/  IMAD.MOV R2, RZ, RZ, -R2 ;  /* 0x000000ffff027224 */ /* 0x000fe400078e0a02 */
[----:B------:R-:W-:Y:S02]  /*23de0*/  IMAD.MOV R3, RZ, RZ, -R0 ;  /* 0x000000ffff037224 */ /* 0x000fe400078e0a00 */
[----:B------:R-:W-:-:S03]  /*23df0*/  IMAD R5, R6, R2, R5 ;  /* 0x0000000206057224 */ /* 0x000fc600078e0205 */
[----:B------:R-:W-:-:S04]  /*23e00*/  VIADDMNMX R4, R3, R4, R7, PT ;  /* 0x0000000403047246 */ /* 0x000fc80003800107 */
[-C--:B------:R-:W-:Y:S02]  /*23e10*/  IABS R7, R4.reuse ;  /* 0x0000000400077213 */ /* 0x080fe40000000000 */
[----:B------:R-:W-:Y:S02]  /*23e20*/  IABS R6, R4 ;  /* 0x0000000400067213 */ /* 0x000fe40000000000 */
[----:B------:R-:W0:Y:S03]  /*23e30*/  I2F.RP R8, R7 ;  /* 0x0000000700087306 */ /* 0x000e260000209400 */
[----:B------:R-:W-:-:S05]  /*23e40*/  IMAD.MOV R6, RZ, RZ, -R6 ;  /* 0x000000ffff067224 */ /* 0x000fca00078e0a06 */
[----:B0-----:R-:W0:Y:S02]  /*23e50*/  MUFU.RCP R8, R8 ;  /* 0x0000000800087308 */ /* 0x001e240000001000 */
[----:B0-----:R-:W-:-:S06]  /*23e60*/  VIADD R3, R8, 0xffffffe ;  /* 0x0ffffffe08037836 */ /* 0x001fcc0000000000 */
[----:B------:R-:W0:Y:S02]  /*23e70*/  F2I.FTZ.U32.TRUNC.NTZ R3, R3 ;  /* 0x0000000300037305 */ /* 0x000e24000021f000 */
[----:B0-----:R-:W-:-:S04]  /*23e80*/  IMAD.MOV R2, RZ, RZ, -R3 ;  /* 0x000000ffff027224 */ /* 0x001fc800078e0a03 */
[----:B------:R-:W-:Y:S02]  /*23e90*/  IMAD R9, R2, R7, RZ ;  /* 0x0000000702097224 */ /* 0x000fe400078e02ff */
[----:B------:R-:W-:-:S04]  /*23ea0*/  IMAD.MOV.U32 R2, RZ, RZ, RZ ;  /* 0x000000ffff027224 */ /* 0x000fc800078e00ff */
[----:B------:R-:W-:Y:S01]  /*23eb0*/  IMAD.HI.U32 R2, R3, R9, R2 ;  /* 0x0000000903027227 */ /* 0x000fe200078e0002 */
[----:B------:R-:W-:Y:S02]  /*23ec0*/  IABS R9, R5 ;  /* 0x0000000500097213 */ /* 0x000fe40000000000 */
[C---:B------:R-:W-:Y:S01]  /*23ed0*/  LOP3.LUT R3, R5.reuse, R4, RZ, 0x3c, !PT ;  /* 0x0000000405037212 */ /* 0x040fe200078e3cff */
[----:B------:R-:W-:Y:S02]  /*23ee0*/  IMAD.IADD R5, R5, 0x1, R0 ;  /* 0x0000000105057824 */ /* 0x000fe400078e0200 */
[----:B------:R-:W-:Y:S01]  /*23ef0*/  IMAD.HI.U32 R2, R2, R9, RZ ;  /* 0x0000000902027227 */ /* 0x000fe200078e00ff */
[----:B------:R-:W-:-:S03]  /*23f00*/  ISETP.GE.AND P2, PT, R3, RZ, PT ;  /* 0x000000ff0300720c */ /* 0x000fc60003f46270 */
        /* <DEDUP_REMOVED lines=14> */
.L_x_1735:
[----:B------:R-:W-:Y:S01]  /*23ff0*/  UMOV UR4, URZ ;  /* 0x0000003f00047c82 */ /* 0x000fe20008000000 */
[----:B------:R-:W-:Y:S01]  /*24000*/  UMOV UR5, URZ ;  /* 0x0000003f00057c82 */ /* 0x000fe20008000000 */
[----:B------:R-:W-:Y:S01]  /*24010*/  ULDC UR6, c[0x0][0xc3c] ;  /* 0x00030f0000067ab9 */ /* 0x000fe20000000800 */
[----:B------:R-:W-:Y:S02]  /*24020*/  IMAD.MOV.U32 R16, RZ, RZ, R0 ;  /* 0x000000ffff107224 */ /* 0x000fe400078e0000 */
[----:B------:R-:W-:Y:S02]  /*24030*/  IMAD.U32 R17, RZ, RZ, UR4 ;  /* 0x00000004ff117e24 */ /* 0x000fe4000f8e00ff */
[----:B------:R-:W-:Y:S02]  /*24040*/  IMAD.U32 R18, RZ, RZ, UR5 ;  /* 0x00000005ff127e24 */ /* 0x000fe4000f8e00ff */
[----:B------:R-:W-:-:S07]  /*24050*/  IMAD.U32 R19, RZ, RZ, UR6 ;  /* 0x00000006ff137e24 */ /* 0x000fce000f8e00ff */
.L_x_1743:
[----:B------:R-:W2:Y:S01]  /*24060*/  S2R R0, SR_TID.X ;  /* 0x0000000000007919 */ /* 0x000ea20000002100 */
[----:B------:R-:W-:Y:S05]  /*24070*/  WARPSYNC.ALL ;  /* 0x0000000000007948 */ /* 0x000fea0003800000 */
[----:B------:R-:W-:Y:S01]  /*24080*/  BAR.SYNC.DEFER_BLOCKING 0x4, 0x200 ;  /* 0x0108000000007b1d */ /* 0x000fe20000010000 */
[----:B--2---:R-:W-:-:S04]  /*24090*/  LOP3.LUT R0, R0, 0x1f, RZ, 0xc0, !PT ;  /* 0x0000001f00007812 */ /* 0x004fc800078ec0ff */
[----:B------:R-:W-:-:S13]  /*240a0*/  ISETP.NE.AND P0, PT, R0, RZ, PT ;  /* 0x000000ff0000720c */ /* 0x000fda0003f05270 */
[----:B-1----:R-:W1:Y:S01]  /*240b0*/  @!P0 S2R R3, SR_CgaCtaId ;  /* 0x0000000000038919 */ /* 0x002e620000008800 */
[----:B------:R-:W-:-:S04]  /*240c0*/  @!P0 MOV R0, 0x400 ;  /* 0x0000040000008802 */ /* 0x000fc80000000f00 */
[----:B-1----:R-:W-:-:S05]  /*240d0*/  @!P0 LEA R22, R3, R0, 0x18 ;  /* 0x0000000003168211 */ /* 0x002fca00078ec0ff */
[----:B------:R3:W-:Y:S01]  /*240e0*/  @!P0 STS.128 [R22+0x2d8d0], R16 ;  /* 0x02d8d01016008388 */ /* 0x0007e20000000c00 */
[----:B------:R-:W-:Y:S06]  /*240f0*/  BAR.ARV 0x5, 0x200 ;  /* 0x0148000000007b1d */ /* 0x000fec0000002000 */
.L_x_1732:
[----:B------:R-:W-:Y:S02]  /*24100*/  ULDC UR4, c[0x0][0xc3c] ;  /* 0x00030f0000047ab9 */ /* 0x000fe40000000800 */
[----:B--2---:R-:W-:-:S13]  /*24110*/  ISETP.GE.AND P0, PT, R19, UR4, PT ;  /* 0x0000000413007c0c */ /* 0x004fda000bf06270 */
[----:B------:R-:W-:Y:S05]  /*24120*/  @!P0 BRA `(.L_x_1744) ;  /* 0xffffff8c00e08947 */ /* 0x000fea000383ffff */
[----:B------:R-:W-:Y:S05]  /*24130*/  BSYNC B8 ;  /* 0x0000000000087941 */ /* 0x000fea0003800000 */
.L_x_1584:
        /* <DEDUP_REMOVED lines=12> */
.L_x_1845:
[----:B------:R-:W-:Y:S05]  /*24200*/  BSYNC B0 ;  /* 0x0000000000007941 */ /* 0x000fea0003800000 */
.L_x_1745:
[----:B------:R-:W-:-:S03]  /*24210*/  UMOV UR4, 0xffffffff ;  /* 0xffffffff00047882 */ /* 0x000fc60000000000 */
[----:B------:R-:W-:Y:S05]  /*24220*/  BRA.DIV UR4, `(.L_x_1747) ;  /* 0x0000002604947947 */ /* 0x000fea000b800000 */
[----:B0-----:R-:W0:Y:S02]  /*24230*/  S2R R0, SR_TID.X ;  /* 0x0000000000007919 */ /* 0x001e240000002100 */
[----:B0-----:R-:W-:-:S04]  /*24240*/  SHF.R.U32.HI R0, RZ, 0x5, R0 ;  /* 0x00000005ff007819 */ /* 0x001fc80000011600 */
[----:B------:R-:W-:-:S05]  /*24250*/  LOP3.LUT R0, R0, 0x3, RZ, 0xc0, !PT ;  /* 0x0000000300007812 */ /* 0x000fca00078ec0ff */
[----:B------:R0:W2:Y:S02]  /*24260*/  SHFL.IDX PT, R14, R0, RZ, 0x1f ;  /* 0x00001fff000e7589 */ /* 0x0000a400000e0000 */
.L_x_1848:
[----:B--2---:R-:W-:-:S13]  /*24270*/  ISETP.NE.AND P0, PT, R14, RZ, PT ;  /* 0x000000ff0e00720c */ /* 0x004fda0003f05270 */
[----:B------:R-:W-:Y:S05]  /*24280*/  @P0 BRA `(.L_x_1369) ;  /* 0x0000000000880947 */ /* 0x000fea0003800000 */
[----:B------:R-:W-:-:S03]  /*24290*/  UMOV UR4, 0xffffffff ;  /* 0xffffffff00047882 */ /* 0x000fc60000000000 */
[----:B------:R-:W-:Y:S05]  /*242a0*/  BRA.DIV UR4, `(.L_x_1748) ;  /* 0x0000002604a87947 */ /* 0x000fea000b800000 */
[----:B------:R-:W-:-:S13]  /*242b0*/  ELECT P6, URZ, PT ;  /* 0x00000000003f782f */ /* 0x000fda00038c0000 */
.L_x_1851:
[----:B------:R-:W-:Y:S05]  /*242c0*/  @!P6 BRA `(.L_x_1369) ;  /* 0x000000000078e947 */ /* 0x000fea0003800000 */
[----:B------:R-:W-:-:S06]  /*242d0*/  ULOP3.LUT UR4, UR36, 0x2, URZ, 0xfc, !UPT ;  /* 0x0000000224047892 */ /* 0x000fcc000f8efc3f */
[----:B0-----:R-:W-:-:S05]  /*242e0*/  IMAD.U32 R0, RZ, RZ, UR4 ;  /* 0x00000004ff007e24 */ /* 0x001fca000f8e00ff */
[----:B------:R-:W-:-:S13]  /*242f0*/  ISETP.NE.AND P2, PT, R0, 0x3, PT ;  /* 0x000000030000780c */ /* 0x000fda0003f45270 */
[----:B------:R-:W-:Y:S05]  /*24300*/  @!P2 BRA `(.L_x_1749) ;  /* 0x000000000004a947 */ /* 0x000fea0003800000 */
[----:B------:R-:W-:Y:S01]  /*24310*/  BPT.TRAP 0x1 ;  /* 0x000000040000795c */ /* 0x000fe20000300000 */
.L_x_1749:
        /* <DEDUP_REMOVED lines=12> */
.L_x_1852:
[----:B------:R-:W2:Y:S02]  /*243e0*/  SYNCS.PHASECHK.TRANS64.TRYWAIT P0, [R3+URZ], R2 ;  /* 0x00000002030075a7 */ /* 0x000ea4000800017f */
[----:B--2---:R-:W-:Y:S05]  /*243f0*/  @!P0 BRA `(.L_x_1751) ;  /* 0x0000002400888947 */ /* 0x004fea0003800000 */
.L_x_1853:
[----:B------:R-:W-:Y:S05]  /*24400*/  @!P2 BRA `(.L_x_1752) ;  /* 0x000000000004a947 */ /* 0x000fea0003800000 */
[----:B------:R-:W-:Y:S01]  /*24410*/  BPT.TRAP 0x1 ;  /* 0x000000040000795c */ /* 0x000fe20000300000 */
.L_x_1752:
[----:B------:R-:W-:-:S04]  /*24420*/  VIADD R0, R9, 0x2d860 ;  /* 0x0002d86009007836 */ /* 0x000fc80000000000 */
[----:B------:R-:W-:-:S04]  /*24430*/  IMAD R23, R23, 0x8, R0 ;  /* 0x0000000817177824 */ /* 0x000fc800078e0200 */
[----:B------:R-:W4:Y:S02]  /*24440*/  SYNCS.PHASECHK.TRANS64.TRYWAIT P0, [R23+URZ], R4 ;  /* 0x00000004170075a7 */ /* 0x000f24000800017f */
[----:B----4-:R-:W-:Y:S05]  /*24450*/  @!P0 BRA `(.L_x_1753) ;  /* 0x0000002400848947 */ /* 0x010fea0003800000 */
.L_x_1854:
[----:B------:R-:W-:-:S07]  /*24460*/  IMAD R7, R7, 0x8, R0 ;  /* 0x0000000807077824 */ /* 0x000fce00078e0200 */
.L_x_1754:
[----:B------:R0:W0:Y:S02]  /*24470*/  SYNCS.PHASECHK.TRANS64.TRYWAIT P0, [R7+URZ], R2 ;  /* 0x00000002070075a7 */ /* 0x000024000800017f */
[----:B0-----:R-:W-:Y:S05]  /*24480*/  @!P0 NANOSLEEP.SYNCS 0x989680 ;  /* 0x009896800000895d */ /* 0x001fea0003900000 */
[----:B------:R-:W0:Y:S02]  /*24490*/  @!P0 SYNCS.PHASECHK.TRANS64 P0, [R7+URZ], R2 ;  /* 0x00000002070085a7 */ /* 0x000e24000800007f */
[----:B0-----:R-:W-:Y:S05]  /*244a0*/  @!P0 BRA `(.L_x_1754) ;  /* 0xfffffffc00f08947 */ /* 0x001fea000383ffff */
.L_x_1369:
[----:B------:R-:W-:Y:S05]  /*244b0*/  BSYNC B9 ;  /* 0x0000000000097941 */ /* 0x000fea0003800000 */
.L_x_1366:
[----:B------:R-:W-:Y:S05]  /*244c0*/  EXIT ;  /* 0x000000000000794d */ /* 0x000fea0003800000 */
.L_x_1393:
[----:B0-----:R0:W1:Y:S02]  /*244d0*/  SYNCS.PHASECHK.TRANS64.TRYWAIT P5, [R14+URZ+0x2d890], R85 ;  /* 0x02d890550e0075a7 */ /* 0x00106400080a017f */
[----:B-1----:R-:W-:Y:S05]  /*244e0*/  @!P5 NANOSLEEP.SYNCS 0x989680 ;  /* 0x009896800000d95d */ /* 0x002fea0003900000 */
[----:B------:R-:W1:Y:S02]  /*244f0*/  @!P5 SYNCS.PHASECHK.TRANS64 P5, [R14+URZ+0x2d890], R85 ;  /* 0x02d890550e00d5a7 */ /* 0x000e6400080a007f */
[----:B-1----:R-:W-:Y:S05]  /*24500*/  @!P5 BRA `(.L_x_1393) ;  /* 0xfffffffc00f0d947 */ /* 0x002fea000383ffff */
[----:B------:R-:W-:Y:S05]  /*24510*/  BRA `(.L_x_1755) ;  /* 0xfffffdec00987947 */ /* 0x000fea000383ffff */
.L_x_1421:
[----:B0-----:R0:W1:Y:S02]  /*24520*/  SYNCS.PHASECHK.TRANS64.TRYWAIT P5, [R14+URZ+0x2d890], R85 ;  /* 0x02d890550e0075a7 */ /* 0x00106400080a017f */
[----:B-1----:R-:W-:Y:S05]  /*24530*/  @!P5 NANOSLEEP.SYNCS 0x989680 ;  /* 0x009896800000d95d */ /* 0x002fea0003900000 */
[----:B------:R-:W1:Y:S02]  /*24540*/  @!P5 SYNCS.PHASECHK.TRANS64 P5, [R14+URZ+0x2d890], R85 ;  /* 0x02d890550e00d5a7 */ /* 0x000e6400080a007f */
[----:B-1----:R-:W-:Y:S05]  /*24550*/  @!P5 BRA `(.L_x_1421) ;  /* 0xfffffffc00f0d947 */ /* 0x002fea000383ffff */
[----:B------:R-:W-:Y:S05]  /*24560*/  BRA `(.L_x_1756) ;  /* 0xfffffe0800087947 */ /* 0x000fea000383ffff */
.L_x_1434:
[----:B0-----:R0:W1:Y:S02]  /*24570*/  SYNCS.PHASECHK.TRANS64.TRYWAIT P4, [R14+URZ+0x2d890], R85 ;  /* 0x02d890550e0075a7 */ /* 0x001064000808017f */
[----:B-1----:R-:W-:Y:S05]  /*24580*/  @!P4 NANOSLEEP.SYNCS 0x989680 ;  /* 0x009896800000c95d */ /* 0x002fea0003900000 */
[----:B------:R-:W1:Y:S02]  /*24590*/  @!P4 SYNCS.PHASECHK.TRANS64 P4, [R14+URZ+0x2d890], R85 ;  /* 0x02d890550e00c5a7 */ /* 0x000e64000808007f */
[----:B-1----:R-:W-:Y:S05]  /*245a0*/  @!P4 BRA `(.L_x_1434) ;  /* 0xfffffffc00f0c947 */ /* 0x002fea000383ffff */
[----:B------:R-:W-:Y:S05]  /*245b0*/  BRA `(.L_x_1757) ;  /* 0xfffffe20005c7947 */ /* 0x000fea000383ffff */
.L_x_1438:
[----:B--2---:R2:W3:Y:S02]  /*245c0*/  SYNCS.PHASECHK.TRANS64.TRYWAIT P3, [R14+URZ+0x2d8b0], R85 ;  /* 0x02d8b0550e0075a7 */ /* 0x0044e4000806017f */
[----:B---3--:R-:W-:Y:S05]  /*245d0*/  @!P3 NANOSLEEP.SYNCS 0x989680 ;  /* 0x009896800000b95d */ /* 0x008fea0003900000 */
[----:B------:R-:W3:Y:S02]  /*245e0*/  @!P3 SYNCS.PHASECHK.TRANS64 P3, [R14+URZ+0x2d8b0], R85 ;  /* 0x02d8b0550e00b5a7 */ /* 0x000ee4000806007f */
[----:B---3--:R-:W-:Y:S05]  /*245f0*/  @!P3 BRA `(.L_x_1438) ;  /* 0xfffffffc00f0b947 */ /* 0x008fea000383ffff */
[----:B------:R-:W-:Y:S05]  /*24600*/  BRA `(.L_x_1758) ;  /* 0xfffffe2000f47947 */ /* 0x000fea000383ffff */
.L_x_1452:
[----:B------:R-:W0:Y:S01]  /*24610*/  S2R R8, SR_TID.X ;  /* 0x0000000000087919 */ /* 0x000e220000002100 */
[----:B------:R-:W-:Y:S01]  /*24620*/  BSSY B0, `(.L_x_1759) ;  /* 0x000000c000007945 */ /* 0x000fe20003800000 */
[----:B------:R-:W-:Y:S02]  /*24630*/  IMAD.MOV.U32 R12, RZ, RZ, RZ ;  /* 0x000000ffff0c7224 */ /* 0x000fe400078e00ff */
[----:B------:R-:W-:Y:S02]  /*24640*/  IMAD.MOV.U32 R11, RZ, RZ, 0x1f ;  /* 0x0000001fff0b7424 */ /* 0x000fe400078e00ff */
[----:B------:R-:W-:Y:S02]  /*24650*/  IMAD.MOV.U32 R15, RZ, RZ, -0x1 ;  /* 0xffffffffff0f7424 */ /* 0x000fe400078e00ff */
[----:B0-----:R-:W-:-:S05]  /*24660*/  VIADD R9, R8, 0xffffff80 ;  /* 0xffffff8008097836 */ /* 0x001fca0000000000 */
[----:B------:R-:W-:-:S04]  /*24670*/  SHF.R.S32.HI R8, RZ, 0x1f, R9 ;  /* 0x0000001fff087819 */ /* 0x000fc80000011409 */
[----:B------:R-:W-:-:S04]  /*24680*/  LEA.HI R8, R8, R9, RZ, 0x7 ;  /* 0x0000000908087211 */ /* 0x000fc800078f38ff */
[----:B------:R-:W-:-:S05]  /*24690*/  SHF.R.S32.HI R8, RZ, 0x7, R8 ;  /* 0x00000007ff087819 */ /* 0x000fca0000011408 */
[----:B------:R-:W-:-:S07]  /*246a0*/  IMAD.MOV.U32 R13, RZ, RZ, R8 ;  /* 0x000000ffff0d7224 */ /* 0x000fce00078e0008 */
[----:B-----5:R-:W-:Y:S05]  /*246b0*/  WARPSYNC.COLLECTIVE R15, `(.L_x_1760) ;  /* 0x000000000f087348 */ /* 0x020fea0003c00000 */
[----:B------:R0:W1:Y:S02]  /*246c0*/  SHFL.IDX P6, R14, R13, R12, R11 ;  /* 0x0000000c0d0e7389 */ /* 0x00006400000c000b */
[----:B01---5:R-:W-:Y:S01]  /*246d0*/  ENDCOLLECTIVE ;  /* 0x000000000000791b */ /* 0x023fe20003800000 */
.L_x_1760:
[----:B------:R-:W-:Y:S05]  /*246e0*/  BSYNC B0 ;  /* 0x0000000000007941 */ /* 0x000fea0003800000 */
.L_x_1759:
[----:B------:R-:W-:Y:S01]  /*246f0*/  IMAD.MOV.U32 R155, RZ, RZ, R14 ;  /* 0x000000ffff9b7224 */ /* 0x000fe200078e000e */
[----:B------:R-:W-:Y:S06]  /*24700*/  BRA `(.L_x_1761) ;  /* 0xfffffe2c00507947 */ /* 0x000fec000383ffff */
.L_x_1463:
[----:B------:R-:W-:Y:S01]  /*24710*/  BSSY B1, `(.L_x_1762) ;  /* 0x0000007000017945 */ /* 0x000fe20003800000 */
[----:B------:R-:W-:Y:S02]  /*24720*/  IMAD.MOV.U32 R12, RZ, RZ, RZ ;  /* 0x000000ffff0c7224 */ /* 0x000fe400078e00ff */
[----:B------:R-:W-:Y:S02]  /*24730*/  IMAD.MOV.U32 R11, RZ, RZ, 0x1e1f ;  /* 0x00001e1fff0b7424 */ /* 0x000fe400078e00ff */
[----:B------:R-:W-:-:S07]  /*24740*/  IMAD.MOV.U32 R15, RZ, RZ, -0x1 ;  /* 0xffffffffff0f7424 */ /* 0x000fce00078e00ff */
[----:B------:R-:W-:Y:S05]  /*24750*/  WARPSYNC.COLLECTIVE R15, `(.L_x_1763) ;  /* 0x000000000f087348 */ /* 0x000fea0003c00000 */
[----:B------:R0:W1:Y:S02]  /*24760*/  SHFL.IDX P6, R14, R13, R12, R11 ;  /* 0x0000000c0d0e7389 */ /* 0x00006400000c000b */
[----:B01----:R-:W-:Y:S01]  /*24770*/  ENDCOLLECTIVE ;  /* 0x000000000000791b */ /* 0x003fe20003800000 */
.L_x_1763:
[----:B------:R-:W-:Y:S05]  /*24780*/  BSYNC B1 ;  /* 0x0000000000017941 */ /* 0x000fea0003800000 */
.L_x_1762:
        /* <DEDUP_REMOVED lines=8> */
.L_x_1764:
[----:B------:R-:W-:Y:S02]  /*24810*/  IMAD.MOV.U32 R13, RZ, RZ, R5 ;  /* 0x000000ffff0d7224 */ /* 0x000fe400078e0005 */
[----:B------:R-:W-:-:S07]  /*24820*/  IMAD.MOV.U32 R0, RZ, RZ, R14 ;  /* 0x000000ffff007224 */ /* 0x000fce00078e000e */
[----:B------:R-:W-:Y:S05]  /*24830*/  WARPSYNC.COLLECTIVE R15, `(.L_x_1765) ;  /* 0x000000000f087348 */ /* 0x000fea0003c00000 */
[----:B------:R0:W1:Y:S02]  /*24840*/  SHFL.IDX P6, R14, R13, R12, R11 ;  /* 0x0000000c0d0e7389 */ /* 0x00006400000c000b */
[----:B01----:R-:W-:Y:S01]  /*24850*/  ENDCOLLECTIVE ;  /* 0x000000000000791b */ /* 0x003fe20003800000 */
.L_x_1765:
[----:B------:R-:W-:Y:S02]  /*24860*/  IMAD.MOV.U32 R13, RZ, RZ, R4 ;  /* 0x000000ffff0d7224 */ /* 0x000fe400078e0004 */
[----:B------:R-:W-:-:S07]  /*24870*/  IMAD.MOV.U32 R5, RZ, RZ, R14 ;  /* 0x000000ffff057224 */ /* 0x000fce00078e000e */
[----:B------:R-:W-:Y:S05]  /*24880*/  WARPSYNC.COLLECTIVE R15, `(.L_x_1766) ;  /* 0x000000000f087348 */ /* 0x000fea0003c00000 */
[----:B------:R0:W1:Y:S02]  /*24890*/  SHFL.IDX P6, R14, R13, R12, R11 ;  /* 0x0000000c0d0e7389 */ /* 0x00006400000c000b */
[----:B01----:R-:W-:Y:S01]  /*248a0*/  ENDCOLLECTIVE ;  /* 0x000000000000791b */ /* 0x003fe20003800000 */
.L_x_1766:
[----:B------:R-:W-:Y:S05]  /*248b0*/  BRA `(.L_x_1767) ;  /* 0xfffffe3000cc7947 */ /* 0x000fea000383ffff */
.L_x_1467:
[----:B0-----:R0:W1:Y:S02]  /*248c0*/  SYNCS.PHASECHK.TRANS64.TRYWAIT P1, [R2+URZ+0x2d800], R3 ;  /* 0x02d80003020075a7 */ /* 0x001064000802017f */
[----:B-1----:R-:W-:Y:S05]  /*248d0*/  @!P1 NANOSLEEP.SYNCS 0x989680 ;  /* 0x009896800000995d */ /* 0x002fea0003900000 */
[----:B------:R-:W1:Y:S02]  /*248e0*/  @!P1 SYNCS.PHASECHK.TRANS64 P1, [R2+URZ+0x2d800], R3 ;  /* 0x02d80003020095a7 */ /* 0x000e64000802007f */
[----:B-1----:R-:W-:Y:S05]  /*248f0*/  @!P1 BRA `(.L_x_1467) ;  /* 0xfffffffc00f09947 */ /* 0x002fea000383ffff */
[----:B------:R-:W-:Y:S05]  /*24900*/  BRA `(.L_x_1768) ;  /* 0xfffffe3800fc7947 */ /* 0x000fea000383ffff */
.L_x_1479:
[----:B------:R-:W-:Y:S01]  /*24910*/  BSSY B1, `(.L_x_1769) ;  /* 0x0000007000017945 */ /* 0x000fe20003800000 */
[----:B------:R-:W-:Y:S02]  /*24920*/  IMAD.MOV.U32 R12, RZ, RZ, RZ ;  /* 0x000000ffff0c7224 */ /* 0x000fe400078e00ff */
[----:B------:R-:W-:Y:S02]  /*24930*/  IMAD.MOV.U32 R11, RZ, RZ, 0x1e1f ;  /* 0x00001e1fff0b7424 */ /* 0x000fe400078e00ff */
[----:B------:R-:W-:-:S07]  /*24940*/  IMAD.MOV.U32 R15, RZ, RZ, -0x1 ;  /* 0xffffffffff0f7424 */ /* 0x000fce00078e00ff */
[----:B------:R-:W-:Y:S05]  /*24950*/  WARPSYNC.COLLECTIVE R15, `(.L_x_1770) ;  /* 0x000000000f087348 */ /* 0x000fea0003c00000 */
[----:B------:R0:W1:Y:S02]  /*24960*/  SHFL.IDX P6, R14, R13, R12, R11 ;  /* 0x0000000c0d0e7389 */ /* 0x00006400000c000b */
[----:B01----:R-:W-:Y:S01]  /*24970*/  ENDCOLLECTIVE ;  /* 0x000000000000791b */ /* 0x003fe20003800000 */
.L_x_1770:
[----:B------:R-:W-:Y:S05]  /*24980*/  BSYNC B1 ;  /* 0x0000000000017941 */ /* 0x000fea0003800000 */
.L_x_1769:
        /* <DEDUP_REMOVED lines=8> */
.L_x_1771:
[----:B------:R-:W-:Y:S02]  /*24a10*/  IMAD.MOV.U32 R37, RZ, RZ, R3 ;  /* 0x000000ffff257224 */ /* 0x000fe400078e0003 */
[----:B------:R-:W-:Y:S02]  /*24a20*/  IMAD.MOV.U32 R13, RZ, RZ, R5 ;  /* 0x000000ffff0d7224 */ /* 0x000fe400078e0005 */
[----:B------:R-:W-:-:S07]  /*24a30*/  IMAD.MOV.U32 R0, RZ, RZ, R14 ;  /* 0x000000ffff007224 */ /* 0x000fce00078e000e */
[----:B------:R-:W-:Y:S05]  /*24a40*/  WARPSYNC.COLLECTIVE R15, `(.L_x_1772) ;  /* 0x000000000f087348 */ /* 0x000fea0003c00000 */
[----:B------:R0:W1:Y:S02]  /*24a50*/  SHFL.IDX P6, R14, R13, R12, R11 ;  /* 0x0000000c0d0e7389 */ /* 0x00006400000c000b */
[----:B01----:R-:W-:Y:S01]  /*24a60*/  ENDCOLLECTIVE ;  /* 0x000000000000791b */ /* 0x003fe20003800000 */
.L_x_1772:
[----:B------:R-:W-:Y:S02]  /*24a70*/  IMAD.MOV.U32 R36, RZ, RZ, R0 ;  /* 0x000000ffff247224 */ /* 0x000fe400078e0000 */
[----:B------:R-:W-:Y:S02]  /*24a80*/  IMAD.MOV.U32 R13, RZ, RZ, R4 ;  /* 0x000000ffff0d7224 */ /* 0x000fe400078e0004 */
[----:B------:R-:W-:-:S07]  /*24a90*/  IMAD.MOV.U32 R5, RZ, RZ, R14 ;  /* 0x000000ffff057224 */ /* 0x000fce00078e000e */
[----:B------:R-:W-:Y:S05]  /*24aa0*/  WARPSYNC.COLLECTIVE R15, `(.L_x_1773) ;  /* 0x000000000f087348 */ /* 0x000fea0003c00000 */
[----:B------:R0:W1:Y:S02]  /*24ab0*/  SHFL.IDX P6, R14, R13, R12, R11 ;  /* 0x0000000c0d0e7389 */ /* 0x00006400000c000b */
[----:B01----:R-:W-:Y:S01]  /*24ac0*/  ENDCOLLECTIVE ;  /* 0x000000000000791b */ /* 0x003fe20003800000 */
.L_x_1773:
[----:B------:R-:W-:Y:S05]  /*24ad0*/  BRA `(.L_x_1774) ;  /* 0xfffffe4c00f07947 */ /* 0x000fea000383ffff */
.L_x_1483:
[----:B0-----:R0:W1:Y:S02]  /*24ae0*/  SYNCS.PHASECHK.TRANS64.TRYWAIT P1, [R2+URZ+0x2d800], R37 ;  /* 0x02d80025020075a7 */ /* 0x001064000802017f */
[----:B-1----:R-:W-:Y:S05]  /*24af0*/  @!P1 NANOSLEEP.SYNCS 0x989680 ;  /* 0x009896800000995d */ /* 0x002fea0003900000 */
[----:B------:R-:W1:Y:S02]  /*24b00*/  @!P1 SYNCS.PHASECHK.TRANS64 P1, [R2+URZ+0x2d800], R37 ;  /* 0x02d80025020095a7 */ /* 0x000e64000802007f */
[----:B-1----:R-:W-:Y:S05]  /*24b10*/  @!P1 BRA `(.L_x_1483) ;  /* 0xfffffffc00f09947 */ /* 0x002fea000383ffff */
[----:B------:R-:W-:Y:S05]  /*24b20*/  BRA `(.L_x_1775) ;  /* 0xfffffe54006c7947 */ /* 0x000fea000383ffff */
.L_x_1491:
[----:B-1----:R1:W2:Y:S02]  /*24b30*/  SYNCS.PHASECHK.TRANS64.TRYWAIT P2, [R0+URZ+0x2d830], R3 ;  /* 0x02d83003000075a7 */ /* 0x0022a4000804017f */
[----:B--2---:R-:W-:Y:S05]  /*24b40*/  @!P2 NANOSLEEP.SYNCS 0x989680 ;  /* 0x009896800000a95d */ /* 0x004fea0003900000 */
[----:B------:R-:W2:Y:S02]  /*24b50*/  @!P2 SYNCS.PHASECHK.TRANS64 P2, [R0+URZ+0x2d830], R3 ;  /* 0x02d830030000a5a7 */ /* 0x000ea4000804007f */
[----:B--2---:R-:W-:Y:S05]  /*24b60*/  @!P2 BRA `(.L_x_1491) ;  /* 0xfffffffc00f0a947 */ /* 0x004fea000383ffff */
[----:B------:R-:W-:Y:S05]  /*24b70*/  BRA `(.L_x_1490) ;  /* 0xfffffe6800c47947 */ /* 0x000fea000383ffff */
.L_x_1509:
[----:B-1----:R1:W2:Y:S02]  /*24b80*/  SYNCS.PHASECHK.TRANS64.TRYWAIT P4, [R11+URZ+0x2d830], R10 ;  /* 0x02d8300a0b0075a7 */ /* 0x0022a4000808017f */
[----:B--2---:R-:W-:Y:S05]  /*24b90*/  @!P4 NANOSLEEP.SYNCS 0x989680 ;  /* 0x009896800000c95d */ /* 0x004fea0003900000 */
[----:B------:R-:W2:Y:S02]  /*24ba0*/  @!P4 SYNCS.PHASECHK.TRANS64 P4, [R11+URZ+0x2d830], R10 ;  /* 0x02d8300a0b00c5a7 */ /* 0x000ea4000808007f */
[----:B--2---:R-:W-:Y:S05]  /*24bb0*/  @!P4 BRA `(.L_x_1509) ;  /* 0xfffffffc00f0c947 */ /* 0x004fea000383ffff */
[----:B------:R-:W-:Y:S05]  /*24bc0*/  BRA `(.L_x_1508) ;  /* 0xfffffea800507947 */ /* 0x000fea000383ffff */
.L_x_1513:
[----:B-1----:R1:W2:Y:S02]  /*24bd0*/  SYNCS.PHASECHK.TRANS64.TRYWAIT P3, [R11+URZ+0x2d850], R10 ;  /* 0x02d8500a0b0075a7 */ /* 0x0022a4000806017f */
[----:B--2---:R-:W-:Y:S05]  /*24be0*/  @!P3 NANOSLEEP.SYNCS 0x989680 ;  /* 0x009896800000b95d */ /* 0x004fea0003900000 */
[----:B------:R-:W2:Y:S02]  /*24bf0*/  @!P3 SYNCS.PHASECHK.TRANS64 P3, [R11+URZ+0x2d850], R10 ;  /* 0x02d8500a0b00b5a7 */ /* 0x000ea4000806007f */
[----:B--2---:R-:W-:Y:S05]  /*24c00*/  @!P3 BRA `(.L_x_1513) ;  /* 0xfffffffc00f0b947 */ /* 0x004fea000383ffff */
[----:B------:R-:W-:Y:S05]  /*24c10*/  BRA `(.L_x_1510) ;  /* 0xfffffeac00507947 */ /* 0x000fea000383ffff */
.L_x_1532:
[----:B-1----:R1:W2:Y:S02]  /*24c20*/  SYNCS.PHASECHK.TRANS64.TRYWAIT P3, [R12+URZ+0x2d830], R13 ;  /* 0x02d8300d0c0075a7 */ /* 0x0022a4000806017f */
[----:B--2---:R-:W-:Y:S05]  /*24c30*/  @!P3 NANOSLEEP.SYNCS 0x989680 ;  /* 0x009896800000b95d */ /* 0x004fea0003900000 */
[----:B------:R-:W2:Y:S02]  /*24c40*/  @!P3 SYNCS.PHASECHK.TRANS64 P3, [R12+URZ+0x2d830], R13 ;  /* 0x02d8300d0c00b5a7 */ /* 0x000ea4000806007f */
[----:B--2---:R-:W-:Y:S05]  /*24c50*/  @!P3 BRA `(.L_x_1532) ;  /* 0xfffffffc00f0b947 */ /* 0x004fea000383ffff */
[----:B------:R-:W-:Y:S05]  /*24c60*/  BRA `(.L_x_1531) ;  /* 0xfffffee400b87947 */ /* 0x000fea000383ffff */
.L_x_1536:
[----:B-1----:R1:W2:Y:S02]  /*24c70*/  SYNCS.PHASECHK.TRANS64.TRYWAIT P2, [R13+URZ+0x2d850], R12 ;  /* 0x02d8500c0d0075a7 */ /* 0x0022a4000804017f */
[----:B--2---:R-:W-:Y:S05]  /*24c80*/  @!P2 NANOSLEEP.SYNCS 0x989680 ;  /* 0x009896800000a95d */ /* 0x004fea0003900000 */
[----:B------:R-:W2:Y:S02]  /*24c90*/  @!P2 SYNCS.PHASECHK.TRANS64 P2, [R13+URZ+0x2d850], R12 ;  /* 0x02d8500c0d00a5a7 */ /* 0x000ea4000804007f */
[----:B--2---:R-:W-:Y:S05]  /*24ca0*/  @!P2 BRA `(.L_x_1536) ;  /* 0xfffffffc00f0a947 */ /* 0x004fea000383ffff */
[----:B------:R-:W-:Y:S05]  /*24cb0*/  BRA `(.L_x_1533) ;  /* 0xfffffee800b87947 */ /* 0x000fea000383ffff */
.L_x_1543:
[----:B-1----:R1:W2:Y:S02]  /*24cc0*/  SYNCS.PHASECHK.TRANS64.TRYWAIT P3, [R12+URZ+0x2d830], R13 ;  /* 0x02d8300d0c0075a7 */ /* 0x0022a4000806017f */
[----:B--2---:R-:W-:Y:S05]  /*24cd0*/  @!P3 NANOSLEEP.SYNCS 0x989680 ;  /* 0x009896800000b95d */ /* 0x004fea0003900000 */
[----:B------:R-:W2:Y:S02]  /*24ce0*/  @!P3 SYNCS.PHASECHK.TRANS64 P3, [R12+URZ+0x2d830], R13 ;  /* 0x02d8300d0c00b5a7 */ /* 0x000ea4000806007f */
[----:B--2---:R-:W-:Y:S05]  /*24cf0*/  @!P3 BRA `(.L_x_1543) ;  /* 0xfffffffc00f0b947 */ /* 0x004fea000383ffff */
[----:B------:R-:W-:Y:S05]  /*24d00*/  BRA `(.L_x_1542) ;  /* 0xffffff1000887947 */ /* 0x000fea000383ffff */
.L_x_1547:
[----:B-1----:R1:W2:Y:S02]  /*24d10*/  SYNCS.PHASECHK.TRANS64.TRYWAIT P2, [R13+URZ+0x2d850], R12 ;  /* 0x02d8500c0d0075a7 */ /* 0x0022a4000804017f */
[----:B--2---:R-:W-:Y:S05]  /*24d20*/  @!P2 NANOSLEEP.SYNCS 0x989680 ;  /* 0x009896800000a95d */ /* 0x004fea0003900000 */
[----:B------:R-:W2:Y:S02]  /*24d30*/  @!P2 SYNCS.PHASECHK.TRANS64 P2, [R13+URZ+0x2d850], R12 ;  /* 0x02d8500c0d00a5a7 */ /* 0x000ea4000804007f */
[----:B--2---:R-:W-:Y:S05]  /*24d40*/  @!P2 BRA `(.L_x_1547) ;  /* 0xfffffffc00f0a947 */ /* 0x004fea000383ffff */
[----:B------:R-:W-:Y:S05]  /*24d50*/  BRA `(.L_x_1544) ;  /* 0xffffff1400887947 */ /* 0x000fea000383ffff */
.L_x_1560:
[----:B-1----:R1:W2:Y:S02]  /*24d60*/  SYNCS.PHASECHK.TRANS64.TRYWAIT P0, [R11+URZ+0x2d850], R0 ;  /* 0x02d850000b0075a7 */ /* 0x0022a4000800017f */
[----:B--2---:R-:W-:Y:S05]  /*24d70*/  @!P0 NANOSLEEP.SYNCS 0x989680 ;  /* 0x009896800000895d */ /* 0x004fea0003900000 */
[----:B------:R-:W2:Y:S02]  /*24d80*/  @!P0 SYNCS.PHASECHK.TRANS64 P0, [R11+URZ+0x2d850], R0 ;  /* 0x02d850000b0085a7 */ /* 0x000ea4000800007f */
[----:B--2---:R-:W-:Y:S05]  /*24d90*/  @!P0 BRA `(.L_x_1560) ;  /* 0xfffffffc00f08947 */ /* 0x004fea000383ffff */
[----:B------:R-:W-:Y:S05]  /*24da0*/  BRA `(.L_x_1559) ;  /* 0xffffff4c00507947 */ /* 0x000fea000383ffff */
.L_x_1570:
[----:B------:R-:W-:Y:S02]  /*24db0*/  IMAD.MOV.U32 R13, RZ, RZ, R4 ;  /* 0x000000ffff0d7224 */ /* 0x000fe400078e0004 */
[----:B------:R-:W-:Y:S02]  /*24dc0*/  IMAD.MOV.U32 R12, RZ, RZ, RZ ;  /* 0x000000ffff0c7224 */ /* 0x000fe400078e00ff */
[----:B------:R-:W-:Y:S02]  /*24dd0*/  IMAD.MOV.U32 R11, RZ, RZ, 0x1c1f ;  /* 0x00001c1fff0b7424 */ /* 0x000fe400078e00ff */
[----:B------:R-:W-:-:S07]  /*24de0*/  IMAD.MOV.U32 R15, RZ, RZ, -0x1 ;  /* 0xffffffffff0f7424 */ /* 0x000fce00078e00ff */
[----:B-1----:R-:W-:Y:S05]  /*24df0*/  WARPSYNC.COLLECTIVE R15, `(.L_x_1776) ;  /* 0x000000000f087348 */ /* 0x002fea0003c00000 */
[----:B------:R0:W2:Y:S02]  /*24e00*/  SHFL.IDX P6, R14, R13, R12, R11 ;  /* 0x0000000c0d0e7389 */ /* 0x0000a400000c000b */
[----:B012---:R-:W-:Y:S01]  /*24e10*/  ENDCOLLECTIVE ;  /* 0x000000000000791b */ /* 0x007fe20003800000 */
.L_x_1776:
[----:B------:R-:W-:Y:S02]  /*24e20*/  IMAD.MOV.U32 R13, RZ, RZ, R0 ;  /* 0x000000ffff0d7224 */ /* 0x000fe400078e0000 */
[----:B------:R-:W-:-:S07]  /*24e30*/  IMAD.MOV.U32 R3, RZ, RZ, R14 ;  /* 0x000000ffff037224 */ /* 0x000fce00078e000e */
[----:B------:R-:W-:Y:S05]  /*24e40*/  WARPSYNC.COLLECTIVE R15, `(.L_x_1777) ;  /* 0x000000000f087348 */ /* 0x000fea0003c00000 */
[----:B------:R0:W1:Y:S02]  /*24e50*/  SHFL.IDX P6, R14, R13, R12, R11 ;  /* 0x0000000c0d0e7389 */ /* 0x00006400000c000b */
[----:B01----:R-:W-:Y:S01]  /*24e60*/  ENDCOLLECTIVE ;  /* 0x000000000000791b */ /* 0x003fe20003800000 */
.L_x_1777:
[----:B------:R-:W-:Y:S05]  /*24e70*/  BRA `(.L_x_1778) ;  /* 0xffffff7000787947 */ /* 0x000fea000383ffff */
.L_x_1573:
[----:B------:R-:W-:Y:S01]  /*24e80*/  BSSY B1, `(.L_x_1779) ;  /* 0x0000008000017945 */ /* 0x000fe20003800000 */
[----:B----4-:R-:W-:Y:S02]  /*24e90*/  IMAD.MOV.U32 R13, RZ, RZ, R4 ;  /* 0x000000ffff0d7224 */ /* 0x010fe400078e0004 */
[----:B------:R-:W-:Y:S02]  /*24ea0*/  IMAD.MOV.U32 R12, RZ, RZ, 0x1 ;  /* 0x00000001ff0c7424 */ /* 0x000fe400078e00ff */
[----:B------:R-:W-:Y:S02]  /*24eb0*/  IMAD.MOV.U32 R11, RZ, RZ, 0x1c1f ;  /* 0x00001c1fff0b7424 */ /* 0x000fe400078e00ff */
[----:B------:R-:W-:-:S07]  /*24ec0*/  IMAD.MOV.U32 R15, RZ, RZ, -0x1 ;  /* 0xffffffffff0f7424 */ /* 0x000fce00078e00ff */
[----:B0123--:R-:W-:Y:S05]  /*24ed0*/  WARPSYNC.COLLECTIVE R15, `(.L_x_1780) ;  /* 0x000000000f087348 */ /* 0x00ffea0003c00000 */
[----:B---3--:R3:W4:Y:S02]  /*24ee0*/  SHFL.IDX P6, R14, R13, R12, R11 ;  /* 0x0000000c0d0e7389 */ /* 0x00872400000c000b */
[----:B01234-:R-:W-:Y:S01]  /*24ef0*/  ENDCOLLECTIVE ;  /* 0x000000000000791b */ /* 0x01ffe20003800000 */
.L_x_1780:
[----:B------:R-:W-:Y:S05]  /*24f00*/  BSYNC B1 ;  /* 0x0000000000017941 */ /* 0x000fea0003800000 */
.L_x_1779:
[----:B------:R-:W-:Y:S02]  /*24f10*/  IMAD.MOV.U32 R13, RZ, RZ, R0 ;  /* 0x000000ffff0d7224 */ /* 0x000fe400078e0000 */
[----:B------:R-:W-:Y:S02]  /*24f20*/  IMAD.MOV.U32 R12, RZ, RZ, 0x1 ;  /* 0x00000001ff0c7424 */ /* 0x000fe400078e00ff */
[----:B------:R-:W-:Y:S02]  /*24f30*/  IMAD.MOV.U32 R11, RZ, RZ, 0x1c1f ;  /* 0x00001c1fff0b7424 */ /* 0x000fe400078e00ff */
[----:B------:R-:W-:Y:S02]  /*24f40*/  IMAD.MOV.U32 R15, RZ, RZ, -0x1 ;  /* 0xffffffffff0f7424 */ /* 0x000fe400078e00ff */
[----:B------:R-:W-:-:S07]  /*24f50*/  IMAD.MOV.U32 R3, RZ, RZ, R14 ;  /* 0x000000ffff037224 */ /* 0x000fce00078e000e */
[----:B------:R-:W-:Y:S05]  /*24f60*/  WARPSYNC.COLLECTIVE R15, `(.L_x_1781) ;  /* 0x000000000f087348 */ /* 0x000fea0003c00000 */
[----:B------:R0:W1:Y:S02]  /*24f70*/  SHFL.IDX P6, R14, R13, R12, R11 ;  /* 0x0000000c0d0e7389 */ /* 0x00006400000c000b */
[----:B01----:R-:W-:Y:S01]  /*24f80*/  ENDCOLLECTIVE ;  /* 0x000000000000791b */ /* 0x003fe20003800000 */
.L_x_1781:
[----:B------:R-:W-:Y:S05]  /*24f90*/  BRA `(.L_x_1782) ;  /* 0xffffff70008c7947 */ /* 0x000fea000383ffff */
.L_x_1598:
[----:B------:R-:W1:Y:S01]  /*24fa0*/  S2R R11, SR_TID.X ;  /* 0x00000000000b7919 */ /* 0x000e620000002100 */
[----:B------:R-:W-:Y:S01]  /*24fb0*/  BSSY B1, `(.L_x_1783) ;  /* 0x000000a000017945 */ /* 0x000fe20003800000 */
[----:B0-----:R-:W-:Y:S02]  /*24fc0*/  IMAD.MOV.U32 R12, RZ, RZ, RZ ;  /* 0x000000ffff0c7224 */ /* 0x001fe400078e00ff */
[----:B------:R-:W-:Y:S01]  /*24fd0*/  IMAD.MOV.U32 R15, RZ, RZ, -0x1 ;  /* 0xffffffffff0f7424 */ /* 0x000fe200078e00ff */
[----:B-1----:R-:W-:-:S04]  /*24fe0*/  SHF.R.U32.HI R11, RZ, 0x5, R11 ;  /* 0x00000005ff0b7819 */ /* 0x002fc8000001160b */
[----:B------:R-:W-:-:S05]  /*24ff0*/  LOP3.LUT R11, R11, 0x3, RZ, 0xc0, !PT ;  /* 0x000000030b0b7812 */ /* 0x000fca00078ec0ff */
[----:B------:R-:W-:Y:S02]  /*25000*/  IMAD.MOV.U32 R13, RZ, RZ, R11 ;  /* 0x000000ffff0d7224 */ /* 0x000fe400078e000b */
[----:B------:R-:W-:-:S07]  /*25010*/  IMAD.MOV.U32 R11, RZ, RZ, 0x1f ;  /* 0x0000001fff0b7424 */ /* 0x000fce00078e00ff */
[----:B------:R-:W-:Y:S05]  /*25020*/  WARPSYNC.COLLECTIVE R15, `(.L_x_1784) ;  /* 0x000000000f087348 */ /* 0x000fea0003c00000 */
[----:B------:R0:W1:Y:S02]  /*25030*/  SHFL.IDX P6, R14, R13, R12, R11 ;  /* 0x0000000c0d0e7389 */ /* 0x00006400000c000b */
[----:B01----:R-:W-:Y:S01]  /*25040*/  ENDCOLLECTIVE ;  /* 0x000000000000791b */ /* 0x003fe20003800000 */
.L_x_1784:
[----:B------:R-:W-:Y:S05]  /*25050*/  BSYNC B1 ;  /* 0x0000000000017941 */ /* 0x000fea0003800000 */
.L_x_1783:
[----:B------:R-:W-:Y:S05]  /*25060*/  BRA `(.L_x_1785) ;  /* 0xffffff8800b07947 */ /* 0x000fea000383ffff */
.L_x_1600:
[----:B------:R-:W-:Y:S01]  /*25070*/  BSSY B1, `(.L_x_1786) ;  /* 0x0000006000017945 */ /* 0x000fe20003800000 */
[----:B------:R-:W-:-:S07]  /*25080*/  IMAD.MOV.U32 R15, RZ, RZ, -0x1 ;  /* 0xffffffffff0f7424 */ /* 0x000fce00078e00ff */
[----:B01----:R-:W-:Y:S05]  /*25090*/  WARPSYNC.COLLECTIVE R15, `(.L_x_1787) ;  /* 0x000000000f0c7348 */ /* 0x003fea0003c00000 */
[----:B------:R-:W-:Y:S02]  /*250a0*/  ELECT P6, UR62, PT ;  /* 0x00000000003e782f */ /* 0x000fe400038c0000 */
[----:B------:R-:W-:Y:S01]  /*250b0*/  MOV R14, UR62 ;  /* 0x0000003e000e7c02 */ /* 0x000fe20008000f00 */
[----:B01----:R-:W-:Y:S10]  /*250c0*/  ENDCOLLECTIVE ;  /* 0x000000000000791b */ /* 0x003ff40003800000 */
.L_x_1787:
[----:B------:R-:W-:Y:S05]  /*250d0*/  BSYNC B1 ;  /* 0x0000000000017941 */ /* 0x000fea0003800000 */
.L_x_1786:
[----:B------:R-:W-:Y:S05]  /*250e0*/  BRA `(.L_x_1599) ;  /* 0xffffff8800a87947 */ /* 0x000fea000383ffff */
.L_x_1602:
[----:B-1----:R1:W2:Y:S02]  /*250f0*/  SYNCS.PHASECHK.TRANS64.TRYWAIT P0, [R22+URZ+0x2d820], R3 ;  /* 0x02d82003160075a7 */ /* 0x0022a4000800017f */
[----:B--2---:R-:W-:Y:S05]  /*25100*/  @!P0 NANOSLEEP.SYNCS 0x989680 ;  /* 0x009896800000895d */ /* 0x004fea0003900000 */
[----:B------:R-:W2:Y:S02]  /*25110*/  @!P0 SYNCS.PHASECHK.TRANS64 P0, [R22+URZ+0x2d820], R3 ;  /* 0x02d82003160085a7 */ /* 0x000ea4000800007f */
[----:B--2---:R-:W-:Y:S05]  /*25120*/  @!P0 BRA `(.L_x_1602) ;  /* 0xfffffffc00f08947 */ /* 0x004fea000383ffff */
[----:B------:R-:W-:Y:S05]  /*25130*/  BRA `(.L_x_1788) ;  /* 0xffffff8800b87947 */ /* 0x000fea000383ffff */
.L_x_1606:
[----:B--2---:R2:W3:Y:S02]  /*25140*/  SYNCS.PHASECHK.TRANS64.TRYWAIT P0, [R11+URZ+0x2d8a0], R10 ;  /* 0x02d8a00a0b0075a7 */ /* 0x0044e4000800017f */
[----:B---3--:R-:W-:Y:S05]  /*25150*/  @!P0 NANOSLEEP.SYNCS 0x989680 ;  /* 0x009896800000895d */ /* 0x008fea0003900000 */
[----:B------:R-:W3:Y:S02]  /*25160*/  @!P0 SYNCS.PHASECHK.TRANS64 P0, [R11+URZ+0x2d8a0], R10 ;  /* 0x02d8a00a0b0085a7 */ /* 0x000ee4000800007f */
[----:B---3--:R-:W-:Y:S05]  /*25170*/  @!P0 BRA `(.L_x_1606) ;  /* 0xfffffffc00f08947 */ /* 0x008fea000383ffff */
[----:B------:R-:W-:Y:S05]  /*25180*/  BRA `(.L_x_1789) ;  /* 0xffffff8800d07947 */ /* 0x000fea000383ffff */
.L_x_1613:
[----:B0-----:R0:W1:Y:S02]  /*25190*/  SYNCS.PHASECHK.TRANS64.TRYWAIT P0, [R11+URZ+0x2d8c0], R10 ;  /* 0x02d8c00a0b0075a7 */ /* 0x001064000800017f */
[----:B-1----:R-:W-:Y:S05]  /*251a0*/  @!P0 NANOSLEEP.SYNCS 0x989680 ;  /* 0x009896800000895d */ /* 0x002fea0003900000 */
[----:B------:R-:W1:Y:S02]  /*251b0*/  @!P0 SYNCS.PHASECHK.TRANS64 P0, [R11+URZ+0x2d8c0], R10 ;  /* 0x02d8c00a0b0085a7 */ /* 0x000e64000800007f */
[----:B-1----:R-:W-:Y:S05]  /*251c0*/  @!P0 BRA `(.L_x_1613) ;  /* 0xfffffffc00f08947 */ /* 0x002fea000383ffff */
[----:B------:R-:W-:Y:S05]  /*251d0*/  BRA `(.L_x_1790) ;  /* 0xffffff8c00cc7947 */ /* 0x000fea000383ffff */
.L_x_1622:
[----:B-1----:R1:W2:Y:S02]  /*251e0*/  SYNCS.PHASECHK.TRANS64.TRYWAIT P1, [R6+URZ+0x2d8a0], R3 ;  /* 0x02d8a003060075a7 */ /* 0x0022a4000802017f */
[----:B--2---:R-:W-:Y:S05]  /*251f0*/  @!P1 NANOSLEEP.SYNCS 0x989680 ;  /* 0x009896800000995d */ /* 0x004fea0003900000 */
[----:B------:R-:W2:Y:S02]  /*25200*/  @!P1 SYNCS.PHASECHK.TRANS64 P1, [R6+URZ+0x2d8a0], R3 ;  /* 0x02d8a003060095a7 */ /* 0x000ea4000802007f */
[----:B--2---:R-:W-:Y:S05]  /*25210*/  @!P1 BRA `(.L_x_1622) ;  /* 0xfffffffc00f09947 */ /* 0x004fea000383ffff */
[----:B------:R-:W-:Y:S05]  /*25220*/  BRA `(.L_x_1791) ;  /* 0xffffff9400007947 */ /* 0x000fea000383ffff */
.L_x_1629:
[----:B0-----:R0:W2:Y:S02]  /*25230*/  SYNCS.PHASECHK.TRANS64.TRYWAIT P1, [R6+URZ+0x2d8c0], R3 ;  /* 0x02d8c003060075a7 */ /* 0x0010a4000802017f */
[----:B--2---:R-:W-:Y:S05]  /*25240*/  @!P1 NANOSLEEP.SYNCS 0x989680 ;  /* 0x009896800000995d */ /* 0x004fea0003900000 */
[----:B------:R-:W2:Y:S02]  /*25250*/  @!P1 SYNCS.PHASECHK.TRANS64 P1, [R6+URZ+0x2d8c0], R3 ;  /* 0x02d8c003060095a7 */ /* 0x000ea4000802007f */
[----:B--2---:R-:W-:Y:S05]  /*25260*/  @!P1 BRA `(.L_x_1629) ;  /* 0xfffffffc00f09947 */ /* 0x004fea000383ffff */
[----:B------:R-:W-:Y:S05]  /*25270*/  BRA `(.L_x_1792) ;  /* 0xffffff9400f87947 */ /* 0x000fea000383ffff */
.L_x_1652:
[----:B------:R-:W2:Y:S01]  /*25280*/  S2R R20, SR_TID.X ;  /* 0x0000000000147919 */ /* 0x000ea20000002100 */
[----:B------:R-:W-:Y:S01]  /*25290*/  BSSY B0, `(.L_x_1793) ;  /* 0x000000a000007945 */ /* 0x000fe20003800000 */
[----:B0-----:R-:W-:Y:S02]  /*252a0*/  IMAD.MOV.U32 R12, RZ, RZ, RZ ;  /* 0x000000ffff0c7224 */ /* 0x001fe400078e00ff */
[----:B------:R-:W-:Y:S02]  /*252b0*/  IMAD.MOV.U32 R11, RZ, RZ, 0x1f ;  /* 0x0000001fff0b7424 */ /* 0x000fe400078e00ff */
[----:B------:R-:W-:Y:S01]  /*252c0*/  IMAD.MOV.U32 R15, RZ, RZ, -0x1 ;  /* 0xffffffffff0f7424 */ /* 0x000fe200078e00ff */
[----:B--2---:R-:W-:-:S04]  /*252d0*/  SHF.R.U32.HI R20, RZ, 0x5, R20 ;  /* 0x00000005ff147819 */ /* 0x004fc80000011614 */
[----:B------:R-:W-:-:S05]  /*252e0*/  LOP3.LUT R20, R20, 0x3, RZ, 0xc0, !PT ;  /* 0x0000000314147812 */ /* 0x000fca00078ec0ff */
[----:B------:R-:W-:-:S07]  /*252f0*/  IMAD.MOV.U32 R13, RZ, RZ, R20 ;  /* 0x000000ffff0d7224 */ /* 0x000fce00078e0014 */
[----:B-1----:R-:W-:Y:S05]  /*25300*/  WARPSYNC.COLLECTIVE R15, `(.L_x_1794) ;  /* 0x000000000f087348 */ /* 0x002fea0003c00000 */
[----:B------:R0:W2:Y:S02]  /*25310*/  SHFL.IDX P6, R14, R13, R12, R11 ;  /* 0x0000000c0d0e7389 */ /* 0x0000a400000c000b */
[----:B012---:R-:W-:Y:S01]  /*25320*/  ENDCOLLECTIVE ;  /* 0x000000000000791b */ /* 0x007fe20003800000 */
.L_x_1794:
[----:B------:R-:W-:Y:S05]  /*25330*/  BSYNC B0 ;  /* 0x0000000000007941 */ /* 0x000fea0003800000 */
.L_x_1793:
[----:B------:R-:W-:Y:S05]  /*25340*/  BRA `(.L_x_1795) ;  /* 0xffffffa400807947 */ /* 0x000fea000383ffff */
.L_x_1654:
[----:B------:R-:W-:Y:S01]  /*25350*/  BSSY B0, `(.L_x_1796) ;  /* 0x0000006000007945 */ /* 0x000fe20003800000 */
[----:B------:R-:W-:-:S07]  /*25360*/  IMAD.MOV.U32 R15, RZ, RZ, -0x1 ;  /* 0xffffffffff0f7424 */ /* 0x000fce00078e00ff */
[----:B012---:R-:W-:Y:S05]  /*25370*/  WARPSYNC.COLLECTIVE R15, `(.L_x_1797) ;  /* 0x000000000f0c7348 */ /* 0x007fea0003c00000 */
[----:B------:R-:W-:Y:S02]  /*25380*/  ELECT P6, UR62, PT ;  /* 0x00000000003e782f */ /* 0x000fe400038c0000 */
[----:B------:R-:W-:Y:S01]  /*25390*/  MOV R14, UR62 ;  /* 0x0000003e000e7c02 */ /* 0x000fe20008000f00 */
[----:B012---:R-:W-:Y:S10]  /*253a0*/  ENDCOLLECTIVE ;  /* 0x000000000000791b */ /* 0x007ff40003800000 */
.L_x_1797:
[----:B------:R-:W-:Y:S05]  /*253b0*/  BSYNC B0 ;  /* 0x0000000000007941 */ /* 0x000fea0003800000 */
.L_x_1796:
[----:B------:R-:W-:Y:S05]  /*253c0*/  BRA `(.L_x_1798) ;  /* 0xffffffa400887947 */ /* 0x000fea000383ffff */
.L_x_1656:
[----:B--2---:R2:W3:Y:S02]  /*253d0*/  SYNCS.PHASECHK.TRANS64.TRYWAIT P0, [R0+URZ+0x2d840], R2 ;  /* 0x02d84002000075a7 */ /* 0x0044e4000800017f */
[----:B---3--:R-:W-:Y:S05]  /*253e0*/  @!P0 NANOSLEEP.SYNCS 0x989680 ;  /* 0x009896800000895d */ /* 0x008fea0003900000 */
[----:B------:R-:W3:Y:S02]  /*253f0*/  @!P0 SYNCS.PHASECHK.TRANS64 P0, [R0+URZ+0x2d840], R2 ;  /* 0x02d84002000085a7 */ /* 0x000ee4000800007f */
[----:B---3--:R-:W-:Y:S05]  /*25400*/  @!P0 BRA `(.L_x_1656) ;  /* 0xfffffffc00f08947 */ /* 0x008fea000383ffff */
[----:B------:R-:W-:Y:S05]  /*25410*/  BRA `(.L_x_1799) ;  /* 0xffffffa400d87947 */ /* 0x000fea000383ffff */
.L_x_1660:
        /* <DEDUP_REMOVED lines=13> */
.L_x_1800:
[----:B------:R-:W-:Y:S02]  /*254f0*/  IMAD.MOV.U32 R13, RZ, RZ, R4 ;  /* 0x000000ffff0d7224 */ /* 0x000fe400078e0004 */
[----:B------:R-:W-:-:S07]  /*25500*/  IMAD.MOV.U32 R2, RZ, RZ, R14 ;  /* 0x000000ffff027224 */ /* 0x000fce00078e000e */
[----:B------:R-:W-:Y:S05]  /*25510*/  WARPSYNC.COLLECTIVE R15, `(.L_x_1801) ;  /* 0x000000000f087348 */ /* 0x000fea0003c00000 */
[----:B------:R0:W1:Y:S02]  /*25520*/  SHFL.IDX P6, R14, R13, R12, R11 ;  /* 0x0000000c0d0e7389 */ /* 0x00006400000c000b */
[----:B01----:R-:W-:Y:S01]  /*25530*/  ENDCOLLECTIVE ;  /* 0x000000000000791b */ /* 0x003fe20003800000 */
.L_x_1801:
[----:B------:R-:W-:Y:S02]  /*25540*/  IMAD.MOV.U32 R13, RZ, RZ, R0 ;  /* 0x000000ffff0d7224 */ /* 0x000fe400078e0000 */
[----:B------:R-:W-:Y:S02]  /*25550*/  IMAD.MOV.U32 R12, RZ, RZ, 0x1 ;  /* 0x00000001ff0c7424 */ /* 0x000fe400078e00ff */
[----:B------:R-:W-:-:S07]  /*25560*/  IMAD.MOV.U32 R3, RZ, RZ, R14 ;  /* 0x000000ffff037224 */ /* 0x000fce00078e000e */
[----:B------:R-:W-:Y:S05]  /*25570*/  WARPSYNC.COLLECTIVE R15, `(.L_x_1802) ;  /* 0x000000000f087348 */ /* 0x000fea0003c00000 */
[----:B------:R0:W1:Y:S02]  /*25580*/  SHFL.IDX P6, R14, R13, R12, R11 ;  /* 0x0000000c0d0e7389 */ /* 0x00006400000c000b */
[----:B01----:R-:W-:Y:S01]  /*25590*/  ENDCOLLECTIVE ;  /* 0x000000000000791b */ /* 0x003fe20003800000 */
.L_x_1802:
        /* <DEDUP_REMOVED lines=17> */
.L_x_1803:
[----:B------:R-:W-:Y:S02]  /*256b0*/  IMAD.MOV.U32 R13, RZ, RZ, R0 ;  /* 0x000000ffff0d7224 */ /* 0x000fe400078e0000 */
[----:B------:R-:W-:Y:S02]  /*256c0*/  IMAD.MOV.U32 R12, RZ, RZ, 0x2 ;  /* 0x00000002ff0c7424 */ /* 0x000fe400078e00ff */
[----:B------:R-:W-:-:S07]  /*256d0*/  IMAD.MOV.U32 R3, RZ, RZ, R14 ;  /* 0x000000ffff037224 */ /* 0x000fce00078e000e */
[----:B------:R-:W-:Y:S05]  /*256e0*/  WARPSYNC.COLLECTIVE R15, `(.L_x_1804) ;  /* 0x000000000f087348 */ /* 0x000fea0003c00000 */
[----:B------:R0:W1:Y:S02]  /*256f0*/  SHFL.IDX P6, R14, R13, R12, R11 ;  /* 0x0000000c0d0e7389 */ /* 0x00006400000c000b */
[----:B01----:R-:W-:Y:S01]  /*25700*/  ENDCOLLECTIVE ;  /* 0x000000000000791b */ /* 0x003fe20003800000 */
.L_x_1804:
        /* <DEDUP_REMOVED lines=18> */
.L_x_1805:
[----:B------:R-:W-:Y:S02]  /*25830*/  IMAD.MOV.U32 R13, RZ, RZ, R0 ;  /* 0x000000ffff0d7224 */ /* 0x000fe400078e0000 */
[----:B------:R-:W-:Y:S02]  /*25840*/  IMAD.MOV.U32 R12, RZ, RZ, 0x3 ;  /* 0x00000003ff0c7424 */ /* 0x000fe400078e00ff */
[----:B------:R-:W-:-:S07]  /*25850*/  IMAD.MOV.U32 R3, RZ, RZ, R14 ;  /* 0x000000ffff037224 */ /* 0x000fce00078e000e */
[----:B------:R-:W-:Y:S05]  /*25860*/  WARPSYNC.COLLECTIVE R15, `(.L_x_1806) ;  /* 0x000000000f087348 */ /* 0x000fea0003c00000 */
[----:B------:R0:W1:Y:S02]  /*25870*/  SHFL.IDX P6, R14, R13, R12, R11 ;  /* 0x0000000c0d0e7389 */ /* 0x00006400000c000b */
[----:B01----:R-:W-:Y:S01]  /*25880*/  ENDCOLLECTIVE ;  /* 0x000000000000791b */ /* 0x003fe20003800000 */
.L_x_1806:
        /* <DEDUP_REMOVED lines=10> */
.L_x_1807:
        /* <DEDUP_REMOVED lines=8> */
[----:B0-----:R-:W-:Y:S02]  /*259b0*/  IMAD.MOV.U32 R2, RZ, RZ, R14 ;  /* 0x000000ffff027224 */ /* 0x001fe400078e000e */
[----:B------:R-:W-:-:S07]  /*259c0*/  VIADD R3, R6, 0x60 ;  /* 0x0000006006037836 */ /* 0x000fce0000000000 */
[----:B------:R-:W-:Y:S05]  /*259d0*/  WARPSYNC.COLLECTIVE R15, `(.L_x_1808) ;  /* 0x000000000f087348 */ /* 0x000fea0003c00000 */
[----:B------:R0:W1:Y:S02]  /*259e0*/  SHFL.IDX P6, R14, R13, R12, R11 ;  /* 0x0000000c0d0e7389 */ /* 0x00006400000c000b */
[----:B01----:R-:W-:Y:S01]  /*259f0*/  ENDCOLLECTIVE ;  /* 0x000000000000791b */ /* 0x003fe20003800000 */
.L_x_1808:
[----:B------:R-:W-:Y:S01]  /*25a00*/  ISETP.GE.AND P3, PT, R3, R5, PT ;  /* 0x000000050300720c */ /* 0x000fe20003f66270 */
[----:B------:R-:W-:-:S12]  /*25a10*/  IMAD.MOV.U32 R13, RZ, RZ, R8 ;  /* 0x000000ffff0d7224 */ /* 0x000fd800078e0008 */
[----:B------:R-:W-:-:S05]  /*25a20*/  @!P3 LEA R2, P5, R20, R2, 0x1 ;  /* 0x000000021402b211 */ /* 0x000fca00078a08ff */
[----:B------:R-:W-:Y:S02]  /*25a30*/  @!P3 IMAD.X R3, RZ, RZ, R0, P5 ;  /* 0x000000ffff03b224 */ /* 0x000fe400028e0600 */
[----:B------:R-:W-:-:S07]  /*25a40*/  IMAD.MOV.U32 R0, RZ, RZ, R14 ;  /* 0x000000ffff007224 */ /* 0x000fce00078e000e */
[----:B------:R-:W-:Y:S05]  /*25a50*/  WARPSYNC.COLLECTIVE R15, `(.L_x_1809) ;  /* 0x000000000f087348 */ /* 0x000fea0003c00000 */
[----:B------:R0:W1:Y:S02]  /*25a60*/  SHFL.IDX P6, R14, R13, R12, R11 ;  /* 0x0000000c0d0e7389 */ /* 0x00006400000c000b */
[----:B01----:R-:W-:Y:S01]  /*25a70*/  ENDCOLLECTIVE ;  /* 0x000000000000791b */ /* 0x003fe20003800000 */
.L_x_1809:
[----:B------:R-:W-:Y:S01]  /*25a80*/  @!PT LDS RZ, [RZ] ;  /* 0x00000000fffff984 */ /* 0x000fe20000000800 */
[----:B------:R-:W-:Y:S01]  /*25a90*/  @!PT LDS RZ, [RZ] ;  /* 0x00000000fffff984 */ /* 0x000fe20000000800 */
[----:B------:R-:W-:Y:S01]  /*25aa0*/  @!PT LDS RZ, [RZ] ;  /* 0x00000000fffff984 */ /* 0x000fe20000000800 */
[----:B------:R0:W-:Y:S04]  /*25ab0*/  @!P3 LDGSTS.E.BYPASS.LTC128B.128 [R9+0xdc00], desc[UR38][R2.64], !P2 ;  /* 0x0dc000000209bfae */ /* 0x0001e8000d101d66 */
[----:B------:R0:W-:Y:S04]  /*25ac0*/  @!P3 LDGSTS.E.BYPASS.LTC128B.128 [R9+0x10c00], desc[UR38][R2.64+0x40], !P1 ;  /* 0x10c000400209bfae */ /* 0x0001e8000c901d66 */
[----:B------:R0:W-:Y:S01]  /*25ad0*/  @!P3 LDGSTS.E.BYPASS.LTC128B.128 [R9+0x13c00], desc[UR38][R2.64+0x80], !P0 ;  /* 0x13c000800209bfae */ /* 0x0001e2000c101d66 */
[----:B------:R-:W-:Y:S02]  /*25ae0*/  IMAD.MOV.U32 R13, RZ, RZ, R7 ;  /* 0x000000ffff0d7224 */ /* 0x000fe400078e0007 */
[----:B------:R-:W-:-:S02]  /*25af0*/  IMAD.MOV.U32 R12, RZ, RZ, 0x1 ;  /* 0x00000001ff0c7424 */ /* 0x000fc400078e00ff */
[----:B------:R-:W-:-:S07]  /*25b00*/  IMAD.MOV.U32 R4, RZ, RZ, R14 ;  /* 0x000000ffff047224 */ /* 0x000fce00078e000e */
[----:B0-----:R-:W-:Y:S05]  /*25b10*/  WARPSYNC.COLLECTIVE R15, `(.L_x_1810) ;  /* 0x000000000f087348 */ /* 0x001fea0003c00000 */
[----:B------:R1:W2:Y:S02]  /*25b20*/  SHFL.IDX P6, R14, R13, R12, R11 ;  /* 0x0000000c0d0e7389 */ /* 0x0002a400000c000b */
[----:B012---:R-:W-:Y:S01]  /*25b30*/  ENDCOLLECTIVE ;  /* 0x000000000000791b */ /* 0x007fe20003800000 */
.L_x_1810:
[----:B------:R-:W-:-:S05]  /*25b40*/  VIADD R2, R6, 0x80 ;  /* 0x0000008006027836 */ /* 0x000fca0000000000 */
[----:B------:R-:W-:Y:S01]  /*25b50*/  ISETP.GE.AND P3, PT, R2, R5, PT ;  /* 0x000000050200720c */ /* 0x000fe20003f66270 */
[----:B------:R-:W-:-:S12]  /*25b60*/  IMAD.MOV.U32 R13, RZ, RZ, R8 ;  /* 0x000000ffff0d7224 */ /* 0x000fd800078e0008 */
[----:B------:R-:W-:Y:S01]  /*25b70*/  @!P3 LEA R4, P5, R20, R4, 0x1 ;  /* 0x000000041404b211 */ /* 0x000fe200078a08ff */
[----:B------:R-:W-:-:S12]  /*25b80*/  IMAD.MOV.U32 R7, RZ, RZ, R14 ;  /* 0x000000ffff077224 */ /* 0x000fd800078e000e */
[----:B------:R-:W-:Y:S05]  /*25b90*/  WARPSYNC.COLLECTIVE R15, `(.L_x_1811) ;  /* 0x000000000f087348 */ /* 0x000fea0003c00000 */
[----:B------:R0:W1:Y:S02]  /*25ba0*/  SHFL.IDX P6, R14, R13, R12, R11 ;  /* 0x0000000c0d0e7389 */ /* 0x00006400000c000b */
[----:B01----:R-:W-:Y:S01]  /*25bb0*/  ENDCOLLECTIVE ;  /* 0x000000000000791b */ /* 0x003fe20003800000 */
.L_x_1811:
        /* <DEDUP_REMOVED lines=11> */
.L_x_1663:
[----:B0-----:R0:W1:Y:S02]  /*25c70*/  SYNCS.PHASECHK.TRANS64.TRYWAIT P0, [R22+URZ+0x2d820], R3 ;  /* 0x02d82003160075a7 */ /* 0x001064000800017f */
[----:B-1----:R-:W-:Y:S05]  /*25c80*/  @!P0 NANOSLEEP.SYNCS 0x989680 ;  /* 0x009896800000895d */ /* 0x002fea0003900000 */
[----:B------:R-:W1:Y:S02]  /*25c90*/  @!P0 SYNCS.PHASECHK.TRANS64 P0, [R22+URZ+0x2d820], R3 ;  /* 0x02d82003160085a7 */ /* 0x000e64000800007f */
[----:B-1----:R-:W-:Y:S05]  /*25ca0*/  @!P0 BRA `(.L_x_1663) ;  /* 0xfffffffc00f08947 */ /* 0x002fea000383ffff */
[----:B------:R-:W-:Y:S05]  /*25cb0*/  BRA `(.L_x_1813) ;  /* 0xffffffac00d07947 */ /* 0x000fea000383ffff */
.L_x_1672:
[----:B0-----:R0:W2:Y:S02]  /*25cc0*/  SYNCS.PHASECHK.TRANS64.TRYWAIT P0, [R3+URZ+0x2d840], R2 ;  /* 0x02d84002030075a7 */ /* 0x0010a4000800017f */
[----:B--2---:R-:W-:Y:S05]  /*25cd0*/  @!P0 NANOSLEEP.SYNCS 0x989680 ;  /* 0x009896800000895d */ /* 0x004fea0003900000 */
[----:B------:R-:W2:Y:S02]  /*25ce0*/  @!P0 SYNCS.PHASECHK.TRANS64 P0, [R3+URZ+0x2d840], R2 ;  /* 0x02d84002030085a7 */ /* 0x000ea4000800007f */
[----:B--2---:R-:W-:Y:S05]  /*25cf0*/  @!P0 BRA `(.L_x_1672) ;  /* 0xfffffffc00f08947 */ /* 0x004fea000383ffff */
[----:B------:R-:W-:Y:S05]  /*25d00*/  BRA `(.L_x_1814) ;  /* 0xffffffb0008c7947 */ /* 0x000fea000383ffff */
.L_x_1679:
[----:B0-----:R0:W1:Y:S02]  /*25d10*/  SYNCS.PHASECHK.TRANS64.TRYWAIT P0, [R3+URZ+0x60], R2 ;  /* 0x00006002030075a7 */ /* 0x001064000800017f */
[----:B-1----:R-:W-:Y:S05]  /*25d20*/  @!P0 NANOSLEEP.SYNCS 0x989680 ;  /* 0x009896800000895d */ /* 0x002fea0003900000 */
[----:B------:R-:W1:Y:S02]  /*25d30*/  @!P0 SYNCS.PHASECHK.TRANS64 P0, [R3+URZ+0x60], R2 ;  /* 0x00006002030085a7 */ /* 0x000e64000800007f */
[----:B-1----:R-:W-:Y:S05]  /*25d40*/  @!P0 BRA `(.L_x_1679) ;  /* 0xfffffffc00f08947 */ /* 0x002fea000383ffff */
[----:B------:R-:W-:Y:S05]  /*25d50*/  BRA `(.L_x_1815) ;  /* 0xffffffb400987947 */ /* 0x000fea000383ffff */
.L_x_1689:
[----:B0-----:R0:W2:Y:S02]  /*25d60*/  SYNCS.PHASECHK.TRANS64.TRYWAIT P0, [R3+URZ+0x2d840], R2 ;  /* 0x02d84002030075a7 */ /* 0x0010a4000800017f */
[----:B--2---:R-:W-:Y:S05]  /*25d70*/  @!P0 NANOSLEEP.SYNCS 0x989680 ;  /* 0x009896800000895d */ /* 0x004fea0003900000 */
[----:B------:R-:W2:Y:S02]  /*25d80*/  @!P0 SYNCS.PHASECHK.TRANS64 P0, [R3+URZ+0x2d840], R2 ;  /* 0x02d84002030085a7 */ /* 0x000ea4000800007f */
[----:B--2---:R-:W-:Y:S05]  /*25d90*/  @!P0 BRA `(.L_x_1689) ;  /* 0xfffffffc00f08947 */ /* 0x004fea000383ffff */
[----:B------:R-:W-:Y:S05]  /*25da0*/  BRA `(.L_x_1816) ;  /* 0xffffffbc00587947 */ /* 0x000fea000383ffff */
.L_x_1696:
[----:B0-----:R0:W1:Y:S02]  /*25db0*/  SYNCS.PHASECHK.TRANS64.TRYWAIT P0, [R11+URZ+0x60], R26 ;  /* 0x0000601a0b0075a7 */ /* 0x001064000800017f */
[----:B-1----:R-:W-:Y:S05]  /*25dc0*/  @!P0 NANOSLEEP.SYNCS 0x989680 ;  /* 0x009896800000895d */ /* 0x002fea0003900000 */
[----:B------:R-:W1:Y:S02]  /*25dd0*/  @!P0 SYNCS.PHASECHK.TRANS64 P0, [R11+URZ+0x60], R26 ;  /* 0x0000601a0b0085a7 */ /* 0x000e64000800007f */
[----:B-1----:R-:W-:Y:S05]  /*25de0*/  @!P0 BRA `(.L_x_1696) ;  /* 0xfffffffc00f08947 */ /* 0x002fea000383ffff */
[----:B------:R-:W-:Y:S05]  /*25df0*/  BRA `(.L_x_1817) ;  /* 0xffffffc000647947 */ /* 0x000fea000383ffff */
.L_x_1706:
[----:B0-----:R0:W2:Y:S02]  /*25e00*/  SYNCS.PHASECHK.TRANS64.TRYWAIT P0, [R2+URZ+0x2d840], R3 ;  /* 0x02d84003020075a7 */ /* 0x0010a4000800017f */
[----:B--2---:R-:W-:Y:S05]  /*25e10*/  @!P0 NANOSLEEP.SYNCS 0x989680 ;  /* 0x009896800000895d */ /* 0x004fea0003900000 */
[----:B------:R-:W2:Y:S02]  /*25e20*/  @!P0 SYNCS.PHASECHK.TRANS64 P0, [R2+URZ+0x2d840], R3 ;  /* 0x02d84003020085a7 */ /* 0x000ea4000800007f */
[----:B--2---:R-:W-:Y:S05]  /*25e30*/  @!P0 BRA `(.L_x_1706) ;  /* 0xfffffffc00f08947 */ /* 0x004fea000383ffff */
[----:B------:R-:W-:Y:S05]  /*25e40*/  BRA `(.L_x_1818) ;  /* 0xffffffc400f07947 */ /* 0x000fea000383ffff */
.L_x_1713:
[----:B0-----:R0:W1:Y:S02]  /*25e50*/  SYNCS.PHASECHK.TRANS64.TRYWAIT P0, [R7+URZ+0x60], R2 ;  /* 0x00006002070075a7 */ /* 0x001064000800017f */
[----:B-1----:R-:W-:Y:S05]  /*25e60*/  @!P0 NANOSLEEP.SYNCS 0x989680 ;  /* 0x009896800000895d */ /* 0x002fea0003900000 */
[----:B------:R-:W1:Y:S02]  /*25e70*/  @!P0 SYNCS.PHASECHK.TRANS64 P0, [R7+URZ+0x60], R2 ;  /* 0x00006002070085a7 */ /* 0x000e64000800007f */
[----:B-1----:R-:W-:Y:S05]  /*25e80*/  @!P0 BRA `(.L_x_1713) ;  /* 0xfffffffc00f08947 */ /* 0x002fea000383ffff */
[----:B------:R-:W-:Y:S05]  /*25e90*/  BRA `(.L_x_1819) ;  /* 0xffffffcc00007947 */ /* 0x000fea000383ffff */
.L_x_1725:
[----:B0-----:R0:W1:Y:S02]  /*25ea0*/  SYNCS.PHASECHK.TRANS64.TRYWAIT P0, [R3+URZ+0x2d860], R0 ;  /* 0x02d86000030075a7 */ /* 0x001064000800017f */
[----:B-1----:R-:W-:Y:S05]  /*25eb0*/  @!P0 NANOSLEEP.SYNCS 0x989680 ;  /* 0x009896800000895d */ /* 0x002fea0003900000 */
[----:B------:R-:W1:Y:S02]  /*25ec0*/  @!P0 SYNCS.PHASECHK.TRANS64 P0, [R3+URZ+0x2d860], R0 ;  /* 0x02d86000030085a7 */ /* 0x000e64000800007f */
[----:B-1----:R-:W-:Y:S05]  /*25ed0*/  @!P0 BRA `(.L_x_1725) ;  /* 0xfffffffc00f08947 */ /* 0x002fea000383ffff */
[----:B------:R-:W-:Y:S05]  /*25ee0*/  BRA `(.L_x_1820) ;  /* 0xffffffd000787947 */ /* 0x000fea000383ffff */
.L_x_1733:
[----:B------:R-:W-:Y:S01]  /*25ef0*/  BSSY B0, `(.L_x_1821) ;  /* 0x0000008000007945 */ /* 0x000fe20003800000 */
[----:B------:R-:W-:Y:S02]  /*25f00*/  IMAD.MOV.U32 R13, RZ, RZ, R16 ;  /* 0x000000ffff0d7224 */ /* 0x000fe400078e0010 */
[----:B0-----:R-:W-:Y:S02]  /*25f10*/  IMAD.MOV.U32 R12, RZ, RZ, RZ ;  /* 0x000000ffff0c7224 */ /* 0x001fe400078e00ff */
[----:B------:R-:W-:Y:S02]  /*25f20*/  IMAD.MOV.U32 R11, RZ, RZ, 0x1f ;  /* 0x0000001fff0b7424 */ /* 0x000fe400078e00ff */
[----:B------:R-:W-:-:S07]  /*25f30*/  IMAD.MOV.U32 R15, RZ, RZ, -0x1 ;  /* 0xffffffffff0f7424 */ /* 0x000fce00078e00ff */
[----:B------:R-:W-:Y:S05]  /*25f40*/  WARPSYNC.COLLECTIVE R15, `(.L_x_1822) ;  /* 0x000000000f087348 */ /* 0x000fea0003c00000 */
[----:B------:R0:W1:Y:S02]  /*25f50*/  SHFL.IDX P6, R14, R13, R12, R11 ;  /* 0x0000000c0d0e7389 */ /* 0x00006400000c000b */
[----:B01----:R-:W-:Y:S01]  /*25f60*/  ENDCOLLECTIVE ;  /* 0x000000000000791b */ /* 0x003fe20003800000 */
.L_x_1822:
[----:B------:R-:W-:Y:S05]  /*25f70*/  BSYNC B0 ;  /* 0x0000000000007941 */ /* 0x000fea0003800000 */
.L_x_1821:
        /* <DEDUP_REMOVED lines=9> */
.L_x_1823:
        /* <DEDUP_REMOVED lines=18> */
.L_x_1824:
[----:B------:R-:W-:Y:S01]  /*26130*/  IMAD.MOV.U32 R12, RZ, RZ, 0x2 ;  /* 0x00000002ff0c7424 */ /* 0x000fe200078e00ff */
[----:B------:R-:W-:-:S05]  /*26140*/  SEL R5, R14, RZ, P1 ;  /* 0x000000ff0e057207 */ /* 0x000fca0000800000 */
[----:B------:R-:W-:-:S04]  /*26150*/  IMAD.IADD R4, R2, 0x1, R5 ;  /* 0x0000000102047824 */ /* 0x000fc800078e0205 */
[----:B------:R-:W-:-:S07]  /*26160*/  IMAD.MOV.U32 R13, RZ, RZ, R4 ;  /* 0x000000ffff0d7224 */ /* 0x000fce00078e0004 */
[----:B------:R-:W-:Y:S05]  /*26170*/  WARPSYNC.COLLECTIVE R15, `(.L_x_1825) ;  /* 0x000000000f087348 */ /* 0x000fea0003c00000 */
[----:B------:R0:W1:Y:S02]  /*26180*/  SHFL.UP P6, R14, R13, R12, R11 ;  /* 0x0400000c0d0e7389 */ /* 0x00006400000c000b */
[----:B01----:R-:W-:Y:S01]  /*26190*/  ENDCOLLECTIVE ;  /* 0x000000000000791b */ /* 0x003fe20003800000 */
.L_x_1825:
[----:B------:R-:W-:Y:S01]  /*261a0*/  IMAD.MOV.U32 R12, RZ, RZ, 0x4 ;  /* 0x00000004ff0c7424 */ /* 0x000fe200078e00ff */
[----:B------:R-:W-:-:S05]  /*261b0*/  SEL R5, R14, RZ, P2 ;  /* 0x000000ff0e057207 */ /* 0x000fca0001000000 */
[----:B------:R-:W-:-:S04]  /*261c0*/  IMAD.IADD R5, R4, 0x1, R5 ;  /* 0x0000000104057824 */ /* 0x000fc800078e0205 */
[----:B------:R-:W-:-:S07]  /*261d0*/  IMAD.MOV.U32 R13, RZ, RZ, R5 ;  /* 0x000000ffff0d7224 */ /* 0x000fce00078e0005 */
[----:B------:R-:W-:Y:S05]  /*261e0*/  WARPSYNC.COLLECTIVE R15, `(.L_x_1826) ;  /* 0x000000000f087348 */ /* 0x000fea0003c00000 */
[----:B------:R0:W1:Y:S02]  /*261f0*/  SHFL.UP P6, R14, R13, R12, R11 ;  /* 0x0400000c0d0e7389 */ /* 0x00006400000c000b */
[----:B01----:R-:W-:Y:S01]  /*26200*/  ENDCOLLECTIVE ;  /* 0x000000000000791b */ /* 0x003fe20003800000 */
.L_x_1826:
[----:B------:R-:W-:Y:S01]  /*26210*/  IMAD.MOV.U32 R12, RZ, RZ, 0x8 ;  /* 0x00000008ff0c7424 */ /* 0x000fe200078e00ff */
[----:B------:R-:W-:-:S05]  /*26220*/  SEL R6, R14, RZ, P3 ;  /* 0x000000ff0e067207 */ /* 0x000fca0001800000 */
[----:B------:R-:W-:-:S04]  /*26230*/  IMAD.IADD R6, R5, 0x1, R6 ;  /* 0x0000000105067824 */ /* 0x000fc800078e0206 */
[----:B------:R-:W-:-:S07]  /*26240*/  IMAD.MOV.U32 R13, RZ, RZ, R6 ;  /* 0x000000ffff0d7224 */ /* 0x000fce00078e0006 */
[----:B------:R-:W-:Y:S05]  /*26250*/  WARPSYNC.COLLECTIVE R15, `(.L_x_1827) ;  /* 0x000000000f087348 */ /* 0x000fea0003c00000 */
[----:B------:R0:W1:Y:S02]  /*26260*/  SHFL.UP P6, R14, R13, R12, R11 ;  /* 0x0400000c0d0e7389 */ /* 0x00006400000c000b */
[----:B01----:R-:W-:Y:S01]  /*26270*/  ENDCOLLECTIVE ;  /* 0x000000000000791b */ /* 0x003fe20003800000 */
.L_x_1827:
[----:B------:R-:W-:Y:S01]  /*26280*/  IMAD.MOV.U32 R12, RZ, RZ, 0x10 ;  /* 0x00000010ff0c7424 */ /* 0x000fe200078e00ff */
[----:B------:R-:W-:-:S05]  /*26290*/  SEL R3, R14, RZ, P4 ;  /* 0x000000ff0e037207 */ /* 0x000fca0002000000 */
[----:B------:R-:W-:-:S04]  /*262a0*/  IMAD.IADD R4, R6, 0x1, R3 ;  /* 0x0000000106047824 */ /* 0x000fc800078e0203 */
[----:B------:R-:W-:-:S07]  /*262b0*/  IMAD.MOV.U32 R13, RZ, RZ, R4 ;  /* 0x000000ffff0d7224 */ /* 0x000fce00078e0004 */
[----:B------:R-:W-:Y:S05]  /*262c0*/  WARPSYNC.COLLECTIVE R15, `(.L_x_1828) ;  /* 0x000000000f087348 */ /* 0x000fea0003c00000 */
[----:B------:R0:W1:Y:S02]  /*262d0*/  SHFL.UP P6, R14, R13, R12, R11 ;  /* 0x0400000c0d0e7389 */ /* 0x00006400000c000b */
[----:B01----:R-:W-:Y:S01]  /*262e0*/  ENDCOLLECTIVE ;  /* 0x000000000000791b */ /* 0x003fe20003800000 */
.L_x_1828:
        /* <DEDUP_REMOVED lines=8> */
.L_x_1829:
[----:B------:R-:W-:Y:S05]  /*26370*/  BRA `(.L_x_1830) ;  /* 0xffffffd400247947 */ /* 0x000fea000383ffff */
.L_x_1738:
[----:B------:R-:W-:Y:S01]  /*26380*/  BSSY B0, `(.L_x_1831) ;  /* 0x0000008000007945 */ /* 0x000fe20003800000 */
[----:B-----5:R-:W-:Y:S02]  /*26390*/  IMAD.MOV.U32 R13, RZ, RZ, R2 ;  /* 0x000000ffff0d7224 */ /* 0x020fe400078e0002 */
[----:B0-----:R-:W-:Y:S02]  /*263a0*/  IMAD.MOV.U32 R12, RZ, RZ, 0x1 ;  /* 0x00000001ff0c7424 */ /* 0x001fe400078e00ff */
[----:B------:R-:W-:Y:S02]  /*263b0*/  IMAD.MOV.U32 R11, RZ, RZ, RZ ;  /* 0x000000ffff0b7224 */ /* 0x000fe400078e00ff */
[----:B------:R-:W-:-:S07]  /*263c0*/  IMAD.MOV.U32 R15, RZ, RZ, -0x1 ;  /* 0xffffffffff0f7424 */ /* 0x000fce00078e00ff */
[----:B-12---:R-:W-:Y:S05]  /*263d0*/  WARPSYNC.COLLECTIVE R15, `(.L_x_1832) ;  /* 0x000000000f087348 */ /* 0x006fea0003c00000 */
[----:B------:R0:W3:Y:S02]  /*263e0*/  SHFL.UP P6, R14, R13, R12, R11 ;  /* 0x0400000c0d0e7389 */ /* 0x0000e400000c000b */
[----:B0123--:R-:W-:Y:S01]  /*263f0*/  ENDCOLLECTIVE ;  /* 0x000000000000791b */ /* 0x00ffe20003800000 */
.L_x_1832:
[----:B------:R-:W-:Y:S05]  /*26400*/  BSYNC B0 ;  /* 0x0000000000007941 */ /* 0x000fea0003800000 */
.L_x_1831:
        /* <DEDUP_REMOVED lines=8> */
.L_x_1833:
[----:B------:R-:W-:Y:S01]  /*26490*/  IMAD.MOV.U32 R12, RZ, RZ, 0x4 ;  /* 0x00000004ff0c7424 */ /* 0x000fe200078e00ff */
[----:B------:R-:W-:-:S05]  /*264a0*/  SEL R14, R14, RZ, P2 ;  /* 0x000000ff0e0e7207 */ /* 0x000fca0001000000 */
[----:B------:R-:W-:-:S04]  /*264b0*/  IMAD.IADD R3, R13, 0x1, R14 ;  /* 0x000000010d037824 */ /* 0x000fc800078e020e */
[----:B------:R-:W-:-:S07]  /*264c0*/  IMAD.MOV.U32 R13, RZ, RZ, R3 ;  /* 0x000000ffff0d7224 */ /* 0x000fce00078e0003 */
[----:B------:R-:W-:Y:S05]  /*264d0*/  WARPSYNC.COLLECTIVE R15, `(.L_x_1834) ;  /* 0x000000000f087348 */ /* 0x000fea0003c00000 */
[----:B------:R0:W1:Y:S02]  /*264e0*/  SHFL.UP P6, R14, R13, R12, R11 ;  /* 0x0400000c0d0e7389 */ /* 0x00006400000c000b */
[----:B01----:R-:W-:Y:S01]  /*264f0*/  ENDCOLLECTIVE ;  /* 0x000000000000791b */ /* 0x003fe20003800000 */
.L_x_1834:
[----:B------:R-:W-:Y:S01]  /*26500*/  IMAD.MOV.U32 R12, RZ, RZ, 0x8 ;  /* 0x00000008ff0c7424 */ /* 0x000fe200078e00ff */
[----:B------:R-:W-:-:S05]  /*26510*/  SEL R4, R14, RZ, P3 ;  /* 0x000000ff0e047207 */ /* 0x000fca0001800000 */
[----:B------:R-:W-:-:S04]  /*26520*/  IMAD.IADD R4, R3, 0x1, R4 ;  /* 0x0000000103047824 */ /* 0x000fc800078e0204 */
[----:B------:R-:W-:-:S07]  /*26530*/  IMAD.MOV.U32 R13, RZ, RZ, R4 ;  /* 0x000000ffff0d7224 */ /* 0x000fce00078e0004 */
[----:B------:R-:W-:Y:S05]  /*26540*/  WARPSYNC.COLLECTIVE R15, `(.L_x_1835) ;  /* 0x000000000f087348 */ /* 0x000fea0003c00000 */
[----:B------:R0:W1:Y:S02]  /*26550*/  SHFL.UP P6, R14, R13, R12, R11 ;  /* 0x0400000c0d0e7389 */ /* 0x00006400000c000b */
[----:B01----:R-:W-:Y:S01]  /*26560*/  ENDCOLLECTIVE ;  /* 0x000000000000791b */ /* 0x003fe20003800000 */
.L_x_1835:
[----:B------:R-:W-:Y:S01]  /*26570*/  IMAD.MOV.U32 R12, RZ, RZ, 0x10 ;  /* 0x00000010ff0c7424 */ /* 0x000fe200078e00ff */
[----:B------:R-:W-:-:S05]  /*26580*/  SEL R5, R14, RZ, P4 ;  /* 0x000000ff0e057207 */ /* 0x000fca0002000000 */
[----:B------:R-:W-:-:S04]  /*26590*/  IMAD.IADD R5, R4, 0x1, R5 ;  /* 0x0000000104057824 */ /* 0x000fc800078e0205 */
[----:B------:R-:W-:-:S07]  /*265a0*/  IMAD.MOV.U32 R13, RZ, RZ, R5 ;  /* 0x000000ffff0d7224 */ /* 0x000fce00078e0005 */
[----:B------:R-:W-:Y:S05]  /*265b0*/  WARPSYNC.COLLECTIVE R15, `(.L_x_1836) ;  /* 0x000000000f087348 */ /* 0x000fea0003c00000 */
[----:B------:R0:W1:Y:S02]  /*265c0*/  SHFL.UP P6, R14, R13, R12, R11 ;  /* 0x0400000c0d0e7389 */ /* 0x00006400000c000b */
[----:B01----:R-:W-:Y:S01]  /*265d0*/  ENDCOLLECTIVE ;  /* 0x000000000000791b */ /* 0x003fe20003800000 */
.L_x_1836:
        /* <DEDUP_REMOVED lines=8> */
.L_x_1837:
[----:B------:R-:W-:Y:S05]  /*26660*/  BRA `(.L_x_1838) ;  /* 0xffffffd400047947 */ /* 0x000fea000383ffff */
.L_x_1740:
[----:B------:R-:W-:Y:S01]  /*26670*/  BSSY B0, `(.L_x_1839) ;  /* 0x0000006000007945 */ /* 0x000fe20003800000 */
[----:B------:R-:W-:Y:S01]  /*26680*/  PLOP3.LUT P6, PT, P6, PT, PT, 0x8, 0x0 ;  /* 0x000000000000781c */ /* 0x000fe200037ce170 */
[----:B------:R-:W-:-:S12]  /*26690*/  IMAD.MOV.U32 R15, RZ, RZ, -0x1 ;  /* 0xffffffffff0f7424 */ /* 0x000fd800078e00ff */
[----:B01----:R-:W-:Y:S05]  /*266a0*/  WARPSYNC.COLLECTIVE R15, `(.L_x_1840) ;  /* 0x000000000f087348 */ /* 0x003fea0003c00000 */
[----:B------:R-:W-:Y:S01]  /*266b0*/  VOTE.ANY R14, PT, P6 ;  /* 0x00000000000e7806 */ /* 0x000fe200030e0100 */
[----:B01----:R-:W-:Y:S06]  /*266c0*/  ENDCOLLECTIVE ;  /* 0x000000000000791b */ /* 0x003fec0003800000 */
.L_x_1840:
[----:B------:R-:W-:Y:S05]  /*266d0*/  BSYNC B0 ;  /* 0x0000000000007941 */ /* 0x000fea0003800000 */
.L_x_1839:
        /* <DEDUP_REMOVED lines=9> */
.L_x_1841:
[----:B------:R-:W-:Y:S01]  /*26770*/  IMAD.MOV.U32 R17, RZ, RZ, R14 ;  /* 0x000000ffff117224 */ /* 0x000fe200078e000e */
[----:B------:R-:W-:Y:S06]  /*26780*/  BRA `(.L_x_1842) ;  /* 0xffffffd000f47947 */ /* 0x000fec000383ffff */
.L_x_1742:
[----:B------:R-:W-:Y:S01]  /*26790*/  BSSY B0, `(.L_x_1843) ;  /* 0x0000007000007945 */ /* 0x000fe20003800000 */
[----:B------:R-:W-:Y:S02]  /*267a0*/  IMAD.MOV.U32 R13, RZ, RZ, R3 ;  /* 0x000000ffff0d7224 */ /* 0x000fe400078e0003 */
[----:B------:R-:W-:Y:S02]  /*267b0*/  IMAD.MOV.U32 R11, RZ, RZ, 0x1f ;  /* 0x0000001fff0b7424 */ /* 0x000fe400078e00ff */
[----:B------:R-:W-:-:S07]  /*267c0*/  IMAD.MOV.U32 R15, RZ, RZ, -0x1 ;  /* 0xffffffffff0f7424 */ /* 0x000fce00078e00ff */
[----:B-123--:R-:W-:Y:S05]  /*267d0*/  WARPSYNC.COLLECTIVE R15, `(.L_x_1844) ;  /* 0x000000000f087348 */ /* 0x00efea0003c00000 */
[----:B------:R0:W4:Y:S02]  /*267e0*/  SHFL.IDX P6, R14, R13, R12, R11 ;  /* 0x0000000c0d0e7389 */ /* 0x00012400000c000b */
[----:B01234-:R-:W-:Y:S01]  /*267f0*/  ENDCOLLECTIVE ;  /* 0x000000000000791b */ /* 0x01ffe20003800000 */
.L_x_1844:
[----:B------:R-:W-:Y:S05]  /*26800*/  BSYNC B0 ;  /* 0x0000000000007941 */ /* 0x000fea0003800000 */
.L_x_1843:
[----:B------:R-:W-:Y:S01]  /*26810*/  IMAD.MOV.U32 R5, RZ, RZ, R14 ;  /* 0x000000ffff057224 */ /* 0x000fe200078e000e */
[----:B------:R-:W-:Y:S06]  /*26820*/  BRA `(.L_x_1741) ;  /* 0xffffffd000e87947 */ /* 0x000fec000383ffff */
.L_x_1746:
[----:B0-----:R0:W2:Y:S02]  /*26830*/  SYNCS.PHASECHK.TRANS64.TRYWAIT P0, [R9+URZ+0x2d820], R0 ;  /* 0x02d82000090075a7 */ /* 0x0010a4000800017f */
[----:B--2---:R-:W-:Y:S05]  /*26840*/  @!P0 NANOSLEEP.SYNCS 0x989680 ;  /* 0x009896800000895d */ /* 0x004fea0003900000 */
[----:B------:R-:W2:Y:S02]  /*26850*/  @!P0 SYNCS.PHASECHK.TRANS64 P0, [R9+URZ+0x2d820], R0 ;  /* 0x02d82000090085a7 */ /* 0x000ea4000800007f */
[----:B--2---:R-:W-:Y:S05]  /*26860*/  @!P0 BRA `(.L_x_1746) ;  /* 0xfffffffc00f08947 */ /* 0x004fea000383ffff */
[----:B------:R-:W-:Y:S05]  /*26870*/  BRA `(.L_x_1845) ;  /* 0xffffffd800607947 */ /* 0x000fea000383ffff */
.L_x_1747:
        /* <DEDUP_REMOVED lines=11> */
.L_x_1847:
[----:B------:R-:W-:Y:S05]  /*26930*/  BSYNC B0 ;  /* 0x0000000000007941 */ /* 0x000fea0003800000 */
.L_x_1846:
[----:B------:R-:W-:Y:S05]  /*26940*/  BRA `(.L_x_1848) ;  /* 0xffffffd800487947 */ /* 0x000fea000383ffff */
.L_x_1748:
[----:B------:R-:W-:Y:S01]  /*26950*/  BSSY B0, `(.L_x_1849) ;  /* 0x0000006000007945 */ /* 0x000fe20003800000 */
[----:B------:R-:W-:-:S07]  /*26960*/  IMAD.MOV.U32 R15, RZ, RZ, -0x1 ;  /* 0xffffffffff0f7424 */ /* 0x000fce00078e00ff */
[----:B01-3--:R-:W-:Y:S05]  /*26970*/  WARPSYNC.COLLECTIVE R15, `(.L_x_1850) ;  /* 0x000000000f0c7348 */ /* 0x00bfea0003c00000 */
[----:B------:R-:W-:Y:S02]  /*26980*/  ELECT P6, UR62, PT ;  /* 0x00000000003e782f */ /* 0x000fe400038c0000 */
[----:B------:R-:W-:Y:S01]  /*26990*/  MOV R14, UR62 ;  /* 0x0000003e000e7c02 */ /* 0x000fe20008000f00 */
[----:B01-3--:R-:W-:Y:S10]  /*269a0*/  ENDCOLLECTIVE ;  /* 0x000000000000791b */ /* 0x00bff40003800000 */
.L_x_1850:
[----:B------:R-:W-:Y:S05]  /*269b0*/  BSYNC B0 ;  /* 0x0000000000007941 */ /* 0x000fea0003800000 */
.L_x_1849:
[----:B------:R-:W-:Y:S05]  /*269c0*/  BRA `(.L_x_1851) ;  /* 0xffffffd8003c7947 */ /* 0x000fea000383ffff */
.L_x_1750:
[----:B0-----:R0:W2:Y:S02]  /*269d0*/  SYNCS.PHASECHK.TRANS64.TRYWAIT P0, [R5+URZ], R4 ;  /* 0x00000004050075a7 */ /* 0x0010a4000800017f */
[----:B--2---:R-:W-:Y:S05]  /*269e0*/  @!P0 NANOSLEEP.SYNCS 0x989680 ;  /* 0x009896800000895d */ /* 0x004fea0003900000 */
[----:B------:R-:W2:Y:S02]  /*269f0*/  @!P0 SYNCS.PHASECHK.TRANS64 P0, [R5+URZ], R4 ;  /* 0x00000004050085a7 */ /* 0x000ea4000800007f */
[----:B--2---:R-:W-:Y:S05]  /*26a00*/  @!P0 BRA `(.L_x_1750) ;  /* 0xfffffffc00f08947 */ /* 0x004fea000383ffff */
[----:B------:R-:W-:Y:S05]  /*26a10*/  BRA `(.L_x_1852) ;  /* 0xffffffd800707947 */ /* 0x000fea000383ffff */
.L_x_1751:
[----:B--2---:R2:W4:Y:S02]  /*26a20*/  SYNCS.PHASECHK.TRANS64.TRYWAIT P0, [R3+URZ], R2 ;  /* 0x00000002030075a7 */ /* 0x004524000800017f */
[----:B----4-:R-:W-:Y:S05]  /*26a30*/  @!P0 NANOSLEEP.SYNCS 0x989680 ;  /* 0x009896800000895d */ /* 0x010fea0003900000 */
[----:B------:R-:W4:Y:S02]  /*26a40*/  @!P0 SYNCS.PHASECHK.TRANS64 P0, [R3+URZ], R2 ;  /* 0x00000002030085a7 */ /* 0x000f24000800007f */
[----:B----4-:R-:W-:Y:S05]  /*26a50*/  @!P0 BRA `(.L_x_1751) ;  /* 0xfffffffc00f08947 */ /* 0x010fea000383ffff */
[----:B------:R-:W-:Y:S05]  /*26a60*/  BRA `(.L_x_1853) ;  /* 0xffffffd800647947 */ /* 0x000fea000383ffff */
.L_x_1753:
[----:B----4-:R4:W0:Y:S02]  /*26a70*/  SYNCS.PHASECHK.TRANS64.TRYWAIT P0, [R23+URZ], R4 ;  /* 0x00000004170075a7 */ /* 0x010824000800017f */
[----:B0-----:R-:W-:Y:S05]  /*26a80*/  @!P0 NANOSLEEP.SYNCS 0x989680 ;  /* 0x009896800000895d */ /* 0x001fea0003900000 */
[----:B------:R-:W0:Y:S02]  /*26a90*/  @!P0 SYNCS.PHASECHK.TRANS64 P0, [R23+URZ], R4 ;  /* 0x00000004170085a7 */ /* 0x000e24000800007f */
[----:B0-----:R-:W-:Y:S05]  /*26aa0*/  @!P0 BRA `(.L_x_1753) ;  /* 0xfffffffc00f08947 */ /* 0x001fea000383ffff */
[----:B------:R-:W-:Y:S05]  /*26ab0*/  BRA `(.L_x_1854) ;  /* 0xffffffd800687947 */ /* 0x000fea000383ffff */
.L_x_1855:
        /* <DEDUP_REMOVED lines=12> */
.L_x_2729:


//--------------------- .text._ZN7cutlass13device_kernelIN5flash11enable_sm90INS1_16FlashAttnFwdSm90INS1_25CollectiveMainloopFwdSm90ILi2EN4cute5tupleIJNS5_1CILi1EEES8_S8_EEENS6_IJNS7_ILi192EEENS7_ILi144EEENS7_ILi96EEEEEELi96ENS_6half_tEfNS_4arch4Sm90ELb1ELb0ELb1ELb0ELb0ELb0ELb0ELb0ELb1ELb1ELb0ELb0EEENS1_21CollectiveEpilogueFwdINS6_IJSA_SC_SB_EEES9_SE_SG_Li384ELb0ELb1ELb0ELb0EEENS1_30DynamicPersistentTileSchedulerILi384ELi128ELb0ELb1ELb1EEEEEEEEEvNT_6ParamsE --------------------------
	.section	.text._ZN7cutlass13device_kernelIN5flash11enable_sm90INS1_16FlashAttnFwdSm90INS1_25CollectiveMainloopFwdSm90ILi2EN4cute5tupleIJNS5_1CILi1EEES8_S8_EEENS6_IJNS7_ILi192EEENS7_ILi144EEENS7_ILi96EEEEEELi96ENS_6half_tEfNS_4arch4Sm90ELb1ELb0ELb1ELb0ELb0ELb0ELb0ELb0ELb1ELb1ELb0ELb0EEENS1_21CollectiveEpilogueFwdINS6_IJSA_SC_SB_EEES9_SE_SG_Li384ELb0ELb1ELb0ELb0EEENS1_30DynamicPersistentTileSchedulerILi384ELi128ELb0ELb1ELb1EEEEEEEEEvNT_6ParamsE,"ax",@progbits
	.align	128
.text._ZN7cutlass13device_kernelIN5flash11enable_sm90INS1_16FlashAttnFwdSm90INS1_25CollectiveMainloopFwdSm90ILi2EN4cute5tupleIJNS5_1CILi1EEES8_S8_EEENS6_IJNS7_ILi192EEENS7_ILi144EEENS7_ILi96EEEEEELi96ENS_6half_tEfNS_4arch4Sm90ELb1ELb0ELb1ELb0ELb0ELb0ELb0ELb0ELb1ELb1ELb0ELb0EEENS1_21CollectiveEpilogueFwdINS6_IJSA_SC_SB_EEES9_SE_SG_Li384ELb0ELb1ELb0ELb0EEENS1_30DynamicPersistentTileSchedulerILi384ELi128ELb0ELb1ELb1EEEEEEEEEvNT_6ParamsE:
        .type           _ZN7cutlass13device_kernelIN5flash11enable_sm90INS1_16FlashAttnFwdSm90INS1_25CollectiveMainloopFwdSm90ILi2EN4cute5tupleIJNS5_1CILi1EEES8_S8_EEENS6_IJNS7_ILi192EEENS7_ILi144EEENS7_ILi96EEEEEELi96ENS_6half_tEfNS_4arch4Sm90ELb1ELb0ELb1ELb0ELb0ELb0ELb0ELb0ELb1ELb1ELb0ELb0EEENS1_21CollectiveEpilogueFwdINS6_IJSA_SC_SB_EEES9_SE_SG_Li384ELb0ELb1ELb0ELb0EEENS1_30DynamicPersistentTileSchedulerILi384ELi128ELb0ELb1ELb1EEEEEEEEEvNT_6ParamsE,@function
        .size           _ZN7cutlass13device_kernelIN5flash11enable_sm90INS1_16FlashAttnFwdSm90INS1_25CollectiveMainloopFwdSm90ILi2EN4cute5tupleIJNS5_1CILi1EEES8_S8_EEENS6_IJNS7_ILi192EEENS7_ILi144EEENS7_ILi96EEEEEELi96ENS_6half_tEfNS_4arch4Sm90ELb1ELb0ELb1ELb0ELb0ELb0ELb0ELb0ELb1ELb1ELb0ELb0EEENS1_21CollectiveEpilogueFwdINS6_IJSA_SC_SB_EEES9_SE_SG_Li384ELb0ELb1ELb0ELb0EEENS1_30DynamicPersistentTileSchedulerILi384ELi128ELb0ELb1ELb1EEEEEEEEEvNT_6ParamsE,(.L_x_2730 - _ZN7cutlass13device_kernelIN5flash11enable_sm90INS1_16FlashAttnFwdSm90INS1_25CollectiveMainloopFwdSm90ILi2EN4cute5tupleIJNS5_1CILi1EEES8_S8_EEENS6_IJNS7_ILi192EEENS7_ILi144EEENS7_ILi96EEEEEELi96ENS_6half_tEfNS_4arch4Sm90ELb1ELb0ELb1ELb0ELb0ELb0ELb0ELb0ELb1ELb1ELb0ELb0EEENS1_21CollectiveEpilogueFwdINS6_IJSA_SC_SB_EEES9_SE_SG_Li384ELb0ELb1ELb0ELb0EEENS1_30DynamicPersistentTileSchedulerILi384ELi128ELb0ELb1ELb1EEEEEEEEEvNT_6ParamsE)
        .other          _ZN7cutlass13device_kernelIN5flash11enable_sm90INS1_16FlashAttnFwdSm90INS1_25CollectiveMainloopFwdSm90ILi2EN4cute5tupleIJNS5_1CILi1EEES8_S8_EEENS6_IJNS7_ILi192EEENS7_ILi144EEENS7_ILi96EEEEEELi96ENS_6half_tEfNS_4arch4Sm90ELb1ELb0ELb1ELb0ELb0ELb0ELb0ELb0ELb1ELb1ELb0ELb0EEENS1_21CollectiveEpilogueFwdINS6_IJSA_SC_SB_EEES9_SE_SG_Li384ELb0ELb1ELb0ELb0EEENS1_30DynamicPersistentTileSchedulerILi384ELi128ELb0ELb1ELb1EEEEEEEEEvNT_6ParamsE,@"STO_CUDA_ENTRY STV_DEFAULT"
_ZN7cutlass13device_kernelIN5flash11enable_sm90INS1_16FlashAttnFwdSm90INS1_25CollectiveMainloopFwdSm90ILi2EN4cute5tupleIJNS5_1CILi1EEES8_S8_EEENS6_IJNS7_ILi192EEENS7_ILi144EEENS7_ILi96EEEEEELi96ENS_6half_tEfNS_4arch4Sm90ELb1ELb0ELb1ELb0ELb0ELb0ELb0ELb0ELb1ELb1ELb0ELb0EEENS1_21CollectiveEpilogueFwdINS6_IJSA_SC_SB_EEES9_SE_SG_Li384ELb0ELb1ELb0ELb0EEENS1_30DynamicPersistentTileSchedulerILi384ELi128ELb0ELb1ELb1EEEEEEEEEvNT_6ParamsE:
        /* <DEDUP_REMOVED lines=18> */
.L_x_1857:
[----:B------:R-:W-:Y:S05]  /*0120*/  BSYNC B0 ;  /* 0x0000000000007941 */ /* 0x000fea0003800000 */
.L_x_1856:
        /* <DEDUP_REMOVED lines=41> */
.L_x_1858:
        /* <DEDUP_REMOVED lines=22> */
.L_x_1859:
        /* <DEDUP_REMOVED lines=18> */
.L_x_1860:
        /* <DEDUP_REMOVED lines=22> */
.L_x_1861:
        /* <DEDUP_REMOVED lines=22> */
.L_x_1862:
[----:B0-----:R-:W-:Y:S01]  /*0900*/  UMOV UR4, 0x1 ;  /* 0x0000000100047882 */ /* 0x001fe20000000000 */
[----:B------:R-:W-:Y:S01]  /*0910*/  PLOP3.LUT P0, PT, PT, PT, UP0, 0x80, 0x0 ;  /* 0x000000000000781c */ /* 0x000fe20003f0f008 */
[----:B------:R-:W-:Y:S01]  /*0920*/  USEL UR4, UR4, 0x2, !UP0 ;  /* 0x0000000204047887 */ /* 0x000fe2000c000000 */
[----:B------:R-:W-:-:S05]  /*0930*/  NOP ;  /* 0x0000000000007918 */ /* 0x000fca0000000000 */
[----:B------:R-:W-:-:S05]  /*0940*/  IMAD.U32 R2, RZ, RZ, UR4 ;  /* 0x00000004ff027e24 */ /* 0x000fca000f8e00ff */
[----:B------:R0:W-:Y:S01]  /*0950*/  STL [R1+0x8], R2 ;  /* 0x0000080201007387 */ /* 0x0001e20000100800 */
[----:B-12-4-:R-:W-:Y:S06]  /*0960*/  BAR.SYNC.DEFER_BLOCKING 0x0 ;  /* 0x0000000000007b1d */ /* 0x016fec0000010000 */
[----:B------:R-:W-:Y:S05]  /*0970*/  @!P0 BRA `(.L_x_1863) ;  /* 0x0000010000688947 */ /* 0x000fea0003800000 */
.L_x_1864:
[----:B------:R-:W-:-:S08]  /*0980*/  NOP ;  /* 0x0000000000007918 */ /* 0x000fd00000000000 */
[----:B------:R-:W1:Y:S02]  /*0990*/  USETMAXREG.TRY_ALLOC.CTAPOOL UP0, 0xa0 ;  /* 0x000000a0000079c8 */ /* 0x000e640008000600 */
[----:B-1----:R-:W-:-:S13]  /*09a0*/  PLOP3.LUT P0, PT, PT, PT, UP0, 0x80, 0x0 ;  /* 0x000000000000781c */ /* 0x002fda0003f0f008 */
[----:B------:R-:W-:Y:S05]  /*09b0*/  @!P0 BRA `(.L_x_1864) ;  /* 0xfffffffc00f08947 */ /* 0x000fea000383ffff */
[----:B0-----:R-:W0:Y:S01]  /*09c0*/  S2R R2, SR_TID.X ;  /* 0x0000000000027919 */ /* 0x001e220000002100 */
        /* <DEDUP_REMOVED lines=9> */
[----:B------:R-:W2:Y:S01]  /*0a60*/  LDL R3, [R1+0x8] ;  /* 0x0000080001037983 */ /* 0x000ea20000100800 */
[----:B------:R-:W-:Y:S01]  /*0a70*/  VIADD R13, R2, 0xffffff80 ;  /* 0xffffff80020d7836 */ /* 0x000fe20000000000 */
[----:B------:R-:W0:Y:S01]  /*0a80*/  S2UR UR5, SR_CgaCtaId ;  /* 0x00000000000579c3 */ /* 0x000e220000008800 */
[----:B------:R-:W-:Y:S01]  /*0a90*/  UMOV UR37, 0x400 ;  /* 0x0000040000257882 */ /* 0x000fe20000000000 */
[----:B------:R-:W-:Y:S01]  /*0aa0*/  UMOV UR60, URZ ;  /* 0x0000003f003c7c82 */ /* 0x000fe20008000000 */
[----:B------:R-:W-:Y:S01]  /*0ab0*/  UMOV UR36, URZ ;  /* 0x0000003f00247c82 */ /* 0x000fe20008000000 */
[----:B------:R-:W-:-:S04]  /*0ac0*/  SHF.R.S32.HI R0, RZ, 0x1f, R13 ;  /* 0x0000001fff007819 */ /* 0x000fc8000001140d */
[CC--:B------:R-:W-:Y:S02]  /*0ad0*/  LEA.HI R2, R0.reuse, R13.reuse, RZ, 0x4 ;  /* 0x0000000d00027211 */ /* 0x0c0fe400078f20ff */
[CC--:B------:R-:W-:Y:S02]  /*0ae0*/  LEA.HI R152, R0.reuse, R13.reuse, RZ, 0x7 ;  /* 0x0000000d00987211 */ /* 0x0c0fe400078f38ff */
[-C--:B------:R-:W-:Y:S02]  /*0af0*/  LEA.HI R5, R0, R13.reuse, RZ, 0x5 ;  /* 0x0000000d00057211 */ /* 0x080fe400078f28ff */
[----:B------:R-:W-:Y:S02]  /*0b00*/  LOP3.LUT R151, R152, 0xffffff80, RZ, 0xc0, !PT ;  /* 0xffffff8098977812 */ /* 0x000fe400078ec0ff */
[----:B------:R-:W-:Y:S02]  /*0b10*/  SHF.R.S32.HI R8, RZ, 0x5, R5 ;  /* 0x00000005ff087819 */ /* 0x000fe40000011405 */
[----:B------:R-:W-:Y:S01]  /*0b20*/  SHF.R.S32.HI R5, RZ, 0x4, R2 ;  /* 0x00000004ff057819 */ /* 0x000fe20000011402 */
[----:B------:R-:W-:Y:S01]  /*0b30*/  IMAD.IADD R151, R13, 0x1, -R151 ;  /* 0x000000010d977824 */ /* 0x000fe200078e0a97 */
[----:B------:R-:W-:-:S02]  /*0b40*/  LEA.HI R0, R0, R13, RZ, 0x2 ;  /* 0x0000000d00007211 */ /* 0x000fc400078f10ff */
[----:B------:R-:W-:Y:S02]  /*0b50*/  SHF.R.S32.HI R152, RZ, 0x7, R152 ;  /* 0x00000007ff987819 */ /* 0x000fe40000011498 */
[----:B------:R-:W-:Y:S01]  /*0b60*/  SHF.R.S32.HI R10, RZ, 0x1f, R151 ;  /* 0x0000001fff0a7819 */ /* 0x000fe20000011497 */
[----:B0-----:R-:W-:Y:S01]  /*0b70*/  ULEA UR37, UR5, UR37, 0x18 ;  /* 0x0000002505257291 */ /* 0x001fe2000f8ec03f */
[----:B------:R-:W-:Y:S02]  /*0b80*/  LOP3.LUT R148, R0, 0xfffffffc, RZ, 0xc0, !PT ;  /* 0xfffffffc00947812 */ /* 0x000fe400078ec0ff */
[----:B------:R-:W-:-:S03]  /*0b90*/  SHF.R.S32.HI R149, RZ, 0x2, R0 ;  /* 0x00000002ff957819 */ /* 0x000fc60000011400 */
[----:B------:R-:W-:-:S04]  /*0ba0*/  IMAD.IADD R148, R13, 0x1, -R148 ;  /* 0x000000010d947824 */ /* 0x000fc800078e0a94 */
[----:B------:R-:W-:-:S04]  /*0bb0*/  IMAD.SHL.U32 R23, R148, 0x8, RZ ;  /* 0x0000000894177824 */ /* 0x000fc800078e00ff */
[C---:B------:R-:W-:Y:S02]  /*0bc0*/  VIADD R144, R23.reuse, 0x20 ;  /* 0x0000002017907836 */ /* 0x040fe40000000000 */
[----:B------:R-:W-:-:S03]  /*0bd0*/  VIADD R147, R23, 0x40 ;  /* 0x0000004017937836 */ /* 0x000fc60000000000 */
[----:B------:R-:W-:Y:S02]  /*0be0*/  SHF.R.S32.HI R157, RZ, 0x1f, R144 ;  /* 0x0000001fff9d7819 */ /* 0x000fe40000011490 */
[----:B------:R-:W-:Y:S02]  /*0bf0*/  SHF.R.S32.HI R156, RZ, 0x1f, R147 ;  /* 0x0000001fff9c7819 */ /* 0x000fe40000011493 */
[----:B--2---:R-:W-:Y:S02]  /*0c00*/  R2UR UR6, R3 ;  /* 0x00000000030672ca */ /* 0x004fe400000e0000 */
[C---:B------:R-:W-:Y:S02]  /*0c10*/  LOP3.LUT R3, R2.reuse, 0xfffffff0, RZ, 0xc0, !PT ;  /* 0xfffffff002037812 */ /* 0x040fe400078ec0ff */
[----:B------:R-:W-:-:S03]  /*0c20*/  LEA.HI R2, R2, R5, RZ, 0x1 ;  /* 0x0000000502027211 */ /* 0x000fc600078f08ff */
[----:B------:R-:W-:Y:S01]  /*0c30*/  IMAD.IADD R3, R13, 0x1, -R3 ;  /* 0x000000010d037824 */ /* 0x000fe200078e0a03 */
[----:B------:R-:W-:-:S03]  /*0c40*/  LOP3.LUT R2, R2, 0x1ffffffe, RZ, 0xc0, !PT ;  /* 0x1ffffffe02027812 */ /* 0x000fc600078ec0ff */
[--C-:B------:R-:W-:Y:S01]  /*0c50*/  IMAD R154, R8, 0x10, R3.reuse ;  /* 0x00000010089a7824 */ /* 0x100fe200078e0203 */
[----:B------:R-:W-:Y:S01]  /*0c60*/  SHF.R.S32.HI R4, RZ, 0x1f, R3 ;  /* 0x0000001fff047819 */ /* 0x000fe20000011403 */
[----:B------:R-:W-:Y:S01]  /*0c70*/  IMAD.IADD R2, R5, 0x1, -R2 ;  /* 0x0000000105027824 */ /* 0x000fe200078e0a02 */
[----:B------:R-:W-:Y:S02]  /*0c80*/  ULOP3.LUT UR7, UR6, 0x1, URZ, 0xfc, !UPT ;  /* 0x0000000106077892 */ /* 0x000fe4000f8efc3f */
[CC--:B------:R-:W-:Y:S01]  /*0c90*/  LEA.HI R6, R4.reuse, R3.reuse, RZ, 0x3 ;  /* 0x0000000304067211 */ /* 0x0c0fe200078f18ff */
[----:B------:R-:W-:Y:S01]  /*0ca0*/  UMOV UR6, URZ ;  /* 0x0000003f00067c82 */ /* 0x000fe20008000000 */
[----:B------:R-:W-:Y:S01]  /*0cb0*/  LEA.HI R4, R4, R3, RZ, 0x2 ;  /* 0x0000000304047211 */ /* 0x000fe200078f10ff */
[----:B------:R-:W-:Y:S02]  /*0cc0*/  IMAD.U32 R150, RZ, RZ, UR6 ;  /* 0x00000006ff967e24 */ /* 0x000fe4000f8e00ff */
[----:B------:R-:W-:Y:S01]  /*0cd0*/  IMAD.SHL.U32 R7, R6, 0x10, RZ ;  /* 0x0000001006077824 */ /* 0x000fe200078e00ff */
[----:B------:R-:W-:Y:S01]  /*0ce0*/  LOP3.LUT R6, R4, 0x7fffffc, RZ, 0xc0, !PT ;  /* 0x07fffffc04067812 */ /* 0x000fe200078ec0ff */
[----:B------:R-:W-:Y:S01]  /*0cf0*/  IMAD.U32 R155, RZ, RZ, UR7 ;  /* 0x00000007ff9b7e24 */ /* 0x000fe2000f8e00ff */
[----:B------:R-:W-:-:S02]  /*0d00*/  SHF.R.S32.HI R4, RZ, 0x2, R4 ;  /* 0x00000002ff047819 */ /* 0x000fc40000011404 */
[----:B------:R-:W-:Y:S01]  /*0d10*/  LOP3.LUT R7, R7, 0x7fffff80, RZ, 0xc0, !PT ;  /* 0x7fffff8007077812 */ /* 0x000fe200078ec0ff */
[----:B------:R-:W-:Y:S02]  /*0d20*/  IMAD.IADD R6, R3, 0x1, -R6 ;  /* 0x0000000103067824 */ /* 0x000fe400078e0a06 */
[----:B------:R-:W-:Y:S02]  /*0d30*/  IMAD.SHL.U32 R4, R4, 0x40, RZ ;  /* 0x0000004004047824 */ /* 0x000fe400078e00ff */
[----:B------:R-:W-:Y:S01]  /*0d40*/  IMAD R7, R8, 0x100, R7 ;  /* 0x0000010008077824 */ /* 0x000fe200078e0207 */
[----:B------:R-:W-:Y:S01]  /*0d50*/  LEA.HI R8, R10, R151, RZ, 0x2 ;  /* 0x000000970a087211 */ /* 0x000fe200078f10ff */
[----:B------:R-:W-:Y:S01]  /*0d60*/  IMAD.SHL.U32 R3, R2, 0x8, RZ ;  /* 0x0000000802037824 */ /* 0x000fe200078e00ff */
[----:B------:R-:W-:Y:S01]  /*0d70*/  LOP3.LUT R4, R4, 0x40, RZ, 0xc0, !PT ;  /* 0x0000004004047812 */ /* 0x000fe200078ec0ff */
[----:B------:R-:W-:Y:S01]  /*0d80*/  IMAD R7, R6, 0x10, R7 ;  /* 0x0000001006077824 */ /* 0x000fe200078e0207 */
[--C-:B------:R-:W-:Y:S01]  /*0d90*/  SHF.R.S32.HI R11, RZ, 0x2, R8.reuse ;  /* 0x00000002ff0b7819 */ /* 0x100fe20000011408 */
[----:B------:R-:W-:Y:S01]  /*0da0*/  IMAD.U32 R154, R154, 0x20, R3 ;  /* 0x000000209a9a7824 */ /* 0x000fe200078e0003 */
[----:B------:R-:W-:-:S02]  /*0db0*/  SHF.R.S32.HI R6, RZ, 0x1f, R8 ;  /* 0x0000001fff067819 */ /* 0x000fc40000011408 */
[----:B------:R-:W-:Y:S02]  /*0dc0*/  LEA.HI R10, R10, R151, RZ, 0x5 ;  /* 0x000000970a0a7211 */ /* 0x000fe400078f28ff */
[----:B------:R-:W-:Y:S01]  /*0dd0*/  LEA.HI R2, R6, R11, RZ, 0x3 ;  /* 0x0000000b06027211 */ /* 0x000fe200078f18ff */
[----:B------:R-:W-:Y:S01]  /*0de0*/  IMAD.HI R6, R152, 0x55555556, RZ ;  /* 0x5555555698067827 */ /* 0x000fe200078e02ff */
[----:B------:R-:W-:Y:S02]  /*0df0*/  SHF.R.U32.HI R5, RZ, 0x3, R4 ;  /* 0x00000003ff057819 */ /* 0x000fe40000011604 */
[----:B------:R-:W-:Y:S02]  /*0e00*/  LOP3.LUT R12, R2, 0xfffffff8, RZ, 0xc0, !PT ;  /* 0xfffffff8020c7812 */ /* 0x000fe400078ec0ff */
[----:B------:R-:W-:Y:S02]  /*0e10*/  LOP3.LUT R2, R4, 0x8, R3, 0xf8, !PT ;  /* 0x0000000804027812 */ /* 0x000fe400078ef803 */
[----:B------:R-:W-:Y:S01]  /*0e20*/  LEA.HI R9, R6, R6, RZ, 0x1 ;  /* 0x0000000606097211 */ /* 0x000fe200078f08ff */
[----:B------:R-:W-:Y:S01]  /*0e30*/  IMAD.IADD R11, R11, 0x1, -R12 ;  /* 0x000000010b0b7824 */ /* 0x000fe200078e0a0c */
[----:B------:R-:W-:-:S02]  /*0e40*/  SHF.R.S32.HI R10, RZ, 0x5, R10 ;  /* 0x00000005ff0a7819 */ /* 0x000fc4000001140a */
[----:B------:R-:W-:Y:S01]  /*0e50*/  LEA.HI R3, R148, R148, RZ, 0x1 ;  /* 0x0000009494037211 */ /* 0x000fe200078f08ff */
[----:B------:R-:W-:Y:S01]  /*0e60*/  IMAD R9, R9, -0x3, R152 ;  /* 0xfffffffd09097824 */ /* 0x000fe200078e0298 */
[----:B------:R-:W-:Y:S01]  /*0e70*/  LOP3.LUT R2, R2, R5, RZ, 0x3c, !PT ;  /* 0x0000000502027212 */ /* 0x000fe200078e3cff */
[----:B------:R-:W-:Y:S01]  /*0e80*/  IMAD R10, R10, 0x10, R11 ;  /* 0x000000100a0a7824 */ /* 0x000fe200078e020b */
[----:B------:R-:W-:Y:S02]  /*0e90*/  LOP3.LUT R3, R3, 0x1ffffffe, RZ, 0xc0, !PT ;  /* 0x1ffffffe03037812 */ /* 0x000fe400078ec0ff */
[----:B------:R-:W-:Y:S01]  /*0ea0*/  LOP3.LUT R8, R8, 0x7ffffffc, RZ, 0xc0, !PT ;  /* 0x7ffffffc08087812 */ /* 0x000fe200078ec0ff */
[----:B------:R-:W-:Y:S02]  /*0eb0*/  IMAD.IADD R2, R2, 0x1, R7 ;  /* 0x0000000102027824 */ /* 0x000fe400078e0207 */
[----:B------:R-:W-:Y:S02]  /*0ec0*/  IMAD R153, R9, 0x40, R10 ;  /* 0x0000004009997824 */ /* 0x000fe400078e020a */
[----:B------:R-:W-:Y:S01]  /*0ed0*/  IMAD.IADD R22, R148, 0x1, -R3 ;  /* 0x0000000194167824 */ /* 0x000fe200078e0a03 */
[----:B------:R-:W-:Y:S01]  /*0ee0*/  LEA R2, R2, UR37, 0x1 ;  /* 0x0000002502027c11 */ /* 0x000fe2000f8e08ff */
[----:B------:R-:W-:-:S02]  /*0ef0*/  IMAD.IADD R19, R151, 0x1, -R8 ;  /* 0x0000000197137824 */ /* 0x000fc400078e0a08 */
[----:B------:R-:W-:-:S07]  /*0f00*/  IMAD R22, R22, 0x8, R153 ;  /* 0x0000000816167824 */ /* 0x000fce00078e0299 */
.L_x_1907:
        /* <DEDUP_REMOVED lines=21> */
.L_x_1865:
[----:B------:R-:W-:Y:S01]  /*1060*/  ULDC UR8, c[0x0][0xc54] ;  /* 0x0003150000087ab9 */ /* 0x000fe20000000800 */
[----:B------:R-:W-:Y:S01]  /*1070*/  UMOV UR4, UR9 ;  /* 0x0000000900047c82 */ /* 0x000fe20008000000 */
[----:B------:R-:W-:-:S11]  /*1080*/  UISETP.NE.AND UP0, UPT, UR8, 0x1, UPT ;  /* 0x000000010800788c */ /* 0x000fd6000bf05270 */
[----:B------:R-:W-:Y:S02]  /*1090*/  @UP0 ULDC.64 UR10, c[0x0][0xc58] ;  /* 0x00031600000a0ab9 */ /* 0x000fe40000000a00 */
[----:B------:R-:W-:-:S04]  /*10a0*/  UIMAD.WIDE.U32 UR6, UR9, UR10, URZ ;  /* 0x0000000a090672a5 */ /* 0x000fc8000f8e003f */
[----:B------:R-:W-:-:S04]  /*10b0*/  @UP0 USHF.R.U32.HI UR4, URZ, UR11, UR7 ;  /* 0x0000000b3f040299 */ /* 0x000fc80008011607 */
[----:B------:R-:W-:-:S12]  /*10c0*/  UIMAD UR6, UR4, UR8, URZ ;  /* 0x00000008040672a4 */ /* 0x000fd8000f8e023f */
.L_x_1866:
[----:B------:R-:W-:Y:S01]  /*10d0*/  ULDC.64 UR10, c[0x0][0x418] ;  /* 0x00010600000a7ab9 */ /* 0x000fe20000000a00 */
[----:B------:R-:W-:Y:S01]  /*10e0*/  ULOP3.LUT UR4, URZ, UR4, URZ, 0x33, !UPT ;  /* 0x000000043f047292 */ /* 0x000fe2000f8e333f */
[----:B------:R-:W-:Y:S01]  /*10f0*/  PLOP3.LUT P0, PT, PT, PT, PT, 0x80, 0x0 ;  /* 0x000000000000781c */ /* 0x000fe20003f0f070 */
[----:B------:R-:W-:Y:S01]  /*1100*/  UISETP.NE.U32.AND UP0, UPT, UR10, URZ, UPT ;  /* 0x0000003f0a00728c */ /* 0x000fe2000bf05070 */
[----:B------:R-:W-:Y:S01]  /*1110*/  IMAD.MOV.U32 R3, RZ, RZ, RZ ;  /* 0x000000ffff037224 */ /* 0x000fe200078e00ff */
[----:B------:R-:W-:Y:S01]  /*1120*/  UIADD3 UR10, UR9, -UR6, URZ ;  /* 0x80000006090a7290 */ /* 0x000fe2000fffe03f */
[----:B------:R-:W-:Y:S01]  /*1130*/  IMAD.MOV.U32 R0, RZ, RZ, RZ ;  /* 0x000000ffff007224 */ /* 0x000fe200078e00ff */
[----:B------:R-:W-:Y:S01]  /*1140*/  ULDC UR7, c[0x0][0x448] ;  /* 0x0001120000077ab9 */ /* 0x000fe20000000800 */
[----:B------:R-:W-:Y:S01]  /*1150*/  ULDC UR6, c[0x0][0xc3c] ;  /* 0x00030f0000067ab9 */ /* 0x000fe20000000800 */
[----:B------:R-:W-:Y:S01]  /*1160*/  UISETP.NE.AND UP2, UPT, UR7, 0x1, UPT ;  /* 0x000000010700788c */ /* 0x000fe2000bf45270 */
[----:B------:R-:W-:Y:S01]  /*1170*/  CS2R R64, SRZ ;  /* 0x0000000000407805 */ /* 0x000fe2000001ff00 */
[----:B------:R-:W-:Y:S01]  /*1180*/  UIADD3 UR4, UR4, UR6, URZ ;  /* 0x0000000604047290 */ /* 0x000fe2000fffe03f */
[----:B------:R-:W-:Y:S01]  /*1190*/  CS2R R38, SRZ ;  /* 0x0000000000267805 */ /* 0x000fe2000001ff00 */
[----:B------:R-:W-:Y:S01]  /*11a0*/  UISETP.NE.AND.EX UP0, UPT, UR11, URZ, UPT, UP0 ;  /* 0x0000003f0b00728c */ /* 0x000fe2000bf05300 */
[----:B------:R-:W-:Y:S01]  /*11b0*/  CS2R R68, SRZ ;  /* 0x0000000000447805 */ /* 0x000fe2000001ff00 */
[----:B------:R-:W-:Y:S01]  /*11c0*/  UIMAD UR14, UR4, 0xc0, URZ ;  /* 0x000000c0040e78a4 */ /* 0x000fe2000f8e023f */
[----:B------:R-:W-:Y:S01]  /*11d0*/  CS2R R66, SRZ ;  /* 0x0000000000427805 */ /* 0x000fe2000001ff00 */
[----:B------:R-:W-:Y:S01]  /*11e0*/  ULDC UR9, c[0x0][0x424] ;  /* 0x0001090000097ab9 */ /* 0x000fe20000000800 */
[----:B------:R-:W-:Y:S01]  /*11f0*/  ULDC UR8, c[0x0][0x288] ;  /* 0x0000a20000087ab9 */ /* 0x000fe20000000800 */
[----:B------:R-:W-:Y:S01]  /*1200*/  UIADD3 UR4, UR14, 0xbf, URZ ;  /* 0x000000bf0e047890 */ /* 0x000fe2000fffe03f */
[----:B------:R-:W-:Y:S01]  /*1210*/  CS2R R36, SRZ ;  /* 0x0000000000247805 */ /* 0x000fe2000001ff00 */
[----:B------:R-:W-:Y:S01]  /*1220*/  @UP2 ULDC UR6, c[0x0][0x44c] ;  /* 0x0001130000062ab9 */ /* 0x000fe20000000800 */
[----:B------:R-:W-:Y:S01]  /*1230*/  IMAD.U32 R18, RZ, RZ, UR14 ;  /* 0x0000000eff127e24 */ /* 0x000fe2000f8e00ff */
[----:B------:R-:W-:Y:S01]  /*1240*/  UIADD3 UR8, -UR8, 0x90, URZ ;  /* 0x0000009008087890 */ /* 0x000fe2000fffe13f */
[----:B------:R-:W-:Y:S01]  /*1250*/  CS2R R26, SRZ ;  /* 0x00000000001a7805 */ /* 0x000fe2000001ff00 */
[----:B------:R-:W-:Y:S01]  /*1260*/  UIMAD.WIDE.U32 UR6, UR4, UR6, URZ ;  /* 0x00000006040672a5 */ /* 0x000fe2000f8e003f */
[----:B------:R-:W-:Y:S01]  /*1270*/  CS2R R60, SRZ ;  /* 0x00000000003c7805 */ /* 0x000fe2000001ff00 */
[----:B------:R-:W-:Y:S01]  /*1280*/  USEL UR14, UR9, 0x1, UP0 ;  /* 0x00000001090e7887 */ /* 0x000fe20008000000 */
[----:B------:R-:W-:Y:S01]  /*1290*/  IMAD.MOV.U32 R59, RZ, RZ, RZ ;  /* 0x000000ffff3b7224 */ /* 0x000fe200078e00ff */
[----:B------:R-:W-:Y:S01]  /*12a0*/  ULDC UR12, c[0x0][0x2f0] ;  /* 0x0000bc00000c7ab9 */ /* 0x000fe20000000800 */
[----:B------:R-:W-:Y:S01]  /*12b0*/  @UP2 ULDC UR9, c[0x0][0x450] ;  /* 0x0001140000092ab9 */ /* 0x000fe20000000800 */
[----:B------:R-:W-:Y:S01]  /*12c0*/  UIMAD UR8, UR14, UR12, UR8 ;  /* 0x0000000c0e0872a4 */ /* 0x000fe2000f8e0208 */
[----:B------:R-:W-:Y:S01]  /*12d0*/  CS2R R56, SRZ ;  /* 0x0000000000387805 */ /* 0x000fe2000001ff00 */
[----:B------:R-:W-:Y:S01]  /*12e0*/  @UP2 USHF.R.U32.HI UR4, URZ, UR9, UR7 ;  /* 0x000000093f042299 */ /* 0x000fe20008011607 */
[----:B------:R-:W-:Y:S01]  /*12f0*/  IMAD.U32 R17, RZ, RZ, UR14 ;  /* 0x0000000eff117e24 */ /* 0x000fe2000f8e00ff */
[----:B------:R-:W-:Y:S01]  /*1300*/  UIMAD UR6, UR14, UR12, 0x8f ;  /* 0x0000008f0e0674a4 */ /* 0x000fe2000f8e020c */
[----:B------:R-:W-:Y:S01]  /*1310*/  CS2R R54, SRZ ;  /* 0x0000000000367805 */ /* 0x000fe2000001ff00 */
[----:B------:R-:W-:Y:S01]  /*1320*/  UIADD3 UR8, UR8, UR4, URZ ;  /* 0x0000000408087290 */ /* 0x000fe2000fffe03f */
[----:B------:R-:W-:Y:S01]  /*1330*/  CS2R R52, SRZ ;  /* 0x0000000000347805 */ /* 0x000fe2000001ff00 */
[----:B------:R-:W-:Y:S01]  /*1340*/  UIMAD.WIDE UR6, UR6, 0x38e38e39, URZ ;  /* 0x38e38e39060678a5 */ /* 0x000fe2000f8e023f */
[----:B------:R-:W-:Y:S01]  /*1350*/  CS2R R50, SRZ ;  /* 0x0000000000327805 */ /* 0x000fe2000001ff00 */
[----:B------:R-:W-:Y:S01]  /*1360*/  UIMAD.WIDE UR8, UR8, 0x38e38e39, URZ ;  /* 0x38e38e39080878a5 */ /* 0x000fe2000f8e023f */
[----:B------:R-:W-:Y:S01]  /*1370*/  CS2R R48, SRZ ;  /* 0x0000000000307805 */ /* 0x000fe2000001ff00 */
[----:B------:R-:W-:Y:S01]  /*1380*/  ULDC UR13, c[0x0][0xc54] ;  /* 0x00031500000d7ab9 */ /* 0x000fe20000000800 */
[----:B------:R-:W-:Y:S01]  /*1390*/  USHF.R.U32.HI UR4, URZ, 0x1f, UR7 ;  /* 0x0000001f3f047899 */ /* 0x000fe20008011607 */
[----:B------:R-:W-:Y:S01]  /*13a0*/  CS2R R46, SRZ ;  /* 0x00000000002e7805 */ /* 0x000fe2000001ff00 */
[----:B------:R-:W-:Y:S01]  /*13b0*/  UIMAD UR12, UR5, UR13, UR10 ;  /* 0x0000000d050c72a4 */ /* 0x000fe2000f8e020a */
[----:B------:R-:W-:Y:S01]  /*13c0*/  CS2R R44, SRZ ;  /* 0x00000000002c7805 */ /* 0x000fe2000001ff00 */
[----:B------:R-:W-:Y:S01]  /*13d0*/  USHF.R.U32.HI UR5, URZ, 0x1f, UR9 ;  /* 0x0000001f3f057899 */ /* 0x000fe20008011609 */
[----:B------:R-:W-:Y:S01]  /*13e0*/  CS2R R42, SRZ ;  /* 0x00000000002a7805 */ /* 0x000fe2000001ff00 */
[----:B------:R-:W-:Y:S01]  /*13f0*/  ULDC UR11, c[0x0][0xc48] ;  /* 0x00031200000b7ab9 */ /* 0x000fe20000000800 */
[----:B------:R-:W-:Y:S01]  /*1400*/  ULEA.HI.SX32 UR7, UR7, UR4, 0x1b ;  /* 0x0000000407077291 */ /* 0x000fe2000f8fda3f */
[----:B------:R-:W-:Y:S01]  /*1410*/  CS2R R40, SRZ ;  /* 0x0000000000287805 */ /* 0x000fe2000001ff00 */
[----:B------:R-:W-:Y:S01]  /*1420*/  UISETP.NE.AND UP1, UPT, UR11, 0x1, UPT ;  /* 0x000000010b00788c */ /* 0x000fe2000bf25270 */
[----:B------:R-:W-:Y:S01]  /*1430*/  CS2R R80, SRZ ;  /* 0x0000000000507805 */ /* 0x000fe2000001ff00 */
[----:B------:R-:W-:Y:S01]  /*1440*/  ULEA.HI.SX32 UR9, UR9, UR5, 0x1b ;  /* 0x0000000509097291 */ /* 0x000fe2000f8fda3f */
[----:B------:R-:W-:Y:S01]  /*1450*/  CS2R R74, SRZ ;  /* 0x00000000004a7805 */ /* 0x000fe2000001ff00 */
[----:B------:R-:W-:Y:S01]  /*1460*/  UMOV UR14, UR12 ;  /* 0x0000000c000e7c82 */ /* 0x000fe20008000000 */
[----:B------:R-:W-:Y:S01]  /*1470*/  CS2R R72, SRZ ;  /* 0x0000000000487805 */ /* 0x000fe2000001ff00 */
[----:B------:R-:W-:Y:S01]  /*1480*/  UISETP.LT.AND UP0, UPT, UR7, UR9, UPT ;  /* 0x000000090700728c */ /* 0x000fe2000bf01270 */
[----:B------:R-:W-:-:S02]  /*1490*/  CS2R R78, SRZ ;  /* 0x00000000004e7805 */ /* 0x000fc4000001ff00 */
[----:B------:R-:W-:Y:S02]  /*14a0*/  CS2R R82, SRZ ;  /* 0x0000000000527805 */ /* 0x000fe4000001ff00 */
[----:B------:R-:W-:Y:S01]  /*14b0*/  CS2R R76, SRZ ;  /* 0x00000000004c7805 */ /* 0x000fe2000001ff00 */
[----:B------:R-:W-:Y:S01]  /*14c0*/  USEL UR38, UR7, UR9, UP0 ;  /* 0x0000000907267287 */ /* 0x000fe20008000000 */
[----:B------:R-:W-:Y:S01]  /*14d0*/  CS2R R6, SRZ ;  /* 0x0000000000067805 */ /* 0x000fe2000001ff00 */
[----:B------:R-:W-:Y:S01]  /*14e0*/  @UP1 ULDC UR10, c[0x0][0xc4c] ;  /* 0x00031300000a1ab9 */ /* 0x000fe20000000800 */
[----:B------:R-:W-:Y:S01]  /*14f0*/  @UP1 ULDC UR6, c[0x0][0xc50] ;  /* 0x0003140000061ab9 */ /* 0x000fe20000000800 */
[----:B------:R-:W-:Y:S01]  /*1500*/  UIMAD.WIDE.U32 UR4, UR12, UR10, URZ ;  /* 0x0000000a0c0472a5 */ /* 0x000fe2000f8e003f */
[----:B------:R-:W-:Y:S01]  /*1510*/  IMAD.MOV.U32 R84, RZ, RZ, RZ ;  /* 0x000000ffff547224 */ /* 0x000fe200078e00ff */
[----:B------:R-:W-:Y:S02]  /*1520*/  UISETP.GE.AND UP0, UPT, UR38, 0x1, UPT ;  /* 0x000000012600788c */ /* 0x000fe4000bf06270 */
[----:B------:R-:W-:-:S04]  /*1530*/  @UP1 USHF.R.U32.HI UR14, URZ, UR6, UR5 ;  /* 0x000000063f0e1299 */ /* 0x000fc80008011605 */
[----:B------:R-:W-:Y:S01]  /*1540*/  PLOP3.LUT P1, PT, PT, PT, UP0, 0x80, 0x0 ;  /* 0x000000000000781c */ /* 0x000fe20003f2f008 */
[----:B------:R-:W-:Y:S02]  /*1550*/  UIADD3 UR4, -UR14, URZ, URZ ;  /* 0x0000003f0e047290 */ /* 0x000fe4000fffe13f */
[----:B------:R-:W-:Y:S02]  /*1560*/  IMAD.U32 R146, RZ, RZ, UR14 ;  /* 0x0000000eff927e24 */ /* 0x000fe4000f8e00ff */
[----:B------:R-:W-:-:S06]  /*1570*/  UIMAD UR4, UR11, UR4, UR12 ;  /* 0x000000040b0472a4 */ /* 0x000fcc000f8e020c */
[----:B------:R-:W-:Y:S02]  /*1580*/  IMAD.U32 R145, RZ, RZ, UR4 ;  /* 0x00000004ff917e24 */ /* 0x000fe4000f8e00ff */
[----:B------:R-:W-:Y:S05]  /*1590*/  @!P1 BRA `(.L_x_1867) ;  /* 0x000000dc002c9947 */ /* 0x000fea0003800000 */
[----:B------:R-:W0:Y:S01]  /*15a0*/  SHFL.IDX PT, R0, R152, RZ, 0x1f ;  /* 0x00001fff98007589 */ /* 0x000e2200000e0000 */
[----:B------:R-:W-:-:S04]  /*15b0*/  UIADD3 UR6, UR37, 0x24300, URZ ;  /* 0x0002430025067890 */ /* 0x000fc8000fffe03f */
[----:B------:R-:W-:-:S06]  /*15c0*/  ULOP3.LUT UP0, URZ, UR6, 0x9f, URZ, 0xc0, !UPT ;  /* 0x0000009f063f7892 */ /* 0x000fcc000f80c03f */
[----:B------:R-:W-:Y:S02]  /*15d0*/  PLOP3.LUT P0, PT, PT, PT, UP0, 0x80, 0x0 ;  /* 0x000000000000781c */ /* 0x000fe40003f0f008 */
[----:B0-----:R-:W-:-:S13]  /*15e0*/  R2UR UR7, R0 ;  /* 0x00000000000772ca */ /* 0x001fda00000e0000 */
[----:B------:R-:W-:Y:S02]  /*15f0*/  UIMAD.WIDE UR4, UR7, 0x55555556, URZ ;  /* 0x55555556070478a5 */ /* 0x000fe4000f8e023f */
[----:B------:R-:W-:Y:S02]  /*1600*/  IMAD.U32 R16, RZ, RZ, UR7 ;  /* 0x00000007ff107e24 */ /* 0x000fe4000f8e00ff */
[----:B------:R-:W-:-:S04]  /*1610*/  ULEA.HI UR5, UR5, UR5, URZ, 0x1 ;  /* 0x0000000505057291 */ /* 0x000fc8000f8f083f */
[----:B------:R-:W-:-:S04]  /*1620*/  UIMAD UR5, UR5, -0x3, UR7 ;  /* 0xfffffffd050578a4 */ /* 0x000fc8000f8e0207 */
[----:B------:R-:W-:Y:S02]  /*1630*/  ULEA UR4, UR5, UR37, 0xc ;  /* 0x0000002505047291 */ /* 0x000fe4000f8e603f */
[----:B------:R-:W-:Y:S02]  /*1640*/  ULEA UR5, UR5, UR6, 0xb ;  /* 0x0000000605057291 */ /* 0x000fe4000f8e583f */
[----:B------:R-:W-:Y:S02]  /*1650*/  UIADD3 UR4, UR4, 0xda00, URZ ;  /* 0x0000da0004047890 */ /* 0x000fe4000fffe03f */
[----:B------:R-:W-:Y:S02]  /*1660*/  USHF.R.U32.HI UR5, URZ, 0x4, UR5 ;  /* 0x000000043f057899 */ /* 0x000fe40008011605 */
[----:B------:R-:W-:Y:S02]  /*1670*/  USHF.R.U32.HI UR4, URZ, 0x4, UR4 ;  /* 0x000000043f047899 */ /* 0x000fe40008011604 */
[----:B------:R-:W-:-:S02]  /*1680*/  ULOP3.LUT UR61, UR5, 0x3fff, URZ, 0xc0, !UPT ;  /* 0x00003fff053d7892 */ /* 0x000fc4000f8ec03f */
        /* <DEDUP_REMOVED lines=18> */
.L_x_1868:
[----:B------:R-:W-:Y:S02]  /*17b0*/  R2UR UR6, R150 ;  /* 0x00000000960672ca */ /* 0x000fe400000e0000 */
[----:B------:R-:W-:-:S11]  /*17c0*/  R2UR UR5, R155 ;  /* 0x000000009b0572ca */ /* 0x000fd600000e0000 */
[----:B------:R-:W-:Y:S02]  /*17d0*/  ULEA.HI UR4, UR6, UR6, URZ, 0x1 ;  /* 0x0000000606047291 */ /* 0x000fe4000f8f083f */
[----:B------:R-:W-:Y:S02]  /*17e0*/  IMAD.U32 R3, RZ, RZ, UR5 ;  /* 0x00000005ff037e24 */ /* 0x000fe4000f8e00ff */
[----:B------:R-:W-:-:S03]  /*17f0*/  ULOP3.LUT UR4, UR4, 0xfffffffe, URZ, 0xc0, !UPT ;  /* 0xfffffffe04047892 */ /* 0x000fc6000f8ec03f */
[----:B------:R-:W-:Y:S01]  /*1800*/  ISETP.NE.AND P0, PT, R3, 0x3, PT ;  /* 0x000000030300780c */ /* 0x000fe20003f05270 */
[----:B------:R-:W-:-:S06]  /*1810*/  UIADD3 UR4, UR6, -UR4, URZ ;  /* 0x8000000406047290 */ /* 0x000fcc000fffe03f */
[----:B------:R-:W-:-:S05]  /*1820*/  IMAD.U32 R0, RZ, RZ, UR4 ;  /* 0x00000004ff007e24 */ /* 0x000fca000f8e00ff */
[----:B------:R-:W-:-:S04]  /*1830*/  SHF.L.U32 R0, R0, 0x1f, RZ ;  /* 0x0000001f00007819 */ /* 0x000fc800000006ff */
[----:B------:R-:W0:Y:S02]  /*1840*/  SYNCS.PHASECHK.TRANS64.TRYWAIT P1, [UR37+0x31c00], R0 ;  /* 0x031c0000ff0075a7 */ /* 0x000e240008020165 */
[----:B0-----:R-:W-:Y:S05]  /*1850*/  @!P1 BRA `(.L_x_1869) ;  /* 0x0000013c00889947 */ /* 0x001fea0003800000 */
.L_x_2013:
[----:B------:R-:W-:Y:S05]  /*1860*/  @!P0 BRA `(.L_x_1870) ;  /* 0x0000000000048947 */ /* 0x000fea0003800000 */
[----:B------:R-:W-:Y:S01]  /*1870*/  BPT.TRAP 0x1 ;  /* 0x000000040000795c */ /* 0x000fe20000300000 */
.L_x_1870:
[----:B0-----:R-:W-:Y:S02]  /*1880*/  IMAD.U32 R0, RZ, RZ, UR36 ;  /* 0x00000024ff007e24 */ /* 0x001fe4000f8e00ff */
[----:B------:R-:W-:-:S03]  /*1890*/  IMAD.U32 R3, RZ, RZ, UR60 ;  /* 0x0000003cff037e24 */ /* 0x000fc6000f8e00ff */
[----:B------:R-:W-:Y:S02]  /*18a0*/  LEA R0, R0, UR37, 0x3 ;  /* 0x0000002500007c11 */ /* 0x000fe4000f8e18ff */
[----:B------:R-:W-:-:S04]  /*18b0*/  SHF.L.U32 R3, R3, 0x1f, RZ ;  /* 0x0000001f03037819 */ /* 0x000fc800000006ff */
[----:B------:R0:W1:Y:S01]  /*18c0*/  SYNCS.PHASECHK.TRANS64.TRYWAIT P2, [R0+URZ+0x31c30], R3 ;  /* 0x031c3003000075a7 */ /* 0x000062000804017f */
[----:B------:R-:W-:Y:S05]  /*18d0*/  @!P0 BRA `(.L_x_1871) ;  /* 0x0000000000048947 */ /* 0x000fea0003800000 */
[----:B------:R-:W-:Y:S01]  /*18e0*/  BPT.TRAP 0x1 ;  /* 0x000000040000795c */ /* 0x000fe20000300000 */
.L_x_1871:
[----:B------:R-:W2:Y:S02]  /*18f0*/  S2R R4, SR_TID.X ;  /* 0x0000000000047919 */ /* 0x000ea40000002100 */
[----:B--2---:R-:W-:Y:S01]  /*1900*/  LOP3.LUT P1, RZ, R4, 0x7f, RZ, 0xc0, !PT ;  /* 0x0000007f04ff7812 */ /* 0x004fe2000782c0ff */
[----:B-1----:R-:W-:-:S12]  /*1910*/  @P2 BRA `(.L_x_1872) ;  /* 0x0000000000082947 */ /* 0x002fd80003800000 */
[----:B------:R-:W1:Y:S02]  /*1920*/  SYNCS.PHASECHK.TRANS64.TRYWAIT P2, [R0+URZ+0x31c30], R3 ;  /* 0x031c3003000075a7 */ /* 0x000e64000804017f */
[----:B-1----:R-:W-:Y:S05]  /*1930*/  @!P2 BRA `(.L_x_1873) ;  /* 0x0000013c0068a947 */ /* 0x002fea0003800000 */
.L_x_1872:
[----:B------:R-:W-:Y:S05]  /*1940*/  WARPSYNC.ALL ;  /* 0x0000000000007948 */ /* 0x000fea0003800000 */
[----:B------:R-:W-:Y:S01]  /*1950*/  UIADD3 UR4, UR37, 0x16a00, URZ ;  /* 0x00016a0025047890 */ /* 0x000fe2000fffe03f */
[----:B------:R-:W-:Y:S01]  /*1960*/  WARPGROUP.ARRIVE ;  /* 0x00000000000079c5 */ /* 0x000fe20000000000 */
[----:B------:R-:W-:Y:S01]  /*1970*/  ULOP3.LUT UR5, UR39, 0x10000, URZ, 0xfc, !UPT ;  /* 0x0001000027057892 */ /* 0x000fe2000f8efc3f */
[----:B------:R-:W-:Y:S01]  /*1980*/  R2UR UR57, R18 ;  /* 0x00000000123972ca */ /* 0x000fe200000e0000 */
[----:B------:R-:W-:Y:S01]  /*1990*/  USHF.R.U32.HI UR4, URZ, 0x4, UR4 ;  /* 0x000000043f047899 */ /* 0x000fe20008011604 */
[----:B------:R-:W-:Y:S01]  /*19a0*/  R2UR UR56, R17 ;  /* 0x00000000113872ca */ /* 0x000fe200000e0000 */
[----:B------:R-:W-:Y:S01]  /*19b0*/  UMOV UR29, 0x80000020 ;  /* 0x80000020001d7882 */ /* 0x000fe20000000000 */
[----:B------:R-:W-:Y:S01]  /*19c0*/  UMOV UR31, 0x80000020 ;  /* 0x80000020001f7882 */ /* 0x000fe20000000000 */
[----:B------:R-:W-:Y:S01]  /*19d0*/  ULOP3.LUT UR4, UR4, 0x3fff, URZ, 0xc0, !UPT ;  /* 0x00003fff04047892 */ /* 0x000fe2000f8ec03f */
[----:B01----:R-:W-:Y:S01]  /*19e0*/  @!P1 VIADD R0, R0, 0x31c40 ;  /* 0x00031c4000009836 */ /* 0x003fe20000000000 */
[----:B------:R-:W-:Y:S01]  /*19f0*/  UMOV UR28, UR5 ;  /* 0x00000005001c7c82 */ /* 0x000fe20008000000 */
[----:B------:R-:W-:Y:S01]  /*1a00*/  UMOV UR9, UR29 ;  /* 0x0000001d00097c82 */ /* 0x000fe20008000000 */
[----:B------:R-:W-:Y:S01]  /*1a10*/  ULOP3.LUT UR6, UR4, 0x10000, URZ, 0xfc, !UPT ;  /* 0x0001000004067892 */ /* 0x000fe2000f8efc3f */
[----:B------:R-:W-:Y:S01]  /*1a20*/  UMOV UR8, UR28 ;  /* 0x0000001c00087c82 */ /* 0x000fe20008000000 */
[----:B------:R-:W-:-:S02]  /*1a30*/  UMOV UR11, 0x80000020 ;  /* 0x80000020000b7882 */ /* 0x000fc40000000000 */
[----:B------:R-:W-:Y:S01]  /*1a40*/  UIMAD UR4, UR36, 0x6c0, UR6 ;  /* 0x000006c0240478a4 */ /* 0x000fe2000f8e0206 */
[----:B------:R-:W-:Y:S01]  /*1a50*/  UMOV UR12, UR28 ;  /* 0x0000001c000c7c82 */ /* 0x000fe20008000000 */
[----:B------:R-:W-:Y:S02]  /*1a60*/  UMOV UR13, UR29 ;  /* 0x0000001d000d7c82 */ /* 0x000fe40008000000 */
[----:B------:R-:W-:Y:S02]  /*1a70*/  UIADD3 UR10, UR4, 0x40, URZ ;  /* 0x00000040040a7890 */ /* 0x000fe4000fffe03f */
[----:B------:R-:W-:Y:S02]  /*1a80*/  UIADD3 UR14, UR4, 0x80, URZ ;  /* 0x00000080040e7890 */ /* 0x000fe4000fffe03f */
[----:B------:R-:W-:Y:S01]  /*1a90*/  UMOV UR30, UR4 ;  /* 0x00000004001e7c82 */ /* 0x000fe20008000000 */
[----:B------:R-:W-:Y:S01]  /*1aa0*/  UMOV UR15, 0x80000020 ;  /* 0x80000020000f7882 */ /* 0x000fe20000000000 */
[----:B------:R-:W-:Y:S01]  /*1ab0*/  HGMMA.64x16x16.F32 R88, gdesc[UR28], RZ, !UPT, gsb0 ;  /* 0x002000001c5879f0 */ /* 0x000fe2000c0008ff */
        /* <DEDUP_REMOVED lines=13> */
[----:B------:R-:W-:Y:S01]  /*1b90*/  UMOV UR31, 0x80000020 ;  /* 0x80000020001f7882 */ /* 0x000fe20000000000 */
[----:B------:R-:W-:Y:S01]  /*1ba0*/  UIADD3 UR34, UR4, 0x1c0, URZ ;  /* 0x000001c004227890 */ /* 0x000fe2000fffe03f */
[----:B------:R-:W-:Y:S01]  /*1bb0*/  UMOV UR32, UR28 ;  /* 0x0000001c00207c82 */ /* 0x000fe20008000000 */
[----:B------:R-:W-:Y:S01]  /*1bc0*/  UMOV UR33, UR29 ;  /* 0x0000001d00217c82 */ /* 0x000fe20008000000 */
[----:B------:R-:W-:Y:S01]  /*1bd0*/  UMOV UR35, 0x80000020 ;  /* 0x8000002000237882 */ /* 0x000fe20000000000 */
[----:B------:R-:W-:-:S02]  /*1be0*/  UIADD3 UR7, UR5, 0x2, URZ ;  /* 0x0000000205077890 */ /* 0x000fc4000fffe03f */
        /* <DEDUP_REMOVED lines=18> */
[----:B------:R-:W-:Y:S02]  /*1d10*/  UIADD3 UR12, UR4, 0x2, URZ ;  /* 0x00000002040c7890 */ /* 0x000fe4000fffe03f */
[----:B------:R-:W-:Y:S01]  /*1d20*/  UIADD3 UR14, UR4, 0x82, URZ ;  /* 0x00000082040e7890 */ /* 0x000fe2000fffe03f */
[----:B------:R-:W-:Y:S01]  /*1d30*/  UMOV UR15, 0x80000020 ;  /* 0x80000020000f7882 */ /* 0x000fe20000000000 */
[----:B------:R-:W-:Y:S02]  /*1d40*/  WARPGROUP.DEPBAR.LE gsb0, 0x0 ;  /* 0x00008000000079c5 */ /* 0x000fe40000010000 */
        /* <DEDUP_REMOVED lines=16> */
[----:B------:R-:W-:Y:S03]  /*1e50*/  HGMMA.64x16x16.F32 R40, gdesc[UR28], RZ, !UPT, gsb0 ;  /* 0x002000001c2879f0 */ /* 0x000fe6000c0008ff */
        /* <DEDUP_REMOVED lines=8> */
[----:B------:R-:W-:Y:S01]  /*1ee0*/  UMOV UR8, UR7 ;  /* 0x0000000700087c82 */ /* 0x000fe20008000000 */
[----:B------:R-:W-:Y:S01]  /*1ef0*/  UMOV UR9, 0x80000020 ;  /* 0x8000002000097882 */ /* 0x000fe20000000000 */
[----:B------:R-:W-:Y:S01]  /*1f00*/  UMOV UR10, UR12 ;  /* 0x0000000c000a7c82 */ /* 0x000fe20008000000 */
[----:B------:R-:W-:Y:S01]  /*1f10*/  UMOV UR11, 0x80000020 ;  /* 0x80000020000b7882 */ /* 0x000fe20000000000 */
[----:B------:R-:W-:Y:S01]  /*1f20*/  UMOV UR12, UR8 ;  /* 0x00000008000c7c82 */ /* 0x000fe20008000000 */
        /* <DEDUP_REMOVED lines=11> */
[----:B------:R-:W-:Y:S01]  /*1fe0*/  UIADD3 UR7, UR5, 0x300, URZ ;  /* 0x0000030005077890 */ /* 0x000fe2000fffe03f */
[----:B------:R-:W-:-:S02]  /*1ff0*/  WARPGROUP.DEPBAR.LE gsb0, 0x0 ;  /* 0x00008000000079c5 */ /* 0x000fc40000010000 */
        /* <DEDUP_REMOVED lines=14> */
[----:B------:R-:W-:Y:S01]  /*20e0*/  UMOV UR13, 0x80000020 ;  /* 0x80000020000d7882 */ /* 0x000fe20000000000 */
[----:B------:R-:W-:Y:S01]  /*20f0*/  UMOV UR15, 0x80000020 ;  /* 0x80000020000f7882 */ /* 0x000fe20000000000 */
[----:B------:R-:W-:Y:S01]  /*2100*/  UMOV UR44, UR12 ;  /* 0x0000000c002c7c82 */ /* 0x000fe20008000000 */
[----:B------:R-:W-:Y:S01]  /*2110*/  UMOV UR45, UR13 ;  /* 0x0000000d002d7c82 */ /* 0x000fe20008000000 */
[----:B------:R-:W-:Y:S01]  /*2120*/  UIADD3 UR7, UR5, 0x302, URZ ;  /* 0x0000030205077890 */ /* 0x000fe2000fffe03f */
        /* <DEDUP_REMOVED lines=57> */
[----:B------:R-:W-:Y:S02]  /*24c0*/  UIADD3 UR7, UR5, 0x600, URZ ;  /* 0x0000060005077890 */ /* 0x000fe4000fffe03f */
[----:B------:R-:W-:Y:S01]  /*24d0*/  UIADD3 UR5, UR5, 0x602, URZ ;  /* 0x0000060205057890 */ /* 0x000fe2000fffe03f */
[----:B------:R-:W-:-:S02]  /*24e0*/  WARPGROUP.DEPBAR.LE gsb0, 0x0 ;  /* 0x00008000000079c5 */ /* 0x000fc40000010000 */
        /* <DEDUP_REMOVED lines=37> */
[----:B------:R-:W-:Y:S02]  /*2740*/  ULDC UR14, c[0x0][0x2f0] ;  /* 0x0000bc00000e7ab9 */ /* 0x000fe40000000800 */
        /* <DEDUP_REMOVED lines=19> */
[----:B------:R-:W-:Y:S02]  /*2880*/  ULDC UR7, c[0x0][0x448] ;  /* 0x0001120000077ab9 */ /* 0x000fe40000000800 */
[----:B------:R-:W-:-:S06]  /*2890*/  UISETP.NE.AND UP0, UPT, UR7, 0x1, UPT ;  /* 0x000000010700788c */ /* 0x000fcc000bf05270 */
[----:B------:R-:W-:-:S05]  /*28a0*/  PLOP3.LUT P2, PT, PT, PT, UP0, 0x80, 0x0 ;  /* 0x000000000000781c */ /* 0x000fca0003f4f008 */
[----:B------:R-:W-:Y:S01]  /*28b0*/  @UP0 ULDC UR7, c[0x0][0x44c] ;  /* 0x0001130000070ab9 */ /* 0x000fe20000000800 */
[----:B------:R-:W-:Y:S01]  /*28c0*/  @UP0 ULDC UR10, c[0x0][0x450] ;  /* 0x00011400000a0ab9 */ /* 0x000fe20000000800 */
        /* <DEDUP_REMOVED lines=55> */
[----:B------:R-:W-:Y:S01]  /*2c40*/  ULDC UR5, c[0x0][0x9d8] ;  /* 0x0002760000057ab9 */ /* 0x000fe20000000800 */
        /* <DEDUP_REMOVED lines=38> */
[----:B------:R-:W0:Y:S01]  /*2eb0*/  MUFU.TANH R88, R88 ;  /* 0x0000005800587308 */ /* 0x000e220000002400 */
[----:B------:R-:W-:Y:S01]  /*2ec0*/  FMUL.FTZ R5, R95, UR5 ;  /* 0x000000055f057c20 */ /* 0x000fe20008410000 */
[----:B------:R-:W-:-:S06]  /*2ed0*/  FMUL.FTZ R6, R94, UR5 ;  /* 0x000000055e067c20 */ /* 0x000fcc0008410000 */
[----:B------:R-:W1:Y:S08]  /*2ee0*/  MUFU.TANH R89, R89 ;  /* 0x0000005900597308 */ /* 0x000e700000002400 */
[----:B------:R-:W2:Y:S08]  /*2ef0*/  MUFU.TANH R90, R90 ;  /* 0x0000005a005a7308 */ /* 0x000eb00000002400 */
[----:B------:R-:W3:Y:S08]  /*2f00*/  MUFU.TANH R91, R91 ;  /* 0x0000005b005b7308 */ /* 0x000ef00000002400 */
        /* <DEDUP_REMOVED lines=43> */
[----:B------:R-:W-:Y:S02]  /*31c0*/  VIADD R70, R22, UR57 ;  /* 0x0000003916467c36 */ /* 0x000fe40008000000 */
[----:B------:R-:W-:Y:S01]  /*31d0*/  FMUL.FTZ R15, R66, UR5 ;  /* 0x00000005420f7c20 */ /* 0x000fe20008410000 */
[----:B------:R-:W-:Y:S01]  /*31e0*/  FMUL.FTZ R84, R68, UR5 ;  /* 0x0000000544547c20 */ /* 0x000fe20008410000 */
[----:B------:R-:W-:Y:S01]  /*31f0*/  FMUL.FTZ R78, R64, UR5 ;  /* 0x00000005404e7c20 */ /* 0x000fe20008410000 */
[----:B------:R-:W-:Y:S01]  /*3200*/  HGMMA.64x16x16.F32 R56, gdesc[UR24], R56, gsb0 ;  /* 0x00200000183879f0 */ /* 0x000fe20008000838 */
[----:B------:R-:W-:Y:S01]  /*3210*/  UIADD3 UR26, UR4, 0x5c2, URZ ;  /* 0x000005c2041a7890 */ /* 0x000fe2000fffe03f */
[----:B------:R-:W-:Y:S01]  /*3220*/  FMUL.FTZ R65, R65, UR5 ;  /* 0x0000000541417c20 */ /* 0x000fe20008410000 */
[----:B------:R-:W-:Y:S01]  /*3230*/  UMOV UR27, 0x80000020 ;  /* 0x80000020001b7882 */ /* 0x000fe20000000000 */
[----:B------:R-:W-:Y:S01]  /*3240*/  FMUL.FTZ R86, R69, UR5 ;  /* 0x0000000545567c20 */ /* 0x000fe20008410000 */
        /* <DEDUP_REMOVED lines=12> */
[----:B------:R-:W-:Y:S01]  /*3310*/  @P2 IMAD.HI.U32 R58, R70, UR7, RZ ;  /* 0x00000007463a2c27 */ /* 0x000fe2000f8e00ff */
[----:B------:R-:W-:-:S03]  /*3320*/  UIMAD UR7, UR38, -0x90, URZ ;  /* 0xffffff70260778a4 */ /* 0x000fc6000f8e023f */
[----:B------:R-:W-:Y:S01]  /*3330*/  FMUL.FTZ R96, R61, UR5 ;  /* 0x000000053d607c20 */ /* 0x000fe20008410000 */
[----:B------:R-:W-:Y:S01]  /*3340*/  HGMMA.64x16x16.F32 R48, gdesc[UR24], R48, gsb0 ;  /* 0x00200000183079f0 */ /* 0x000fe20008000830 */
[----:B------:R-:W-:Y:S01]  /*3350*/  UIADD3 UR26, UR4, 0x602, URZ ;  /* 0x00000602041a7890 */ /* 0x000fe2000fffe03f */
[----:B------:R-:W-:Y:S01]  /*3360*/  @P2 SHF.R.U32.HI R70, RZ, UR10, R58 ;  /* 0x0000000aff462c19 */ /* 0x000fe2000801163a */
[----:B------:R-:W-:Y:S01]  /*3370*/  UMOV UR27, 0x80000020 ;  /* 0x80000020001b7882 */ /* 0x000fe20000000000 */
[----:B------:R-:W-:Y:S01]  /*3380*/  UIADD3 UR10, UR7, 0x91, URZ ;  /* 0x00000091070a7890 */ /* 0x000fe2000fffe03f */
[----:B------:R-:W-:Y:S01]  /*3390*/  IMAD.U32 R61, RZ, RZ, UR14 ;  /* 0x0000000eff3d7e24 */ /* 0x000fe2000f8e00ff */
[----:B------:R-:W-:Y:S01]  /*33a0*/  UIMAD UR7, UR56, UR14, UR7 ;  /* 0x0000000e380772a4 */ /* 0x000fe2000f8e0207 */
[----:B------:R-:W0:Y:S01]  /*33b0*/  SHFL.IDX PT, R76, R70, RZ, 0x1c1f ;  /* 0x001c1fff464c7589 */ /* 0x000e2200000e0000 */
[----:B------:R-:W-:Y:S01]  /*33c0*/  FMUL.FTZ R94, R57, UR5 ;  /* 0x00000005395e7c20 */ /* 0x000fe20008410000 */
[----:B------:R-:W5:Y:S01]  /*33d0*/  MUFU.TANH R92, R92 ;  /* 0x0000005c005c7308 */ /* 0x000f620000002400 */
[----:B------:R-:W-:Y:S01]  /*33e0*/  IMAD.U32 R66, RZ, RZ, UR10 ;  /* 0x0000000aff427e24 */ /* 0x000fe2000f8e00ff */
[----:B------:R-:W-:Y:S01]  /*33f0*/  UIADD3 UR7, UR7, 0x90, URZ ;  /* 0x0000009007077890 */ /* 0x000fe2000fffe03f */
[----:B------:R-:W-:Y:S01]  /*3400*/  FMUL.FTZ R60, R60, UR5 ;  /* 0x000000053c3c7c20 */ /* 0x000fe20008410000 */
[----:B------:R-:W-:Y:S01]  /*3410*/  FMUL.FTZ R57, R59, UR5 ;  /* 0x000000053b397c20 */ /* 0x000fe20008410000 */
[----:B------:R-:W-:-:S02]  /*3420*/  IMAD R66, R19, -0x2, R66 ;  /* 0xfffffffe13427824 */ /* 0x000fc400078e0242 */
[----:B------:R-:W-:Y:S01]  /*3430*/  FMUL.FTZ R59, R63, UR5 ;  /* 0x000000053f3b7c20 */ /* 0x000fe20008410000 */
[----:B------:R-:W-:Y:S01]  /*3440*/  FMUL.FTZ R58, R62, UR5 ;  /* 0x000000053e3a7c20 */ /* 0x000fe20008410000 */
[----:B------:R-:W-:Y:S01]  /*3450*/  IMAD.U32 R68, RZ, RZ, UR7 ;  /* 0x00000007ff447e24 */ /* 0x000fe2000f8e00ff */
[----:B------:R-:W-:Y:S01]  /*3460*/  ULDC UR7, c[0x0][0x288] ;  /* 0x0000a20000077ab9 */ /* 0x000fe20000000800 */
[----:B------:R-:W-:Y:S01]  /*3470*/  IMAD R66, R61, UR56, R66 ;  /* 0x000000383d427c24 */ /* 0x000fe2000f8e0242 */
[----:B------:R-:W5:Y:S01]  /*3480*/  MUFU.TANH R94, R94 ;  /* 0x0000005e005e7308 */ /* 0x000f620000002400 */
[----:B------:R-:W-:Y:S01]  /*3490*/  IMAD R68, R19, -0x2, R68 ;  /* 0xfffffffe13447824 */ /* 0x000fe200078e0244 */
[----:B------:R-:W-:Y:S01]  /*34a0*/  @UP0 ULDC UR10, c[0x0][0x44c] ;  /* 0x00011300000a0ab9 */ /* 0x000fe20000000800 */
[----:B------:R-:W-:Y:S01]  /*34b0*/  VIADD R61, R66, -UR7 ;  /* 0x80000007423d7c36 */ /* 0x000fe20008000000 */
[----:B------:R-:W-:Y:S02]  /*34c0*/  UIMAD.WIDE.U32 UR10, UR57, UR10, URZ ;  /* 0x0000000a390a72a5 */ /* 0x000fe4000f8e003f */
[----:B------:R-:W-:-:S02]  /*34d0*/  UIADD3 UR38, UR38, -0x2, URZ ;  /* 0xfffffffe26267890 */ /* 0x000fc4000fffe03f */
[----:B------:R-:W5:Y:S01]  /*34e0*/  MUFU.TANH R60, R60 ;  /* 0x0000003c003c7308 */ /* 0x000f620000002400 */
[----:B0-----:R-:W-:-:S04]  /*34f0*/  VIADDMNMX R76, R76, R61, R68, PT ;  /* 0x0000003d4c4c7246 */ /* 0x001fc80003800144 */
[----:B------:R-:W-:-:S03]  /*3500*/  ISETP.GT.AND P3, PT, R76, RZ, PT ;  /* 0x000000ff4c00720c */ /* 0x000fc60003f64270 */
[----:B------:R-:W0:Y:S01]  /*3510*/  MUFU.TANH R96, R96 ;  /* 0x0000006000607308 */ /* 0x000e220000002400 */
[C---:B------:R-:W-:Y:S02]  /*3520*/  ISETP.GT.AND P4, PT, R76.reuse, 0x1, PT ;  /* 0x000000014c00780c */ /* 0x040fe40003f84270 */
[----:B------:R-:W-:Y:S02]  /*3530*/  ISETP.GT.AND P5, PT, R76, 0x8, PT ;  /* 0x000000084c00780c */ /* 0x000fe40003fa4270 */
[----:B------:R-:W-:Y:S02]  /*3540*/  FSEL R85, R88, -INF , P3 ;  /* 0xff80000058557808 */ /* 0x000fe40001800000 */
[----:B-1----:R-:W-:Y:S01]  /*3550*/  FSEL R89, R89, -INF , P4 ;  /* 0xff80000059597808 */ /* 0x002fe20002000000 */
[----:B------:R-:W-:Y:S01]  /*3560*/  MUFU.TANH R11, R11 ;  /* 0x0000000b000b7308 */ /* 0x000fe20000002400 */
[----:B------:R-:W-:Y:S02]  /*3570*/  ISETP.GT.AND P6, PT, R76, 0x9, PT ;  /* 0x000000094c00780c */ /* 0x000fe40003fc4270 */
[----:B--2---:R-:W-:-:S02]  /*3580*/  FSEL R93, R90, -INF , P5 ;  /* 0xff8000005a5d7808 */ /* 0x004fc40002800000 */
[----:B------:R-:W-:Y:S02]  /*3590*/  ISETP.GT.AND P3, PT, R76, 0x10, PT ;  /* 0x000000104c00780c */ /* 0x000fe40003f64270 */
[----:B---3--:R-:W-:Y:S01]  /*35a0*/  FSEL R95, R91, -INF , P6 ;  /* 0xff8000005b5f7808 */ /* 0x008fe20003000000 */
[----:B------:R-:W-:Y:S02]  /*35b0*/  WARPGROUP.DEPBAR.LE gsb0, 0x0 ;  /* 0x00008000000079c5 */ /* 0x000fe40000010000 */
[----:B------:R-:W-:Y:S01]  /*35c0*/  WARPGROUP.ARRIVE ;  /* 0x00000000000079c5 */ /* 0x000fe20000000000 */
[----:B------:R-:W-:Y:S01]  /*35d0*/  FMUL.FTZ R98, R48, UR5 ;  /* 0x0000000530627c20 */ /* 0x000fe20008410000 */
[----:B------:R-:W-:Y:S01]  /*35e0*/  FMUL.FTZ R48, R50, UR5 ;  /* 0x0000000532307c20 */ /* 0x000fe20008410000 */
[----:B------:R-:W-:Y:S01]  /*35f0*/  FMNMX.FTZ R50, R85, R89, !PT ;  /* 0x0000005955327209 */ /* 0x000fe20007810000 */
[----:B------:R-:W-:Y:S01]  /*3600*/  FMUL.FTZ R99, R49, UR5 ;  /* 0x0000000531637c20 */ /* 0x000fe20008410000 */
[----:B------:R-:W-:Y:S01]  /*3610*/  ISETP.GT.AND P4, PT, R76, 0x11, PT ;  /* 0x000000114c00780c */ /* 0x000fe20003f84270 */
[----:B------:R-:W-:Y:S01]  /*3620*/  HGMMA.64x16x16.F32 R40, gdesc[UR24], R40, gsb0 ;  /* 0x00200000182879f0 */ /* 0x000fe20008000828 */
[----:B------:R-:W-:Y:S01]  /*3630*/  UIADD3 UR26, UR4, 0x642, URZ ;  /* 0x00000642041a7890 */ /* 0x000fe2000fffe03f */
[----:B------:R-:W-:Y:S01]  /*3640*/  FMNMX.FTZ R50, R93, R50, !PT ;  /* 0x000000325d327209 */ /* 0x000fe20007810000 */
[----:B------:R-:W-:Y:S01]  /*3650*/  UMOV UR27, 0x80000020 ;  /* 0x80000020001b7882 */ /* 0x000fe20000000000 */
[----:B----4-:R-:W-:Y:S01]  /*3660*/  FSEL R97, R80, -INF , P3 ;  /* 0xff80000050617808 */ /* 0x010fe20001800000 */
[----:B------:R-:W1:Y:S01]  /*3670*/  MUFU.TANH R98, R98 ;  /* 0x0000006200627308 */ /* 0x000e620000002400 */
[----:B------:R-:W-:Y:S01]  /*3680*/  FMNMX.FTZ R50, R95, R50, !PT ;  /* 0x000000325f327209 */ /* 0x000fe20007810000 */
[----:B------:R-:W-:Y:S01]  /*3690*/  FMUL.FTZ R52, R52, UR5 ;  /* 0x0000000534347c20 */ /* 0x000fe20008410000 */
[C---:B------:R-:W-:Y:S01]  /*36a0*/  ISETP.GT.AND P5, PT, R76.reuse, 0x18, PT ;  /* 0x000000184c00780c */ /* 0x040fe20003fa4270 */
[----:B------:R-:W-:Y:S01]  /*36b0*/  FMUL.FTZ R53, R53, UR5 ;  /* 0x0000000535357c20 */ /* 0x000fe20008410000 */
[----:B-----5:R-:W-:Y:S01]  /*36c0*/  FSEL R91, R81, -INF , P4 ;  /* 0xff800000515b7808 */ /* 0x020fe20002000000 */
[----:B------:R-:W-:Y:S01]  /*36d0*/  FMUL.FTZ R49, R51, UR5 ;  /* 0x0000000533317c20 */ /* 0x000fe20008410000 */
[----:B------:R-:W-:Y:S01]  /*36e0*/  FMNMX.FTZ R50, R97, R50, !PT ;  /* 0x0000003261327209 */ /* 0x000fe20007810000 */
[----:B------:R-:W2:Y:S01]  /*36f0*/  MUFU.TANH R99, R99 ;  /* 0x0000006300637308 */ /* 0x000ea20000002400 */
[----:B------:R-:W-:Y:S01]  /*3700*/  ISETP.GT.AND P3, PT, R76, 0x19, PT ;  /* 0x000000194c00780c */ /* 0x000fe20003f64270 */
[----:B------:R-:W-:Y:S01]  /*3710*/  ULDC UR4, c[0x0][0x988] ;  /* 0x0002620000047ab9 */ /* 0x000fe20000000800 */
[----:B------:R-:W-:-:S02]  /*3720*/  FSEL R87, R82, -INF , P5 ;  /* 0xff80000052577808 */ /* 0x000fc40002800000 */
[----:B------:R-:W-:Y:S02]  /*3730*/  FMNMX.FTZ R50, R91, R50, !PT ;  /* 0x000000325b327209 */ /* 0x000fe40007810000 */
[C---:B------:R-:W-:Y:S01]  /*3740*/  ISETP.GT.AND P4, PT, R76.reuse, 0x20, PT ;  /* 0x000000204c00780c */ /* 0x040fe20003f84270 */
[----:B------:R-:W3:Y:S01]  /*3750*/  MUFU.TANH R52, R52 ;  /* 0x0000003400347308 */ /* 0x000ee20000002400 */
[----:B------:R-:W-:Y:S02]  /*3760*/  FSEL R81, R83, -INF , P3 ;  /* 0xff80000053517808 */ /* 0x000fe40001800000 */
[----:B------:R-:W-:Y:S02]  /*3770*/  FMNMX.FTZ R50, R87, R50, !PT ;  /* 0x0000003257327209 */ /* 0x000fe40007810000 */
[----:B------:R-:W-:Y:S02]  /*3780*/  ISETP.GT.AND P5, PT, R76, 0x21, PT ;  /* 0x000000214c00780c */ /* 0x000fe40003fa4270 */
[----:B------:R-:W-:Y:S01]  /*3790*/  FSEL R79, R72, -INF , P4 ;  /* 0xff800000484f7808 */ /* 0x000fe20002000000 */
[----:B------:R-:W4:Y:S01]  /*37a0*/  MUFU.TANH R80, R53 ;  /* 0x0000003500507308 */ /* 0x000f220000002400 */
[----:B------:R-:W-:-:S02]  /*37b0*/  FMNMX.FTZ R50, R81, R50, !PT ;  /* 0x0000003251327209 */ /* 0x000fc40007810000 */
[C---:B------:R-:W-:Y:S02]  /*37c0*/  ISETP.GT.AND P3, PT, R76.reuse, 0x28, PT ;  /* 0x000000284c00780c */ /* 0x040fe40003f64270 */
[----:B------:R-:W-:Y:S02]  /*37d0*/  FSEL R77, R73, -INF , P5 ;  /* 0xff800000494d7808 */ /* 0x000fe40002800000 */
[----:B------:R-:W-:Y:S01]  /*37e0*/  FMNMX.FTZ R50, R79, R50, !PT ;  /* 0x000000324f327209 */ /* 0x000fe20007810000 */
[----:B------:R-:W-:Y:S01]  /*37f0*/  MUFU.TANH R12, R12 ;  /* 0x0000000c000c7308 */ /* 0x000fe20000002400 */
[----:B------:R-:W-:Y:S02]  /*3800*/  ISETP.GT.AND P4, PT, R76, 0x29, PT ;  /* 0x000000294c00780c */ /* 0x000fe40003f84270 */
[----:B------:R-:W-:Y:S02]  /*3810*/  FSEL R75, R75, -INF , P3 ;  /* 0xff8000004b4b7808 */ /* 0x000fe40001800000 */
[----:B------:R-:W-:-:S02]  /*3820*/  FMNMX.FTZ R50, R77, R50, !PT ;  /* 0x000000324d327209 */ /* 0x000fc40007810000 */
[----:B------:R-:W-:Y:S01]  /*3830*/  ISETP.GT.AND P5, PT, R76, 0x30, PT ;  /* 0x000000304c00780c */ /* 0x000fe20003fa4270 */
[----:B------:R-:W-:Y:S01]  /*3840*/  MUFU.TANH R13, R13 ;  /* 0x0000000d000d7308 */ /* 0x000fe20000002400 */
[----:B------:R-:W-:Y:S02]  /*3850*/  FSEL R71, R74, -INF , P4 ;  /* 0xff8000004a477808 */ /* 0x000fe40002000000 */
[----:B------:R-:W-:Y:S02]  /*3860*/  FMNMX.FTZ R50, R75, R50, !PT ;  /* 0x000000324b327209 */ /* 0x000fe40007810000 */
[----:B------:R-:W-:Y:S01]  /*3870*/  ISETP.GT.AND P3, PT, R76, 0x31, PT ;  /* 0x000000314c00780c */ /* 0x000fe20003f64270 */
[----:B------:R-:W-:Y:S02]  /*3880*/  WARPGROUP.DEPBAR.LE gsb0, 0x0 ;  /* 0x00008000000079c5 */ /* 0x000fe40000010000 */
[----:B------:R-:W-:Y:S01]  /*3890*/  WARPGROUP.ARRIVE ;  /* 0x00000000000079c5 */ /* 0x000fe20000000000 */
[----:B------:R-:W-:Y:S01]  /*38a0*/  FSEL R67, R78, -INF , P5 ;  /* 0xff8000004e437808 */ /* 0x000fe20002800000 */
[----:B------:R-:W-:Y:S01]  /*38b0*/  FMUL.FTZ R41, R41, UR5 ;  /* 0x0000000529297c20 */ /* 0x000fe20008410000 */
[----:B------:R-:W-:Y:S01]  /*38c0*/  FMNMX.FTZ R50, R71, R50, !PT ;  /* 0x0000003247327209 */ /* 0x000fe20007810000 */
[----:B------:R-:W-:Y:S01]  /*38d0*/  FMUL.FTZ R40, R40, UR5 ;  /* 0x0000000528287c20 */ /* 0x000fe20008410000 */
[----:B------:R-:W-:Y:S01]  /*38e0*/  ISETP.GT.AND P4, PT, R76, 0x38, PT ;  /* 0x000000384c00780c */ /* 0x000fe20003f84270 */
[----:B------:R-:W-:Y:S01]  /*38f0*/  HGMMA.64x16x16.F32 R32, gdesc[UR24], R32, gsb0 ;  /* 0x00200000182079f0 */ /* 0x000fe20008000820 */
[----:B------:R-:W-:Y:S01]  /*3900*/  FSEL R69, R65, -INF , P3 ;  /* 0xff80000041457808 */ /* 0x000fe20001800000 */
[----:B------:R5:W-:Y:S01]  /*3910*/  MUFU.TANH R82, R41 ;  /* 0x0000002900527308 */ /* 0x000be20000002400 */
[----:B------:R-:W-:Y:S01]  /*3920*/  FMNMX.FTZ R50, R67, R50, !PT ;  /* 0x0000003243327209 */ /* 0x000fe20007810000 */
[----:B------:R-:W-:Y:S01]  /*3930*/  FMUL.FTZ R44, R44, UR5 ;  /* 0x000000052c2c7c20 */ /* 0x000fe20008410000 */
[----:B------:R-:W-:Y:S01]  /*3940*/  ISETP.GT.AND P3, PT, R76, 0x39, PT ;  /* 0x000000394c00780c */ /* 0x000fe20003f64270 */
[----:B------:R-:W-:Y:S01]  /*3950*/  FMUL.FTZ R45, R45, UR5 ;  /* 0x000000052d2d7c20 */ /* 0x000fe20008410000 */
[----:B------:R-:W-:-:S02]  /*3960*/  FSEL R73, R84, -INF , P4 ;  /* 0xff80000054497808 */ /* 0x000fc40002000000 */
[----:B------:R-:W-:Y:S01]  /*3970*/  FMNMX.FTZ R50, R69, R50, !PT ;  /* 0x0000003245327209 */ /* 0x000fe20007810000 */
[----:B------:R0:W4:Y:S01]  /*3980*/  MUFU.TANH R72, R40 ;  /* 0x0000002800487308 */ /* 0x0001220000002400 */
[----:B------:R-:W-:Y:S02]  /*3990*/  ISETP.GT.AND P4, PT, R76, 0x40, PT ;  /* 0x000000404c00780c */ /* 0x000fe40003f84270 */
[----:B------:R-:W-:Y:S02]  /*39a0*/  FSEL R65, R86, -INF , P3 ;  /* 0xff80000056417808 */ /* 0x000fe40001800000 */
[----:B------:R-:W-:Y:S02]  /*39b0*/  FMNMX.FTZ R50, R73, R50, !PT ;  /* 0x0000003249327209 */ /* 0x000fe40007810000 */
[----:B------:R-:W-:Y:S01]  /*39c0*/  ISETP.GT.AND P3, PT, R76, 0x41, PT ;  /* 0x000000414c00780c */ /* 0x000fe20003f64270 */
[----:B------:R-:W4:Y:S01]  /*39d0*/  MUFU.TANH R74, R44 ;  /* 0x0000002c004a7308 */ /* 0x000f220000002400 */
[----:B------:R-:W-:-:S02]  /*39e0*/  FSEL R63, R92, -INF , P4 ;  /* 0xff8000005c3f7808 */ /* 0x000fc40002000000 */
[----:B------:R-:W-:Y:S02]  /*39f0*/  FMNMX.FTZ R50, R65, R50, !PT ;  /* 0x0000003241327209 */ /* 0x000fe40007810000 */
[----:B------:R-:W-:Y:S02]  /*3a00*/  ISETP.GT.AND P4, PT, R76, 0x48, PT ;  /* 0x000000484c00780c */ /* 0x000fe40003f84270 */
[----:B------:R-:W-:Y:S01]  /*3a10*/  FSEL R62, R94, -INF , P3 ;  /* 0xff8000005e3e7808 */ /* 0x000fe20001800000 */
[----:B------:R-:W-:Y:S01]  /*3a20*/  MUFU.TANH R78, R45 ;  /* 0x0000002d004e7308 */ /* 0x000fe20000002400 */
[----:B-----5:R-:W-:Y:S02]  /*3a30*/  FMNMX.FTZ R41, R63, R50, !PT ;  /* 0x000000323f297209 */ /* 0x020fe40007810000 */
[----:B------:R-:W-:Y:S02]  /*3a40*/  ISETP.GT.AND P3, PT, R76, 0x49, PT ;  /* 0x000000494c00780c */ /* 0x000fe40003f64270 */
[----:B------:R-:W-:-:S02]  /*3a50*/  FSEL R61, R60, -INF , P4 ;  /* 0xff8000003c3d7808 */ /* 0x000fc40002000000 */
[----:B0-----:R-:W-:Y:S01]  /*3a60*/  FMNMX.FTZ R40, R62, R41, !PT ;  /* 0x000000293e287209 */ /* 0x001fe20007810000 */
[----:B------:R-:W-:Y:S01]  /*3a70*/  MUFU.TANH R14, R14 ;  /* 0x0000000e000e7308 */ /* 0x000fe20000002400 */
[----:B------:R-:W-:Y:S02]  /*3a80*/  ISETP.GT.AND P4, PT, R76, 0x50, PT ;  /* 0x000000504c00780c */ /* 0x000fe40003f84270 */
[----:B------:R-:W-:Y:S02]  /*3a90*/  FSEL R53, R96, -INF , P3 ;  /* 0xff80000060357808 */ /* 0x000fe40001800000 */
[----:B------:R-:W-:Y:S02]  /*3aa0*/  FMNMX.FTZ R40, R61, R40, !PT ;  /* 0x000000283d287209 */ /* 0x000fe40007810000 */
[----:B------:R-:W-:Y:S01]  /*3ab0*/  ISETP.GT.AND P3, PT, R76, 0x51, PT ;  /* 0x000000514c00780c */ /* 0x000fe20003f64270 */
[----:B------:R-:W-:Y:S01]  /*3ac0*/  MUFU.TANH R15, R15 ;  /* 0x0000000f000f7308 */ /* 0x000fe20000002400 */
[----:B-1----:R-:W-:-:S02]  /*3ad0*/  FSEL R60, R98, -INF , P4 ;  /* 0xff800000623c7808 */ /* 0x002fc40002000000 */
[----:B------:R-:W-:Y:S02]  /*3ae0*/  FMNMX.FTZ R41, R53, R40, !PT ;  /* 0x0000002835297209 */ /* 0x000fe40007810000 */
[C---:B------:R-:W-:Y:S02]  /*3af0*/  ISETP.GT.AND P4, PT, R76.reuse, 0x58, PT ;  /* 0x000000584c00780c */ /* 0x040fe40003f84270 */
[----:B--2---:R-:W-:Y:S01]  /*3b00*/  FSEL R51, R99, -INF , P3 ;  /* 0xff80000063337808 */ /* 0x004fe20001800000 */
[----:B------:R-:W-:Y:S01]  /*3b10*/  MUFU.TANH R20, R20 ;  /* 0x0000001400147308 */ /* 0x000fe20000002400 */
[----:B------:R-:W-:Y:S01]  /*3b20*/  ISETP.GT.AND P3, PT, R76, 0x59, PT ;  /* 0x000000594c00780c */ /* 0x000fe20003f64270 */
[----:B------:R-:W-:Y:S02]  /*3b30*/  WARPGROUP.DEPBAR.LE gsb0, 0x0 ;  /* 0x00008000000079c5 */ /* 0x000fe40000010000 */
[----:B------:R-:W-:Y:S01]  /*3b40*/  WARPGROUP.ARRIVE ;  /* 0x00000000000079c5 */ /* 0x000fe20000000000 */
[----:B------:R-:W-:Y:S01]  /*3b50*/  FMUL.FTZ R32, R32, UR5 ;  /* 0x0000000520207c20 */ /* 0x000fe20008410000 */
[----:B------:R-:W-:Y:S01]  /*3b60*/  FMUL.FTZ R33, R33, UR5 ;  /* 0x0000000521217c20 */ /* 0x000fe20008410000 */
[----:B---3--:R-:W-:Y:S01]  /*3b70*/  FSEL R52, R52, -INF , P4 ;  /* 0xff80000034347808 */ /* 0x008fe20002000000 */
[----:B------:R-:W-:Y:S01]  /*3b80*/  FMUL.FTZ R36, R36, UR5 ;  /* 0x0000000524247c20 */ /* 0x000fe20008410000 */
[----:B------:R0:W1:Y:S01]  /*3b90*/  MUFU.TANH R83, R32 ;  /* 0x0000002000537308 */ /* 0x0000620000002400 */
[----:B------:R-:W-:Y:S01]  /*3ba0*/  HGMMA.64x16x16.F32 R24, gdesc[UR32], R24, gsb0 ;  /* 0x00200000201879f0 */ /* 0x000fe20008000818 */
[----:B------:R-:W-:Y:S01]  /*3bb0*/  ISETP.GT.AND P4, PT, R76, 0x60, PT ;  /* 0x000000604c00780c */ /* 0x000fe20003f84270 */
[----:B------:R-:W-:Y:S01]  /*3bc0*/  FMUL.FTZ R37, R37, UR5 ;  /* 0x0000000525257c20 */ /* 0x000fe20008410000 */
[----:B----4-:R-:W-:Y:S01]  /*3bd0*/  FSEL R50, R80, -INF , P3 ;  /* 0xff80000050327808 */ /* 0x010fe20001800000 */
[----:B------:R-:W-:Y:S01]  /*3be0*/  FMUL.FTZ R88, R34, UR5 ;  /* 0x0000000522587c20 */ /* 0x000fe20008410000 */
[----:B------:R-:W-:Y:S01]  /*3bf0*/  ISETP.GT.AND P3, PT, R76, 0x61, PT ;  /* 0x000000614c00780c */ /* 0x000fe20003f64270 */
[----:B------:R-:W-:Y:S01]  /*3c00*/  FMUL.FTZ R90, R35, UR5 ;  /* 0x00000005235a7c20 */ /* 0x000fe20008410000 */
[----:B------:R2:W3:Y:S01]  /*3c10*/  MUFU.TANH R84, R33 ;  /* 0x0000002100547308 */ /* 0x0004e20000002400 */
[----:B0-----:R-:W-:-:S02]  /*3c20*/  FMNMX.FTZ R32, R60, R41, !PT ;  /* 0x000000293c207209 */ /* 0x001fc40007810000 */
[----:B------:R-:W-:Y:S01]  /*3c30*/  FSEL R45, R72, -INF , P4 ;  /* 0xff800000482d7808 */ /* 0x000fe20002000000 */
[----:B------:R-:W-:Y:S01]  /*3c40*/  FMUL.FTZ R72, R54, UR5 ;  /* 0x0000000536487c20 */ /* 0x000fe20008410000 */
[----:B------:R-:W-:Y:S02]  /*3c50*/  ISETP.GT.AND P4, PT, R76, 0x68, PT ;  /* 0x000000684c00780c */ /* 0x000fe40003f84270 */
[----:B------:R-:W-:Y:S01]  /*3c60*/  FSEL R44, R82, -INF , P3 ;  /* 0xff800000522c7808 */ /* 0x000fe20001800000 */
[----:B------:R-:W0:Y:S01]  /*3c70*/  MUFU.TANH R36, R36 ;  /* 0x0000002400247308 */ /* 0x000e220000002400 */
[----:B--2---:R-:W-:Y:S02]  /*3c80*/  FMNMX.FTZ R33, R51, R32, !PT ;  /* 0x0000002033217209 */ /* 0x004fe40007810000 */
[----:B------:R-:W-:Y:S02]  /*3c90*/  ISETP.GT.AND P3, PT, R76, 0x69, PT ;  /* 0x000000694c00780c */ /* 0x000fe40003f64270 */
[----:B------:R-:W-:-:S02]  /*3ca0*/  FMNMX.FTZ R33, R52, R33, !PT ;  /* 0x0000002134217209 */ /* 0x000fc40007810000 */
[----:B------:R-:W-:Y:S01]  /*3cb0*/  FSEL R41, R74, -INF , P4 ;  /* 0xff8000004a297808 */ /* 0x000fe20002000000 */
[----:B------:R2:W4:Y:S01]  /*3cc0*/  MUFU.TANH R86, R37 ;  /* 0x0000002500567308 */ /* 0x0005220000002400 */
[----:B------:R-:W-:Y:S02]  /*3cd0*/  FMNMX.FTZ R32, R50, R33, !PT ;  /* 0x0000002132207209 */ /* 0x000fe40007810000 */
[----:B------:R-:W-:Y:S02]  /*3ce0*/  ISETP.GT.AND P4, PT, R76, 0x70, PT ;  /* 0x000000704c00780c */ /* 0x000fe40003f84270 */
[----:B------:R-:W-:Y:S02]  /*3cf0*/  FMNMX.FTZ R33, R45, R32, !PT ;  /* 0x000000202d217209 */ /* 0x000fe40007810000 */
[----:B-1----:R-:W-:Y:S01]  /*3d00*/  FSEL R40, R83, -INF , P4 ;  /* 0xff80000053287808 */ /* 0x002fe20002000000 */
[----:B------:R-:W-:Y:S01]  /*3d10*/  MUFU.TANH R21, R21 ;  /* 0x0000001500157308 */ /* 0x000fe20000002400 */
[----:B------:R-:W-:-:S02]  /*3d20*/  FMNMX.FTZ R32, R44, R33, !PT ;  /* 0x000000212c207209 */ /* 0x000fc40007810000 */
[----:B--2---:R-:W-:Y:S02]  /*3d30*/  FSEL R37, R78, -INF , P3 ;  /* 0xff8000004e257808 */ /* 0x004fe40001800000 */
[----:B------:R-:W-:Y:S02]  /*3d40*/  FMNMX.FTZ R32, R41, R32, !PT ;  /* 0x0000002029207209 */ /* 0x000fe40007810000 */
[C---:B------:R-:W-:Y:S01]  /*3d50*/  ISETP.GT.AND P3, PT, R76.reuse, 0x71, PT ;  /* 0x000000714c00780c */ /* 0x040fe20003f64270 */
[----:B------:R-:W-:Y:S01]  /*3d60*/  MUFU.TANH R64, R64 ;  /* 0x0000004000407308 */ /* 0x000fe20000002400 */
[----:B------:R-:W-:Y:S02]  /*3d70*/  FMNMX.FTZ R83, R37, R32, !PT ;  /* 0x0000002025537209 */ /* 0x000fe40007810000 */
[----:B------:R-:W-:Y:S02]  /*3d80*/  ISETP.GT.AND P4, PT, R76, 0x78, PT ;  /* 0x000000784c00780c */ /* 0x000fe40003f84270 */
[----:B---3--:R-:W-:Y:S01]  /*3d90*/  FSEL R33, R84, -INF , P3 ;  /* 0xff80000054217808 */ /* 0x008fe20001800000 */
[----:B------:R-:W-:Y:S01]  /*3da0*/  FMUL.FTZ R84, R43, UR5 ;  /* 0x000000052b547c20 */ /* 0x000fe20008410000 */
[----:B------:R-:W-:Y:S01]  /*3db0*/  FMNMX.FTZ R32, R40, R83, !PT ;  /* 0x0000005328207209 */ /* 0x000fe20007810000 */
[----:B------:R-:W-:Y:S01]  /*3dc0*/  MUFU.TANH R56, R56 ;  /* 0x0000003800387308 */ /* 0x000fe20000002400 */
[----:B------:R-:W-:-:S02]  /*3dd0*/  ISETP.GT.AND P3, PT, R76, 0x79, PT ;  /* 0x000000794c00780c */ /* 0x000fc40003f64270 */
[----:B0-----:R-:W-:Y:S01]  /*3de0*/  FSEL R36, R36, -INF , P4 ;  /* 0xff80000024247808 */ /* 0x001fe20002000000 */
[----:B------:R-:W-:Y:S02]  /*3df0*/  WARPGROUP.DEPBAR.LE gsb0, 0x0 ;  /* 0x00008000000079c5 */ /* 0x000fe40000010000 */
[----:B------:R-:W-:Y:S01]  /*3e00*/  FMUL.FTZ R24, R24, UR5 ;  /* 0x0000000518187c20 */ /* 0x000fe20008410000 */
[----:B------:R-:W-:Y:S01]  /*3e10*/  FMUL.FTZ R25, R25, UR5 ;  /* 0x0000000519197c20 */ /* 0x000fe20008410000 */
[----:B------:R-:W-:Y:S01]  /*3e20*/  FMUL.FTZ R28, R28, UR5 ;  /* 0x000000051c1c7c20 */ /* 0x000fe20008410000 */
[----:B------:R-:W-:Y:S01]  /*3e30*/  ISETP.GT.AND P4, PT, R76, 0x80, PT ;  /* 0x000000804c00780c */ /* 0x000fe20003f84270 */
[----:B------:R0:W1:Y:S01]  /*3e40*/  MUFU.TANH R80, R24 ;  /* 0x0000001800507308 */ /* 0x0000620000002400 */
[----:B------:R-:W-:-:S07]  /*3e50*/  FMUL.FTZ R43, R26, UR5 ;  /* 0x000000051a2b7c20 */ /* 0x000fce0008410000 */
[----:B------:R2:W3:Y:S01]  /*3e60*/  MUFU.TANH R82, R25 ;  /* 0x0000001900527308 */ /* 0x0004e20000002400 */
[----:B0-----:R-:W-:Y:S01]  /*3e70*/  FMUL.FTZ R24, R29, UR5 ;  /* 0x000000051d187c20 */ /* 0x001fe20008410000 */
[----:B----4-:R-:W-:Y:S01]  /*3e80*/  FSEL R29, R86, -INF , P3 ;  /* 0xff800000561d7808 */ /* 0x010fe20001800000 */
[----:B------:R-:W-:Y:S01]  /*3e90*/  FMUL.FTZ R86, R47, UR5 ;  /* 0x000000052f567c20 */ /* 0x000fe20008410000 */
[----:B------:R-:W-:Y:S01]  /*3ea0*/  ISETP.GT.AND P3, PT, R76, 0x81, PT ;  /* 0x000000814c00780c */ /* 0x000fe20003f64270 */
[----:B------:R-:W-:-:S03]  /*3eb0*/  FMUL.FTZ R47, R27, UR5 ;  /* 0x000000051b2f7c20 */ /* 0x000fc60008410000 */
[----:B------:R3:W0:Y:S01]  /*3ec0*/  MUFU.TANH R78, R28 ;  /* 0x0000001c004e7308 */ /* 0x0006220000002400 */
[----:B--2---:R-:W-:Y:S02]  /*3ed0*/  FMNMX.FTZ R25, R33, R32, !PT ;  /* 0x0000002021197209 */ /* 0x004fe40007810000 */
[----:B-1----:R-:W-:Y:S01]  /*3ee0*/  FSEL R32, R80, -INF , P4 ;  /* 0xff80000050207808 */ /* 0x002fe20002000000 */
[----:B------:R-:W-:Y:S01]  /*3ef0*/  FMUL.FTZ R80, R55, UR5 ;  /* 0x0000000537507c20 */ /* 0x000fe20008410000 */
[----:B------:R-:W-:Y:S02]  /*3f00*/  FMNMX.FTZ R74, R36, R25, !PT ;  /* 0x00000019244a7209 */ /* 0x000fe40007810000 */
[----:B------:R-:W-:Y:S01]  /*3f10*/  ISETP.GT.AND P4, PT, R76, 0x88, PT ;  /* 0x000000884c00780c */ /* 0x000fe20003f84270 */
[----:B------:R-:W1:Y:S01]  /*3f20*/  MUFU.TANH R24, R24 ;  /* 0x0000001800187308 */ /* 0x000e620000002400 */
[----:B------:R-:W-:Y:S02]  /*3f30*/  FMNMX.FTZ R25, R29, R74, !PT ;  /* 0x0000004a1d197209 */ /* 0x000fe40007810000 */
[----:B---3--:R-:W-:Y:S01]  /*3f40*/  FSEL R28, R82, -INF , P3 ;  /* 0xff800000521c7808 */ /* 0x008fe20001800000 */
[----:B------:R-:W-:Y:S01]  /*3f50*/  FMUL.FTZ R82, R42, UR5 ;  /* 0x000000052a527c20 */ /* 0x000fe20008410000 */
[----:B------:R-:W-:-:S02]  /*3f60*/  FMNMX.FTZ R83, R32, R25, !PT ;  /* 0x0000001920537209 */ /* 0x000fc40007810000 */
[----:B------:R-:W-:Y:S01]  /*3f70*/  ISETP.GT.AND P3, PT, R76, 0x89, PT ;  /* 0x000000894c00780c */ /* 0x000fe20003f64270 */
[----:B------:R-:W2:Y:S01]  /*3f80*/  MUFU.TANH R57, R57 ;  /* 0x0000003900397308 */ /* 0x000ea20000002400 */
[----:B0-----:R-:W-:Y:S02]  /*3f90*/  FSEL R25, R78, -INF , P4 ;  /* 0xff8000004e197808 */ /* 0x001fe40002000000 */
[----:B------:R-:W-:Y:S01]  /*3fa0*/  FMNMX.FTZ R54, R28, R83, !PT ;  /* 0x000000531c367209 */ /* 0x000fe20007810000 */
[----:B------:R-:W-:Y:S01]  /*3fb0*/  FMUL.FTZ R83, R46, UR5 ;  /* 0x000000052e537c20 */ /* 0x000fe20008410000 */
[----:B------:R-:W-:Y:S02]  /*3fc0*/  FMUL.FTZ R46, R39, UR5 ;  /* 0x00000005272e7c20 */ /* 0x000fe40008410000 */
[----:B------:R-:W-:Y:S01]  /*3fd0*/  FMNMX.FTZ R55, R25, R54, !PT ;  /* 0x0000003619377209 */ /* 0x000fe20007810000 */
[----:B------:R-:W0:Y:S01]  /*3fe0*/  MUFU.TANH R58, R58 ;  /* 0x0000003a003a7308 */ /* 0x000e220000002400 */
[----:B-1----:R-:W-:Y:S01]  /*3ff0*/  FSEL R24, R24, -INF , P3 ;  /* 0xff80000018187808 */ /* 0x002fe20001800000 */
[----:B------:R-:W-:-:S03]  /*4000*/  FMUL.FTZ R54, R30, UR5 ;  /* 0x000000051e367c20 */ /* 0x000fc60008410000 */
[----:B------:R-:W-:-:S03]  /*4010*/  FMNMX.FTZ R55, R24, R55, !PT ;  /* 0x0000003718377209 */ /* 0x000fc60007810000 */
[----:B------:R-:W1:Y:S02]  /*4020*/  MUFU.TANH R59, R59 ;  /* 0x0000003b003b7308 */ /* 0x000e640000002400 */
[----:B------:R-:W3:Y:S06]  /*4030*/  SHFL.BFLY PT, R42, R55, 0x2, 0x1f ;  /* 0x0c401f00372a7f89 */ /* 0x000eec00000e0000 */
[----:B------:R-:W4:Y:S08]  /*4040*/  MUFU.TANH R48, R48 ;  /* 0x0000003000307308 */ /* 0x000f300000002400 */
[----:B------:R-:W5:Y:S08]  /*4050*/  MUFU.TANH R49, R49 ;  /* 0x0000003100317308 */ /* 0x000f700000002400 */
[----:B------:R-:W5:Y:S01]  /*4060*/  MUFU.TANH R72, R72 ;  /* 0x0000004800487308 */ /* 0x000f620000002400 */
[----:B---3--:R-:W-:Y:S01]  /*4070*/  FMNMX.FTZ R34, R55, R42, !PT ;  /* 0x0000002a37227209 */ /* 0x008fe20007810000 */
[----:B------:R-:W-:Y:S01]  /*4080*/  FMUL.FTZ R42, R38, UR5 ;  /* 0x00000005262a7c20 */ /* 0x000fe20008410000 */
[----:B------:R-:W-:Y:S01]  /*4090*/  FMUL.FTZ R55, R31, UR5 ;  /* 0x000000051f377c20 */ /* 0x000fe20008410000 */
[----:B------:R-:W-:-:S02]  /*40a0*/  UMOV UR5, UR57 ;  /* 0x0000003900057c82 */ /* 0x000fc40008000000 */
[----:B------:R-:W3:Y:S02]  /*40b0*/  SHFL.BFLY PT, R35, R34, 0x1, 0x1f ;  /* 0x0c201f0022237f89 */ /* 0x000ee400000e0000 */
[----:B------:R-:W5:Y:S08]  /*40c0*/  MUFU.TANH R80, R80 ;  /* 0x0000005000507308 */ /* 0x000f700000002400 */
[----:B------:R-:W5:Y:S08]  /*40d0*/  MUFU.TANH R82, R82 ;  /* 0x0000005200527308 */ /* 0x000f700000002400 */
[----:B------:R-:W5:Y:S01]  /*40e0*/  MUFU.TANH R84, R84 ;  /* 0x0000005400547308 */ /* 0x000f620000002400 */
[----:B---3--:R-:W-:-:S07]  /*40f0*/  FMNMX.FTZ R74, R34, R35, !PT ;  /* 0x00000023224a7209 */ /* 0x008fce0007810000 */
[----:B------:R-:W3:Y:S01]  /*4100*/  MUFU.TANH R83, R83 ;  /* 0x0000005300537308 */ /* 0x000ee20000002400 */
[----:B------:R-:W2:Y:S01]  /*4110*/  SHFL.IDX PT, R35, R70, 0x1, 0x1c1f ;  /* 0x003c1f0046237f89 */ /* 0x000ea200000e0000 */
[C---:B------:R-:W-:Y:S01]  /*4120*/  FSETP.NEU.FTZ.AND P3, PT, R74.reuse, -INF , PT ;  /* 0xff8000004a00780b */ /* 0x040fe20003f7d000 */
[----:B------:R-:W-:-:S05]  /*4130*/  FMUL.FTZ R26, R74, UR4 ;  /* 0x000000044a1a7c20 */ /* 0x000fca0008410000 */
[----:B------:R-:W3:Y:S01]  /*4140*/  MUFU.TANH R86, R86 ;  /* 0x0000005600567308 */ /* 0x000ee20000002400 */
[----:B------:R-:W-:-:S05]  /*4150*/  FSEL R26, R26, RZ, P3 ;  /* 0x000000ff1a1a7208 */ /* 0x000fca0001800000 */
[--C-:B------:R-:W-:Y:S01]  /*4160*/  FFMA.FTZ R27, R85, UR4, -R26.reuse ;  /* 0x00000004551b7c23 */ /* 0x100fe2000801081a */
[--C-:B------:R-:W-:Y:S01]  /*4170*/  FFMA.FTZ R78, R79, UR4, -R26.reuse ;  /* 0x000000044f4e7c23 */ /* 0x100fe2000801081a */
[----:B------:R-:W3:Y:S01]  /*4180*/  MUFU.TANH R88, R88 ;  /* 0x0000005800587308 */ /* 0x000ee20000002400 */
[--C-:B------:R-:W-:Y:S01]  /*4190*/  FFMA.FTZ R62, R62, UR4, -R26.reuse ;  /* 0x000000043e3e7c23 */ /* 0x100fe2000801081a */
[--C-:B------:R-:W-:Y:S01]  /*41a0*/  FFMA.FTZ R30, R89, UR4, -R26.reuse ;  /* 0x00000004591e7c23 */ /* 0x100fe2000801081a */
[--C-:B------:R-:W-:Y:S01]  /*41b0*/  FFMA.FTZ R31, R93, UR4, -R26.reuse ;  /* 0x000000045d1f7c23 */ /* 0x100fe2000801081a */
[--C-:B------:R-:W-:Y:S01]  /*41c0*/  FFMA.FTZ R38, R95, UR4, -R26.reuse ;  /* 0x000000045f267c23 */ /* 0x100fe2000801081a */
[--C-:B------:R-:W-:Y:S01]  /*41d0*/  FFMA.FTZ R34, R97, UR4, -R26.reuse ;  /* 0x0000000461227c23 */ /* 0x100fe2000801081a */
[--C-:B------:R-:W-:Y:S01]  /*41e0*/  FFMA.FTZ R53, R53, UR4, -R26.reuse ;  /* 0x0000000435357c23 */ /* 0x100fe2000801081a */
[----:B------:R-:W-:Y:S01]  /*41f0*/  FFMA.FTZ R51, R51, UR4, -R26 ;  /* 0x0000000433337c23 */ /* 0x000fe2000801081a */
[----:B------:R-:W3:Y:S01]  /*4200*/  MUFU.TANH R90, R90 ;  /* 0x0000005a005a7308 */ /* 0x000ee20000002400 */
[----:B--2---:R-:W-:Y:S01]  /*4210*/  IADD3 R35, R35, -UR7, R66 ;  /* 0x8000000723237c10 */ /* 0x004fe2000fffe042 */
[--C-:B------:R-:W-:Y:S01]  /*4220*/  FFMA.FTZ R44, R44, UR4, -R26.reuse ;  /* 0x000000042c2c7c23 */ /* 0x100fe2000801081a */
[--C-:B------:R-:W-:Y:S01]  /*4230*/  FFMA.FTZ R41, R41, UR4, -R26.reuse ;  /* 0x0000000429297c23 */ /* 0x100fe2000801081a */
[----:B------:R-:W-:Y:S01]  /*4240*/  FFMA.FTZ R28, R28, UR4, -R26 ;  /* 0x000000041c1c7c23 */ /* 0x000fe2000801081a */
[----:B------:R-:W-:Y:S01]  /*4250*/  VIMNMX R85, R68, R35, PT ;  /* 0x0000002344557248 */ /* 0x000fe20003fe0100 */
[----:B------:R-:W-:-:S02]  /*4260*/  UIMAD UR7, UR56, UR14, -UR7 ;  /* 0x0000000e380772a4 */ /* 0x000fc4000f8e0a07 */
[----:B------:R-:W2:Y:S01]  /*4270*/  MUFU.TANH R42, R42 ;  /* 0x0000002a002a7308 */ /* 0x000ea20000002400 */
[C---:B------:R-:W-:Y:S01]  /*4280*/  ISETP.GT.AND P3, PT, R85.reuse, RZ, PT ;  /* 0x000000ff5500720c */ /* 0x040fe20003f64270 */
[----:B------:R-:W-:Y:S01]  /*4290*/  @UP0 ULDC UR14, c[0x0][0x450] ;  /* 0x00011400000e0ab9 */ /* 0x000fe20000000800 */
[C---:B------:R-:W-:Y:S01]  /*42a0*/  ISETP.GT.AND P4, PT, R85.reuse, 0x1, PT ;  /* 0x000000015500780c */ /* 0x040fe20003f84270 */
[----:B------:R-:W-:Y:S01]  /*42b0*/  @UP0 USHF.R.U32.HI UR5, URZ, UR14, UR11 ;  /* 0x0000000e3f050299 */ /* 0x000fe2000801160b */
[----:B------:R-:W-:Y:S02]  /*42c0*/  ISETP.GT.AND P5, PT, R85, 0x8, PT ;  /* 0x000000085500780c */ /* 0x000fe40003fa4270 */
[----:B------:R-:W-:Y:S01]  /*42d0*/  FSEL R4, R4, -INF , P3 ;  /* 0xff80000004047808 */ /* 0x000fe20001800000 */
[----:B------:R-:W2:Y:S01]  /*42e0*/  MUFU.TANH R46, R46 ;  /* 0x0000002e002e7308 */ /* 0x000ea20000002400 */
[----:B------:R-:W-:Y:S01]  /*42f0*/  FSEL R39, R3, -INF , P4 ;  /* 0xff80000003277808 */ /* 0x000fe20002000000 */
[----:B------:R-:W-:Y:S01]  /*4300*/  FFMA.FTZ R3, R91, UR4, -R26 ;  /* 0x000000045b037c23 */ /* 0x000fe2000801081a */
[----:B------:R-:W-:Y:S01]  /*4310*/  ISETP.GT.AND P3, PT, R85, 0x9, PT ;  /* 0x000000095500780c */ /* 0x000fe20003f64270 */
[----:B------:R-:W-:Y:S01]  /*4320*/  UIADD3 UR7, UR7, UR5, URZ ;  /* 0x0000000507077290 */ /* 0x000fe2000fffe03f */
[----:B------:R-:W-:-:S02]  /*4330*/  FSEL R6, R6, -INF , P5 ;  /* 0xff80000006067808 */ /* 0x000fc40002800000 */
[----:B------:R-:W-:Y:S01]  /*4340*/  FMNMX.FTZ R35, R4, R39, !PT ;  /* 0x0000002704237209 */ /* 0x000fe20007810000 */
[----:B------:R-:W2:Y:S01]  /*4350*/  MUFU.TANH R43, R43 ;  /* 0x0000002b002b7308 */ /* 0x000ea20000002400 */
[----:B------:R-:W-:Y:S01]  /*4360*/  ISETP.GT.AND P4, PT, R85, 0x10, PT ;  /* 0x000000105500780c */ /* 0x000fe20003f84270 */
[----:B------:R-:W-:Y:S01]  /*4370*/  UIMAD.WIDE UR10, UR7, 0x38e38e39, URZ ;  /* 0x38e38e39070a78a5 */ /* 0x000fe2000f8e023f */
[----:B------:R-:W-:Y:S02]  /*4380*/  FSEL R5, R5, -INF , P3 ;  /* 0xff80000005057808 */ /* 0x000fe40001800000 */
[----:B------:R-:W-:Y:S01]  /*4390*/  FMNMX.FTZ R66, R6, R35, !PT ;  /* 0x0000002306427209 */ /* 0x000fe20007810000 */
[----:B------:R-:W-:Y:S01]  /*43a0*/  FFMA.FTZ R35, R87, UR4, -R26 ;  /* 0x0000000457237c23 */ /* 0x000fe2000801081a */
[----:B------:R-:W-:Y:S01]  /*43b0*/  ISETP.GT.AND P3, PT, R85, 0x11, PT ;  /* 0x000000115500780c */ /* 0x000fe20003f64270 */
[----:B------:R-:W2:Y:S01]  /*43c0*/  MUFU.TANH R47, R47 ;  /* 0x0000002f002f7308 */ /* 0x000ea20000002400 */
[----:B------:R-:W-:Y:S01]  /*43d0*/  FSEL R8, R8, -INF , P4 ;  /* 0xff80000008087808 */ /* 0x000fe20002000000 */
[----:B------:R-:W-:Y:S01]  /*43e0*/  USHF.R.U32.HI UR5, URZ, 0x1f, UR11 ;  /* 0x0000001f3f057899 */ /* 0x000fe2000801160b */
[----:B------:R-:W-:-:S02]  /*43f0*/  FMNMX.FTZ R87, R5, R66, !PT ;  /* 0x0000004205577209 */ /* 0x000fc40007810000 */
[----:B------:R-:W-:Y:S01]  /*4400*/  ISETP.GT.AND P4, PT, R85, 0x18, PT ;  /* 0x000000185500780c */ /* 0x000fe20003f84270 */
[----:B------:R-:W-:Y:S01]  /*4410*/  ULEA.HI.SX32 UR5, UR11, UR5, 0x1b ;  /* 0x000000050b057291 */ /* 0x000fe2000f8fda3f */
[----:B------:R-:W-:Y:S01]  /*4420*/  FSEL R7, R7, -INF , P3 ;  /* 0xff80000007077808 */ /* 0x000fe20001800000 */
[----:B------:R-:W2:Y:S01]  /*4430*/  MUFU.TANH R54, R54 ;  /* 0x0000003600367308 */ /* 0x000ea20000002400 */
[----:B------:R-:W-:Y:S01]  /*4440*/  FMNMX.FTZ R68, R8, R87, !PT ;  /* 0x0000005708447209 */ /* 0x000fe20007810000 */
[----:B------:R-:W-:Y:S01]  /*4450*/  UISETP.LT.AND UP1, UPT, URZ, UR5, UPT ;  /* 0x000000053f00728c */ /* 0x000fe2000bf21270 */
[----:B------:R-:W-:Y:S01]  /*4460*/  FSEL R66, R10, -INF , P4 ;  /* 0xff8000000a427808 */ /* 0x000fe20002000000 */
[----:B------:R-:W-:Y:S01]  /*4470*/  FFMA.FTZ R10, R81, UR4, -R26 ;  /* 0x00000004510a7c23 */ /* 0x000fe2000801081a */
[----:B------:R-:W-:Y:S01]  /*4480*/  ISETP.GT.AND P3, PT, R85, 0x19, PT ;  /* 0x000000195500780c */ /* 0x000fe20003f64270 */
[----:B------:R-:W-:Y:S01]  /*4490*/  USEL UR15, URZ, UR5, !UP1 ;  /* 0x000000053f0f7287 */ /* 0x000fe2000c800000 */
[----:B------:R-:W-:Y:S01]  /*44a0*/  FMNMX.FTZ R81, R7, R68, !PT ;  /* 0x0000004407517209 */ /* 0x000fe20007810000 */
[----:B------:R-:W2:Y:S01]  /*44b0*/  MUFU.TANH R55, R55 ;  /* 0x0000003700377308 */ /* 0x000ea20000002400 */
[----:B------:R-:W-:Y:S01]  /*44c0*/  ISETP.GT.AND P4, PT, R85, 0x20, PT ;  /* 0x000000205500780c */ /* 0x000fe20003f84270 */
[----:B------:R-:W-:Y:S01]  /*44d0*/  UISETP.GE.AND UP1, UPT, UR38, UR15, UPT ;  /* 0x0000000f2600728c */ /* 0x000fe2000bf26270 */
[----:B------:R-:W-:-:S02]  /*44e0*/  FSEL R9, R9, -INF , P3 ;  /* 0xff80000009097808 */ /* 0x000fc40001800000 */
[----:B------:R-:W-:Y:S02]  /*44f0*/  FMNMX.FTZ R68, R66, R81, !PT ;  /* 0x0000005142447209 */ /* 0x000fe40007810000 */
[----:B------:R-:W-:Y:S01]  /*4500*/  ISETP.GT.AND P3, PT, R85, 0x21, PT ;  /* 0x000000215500780c */ /* 0x000fe20003f64270 */
[----:B------:R-:W-:Y:S01]  /*4510*/  MUFU.EX2 R27, R27 ;  /* 0x0000001b001b7308 */ /* 0x000fe20000000800 */
[----:B------:R-:W-:Y:S02]  /*4520*/  FSEL R11, R11, -INF , P4 ;  /* 0xff8000000b0b7808 */ /* 0x000fe40002000000 */
[----:B------:R-:W-:Y:S02]  /*4530*/  FMNMX.FTZ R70, R9, R68, !PT ;  /* 0x0000004409467209 */ /* 0x000fe40007810000 */
[----:B------:R-:W-:Y:S02]  /*4540*/  ISETP.GT.AND P4, PT, R85, 0x28, PT ;  /* 0x000000285500780c */ /* 0x000fe40003f84270 */
[----:B------:R-:W-:Y:S01]  /*4550*/  FSEL R68, R12, -INF , P3 ;  /* 0xff8000000c447808 */ /* 0x000fe20001800000 */
[----:B------:R-:W2:Y:S01]  /*4560*/  MUFU.EX2 R30, R30 ;  /* 0x0000001e001e7308 */ /* 0x000ea20000000800 */
[----:B------:R-:W-:-:S02]  /*4570*/  FMNMX.FTZ R79, R11, R70, !PT ;  /* 0x000000460b4f7209 */ /* 0x000fc40007810000 */
[----:B------:R-:W-:Y:S02]  /*4580*/  ISETP.GT.AND P3, PT, R85, 0x29, PT ;  /* 0x000000295500780c */ /* 0x000fe40003f64270 */
[----:B------:R-:W-:Y:S01]  /*4590*/  FSEL R70, R13, -INF , P4 ;  /* 0xff8000000d467808 */ /* 0x000fe20002000000 */
[--C-:B------:R-:W-:Y:S01]  /*45a0*/  FFMA.FTZ R13, R77, UR4, -R26.reuse ;  /* 0x000000044d0d7c23 */ /* 0x100fe2000801081a */
[----:B------:R-:W-:Y:S01]  /*45b0*/  FMNMX.FTZ R79, R68, R79, !PT ;  /* 0x0000004f444f7209 */ /* 0x000fe20007810000 */
[----:B------:R0:W-:Y:S01]  /*45c0*/  MUFU.EX2 R12, R78 ;  /* 0x0000004e000c7308 */ /* 0x0001e20000000800 */
[----:B------:R-:W-:Y:S02]  /*45d0*/  ISETP.GT.AND P4, PT, R85, 0x30, PT ;  /* 0x000000305500780c */ /* 0x000fe40003f84270 */
[----:B------:R-:W-:Y:S01]  /*45e0*/  FSEL R76, R14, -INF , P3 ;  /* 0xff8000000e4c7808 */ /* 0x000fe20001800000 */
[----:B------:R-:W-:Y:S01]  /*45f0*/  FFMA.FTZ R14, R75, UR4, -R26 ;  /* 0x000000044b0e7c23 */ /* 0x000fe2000801081a */
[----:B------:R-:W-:-:S02]  /*4600*/  FMNMX.FTZ R79, R70, R79, !PT ;  /* 0x0000004f464f7209 */ /* 0x000fc40007810000 */
[----:B------:R-:W-:Y:S01]  /*4610*/  ISETP.GT.AND P3, PT, R85, 0x31, PT ;  /* 0x000000315500780c */ /* 0x000fe20003f64270 */
[----:B------:R-:W2:Y:S01]  /*4620*/  MUFU.EX2 R31, R31 ;  /* 0x0000001f001f7308 */ /* 0x000ea20000000800 */
[----:B------:R-:W-:Y:S01]  /*4630*/  FSEL R77, R15, -INF , P4 ;  /* 0xff8000000f4d7808 */ /* 0x000fe20002000000 */
[----:B------:R-:W-:Y:S01]  /*4640*/  FFMA.FTZ R15, R71, UR4, -R26 ;  /* 0x00000004470f7c23 */ /* 0x000fe2000801081a */
[----:B0-----:R-:W-:Y:S02]  /*4650*/  FMNMX.FTZ R78, R76, R79, !PT ;  /* 0x0000004f4c4e7209 */ /* 0x001fe40007810000 */
[----:B------:R-:W-:Y:S02]  /*4660*/  ISETP.GT.AND P4, PT, R85, 0x38, PT ;  /* 0x000000385500780c */ /* 0x000fe40003f84270 */
[----:B------:R-:W-:Y:S01]  /*4670*/  FSEL R75, R20, -INF , P3 ;  /* 0xff800000144b7808 */ /* 0x000fe20001800000 */
[----:B------:R-:W0:Y:S01]  /*4680*/  MUFU.EX2 R38, R38 ;  /* 0x0000002600267308 */ /* 0x000e220000000800 */
[----:B------:R-:W-:-:S02]  /*4690*/  FMNMX.FTZ R20, R77, R78, !PT ;  /* 0x0000004e4d147209 */ /* 0x000fc40007810000 */
[----:B------:R-:W-:Y:S02]  /*46a0*/  FSEL R78, R21, -INF , P4 ;  /* 0xff800000154e7808 */ /* 0x000fe40002000000 */
[----:B------:R-:W-:Y:S02]  /*46b0*/  ISETP.GT.AND P3, PT, R85, 0x39, PT ;  /* 0x000000395500780c */ /* 0x000fe40003f64270 */
[----:B------:R-:W-:Y:S01]  /*46c0*/  FMNMX.FTZ R21, R75, R20, !PT ;  /* 0x000000144b157209 */ /* 0x000fe20007810000 */
[----:B------:R-:W-:Y:S01]  /*46d0*/  FFMA.FTZ R20, R67, UR4, -R26 ;  /* 0x0000000443147c23 */ /* 0x000fe2000801081a */
[----:B------:R-:W-:Y:S01]  /*46e0*/  ISETP.GT.AND P4, PT, R85, 0x40, PT ;  /* 0x000000405500780c */ /* 0x000fe20003f84270 */
[----:B------:R-:W-:Y:S01]  /*46f0*/  MUFU.EX2 R34, R34 ;  /* 0x0000002200227308 */ /* 0x000fe20000000800 */
[----:B------:R-:W-:Y:S02]  /*4700*/  FSEL R64, R64, -INF , P3 ;  /* 0xff80000040407808 */ /* 0x000fe40001800000 */
[----:B------:R-:W-:-:S02]  /*4710*/  FMNMX.FTZ R21, R78, R21, !PT ;  /* 0x000000154e157209 */ /* 0x000fc40007810000 */
[----:B------:R-:W-:Y:S02]  /*4720*/  FSEL R71, R56, -INF , P4 ;  /* 0xff80000038477808 */ /* 0x000fe40002000000 */
[----:B------:R-:W-:Y:S01]  /*4730*/  ISETP.GT.AND P3, PT, R85, 0x41, PT ;  /* 0x000000415500780c */ /* 0x000fe20003f64270 */
[----:B------:R-:W-:Y:S01]  /*4740*/  MUFU.EX2 R3, R3 ;  /* 0x0000000300037308 */ /* 0x000fe20000000800 */
[----:B------:R-:W-:Y:S01]  /*4750*/  FMNMX.FTZ R56, R64, R21, !PT ;  /* 0x0000001540387209 */ /* 0x000fe20007810000 */
[----:B------:R-:W-:Y:S01]  /*4760*/  FFMA.FTZ R21, R69, UR4, -R26 ;  /* 0x0000000445157c23 */ /* 0x000fe2000801081a */
[----:B------:R-:W-:Y:S02]  /*4770*/  ISETP.GT.AND P4, PT, R85, 0x48, PT ;  /* 0x000000485500780c */ /* 0x000fe40003f84270 */
[----:B------:R-:W-:Y:S02]  /*4780*/  FSEL R79, R57, -INF , P3 ;  /* 0xff800000394f7808 */ /* 0x000fe40001800000 */
[----:B------:R-:W-:Y:S01]  /*4790*/  FMNMX.FTZ R56, R71, R56, !PT ;  /* 0x0000003847387209 */ /* 0x000fe20007810000 */
[----:B------:R-:W-:Y:S01]  /*47a0*/  MUFU.EX2 R35, R35 ;  /* 0x0000002300237308 */ /* 0x000fe20000000800 */
[----:B------:R-:W-:-:S02]  /*47b0*/  ISETP.GT.AND P3, PT, R85, 0x49, PT ;  /* 0x000000495500780c */ /* 0x000fc40003f64270 */
[----:B------:R-:W-:Y:S02]  /*47c0*/  FSEL R81, R58, -INF , P4 ;  /* 0xff8000003a517808 */ /* 0x000fe40002000000 */
[----:B------:R-:W-:Y:S02]  /*47d0*/  FMNMX.FTZ R56, R79, R56, !PT ;  /* 0x000000384f387209 */ /* 0x000fe40007810000 */
[----:B------:R-:W-:Y:S01]  /*47e0*/  ISETP.GT.AND P4, PT, R85, 0x50, PT ;  /* 0x000000505500780c */ /* 0x000fe20003f84270 */
[----:B------:R-:W-:Y:S01]  /*47f0*/  MUFU.EX2 R10, R10 ;  /* 0x0000000a000a7308 */ /* 0x000fe20000000800 */
[----:B-1----:R-:W-:Y:S02]  /*4800*/  FSEL R69, R59, -INF , P3 ;  /* 0xff8000003b457808 */ /* 0x002fe40001800000 */
[----:B------:R-:W-:Y:S02]  /*4810*/  FMNMX.FTZ R56, R81, R56, !PT ;  /* 0x0000003851387209 */ /* 0x000fe40007810000 */
[----:B------:R-:W-:-:S02]  /*4820*/  ISETP.GT.AND P3, PT, R85, 0x51, PT ;  /* 0x000000515500780c */ /* 0x000fc40003f64270 */
[----:B----4-:R-:W-:Y:S01]  /*4830*/  FSEL R87, R48, -INF , P4 ;  /* 0xff80000030577808 */ /* 0x010fe20002000000 */
[--C-:B------:R-:W-:Y:S01]  /*4840*/  FFMA.FTZ R48, R73, UR4, -R26.reuse ;  /* 0x0000000449307c23 */ /* 0x100fe2000801081a */
[----:B------:R-:W-:Y:S01]  /*4850*/  FMNMX.FTZ R56, R69, R56, !PT ;  /* 0x0000003845387209 */ /* 0x000fe20007810000 */
[----:B------:R-:W-:Y:S01]  /*4860*/  MUFU.EX2 R13, R13 ;  /* 0x0000000d000d7308 */ /* 0x000fe20000000800 */
[----:B------:R-:W-:Y:S02]  /*4870*/  ISETP.GT.AND P4, PT, R85, 0x58, PT ;  /* 0x000000585500780c */ /* 0x000fe40003f84270 */
[----:B-----5:R-:W-:Y:S01]  /*4880*/  FSEL R73, R49, -INF , P3 ;  /* 0xff80000031497808 */ /* 0x020fe20001800000 */
[--C-:B------:R-:W-:Y:S01]  /*4890*/  FFMA.FTZ R49, R65, UR4, -R26.reuse ;  /* 0x0000000441317c23 */ /* 0x100fe2000801081a */
[----:B------:R-:W-:Y:S02]  /*48a0*/  FMNMX.FTZ R56, R87, R56, !PT ;  /* 0x0000003857387209 */ /* 0x000fe40007810000 */
[----:B------:R-:W-:Y:S01]  /*48b0*/  ISETP.GT.AND P3, PT, R85, 0x59, PT ;  /* 0x000000595500780c */ /* 0x000fe20003f64270 */
[----:B------:R-:W-:Y:S01]  /*48c0*/  MUFU.EX2 R14, R14 ;  /* 0x0000000e000e7308 */ /* 0x000fe20000000800 */
[----:B------:R-:W-:Y:S01]  /*48d0*/  FSEL R59, R72, -INF , P4 ;  /* 0xff800000483b7808 */ /* 0x000fe20002000000 */
[----:B------:R-:W-:Y:S01]  /*48e0*/  FFMA.FTZ R72, R63, UR4, -R26 ;  /* 0x000000043f487c23 */ /* 0x000fe2000801081a */
[----:B------:R-:W-:-:S02]  /*48f0*/  FMNMX.FTZ R56, R73, R56, !PT ;  /* 0x0000003849387209 */ /* 0x000fc40007810000 */
[----:B------:R-:W-:Y:S02]  /*4900*/  ISETP.GT.AND P4, PT, R85, 0x60, PT ;  /* 0x000000605500780c */ /* 0x000fe40003f84270 */
[----:B------:R-:W-:Y:S01]  /*4910*/  FSEL R65, R80, -INF , P3 ;  /* 0xff80000050417808 */ /* 0x000fe20001800000 */
[----:B------:R-:W-:Y:S01]  /*4920*/  MUFU.EX2 R15, R15 ;  /* 0x0000000f000f7308 */ /* 0x000fe20000000800 */
[----:B------:R-:W-:Y:S02]  /*4930*/  FMNMX.FTZ R56, R59, R56, !PT ;  /* 0x000000383b387209 */ /* 0x000fe40007810000 */
        /* <DEDUP_REMOVED lines=8> */
[----:B------:R1:W-:Y:S01]  /*49c0*/  MUFU.EX2 R56, R72 ;  /* 0x0000004800387308 */ /* 0x0003e20000000800 */
[----:B---3--:R-:W-:Y:S02]  /*49d0*/  FSEL R83, R83, -INF , P4 ;  /* 0xff80000053537808 */ /* 0x008fe40002000000 */
[----:B------:R-:W-:Y:S02]  /*49e0*/  FMNMX.FTZ R58, R84, R57, !PT ;  /* 0x00000039543a7209 */ /* 0x000fe40007810000 */
[----:B------:R-:W-:-:S02]  /*49f0*/  ISETP.GT.AND P4, PT, R85, 0x70, PT ;  /* 0x000000705500780c */ /* 0x000fc40003f84270 */
[----:B------:R-:W-:Y:S01]  /*4a00*/  FSEL R86, R86, -INF , P3 ;  /* 0xff80000056567808 */ /* 0x000fe20001800000 */
[----:B------:R3:W-:Y:S01]  /*4a10*/  MUFU.EX2 R57, R62 ;  /* 0x0000003e00397308 */ /* 0x0007e20000000800 */
[----:B------:R-:W-:Y:S01]  /*4a20*/  FMNMX.FTZ R63, R83, R58, !PT ;  /* 0x0000003a533f7209 */ /* 0x000fe20007810000 */
[--C-:B------:R-:W-:Y:S01]  /*4a30*/  FFMA.FTZ R58, R61, UR4, -R26.reuse ;  /* 0x000000043d3a7c23 */ /* 0x100fe2000801081a */
[C---:B------:R-:W-:Y:S01]  /*4a40*/  ISETP.GT.AND P3, PT, R85.reuse, 0x71, PT ;  /* 0x000000715500780c */ /* 0x040fe20003f64270 */
[----:B-1----:R-:W-:Y:S01]  /*4a50*/  FFMA.FTZ R72, R52, UR4, -R26 ;  /* 0x0000000434487c23 */ /* 0x002fe2000801081a */
[----:B------:R-:W-:Y:S02]  /*4a60*/  FSEL R88, R88, -INF , P4 ;  /* 0xff80000058587808 */ /* 0x000fe40002000000 */
[----:B------:R-:W-:Y:S01]  /*4a70*/  FMNMX.FTZ R63, R86, R63, !PT ;  /* 0x0000003f563f7209 */ /* 0x000fe20007810000 */
[----:B------:R-:W-:Y:S01]  /*4a80*/  MUFU.EX2 R21, R21 ;  /* 0x0000001500157308 */ /* 0x000fe20000000800 */
[----:B------:R-:W-:-:S02]  /*4a90*/  ISETP.GT.AND P4, PT, R85, 0x78, PT ;  /* 0x000000785500780c */ /* 0x000fc40003f84270 */
[----:B------:R-:W-:Y:S02]  /*4aa0*/  FSEL R90, R90, -INF , P3 ;  /* 0xff8000005a5a7808 */ /* 0x000fe40001800000 */
[----:B------:R-:W-:Y:S02]  /*4ab0*/  FMNMX.FTZ R63, R88, R63, !PT ;  /* 0x0000003f583f7209 */ /* 0x000fe40007810000 */
[----:B--2---:R-:W-:Y:S01]  /*4ac0*/  FSEL R61, R42, -INF , P4 ;  /* 0xff8000002a3d7808 */ /* 0x004fe20002000000 */
[----:B------:R-:W-:Y:S01]  /*4ad0*/  MUFU.EX2 R48, R48 ;  /* 0x0000003000307308 */ /* 0x000fe20000000800 */
[C---:B------:R-:W-:Y:S02]  /*4ae0*/  ISETP.GT.AND P3, PT, R85.reuse, 0x79, PT ;  /* 0x000000795500780c */ /* 0x040fe40003f64270 */
[----:B------:R-:W-:Y:S02]  /*4af0*/  FMNMX.FTZ R42, R90, R63, !PT ;  /* 0x0000003f5a2a7209 */ /* 0x000fe40007810000 */
[----:B------:R-:W-:-:S02]  /*4b00*/  ISETP.GT.AND P4, PT, R85, 0x80, PT ;  /* 0x000000805500780c */ /* 0x000fc40003f84270 */
[----:B---3--:R-:W-:Y:S01]  /*4b10*/  FSEL R62, R46, -INF , P3 ;  /* 0xff8000002e3e7808 */ /* 0x008fe20001800000 */
        /* <DEDUP_REMOVED lines=8> */
[----:B------:R-:W-:Y:S01]  /*4ba0*/  FSEL R60, R47, -INF , P3 ;  /* 0xff8000002f3c7808 */ /* 0x000fe20001800000 */
[--C-:B------:R-:W-:Y:S01]  /*4bb0*/  FFMA.FTZ R47, R50, UR4, -R26.reuse ;  /* 0x00000004322f7c23 */ /* 0x100fe2000801081a */
[----:B------:R-:W-:Y:S01]  /*4bc0*/  FMNMX.FTZ R43, R63, R46, !PT ;  /* 0x0000002e3f2b7209 */ /* 0x000fe20007810000 */
[--C-:B------:R-:W-:Y:S01]  /*4bd0*/  FFMA.FTZ R50, R37, UR4, -R26.reuse ;  /* 0x0000000425327c23 */ /* 0x100fe2000801081a */
[----:B------:R-:W-:Y:S01]  /*4be0*/  ISETP.GT.AND P3, PT, R85, 0x89, PT ;  /* 0x000000895500780c */ /* 0x000fe20003f64270 */
[--C-:B------:R-:W-:Y:S01]  /*4bf0*/  FFMA.FTZ R37, R40, UR4, -R26.reuse ;  /* 0x0000000428257c23 */ /* 0x100fe2000801081a */
[----:B------:R-:W-:Y:S01]  /*4c00*/  FSEL R54, R54, -INF , P4 ;  /* 0xff80000036367808 */ /* 0x000fe20002000000 */
[--C-:B------:R-:W-:Y:S01]  /*4c10*/  FFMA.FTZ R40, R33, UR4, -R26.reuse ;  /* 0x0000000421287c23 */ /* 0x100fe2000801081a */
[----:B------:R-:W-:Y:S01]  /*4c20*/  FMNMX.FTZ R43, R60, R43, !PT ;  /* 0x0000002b3c2b7209 */ /* 0x000fe20007810000 */
[--C-:B------:R-:W-:Y:S01]  /*4c30*/  FFMA.FTZ R33, R36, UR4, -R26.reuse ;  /* 0x0000000424217c23 */ /* 0x100fe2000801081a */
[----:B------:R-:W-:Y:S01]  /*4c40*/  FSEL R55, R55, -INF , P3 ;  /* 0xff80000037377808 */ /* 0x000fe20001800000 */
[--C-:B------:R-:W-:Y:S01]  /*4c50*/  FFMA.FTZ R36, R29, UR4, -R26.reuse ;  /* 0x000000041d247c23 */ /* 0x100fe2000801081a */
[----:B------:R-:W-:Y:S01]  /*4c60*/  FMNMX.FTZ R46, R54, R43, !PT ;  /* 0x0000002b362e7209 */ /* 0x000fe20007810000 */
[--C-:B------:R-:W-:Y:S01]  /*4c70*/  FFMA.FTZ R29, R32, UR4, -R26.reuse ;  /* 0x00000004201d7c23 */ /* 0x100fe2000801081a */
[--C-:B------:R-:W-:Y:S01]  /*4c80*/  FFMA.FTZ R32, R25, UR4, -R26.reuse ;  /* 0x0000000419207c23 */ /* 0x100fe2000801081a */
[--C-:B------:R-:W-:Y:S01]  /*4c90*/  FFMA.FTZ R43, R45, UR4, -R26.reuse ;  /* 0x000000042d2b7c23 */ /* 0x100fe2000801081a */
[----:B------:R-:W-:Y:S01]  /*4ca0*/  FMNMX.FTZ R52, R55, R46, !PT ;  /* 0x0000002e37347209 */ /* 0x000fe20007810000 */
[----:B------:R-:W-:Y:S01]  /*4cb0*/  FFMA.FTZ R45, R24, UR4, -R26 ;  /* 0x00000004182d7c23 */ /* 0x000fe2000801081a */
[----:B------:R1:W-:Y:S03]  /*4cc0*/  MUFU.EX2 R46, R72 ;  /* 0x00000048002e7308 */ /* 0x0003e60000000800 */
[----:B------:R-:W2:Y:S05]  /*4cd0*/  SHFL.BFLY PT, R85, R52, 0x2, 0x1f ;  /* 0x0c401f0034557f89 */ /* 0x000eaa00000e0000 */
[----:B------:R-:W-:Y:S08]  /*4ce0*/  MUFU.EX2 R53, R53 ;  /* 0x0000003500357308 */ /* 0x000ff00000000800 */
[----:B------:R-:W-:Y:S08]  /*4cf0*/  MUFU.EX2 R42, R42 ;  /* 0x0000002a002a7308 */ /* 0x000ff00000000800 */
[----:B------:R-:W-:Y:S01]  /*4d00*/  MUFU.EX2 R51, R51 ;  /* 0x0000003300337308 */ /* 0x000fe20000000800 */
[----:B--2---:R-:W-:-:S05]  /*4d10*/  FMNMX.FTZ R85, R52, R85, !PT ;  /* 0x0000005534557209 */ /* 0x004fca0007810000 */
[----:B-1----:R-:W1:Y:S02]  /*4d20*/  SHFL.BFLY PT, R72, R85, 0x1, 0x1f ;  /* 0x0c201f0055487f89 */ /* 0x002e6400000e0000 */
[----:B------:R-:W-:Y:S08]  /*4d30*/  MUFU.EX2 R47, R47 ;  /* 0x0000002f002f7308 */ /* 0x000ff00000000800 */
[----:B------:R-:W-:Y:S08]  /*4d40*/  MUFU.EX2 R43, R43 ;  /* 0x0000002b002b7308 */ /* 0x000ff00000000800 */
[----:B------:R-:W-:Y:S01]  /*4d50*/  MUFU.EX2 R44, R44 ;  /* 0x0000002c002c7308 */ /* 0x000fe20000000800 */
[----:B-1----:R-:W-:-:S07]  /*4d60*/  FMNMX.FTZ R72, R85, R72, !PT ;  /* 0x0000004855487209 */ /* 0x002fce0007810000 */
[----:B------:R-:W-:Y:S01]  /*4d70*/  MUFU.EX2 R41, R41 ;  /* 0x0000002900297308 */ /* 0x000fe20000000800 */
[C---:B------:R-:W-:Y:S01]  /*4d80*/  FSETP.NEU.FTZ.AND P3, PT, R72.reuse, -INF , PT ;  /* 0xff8000004800780b */ /* 0x040fe20003f7d000 */
[----:B------:R-:W-:-:S06]  /*4d90*/  FMUL.FTZ R25, R72, UR4 ;  /* 0x0000000448197c20 */ /* 0x000fcc0008410000 */
[----:B------:R-:W-:Y:S01]  /*4da0*/  MUFU.EX2 R50, R50 ;  /* 0x0000003200327308 */ /* 0x000fe20000000800 */
        /* <DEDUP_REMOVED lines=16> */
[--C-:B------:R-:W-:Y:S01]  /*4eb0*/  FFMA.FTZ R75, R75, UR4, -R24.reuse ;  /* 0x000000044b4b7c23 */ /* 0x100fe20008010818 */
[--C-:B------:R-:W-:Y:S01]  /*4ec0*/  FFMA.FTZ R76, R78, UR4, -R24.reuse ;  /* 0x000000044e4c7c23 */ /* 0x100fe20008010818 */
[----:B------:R-:W-:Y:S01]  /*4ed0*/  FFMA.FTZ R77, R64, UR4, -R24 ;  /* 0x00000004404d7c23 */ /* 0x000fe20008010818 */
[----:B-1----:R-:W-:Y:S01]  /*4ee0*/  @!P1 PRMT R4, RZ, 0x654, R0 ;  /* 0x00000654ff049816 */ /* 0x002fe20000000000 */
[--C-:B------:R-:W-:Y:S01]  /*4ef0*/  FFMA.FTZ R64, R71, UR4, -R24.reuse ;  /* 0x0000000447407c23 */ /* 0x100fe20008010818 */
[--C-:B------:R-:W-:Y:S01]  /*4f00*/  FFMA.FTZ R78, R69, UR4, -R24.reuse ;  /* 0x00000004454e7c23 */ /* 0x100fe20008010818 */
[----:B------:R1:W4:Y:S01]  /*4f10*/  MUFU.EX2 R82, R6 ;  /* 0x0000000600527308 */ /* 0x0003220000000800 */
[--C-:B--2---:R-:W-:Y:S01]  /*4f20*/  FFMA.FTZ R39, R9, UR4, -R24.reuse ;  /* 0x0000000409277c23 */ /* 0x104fe20008010818 */
[----:B------:R2:W-:Y:S01]  /*4f30*/  @!P1 SYNCS.ARRIVE.TRANS64.RED.A1T0 RZ, [R4+URZ], RZ ;  /* 0x000000ff04ff99a7 */ /* 0x0005e2000810043f */
[--C-:B------:R-:W-:Y:S01]  /*4f40*/  FFMA.FTZ R79, R79, UR4, -R24.reuse ;  /* 0x000000044f4f7c23 */ /* 0x100fe20008010818 */
[--C-:B------:R-:W-:Y:S01]  /*4f50*/  FFMA.FTZ R71, R81, UR4, -R24.reuse ;  /* 0x0000000451477c23 */ /* 0x100fe20008010818 */
[--C-:B------:R-:W-:Y:S01]  /*4f60*/  FFMA.FTZ R87, R87, UR4, -R24.reuse ;  /* 0x0000000457577c23 */ /* 0x100fe20008010818 */
[--C-:B------:R-:W-:Y:S01]  /*4f70*/  FFMA.FTZ R69, R73, UR4, -R24.reuse ;  /* 0x0000000449457c23 */ /* 0x100fe20008010818 */
[----:B------:R-:W-:Y:S01]  /*4f80*/  FFMA.FTZ R83, R83, UR4, -R24 ;  /* 0x0000000453537c23 */ /* 0x000fe20008010818 */
[----:B------:R3:W5:Y:S01]  /*4f90*/  MUFU.EX2 R93, R5 ;  /* 0x00000005005d7308 */ /* 0x0007620000000800 */
[----:B-1----:R-:W-:Y:S01]  /*4fa0*/  FADD.FTZ R6, R27, R30 ;  /* 0x0000001e1b067221 */ /* 0x002fe20000010000 */
[----:B--2---:R-:W-:Y:S01]  /*4fb0*/  F2FP.F16.F32.PACK_AB R4, R30, R27 ;  /* 0x0000001b1e04723e */ /* 0x004fe200000000ff */
[--C-:B------:R-:W-:Y:S01]  /*4fc0*/  FFMA.FTZ R30, R59, UR4, -R24.reuse ;  /* 0x000000043b1e7c23 */ /* 0x100fe20008010818 */
[----:B------:R-:W-:Y:S01]  /*4fd0*/  FFMA.FTZ R59, R84, UR4, -R24 ;  /* 0x00000004543b7c23 */ /* 0x000fe20008010818 */
[----:B------:R-:W-:Y:S01]  /*4fe0*/  FADD.FTZ R7, R31, R6 ;  /* 0x000000061f077221 */ /* 0x000fe20000010000 */
[----:B0-----:R-:W-:Y:S01]  /*4ff0*/  F2FP.F16.F32.PACK_AB R6, R38, R31 ;  /* 0x0000001f2606723e */ /* 0x001fe200000000ff */
[--C-:B------:R-:W-:Y:S01]  /*5000*/  FFMA.FTZ R31, R65, UR4, -R24.reuse ;  /* 0x00000004411f7c23 */ /* 0x100fe20008010818 */
[----:B------:R-:W0:Y:S01]  /*5010*/  MUFU.EX2 R25, R25 ;  /* 0x0000001900197308 */ /* 0x000e220000000800 */
[----:B---3--:R-:W-:Y:S01]  /*5020*/  FADD.FTZ R5, R80, R91 ;  /* 0x0000005b50057221 */ /* 0x008fe20000010000 */
[----:B------:R-:W-:Y:S01]  /*5030*/  FADD.FTZ R9, R38, R7 ;  /* 0x0000000726097221 */ /* 0x000fe20000010000 */
[--C-:B------:R-:W-:Y:S01]  /*5040*/  FFMA.FTZ R38, R67, UR4, -R24.reuse ;  /* 0x0000000443267c23 */ /* 0x100fe20008010818 */
[----:B------:R-:W-:Y:S01]  /*5050*/  FFMA.FTZ R86, R86, UR4, -R24 ;  /* 0x0000000456567c23 */ /* 0x000fe20008010818 */
[----:B----4-:R-:W-:Y:S01]  /*5060*/  FADD.FTZ R8, R82, R5 ;  /* 0x0000000552087221 */ /* 0x010fe20000010000 */
[----:B------:R-:W-:Y:S01]  /*5070*/  F2FP.F16.F32.PACK_AB R5, R91, R80 ;  /* 0x000000505b05723e */ /* 0x000fe200000000ff */
[----:B------:R-:W-:Y:S01]  /*5080*/  FADD.FTZ R80, R34, R9 ;  /* 0x0000000922507221 */ /* 0x000fe20000010000 */
[----:B------:R-:W1:Y:S01]  /*5090*/  MUFU.EX2 R52, R52 ;  /* 0x0000003400347308 */ /* 0x000e620000000800 */
[----:B-----5:R-:W-:Y:S01]  /*50a0*/  FADD.FTZ R8, R93, R8 ;  /* 0x000000085d087221 */ /* 0x020fe20000010000 */
[----:B------:R-:W-:Y:S01]  /*50b0*/  FFMA.FTZ R88, R88, UR4, -R24 ;  /* 0x0000000458587c23 */ /* 0x000fe20008010818 */
[----:B------:R-:W-:Y:S01]  /*50c0*/  FADD.FTZ R80, R3, R80 ;  /* 0x0000005003507221 */ /* 0x000fe20000010000 */
[--C-:B------:R-:W-:Y:S01]  /*50d0*/  FFMA.FTZ R90, R90, UR4, -R24.reuse ;  /* 0x000000045a5a7c23 */ /* 0x100fe20008010818 */
[--C-:B------:R-:W-:Y:S01]  /*50e0*/  FFMA.FTZ R27, R61, UR4, -R24.reuse ;  /* 0x000000043d1b7c23 */ /* 0x100fe20008010818 */
[----:B------:R-:W-:Y:S01]  /*50f0*/  FFMA.FTZ R62, R62, UR4, -R24 ;  /* 0x000000043e3e7c23 */ /* 0x000fe20008010818 */
[----:B------:R-:W-:Y:S01]  /*5100*/  FADD.FTZ R11, R35, R80 ;  /* 0x00000050230b7221 */ /* 0x000fe20000010000 */
[----:B------:R-:W2:Y:S01]  /*5110*/  MUFU.EX2 R26, R26 ;  /* 0x0000001a001a7308 */ /* 0x000ea20000000800 */
[----:B0-----:R-:W-:Y:S01]  /*5120*/  FADD.FTZ R9, R25, R8 ;  /* 0x0000000819097221 */ /* 0x001fe20000010000 */
[--C-:B------:R-:W-:Y:S01]  /*5130*/  FFMA.FTZ R63, R63, UR4, -R24.reuse ;  /* 0x000000043f3f7c23 */ /* 0x100fe20008010818 */
[----:B------:R-:W-:Y:S01]  /*5140*/  FADD.FTZ R11, R10, R11 ;  /* 0x0000000b0a0b7221 */ /* 0x000fe20000010000 */
[--C-:B------:R-:W-:Y:S01]  /*5150*/  FFMA.FTZ R60, R60, UR4, -R24.reuse ;  /* 0x000000043c3c7c23 */ /* 0x100fe20008010818 */
[--C-:B------:R-:W-:Y:S01]  /*5160*/  FFMA.FTZ R54, R54, UR4, -R24.reuse ;  /* 0x0000000436367c23 */ /* 0x100fe20008010818 */
[----:B------:R-:W-:Y:S01]  /*5170*/  FFMA.FTZ R55, R55, UR4, -R24 ;  /* 0x0000000437377c23 */ /* 0x000fe20008010818 */
[----:B------:R-:W-:Y:S01]  /*5180*/  F2FP.F16.F32.PACK_AB R7, R93, R82 ;  /* 0x000000525d07723e */ /* 0x000fe200000000ff */
[----:B------:R-:W0:Y:S01]  /*5190*/  MUFU.EX2 R39, R39 ;  /* 0x0000002700277308 */ /* 0x000e220000000800 */
[----:B-1----:R-:W-:Y:S01]  /*51a0*/  FADD.FTZ R9, R52, R9 ;  /* 0x0000000934097221 */ /* 0x002fe20000010000 */
[----:B------:R-:W-:-:S02]  /*51b0*/  F2FP.F16.F32.PACK_AB R10, R10, R35 ;  /* 0x000000230a0a723e */ /* 0x000fc400000000ff */
[----:B------:R1:W-:Y:S04]  /*51c0*/  STSM.16.M88.4 [R2+0x24300], R4 ;  /* 0x0243000402007844 */ /* 0x0003e80000000200 */
[----:B------:R-:W3:Y:S01]  /*51d0*/  MUFU.EX2 R66, R66 ;  /* 0x0000004200427308 */ /* 0x000ee20000000800 */
[----:B--2---:R-:W-:-:S07]  /*51e0*/  FADD.FTZ R8, R26, R9 ;  /* 0x000000091a087221 */ /* 0x004fce0000010000 */
[----:B------:R-:W2:Y:S01]  /*51f0*/  MUFU.EX2 R85, R85 ;  /* 0x0000005500557308 */ /* 0x000ea20000000800 */
[----:B0-----:R-:W-:Y:S01]  /*5200*/  FADD.FTZ R9, R39, R8 ;  /* 0x0000000827097221 */ /* 0x001fe20000010000 */
[----:B------:R-:W-:Y:S01]  /*5210*/  FADD.FTZ R8, R12, R11 ;  /* 0x0000000b0c087221 */ /* 0x000fe20000010000 */
[----:B-1----:R-:W-:-:S05]  /*5220*/  F2FP.F16.F32.PACK_AB R4, R13, R12 ;  /* 0x0000000c0d04723e */ /* 0x002fca00000000ff */
[----:B------:R-:W0:Y:S01]  /*5230*/  MUFU.EX2 R68, R68 ;  /* 0x0000004400447308 */ /* 0x000e220000000800 */
[----:B---3--:R-:W-:Y:S01]  /*5240*/  FADD.FTZ R80, R66, R9 ;  /* 0x0000000942507221 */ /* 0x008fe20000010000 */
[----:B------:R-:W-:-:S04]  /*5250*/  FADD.FTZ R9, R13, R8 ;  /* 0x000000080d097221 */ /* 0x000fc80000010000 */
[----:B------:R-:W-:Y:S02]  /*5260*/  FADD.FTZ R8, R14, R9 ;  /* 0x000000090e087221 */ /* 0x000fe40000010000 */
[----:B------:R-:W1:Y:S01]  /*5270*/  MUFU.EX2 R89, R89 ;  /* 0x0000005900597308 */ /* 0x000e620000000800 */
[----:B--2---:R-:W-:Y:S01]  /*5280*/  FADD.FTZ R11, R85, R80 ;  /* 0x00000050550b7221 */ /* 0x004fe20000010000 */
[----:B------:R-:W-:Y:S01]  /*5290*/  FADD.FTZ R9, R15, R8 ;  /* 0x000000080f097221 */ /* 0x000fe20000010000 */
[----:B------:R-:W-:Y:S02]  /*52a0*/  F2FP.F16.F32.PACK_AB R8, R3, R34 ;  /* 0x000000220308723e */ /* 0x000fe400000000ff */
[----:B------:R-:W-:Y:S01]  /*52b0*/  F2FP.F16.F32.PACK_AB R5, R85, R66 ;  /* 0x000000425505723e */ /* 0x000fe200000000ff */
[----:B------:R-:W-:Y:S01]  /*52c0*/  FADD.FTZ R24, R20, R9 ;  /* 0x0000000914187221 */ /* 0x000fe20000010000 */
[----:B------:R-:W-:Y:S01]  /*52d0*/  F2FP.F16.F32.PACK_AB R9, R52, R25 ;  /* 0x000000193409723e */ /* 0x000fe200000000ff */
[----:B------:R-:W2:Y:S01]  /*52e0*/  MUFU.EX2 R70, R70 ;  /* 0x0000004600467308 */ /* 0x000ea20000000800 */
[----:B0-----:R-:W-:Y:S01]  /*52f0*/  FADD.FTZ R80, R68, R11 ;  /* 0x0000000b44507221 */ /* 0x001fe20000010000 */
[----:B------:R-:W-:Y:S01]  /*5300*/  FADD.FTZ R3, R21, R24 ;  /* 0x0000001815037221 */ /* 0x000fe20000010000 */
[----:B------:R-:W-:-:S03]  /*5310*/  CS2R R66, SRZ ;  /* 0x0000000000427805 */ /* 0x000fc6000001ff00 */
[----:B------:R-:W-:Y:S02]  /*5320*/  FADD.FTZ R6, R48, R3 ;  /* 0x0000000330067221 */ /* 0x000fe40000010000 */
[----:B------:R-:W0:Y:S01]  /*5330*/  MUFU.EX2 R75, R75 ;  /* 0x0000004b004b7308 */ /* 0x000e220000000800 */
[----:B-1----:R-:W-:Y:S01]  /*5340*/  FADD.FTZ R11, R89, R80 ;  /* 0x00000050590b7221 */ /* 0x002fe20000010000 */
[----:B------:R-:W-:Y:S01]  /*5350*/  FADD.FTZ R3, R49, R6 ;  /* 0x0000000631037221 */ /* 0x000fe20000010000 */
[----:B------:R-:W-:-:S03]  /*5360*/  F2FP.F16.F32.PACK_AB R6, R15, R14 ;  /* 0x0000000e0f06723e */ /* 0x000fc600000000ff */
[----:B------:R-:W-:Y:S02]  /*5370*/  FADD.FTZ R12, R56, R3 ;  /* 0x00000003380c7221 */ /* 0x000fe40000010000 */
[----:B------:R-:W1:Y:S01]  /*5380*/  MUFU.EX2 R76, R76 ;  /* 0x0000004c004c7308 */ /* 0x000e620000000800 */
[----:B--2---:R-:W-:Y:S01]  /*5390*/  FADD.FTZ R34, R70, R11 ;  /* 0x0000000b46227221 */ /* 0x004fe20000010000 */
[----:B------:R-:W-:Y:S01]  /*53a0*/  FADD.FTZ R13, R57, R12 ;  /* 0x0000000c390d7221 */ /* 0x000fe20000010000 */
[----:B------:R-:W-:Y:S02]  /*53b0*/  F2FP.F16.F32.PACK_AB R12, R21, R20 ;  /* 0x00000014150c723e */ /* 0x000fe400000000ff */
[----:B------:R-:W-:Y:S01]  /*53c0*/  F2FP.F16.F32.PACK_AB R11, R39, R26 ;  /* 0x0000001a270b723e */ /* 0x000fe200000000ff */
[----:B------:R-:W-:Y:S02]  /*53d0*/  FADD.FTZ R20, R58, R13 ;  /* 0x0000000d3a147221 */ /* 0x000fe40000010000 */
[----:B------:R-:W2:Y:S01]  /*53e0*/  MUFU.EX2 R77, R77 ;  /* 0x0000004d004d7308 */ /* 0x000ea20000000800 */
[C---:B0-----:R-:W-:Y:S01]  /*53f0*/  FADD.FTZ R25, R75.reuse, R34 ;  /* 0x000000224b197221 */ /* 0x041fe20000010000 */
[----:B------:R-:W-:Y:S01]  /*5400*/  STSM.16.M88.4 [R2+0x25b00], R8 ;  /* 0x025b000802007844 */ /* 0x000fe20000000200 */
[----:B------:R-:W-:-:S05]  /*5410*/  F2FP.F16.F32.PACK_AB R13, R75, R70 ;  /* 0x000000464b0d723e */ /* 0x000fca00000000ff */
[----:B------:R-:W0:Y:S01]  /*5420*/  MUFU.EX2 R64, R64 ;  /* 0x0000004000407308 */ /* 0x000e220000000800 */
[----:B-1----:R-:W-:Y:S01]  /*5430*/  FADD.FTZ R24, R76, R25 ;  /* 0x000000194c187221 */ /* 0x002fe20000010000 */
[----:B------:R-:W-:-:S06]  /*5440*/  FADD.FTZ R25, R53, R20 ;  /* 0x0000001435197221 */ /* 0x000fcc0000010000 */
[----:B------:R-:W1:Y:S01]  /*5450*/  MUFU.EX2 R79, R79 ;  /* 0x0000004f004f7308 */ /* 0x000e620000000800 */
[C---:B--2---:R-:W-:Y:S01]  /*5460*/  FADD.FTZ R7, R77.reuse, R24 ;  /* 0x000000184d077221 */ /* 0x044fe20000010000 */
[----:B------:R-:W-:Y:S01]  /*5470*/  FADD.FTZ R24, R42, R25 ;  /* 0x000000192a187221 */ /* 0x000fe20000010000 */
[----:B------:R-:W-:-:S03]  /*5480*/  F2FP.F16.F32.PACK_AB R15, R77, R76 ;  /* 0x0000004c4d0f723e */ /* 0x000fc600000000ff */
[----:B------:R-:W-:Y:S01]  /*5490*/  FADD.FTZ R25, R51, R24 ;  /* 0x0000001833197221 */ /* 0x000fe20000010000 */
[----:B------:R-:W-:Y:S01]  /*54a0*/  F2FP.F16.F32.PACK_AB R24, R57, R56 ;  /* 0x000000383918723e */ /* 0x000fe200000000ff */
[----:B------:R-:W2:Y:S01]  /*54b0*/  MUFU.EX2 R71, R71 ;  /* 0x0000004700477308 */ /* 0x000ea20000000800 */
[----:B0-----:R-:W-:Y:S01]  /*54c0*/  FADD.FTZ R14, R64, R7 ;  /* 0x00000007400e7221 */ /* 0x001fe20000010000 */
[----:B------:R-:W-:Y:S02]  /*54d0*/  F2FP.F16.F32.PACK_AB R7, R89, R68 ;  /* 0x000000445907723e */ /* 0x000fe400000000ff */
[----:B------:R-:W-:-:S03]  /*54e0*/  CS2R R56, SRZ ;  /* 0x0000000000387805 */ /* 0x000fc6000001ff00 */
[----:B------:R0:W-:Y:S01]  /*54f0*/  STSM.16.M88.4 [R2+0x27300], R4 ;  /* 0x0273000402007844 */ /* 0x0001e20000000200 */
[----:B------:R-:W3:Y:S01]  /*5500*/  MUFU.EX2 R78, R78 ;  /* 0x0000004e004e7308 */ /* 0x000ee20000000800 */
[----:B-1----:R-:W-:-:S07]  /*5510*/  FADD.FTZ R14, R79, R14 ;  /* 0x0000000e4f0e7221 */ /* 0x002fce0000010000 */
[----:B------:R-:W1:Y:S01]  /*5520*/  MUFU.EX2 R0, R87 ;  /* 0x0000005700007308 */ /* 0x000e620000000800 */
[----:B--2---:R-:W-:Y:S01]  /*5530*/  FADD.FTZ R21, R71, R14 ;  /* 0x0000000e47157221 */ /* 0x004fe20000010000 */
[----:B------:R-:W-:Y:S02]  /*5540*/  F2FP.F16.F32.PACK_AB R14, R49, R48 ;  /* 0x00000030310e723e */ /* 0x000fe400000000ff */
[----:B------:R-:W-:Y:S02]  /*5550*/  CS2R R48, SRZ ;  /* 0x0000000000307805 */ /* 0x000fe4000001ff00 */
[----:B0-----:R-:W-:Y:S02]  /*5560*/  F2FP.F16.F32.PACK_AB R4, R51, R42 ;  /* 0x0000002a3304723e */ /* 0x001fe400000000ff */
[----:B------:R-:W0:Y:S01]  /*5570*/  MUFU.EX2 R69, R69 ;  /* 0x0000004500457308 */ /* 0x000e220000000800 */
[----:B---3--:R-:W-:Y:S01]  /*5580*/  FADD.FTZ R21, R78, R21 ;  /* 0x000000154e157221 */ /* 0x008fe20000010000 */
[----:B------:R2:W-:Y:S06]  /*5590*/  STSM.16.M88.4 [R2+0x28b00], R12 ;  /* 0x028b000c02007844 */ /* 0x0005ec0000000200 */
[----:B------:R-:W3:Y:S01]  /*55a0*/  MUFU.EX2 R30, R30 ;  /* 0x0000001e001e7308 */ /* 0x000ee20000000800 */
[----:B-1----:R-:W-:-:S07]  /*55b0*/  FADD.FTZ R26, R0, R21 ;  /* 0x00000015001a7221 */ /* 0x002fce0000010000 */
[----:B------:R-:W1:Y:S01]  /*55c0*/  MUFU.EX2 R31, R31 ;  /* 0x0000001f001f7308 */ /* 0x000e620000000800 */
[----:B0-----:R-:W-:Y:S01]  /*55d0*/  FADD.FTZ R35, R69, R26 ;  /* 0x0000001a45237221 */ /* 0x001fe20000010000 */
[----:B------:R-:W-:Y:S01]  /*55e0*/  FADD.FTZ R26, R46, R25 ;  /* 0x000000192e1a7221 */ /* 0x000fe20000010000 */
[----:B------:R-:W-:Y:S02]  /*55f0*/  F2FP.F16.F32.PACK_AB R25, R79, R64 ;  /* 0x000000404f19723e */ /* 0x000fe400000000ff */
[----:B------:R-:W-:Y:S01]  /*5600*/  CS2R R64, SRZ ;  /* 0x0000000000407805 */ /* 0x000fe2000001ff00 */
[----:B------:R-:W-:Y:S01]  /*5610*/  FADD.FTZ R8, R47, R26 ;  /* 0x0000001a2f087221 */ /* 0x000fe20000010000 */
[----:B------:R-:W-:Y:S01]  /*5620*/  F2FP.F16.F32.PACK_AB R26, R53, R58 ;  /* 0x0000003a351a723e */ /* 0x000fe200000000ff */
[----:B------:R-:W0:Y:S01]  /*5630*/  MUFU.EX2 R38, R38 ;  /* 0x0000002600267308 */ /* 0x000e220000000800 */
[----:B---3--:R-:W-:Y:S01]  /*5640*/  FADD.FTZ R34, R30, R35 ;  /* 0x000000231e227221 */ /* 0x008fe20000010000 */
[----:B------:R-:W-:Y:S01]  /*5650*/  FADD.FTZ R7, R43, R8 ;  /* 0x000000082b077221 */ /* 0x000fe20000010000 */
[----:B------:R-:W-:-:S03]  /*5660*/  CS2R R52, SRZ ;  /* 0x0000000000347805 */ /* 0x000fc6000001ff00 */
[C---:B------:R-:W-:Y:S02]  /*5670*/  FADD.FTZ R8, R44.reuse, R7 ;  /* 0x000000072c087221 */ /* 0x040fe40000010000 */
[----:B------:R-:W3:Y:S01]  /*5680*/  MUFU.EX2 R59, R59 ;  /* 0x0000003b003b7308 */ /* 0x000ee20000000800 */
[----:B-1----:R-:W-:Y:S01]  /*5690*/  FADD.FTZ R5, R31, R34 ;  /* 0x000000221f057221 */ /* 0x002fe20000010000 */
[----:B------:R-:W-:Y:S01]  /*56a0*/  FADD.FTZ R9, R41, R8 ;  /* 0x0000000829097221 */ /* 0x000fe20000010000 */
[----:B------:R-:W-:Y:S02]  /*56b0*/  F2FP.F16.F32.PACK_AB R7, R31, R30 ;  /* 0x0000001e1f07723e */ /* 0x000fe400000000ff */
[----:B------:R-:W-:Y:S02]  /*56c0*/  CS2R R34, SRZ ;  /* 0x0000000000227805 */ /* 0x000fe4000001ff00 */
[----:B------:R-:W-:Y:S01]  /*56d0*/  F2FP.F16.F32.PACK_AB R8, R44, R43 ;  /* 0x0000002b2c08723e */ /* 0x000fe200000000ff */
[----:B------:R-:W1:Y:S01]  /*56e0*/  MUFU.EX2 R61, R83 ;  /* 0x00000053003d7308 */ /* 0x000e620000000800 */
[----:B0-----:R-:W-:Y:S01]  /*56f0*/  FADD.FTZ R6, R38, R5 ;  /* 0x0000000526067221 */ /* 0x001fe20000010000 */
[----:B------:R-:W-:-:S02]  /*5700*/  F2FP.F16.F32.PACK_AB R5, R69, R0 ;  /* 0x000000004505723e */ /* 0x000fc400000000ff */
[----:B------:R-:W-:-:S04]  /*5710*/  CS2R R68, SRZ ;  /* 0x0000000000447805 */ /* 0x000fc8000001ff00 */
[----:B------:R-:W0:Y:S01]  /*5720*/  MUFU.EX2 R37, R37 ;  /* 0x0000002500257308 */ /* 0x000e220000000800 */
[----:B---3--:R-:W-:Y:S01]  /*5730*/  FADD.FTZ R0, R59, R6 ;  /* 0x000000063b007221 */ /* 0x008fe20000010000 */
[----:B------:R-:W-:Y:S02]  /*5740*/  F2FP.F16.F32.PACK_AB R6, R47, R46 ;  /* 0x0000002e2f06723e */ /* 0x000fe400000000ff */
[----:B------:R-:W-:-:S04]  /*5750*/  CS2R R46, SRZ ;  /* 0x00000000002e7805 */ /* 0x000fc8000001ff00 */
[----:B------:R-:W3:Y:S01]  /*5760*/  MUFU.EX2 R40, R40 ;  /* 0x0000002800287308 */ /* 0x000ee20000000800 */
[----:B-1----:R-:W-:Y:S01]  /*5770*/  FADD.FTZ R11, R61, R0 ;  /* 0x000000003d0b7221 */ /* 0x002fe20000010000 */
[----:B------:R-:W-:-:S06]  /*5780*/  FADD.FTZ R0, R50, R9 ;  /* 0x0000000932007221 */ /* 0x000fcc0000010000 */
[----:B------:R-:W1:Y:S01]  /*5790*/  MUFU.EX2 R86, R86 ;  /* 0x0000005600567308 */ /* 0x000e620000000800 */
[----:B0-----:R-:W-:-:S07]  /*57a0*/  FADD.FTZ R9, R37, R0 ;  /* 0x0000000025097221 */ /* 0x001fce0000010000 */
[----:B------:R-:W2:Y:S01]  /*57b0*/  MUFU.EX2 R33, R33 ;  /* 0x0000002100217308 */ /* 0x000ea20000000800 */
[C---:B---3--:R-:W-:Y:S01]  /*57c0*/  FADD.FTZ R10, R40.reuse, R9 ;  /* 0x00000009280a7221 */ /* 0x048fe20000010000 */
[----:B------:R-:W-:Y:S02]  /*57d0*/  F2FP.F16.F32.PACK_AB R9, R59, R38 ;  /* 0x000000263b09723e */ /* 0x000fe400000000ff */
[----:B------:R-:W-:Y:S02]  /*57e0*/  CS2R R58, SRZ ;  /* 0x00000000003a7805 */ /* 0x000fe4000001ff00 */
[----:B------:R-:W-:Y:S02]  /*57f0*/  F2FP.F16.F32.PACK_AB R40, R40, R37 ;  /* 0x000000252828723e */ /* 0x000fe400000000ff */
[----:B------:R-:W-:Y:S01]  /*5800*/  CS2R R38, SRZ ;  /* 0x0000000000267805 */ /* 0x000fe2000001ff00 */
[----:B------:R-:W0:Y:S01]  /*5810*/  MUFU.EX2 R88, R88 ;  /* 0x0000005800587308 */ /* 0x000e220000000800 */
[----:B-1----:R-:W-:-:S07]  /*5820*/  FADD.FTZ R11, R86, R11 ;  /* 0x0000000b560b7221 */ /* 0x002fce0000010000 */
[----:B------:R-:W1:Y:S01]  /*5830*/  MUFU.EX2 R36, R36 ;  /* 0x0000002400247308 */ /* 0x000e620000000800 */
[----:B--2---:R-:W-:Y:S01]  /*5840*/  FADD.FTZ R13, R33, R10 ;  /* 0x0000000a210d7221 */ /* 0x004fe20000010000 */
[----:B------:R-:W-:Y:S02]  /*5850*/  F2FP.F16.F32.PACK_AB R10, R50, R41 ;  /* 0x00000029320a723e */ /* 0x000fe400000000ff */
[----:B------:R-:W-:-:S04]  /*5860*/  CS2R R50, SRZ ;  /* 0x0000000000327805 */ /* 0x000fc8000001ff00 */
[----:B------:R-:W2:Y:S01]  /*5870*/  MUFU.EX2 R3, R90 ;  /* 0x0000005a00037308 */ /* 0x000ea20000000800 */
[----:B0-----:R-:W-:-:S07]  /*5880*/  FADD.FTZ R0, R88, R11 ;  /* 0x0000000b58007221 */ /* 0x001fce0000010000 */
[----:B------:R-:W-:Y:S01]  /*5890*/  MUFU.EX2 R29, R29 ;  /* 0x0000001d001d7308 */ /* 0x000fe20000000800 */
[----:B-1----:R-:W-:-:S07]  /*58a0*/  F2FP.F16.F32.PACK_AB R42, R36, R33 ;  /* 0x00000021242a723e */ /* 0x002fce00000000ff */
[----:B------:R0:W1:Y:S01]  /*58b0*/  MUFU.EX2 R20, R27 ;  /* 0x0000001b00147308 */ /* 0x0000620000000800 */
[C---:B--2---:R-:W-:Y:S01]  /*58c0*/  FADD.FTZ R11, R3.reuse, R0 ;  /* 0x00000000030b7221 */ /* 0x044fe20000010000 */
[----:B------:R-:W-:-:S06]  /*58d0*/  F2FP.F16.F32.PACK_AB R41, R3, R88 ;  /* 0x000000580329723e */ /* 0x000fcc00000000ff */
[----:B------:R-:W-:Y:S01]  /*58e0*/  MUFU.EX2 R28, R28 ;  /* 0x0000001c001c7308 */ /* 0x000fe20000000800 */
[----:B0-----:R-:W-:Y:S02]  /*58f0*/  F2FP.F16.F32.PACK_AB R27, R78, R71 ;  /* 0x000000474e1b723e */ /* 0x001fe400000000ff */
[----:B------:R-:W-:-:S03]  /*5900*/  CS2R R70, SRZ ;  /* 0x0000000000467805 */ /* 0x000fc6000001ff00 */
[----:B------:R0:W-:Y:S02]  /*5910*/  STSM.16.M88.4 [R2+0x2a300], R24 ;  /* 0x02a3001802007844 */ /* 0x0001e40000000200 */
[----:B------:R-:W2:Y:S01]  /*5920*/  MUFU.EX2 R21, R62 ;  /* 0x0000003e00157308 */ /* 0x000ea20000000800 */
[----:B-1----:R-:W-:Y:S01]  /*5930*/  FADD.FTZ R0, R20, R11 ;  /* 0x0000000b14007221 */ /* 0x002fe20000010000 */
[----:B------:R1:W-:Y:S01]  /*5940*/  STSM.16.M88.4 [R2+0x2bb00], R4 ;  /* 0x02bb000402007844 */ /* 0x0003e20000000200 */
[----:B------:R-:W-:-:S05]  /*5950*/  F2FP.F16.F32.PACK_AB R11, R86, R61 ;  /* 0x0000003d560b723e */ /* 0x000fca00000000ff */
[----:B------:R-:W-:Y:S01]  /*5960*/  MUFU.EX2 R32, R32 ;  /* 0x0000002000207308 */ /* 0x000fe20000000800 */
[----:B------:R-:W-:Y:S01]  /*5970*/  STSM.16.M88.4 [R2+0x2d300], R8 ;  /* 0x02d3000802007844 */ /* 0x000fe20000000200 */
[----:B0-----:R-:W-:Y:S02]  /*5980*/  CS2R R26, SRZ ;  /* 0x00000000001a7805 */ /* 0x001fe4000001ff00 */
[----:B------:R-:W-:-:S04]  /*5990*/  CS2R R24, SRZ ;  /* 0x0000000000187805 */ /* 0x000fc8000001ff00 */
[----:B------:R-:W0:Y:S01]  /*59a0*/  MUFU.EX2 R45, R45 ;  /* 0x0000002d002d7308 */ /* 0x000e220000000800 */
[C---:B--2---:R-:W-:Y:S01]  /*59b0*/  F2FP.F16.F32.PACK_AB R43, R21.reuse, R20 ;  /* 0x00000014152b723e */ /* 0x044fe200000000ff */
[----:B-1----:R-:W-:Y:S01]  /*59c0*/  FADD.FTZ R4, R36, R13 ;  /* 0x0000000d24047221 */ /* 0x002fe20000010000 */
[----:B------:R-:W-:Y:S01]  /*59d0*/  FADD.FTZ R0, R21, R0 ;  /* 0x0000000015007221 */ /* 0x000fe20000010000 */
[----:B------:R-:W-:Y:S01]  /*59e0*/  IMAD.U32 R6, RZ, RZ, UR15 ;  /* 0x0000000fff067e24 */ /* 0x000fe2000f8e00ff */
[----:B------:R-:W-:Y:S01]  /*59f0*/  CS2R R36, SRZ ;  /* 0x0000000000247805 */ /* 0x000fe2000001ff00 */
[----:B------:R-:W-:Y:S01]  /*5a00*/  FADD.FTZ R3, R29, R4 ;  /* 0x000000041d037221 */ /* 0x000fe20000010000 */
[----:B------:R1:W-:Y:S01]  /*5a10*/  STSM.16.M88.4 [R2+0x2eb00], R40 ;  /* 0x02eb002802007844 */ /* 0x0003e20000000200 */
[----:B------:R-:W2:Y:S02]  /*5a20*/  MUFU.EX2 R63, R63 ;  /* 0x0000003f003f7308 */ /* 0x000ea40000000800 */
[C---:B------:R-:W-:Y:S01]  /*5a30*/  FADD.FTZ R3, R28.reuse, R3 ;  /* 0x000000031c037221 */ /* 0x040fe20000010000 */
[----:B------:R-:W-:-:S05]  /*5a40*/  F2FP.F16.F32.PACK_AB R28, R28, R29 ;  /* 0x0000001d1c1c723e */ /* 0x000fca00000000ff */
[----:B------:R-:W3:Y:S01]  /*5a50*/  MUFU.EX2 R60, R60 ;  /* 0x0000003c003c7308 */ /* 0x000ee20000000800 */
[----:B0-----:R-:W-:Y:S01]  /*5a60*/  F2FP.F16.F32.PACK_AB R30, R45, R32 ;  /* 0x000000202d1e723e */ /* 0x001fe200000000ff */
[----:B------:R-:W-:-:S04]  /*5a70*/  FADD.FTZ R32, R32, R3 ;  /* 0x0000000320207221 */ /* 0x000fc80000010000 */
[----:B------:R-:W-:Y:S01]  /*5a80*/  FADD.FTZ R3, R45, R32 ;  /* 0x000000202d037221 */ /* 0x000fe20000010000 */
[----:B------:R-:W-:Y:S01]  /*5a90*/  CS2R R44, SRZ ;  /* 0x00000000002c7805 */ /* 0x000fe2000001ff00 */
[----:B------:R-:W0:Y:S01]  /*5aa0*/  MUFU.EX2 R54, R54 ;  /* 0x0000003600367308 */ /* 0x000e220000000800 */
[----:B--2---:R-:W-:Y:S01]  /*5ab0*/  FADD.FTZ R5, R63, R0 ;  /* 0x000000003f057221 */ /* 0x004fe20000010000 */
[----:B-1----:R-:W-:Y:S02]  /*5ac0*/  CS2R R42, SRZ ;  /* 0x00000000002a7805 */ /* 0x002fe4000001ff00 */
[----:B------:R-:W-:Y:S02]  /*5ad0*/  CS2R R40, SRZ ;  /* 0x0000000000287805 */ /* 0x000fe4000001ff00 */
[----:B------:R-:W-:Y:S02]  /*5ae0*/  CS2R R32, SRZ ;  /* 0x0000000000207805 */ /* 0x000fe4000001ff00 */
[----:B------:R-:W1:Y:S01]  /*5af0*/  MUFU.EX2 R55, R55 ;  /* 0x0000003700377308 */ /* 0x000e620000000800 */
[C---:B---3--:R-:W-:Y:S01]  /*5b00*/  F2FP.F16.F32.PACK_AB R29, R60.reuse, R63 ;  /* 0x0000003f3c1d723e */ /* 0x048fe200000000ff */
[----:B------:R-:W-:Y:S01]  /*5b10*/  FADD.FTZ R5, R60, R5 ;  /* 0x000000053c057221 */ /* 0x000fe20000010000 */
[----:B------:R-:W-:-:S02]  /*5b20*/  CS2R R62, SRZ ;  /* 0x00000000003e7805 */ /* 0x000fc4000001ff00 */
[----:B------:R-:W-:Y:S01]  /*5b30*/  CS2R R60, SRZ ;  /* 0x00000000003c7805 */ /* 0x000fe2000001ff00 */
[----:B0-----:R-:W-:Y:S01]  /*5b40*/  FADD.FTZ R0, R54, R5 ;  /* 0x0000000536007221 */ /* 0x001fe20000010000 */
[----:B-1----:R-:W-:-:S03]  /*5b50*/  F2FP.F16.F32.PACK_AB R31, R55, R54 ;  /* 0x00000036371f723e */ /* 0x002fc600000000ff */
[----:B------:R-:W-:Y:S01]  /*5b60*/  FADD.FTZ R0, R55, R0 ;  /* 0x0000000037007221 */ /* 0x000fe20000010000 */
[----:B------:R-:W-:Y:S01]  /*5b70*/  CS2R R54, SRZ ;  /* 0x0000000000367805 */ /* 0x000fe2000001ff00 */
[----:B------:R0:W-:Y:S01]  /*5b80*/  STSM.16.M88.4 [R2+0x30300], R28 ;  /* 0x0303001c02007844 */ /* 0x0001e20000000200 */
[----:B------:R1:W-:Y:S06]  /*5b90*/  MEMBAR.ALL.CTA ;  /* 0x0000000000007992 */ /* 0x0003ec0000008000 */
[----:B-1----:R-:W1:Y:S01]  /*5ba0*/  FENCE.VIEW.ASYNC.S ;  /* 0x00000000000073c6 */ /* 0x002e620000000000 */
[----:B0-----:R-:W-:-:S02]  /*5bb0*/  CS2R R30, SRZ ;  /* 0x00000000001e7805 */ /* 0x001fc4000001ff00 */
[----:B------:R-:W-:Y:S01]  /*5bc0*/  CS2R R28, SRZ ;  /* 0x00000000001c7805 */ /* 0x000fe2000001ff00 */
[----:B-1----:R-:W-:Y:S01]  /*5bd0*/  NOP ;  /* 0x0000000000007918 */ /* 0x002fe20000000000 */
[----:B------:R-:W-:Y:S05]  /*5be0*/  @!P3 BRA `(.L_x_1874) ;  /* 0x0000004800d0b947 */ /* 0x000fea0003800000 */
[----:B------:R-:W-:Y:S01]  /*5bf0*/  IMAD.MOV.U32 R5, RZ, RZ, R72 ;  /* 0x000000ffff057224 */ /* 0x000fe200078e0048 */
[----:B------:R-:W-:Y:S01]  /*5c00*/  UMOV UR39, UR60 ;  /* 0x0000003c00277c82 */ /* 0x000fe20008000000 */
[----:B------:R-:W-:Y:S01]  /*5c10*/  IMAD.MOV.U32 R4, RZ, RZ, R74 ;  /* 0x000000ffff047224 */ /* 0x000fe200078e004a */
[----:B------:R-:W-:Y:S01]  /*5c20*/  UMOV UR7, UR36 ;  /* 0x0000002400077c82 */ /* 0x000fe20008000000 */
[----:B------:R-:W-:Y:S01]  /*5c30*/  IMAD.MOV.U32 R71, RZ, RZ, RZ ;  /* 0x000000ffff477224 */ /* 0x000fe200078e00ff */
[----:B------:R-:W-:-:S06]  /*5c40*/  ULDC UR5, c[0x0][0x9d8] ;  /* 0x0002760000057ab9 */ /* 0x000fcc0000000800 */
.L_x_1883:
[----:B------:R-:W-:Y:S01]  /*5c50*/  R2UR UR4, R16 ;  /* 0x00000000100472ca */ /* 0x000fe200000e0000 */
[----:B------:R-:W-:-:S04]  /*5c60*/  UIADD3 UR36, UR7, 0x1, URZ ;  /* 0x0000000107247890 */ /* 0x000fc8000fffe03f */
[----:B------:R-:W-:-:S04]  /*5c70*/  UISETP.NE.AND UP1, UPT, UR36, 0x2, UPT ;  /* 0x000000022400788c */ /* 0x000fc8000bf25270 */
[----:B------:R-:W-:Y:S02]  /*5c80*/  USEL UR60, URZ, 0x1, UP1 ;  /* 0x000000013f3c7887 */ /* 0x000fe40008800000 */
[----:B------:R-:W-:Y:S02]  /*5c90*/  USEL UR36, UR36, URZ, UP1 ;  /* 0x0000003f24247287 */ /* 0x000fe40008800000 */
[----:B------:R-:W-:Y:S01]  /*5ca0*/  ISETP.NE.AND P4, PT, RZ, UR4, PT ;  /* 0x00000004ff007c0c */ /* 0x000fe2000bf85270 */
[----:B------:R-:W-:-:S12]  /*5cb0*/  ULOP3.LUT UR60, UR39, UR60, URZ, 0x3c, !UPT ;  /* 0x0000003c273c7292 */ /* 0x000fd8000f8e3c3f */
[----:B-1----:R-:W-:Y:S05]  /*5cc0*/  @P4 BRA `(.L_x_1875) ;  /* 0x00000000002c4947 */ /* 0x002fea0003800000 */
[----:B------:R-:W-:Y:S05]  /*5cd0*/  @!P0 BRA `(.L_x_1876) ;  /* 0x0000000000048947 */ /* 0x000fea0003800000 */
[----:B------:R-:W-:Y:S01]  /*5ce0*/  BPT.TRAP 0x1 ;  /* 0x000000040000795c */ /* 0x000fe20000300000 */
.L_x_1876:
[----:B------:R-:W-:Y:S01]  /*5cf0*/  ULEA UR4, UR36, UR37, 0x3 ;  /* 0x0000002524047291 */ /* 0x000fe2000f8e183f */
[----:B------:R-:W-:-:S05]  /*5d00*/  IMAD.U32 R7, RZ, RZ, UR60 ;  /* 0x0000003cff077e24 */ /* 0x000fca000f8e00ff */
[----:B------:R-:W-:-:S04]  /*5d10*/  SHF.L.U32 R7, R7, 0x1f, RZ ;  /* 0x0000001f07077819 */ /* 0x000fc800000006ff */
[----:B------:R0:W1:Y:S01]  /*5d20*/  SYNCS.PHASECHK.TRANS64.TRYWAIT P3, [UR4+0x31c30], R7 ;  /* 0x031c3007ff0075a7 */ /* 0x0000620008060144 */
[----:B------:R-:W-:Y:S05]  /*5d30*/  @!P0 BRA `(.L_x_1877) ;  /* 0x0000000000048947 */ /* 0x000fea0003800000 */
[----:B------:R-:W-:Y:S01]  /*5d40*/  BPT.TRAP 0x1 ;  /* 0x000000040000795c */ /* 0x000fe20000300000 */
.L_x_1877:
[----:B-1----:R-:W-:Y:S05]  /*5d50*/  @P3 BRA `(.L_x_1875) ;  /* 0x0000000000083947 */ /* 0x002fea0003800000 */
[----:B------:R-:W1:Y:S02]  /*5d60*/  SYNCS.PHASECHK.TRANS64.TRYWAIT P3, [UR4+0x31c30], R7 ;  /* 0x031c3007ff0075a7 */ /* 0x000e640008060144 */
[----:B-1----:R-:W-:Y:S05]  /*5d70*/  @!P3 BRA `(.L_x_1878) ;  /* 0x000000f8006cb947 */ /* 0x002fea0003800000 */
.L_x_1875:
        /* <DEDUP_REMOVED lines=356> */
.L_x_1880:
[----:B------:R-:W-:Y:S01]  /*73c0*/  ULEA UR4, UR7, UR37, 0x3 ;  /* 0x0000002507047291 */ /* 0x000fe2000f8e183f */
[----:B------:R-:W-:-:S05]  /*73d0*/  IMAD.U32 R7, RZ, RZ, UR39 ;  /* 0x00000027ff077e24 */ /* 0x000fca000f8e00ff */
[----:B------:R-:W-:-:S04]  /*73e0*/  SHF.L.U32 R7, R7, 0x1f, RZ ;  /* 0x0000001f07077819 */ /* 0x000fc800000006ff */
[----:B------:R0:W1:Y:S01]  /*73f0*/  SYNCS.PHASECHK.TRANS64.TRYWAIT P3, [UR4+0x31c50], R7 ;  /* 0x031c5007ff0075a7 */ /* 0x0000620008060144 */
[----:B------:R-:W-:Y:S05]  /*7400*/  @!P0 BRA `(.L_x_1881) ;  /* 0x0000000000048947 */ /* 0x000fea0003800000 */
[----:B------:R-:W-:Y:S01]  /*7410*/  BPT.TRAP 0x1 ;  /* 0x000000040000795c */ /* 0x000fe20000300000 */
.L_x_1881:
[----:B-1----:R-:W-:Y:S05]  /*7420*/  @P3 BRA `(.L_x_1879) ;  /* 0x0000000000083947 */ /* 0x002fea0003800000 */
[----:B------:R-:W1:Y:S02]  /*7430*/  SYNCS.PHASECHK.TRANS64.TRYWAIT P3, [UR4+0x31c50], R7 ;  /* 0x031c5007ff0075a7 */ /* 0x000e640008060144 */
[----:B-1----:R-:W-:Y:S05]  /*7440*/  @!P3 BRA `(.L_x_1882) ;  /* 0x000000e000d0b947 */ /* 0x002fea0003800000 */
.L_x_1879:
[----:B------:R-:W-:Y:S01]  /*7450*/  UIADD3 UR4, UR37, 0x200, URZ ;  /* 0x0000020025047890 */ /* 0x000fe2000fffe03f */
[----:B------:R-:W-:Y:S01]  /*7460*/  WARPGROUP.ARRIVE ;  /* 0x00000000000079c5 */ /* 0x000fe20000000000 */
[----:B------:R-:W-:Y:S01]  /*7470*/  ULOP3.LUT UR10, UR61, 0x10000, URZ, 0xfc, !UPT ;  /* 0x000100003d0a7892 */ /* 0x000fe2000f8efc3f */
[----:B------:R-:W-:Y:S01]  /*7480*/  R2UR UR15, R18 ;  /* 0x00000000120f72ca */ /* 0x000fe200000e0000 */
[----:B------:R-:W-:Y:S01]  /*7490*/  USHF.R.U32.HI UR4, URZ, 0x4, UR4 ;  /* 0x000000043f047899 */ /* 0x000fe20008011604 */
[----:B------:R-:W-:Y:S01]  /*74a0*/  FMUL.FTZ R21, R130, UR5 ;  /* 0x0000000582157c20 */ /* 0x000fe20008410000 */
[----:B------:R-:W-:Y:S01]  /*74b0*/  UMOV UR33, 0xc0000010 ;  /* 0xc000001000217882 */ /* 0x000fe20000000000 */
[----:B------:R-:W-:Y:S01]  /*74c0*/  UMOV UR35, 0x80000020 ;  /* 0x8000002000237882 */ /* 0x000fe20000000000 */
[----:B------:R-:W-:Y:S01]  /*74d0*/  ULOP3.LUT UR4, UR4, 0x3fff, URZ, 0xc0, !UPT ;  /* 0x00003fff04047892 */ /* 0x000fe2000f8ec03f */
[----:B------:R-:W-:Y:S01]  /*74e0*/  FMUL.FTZ R130, R133, UR5 ;  /* 0x0000000585827c20 */ /* 0x000fe20008410000 */
[----:B------:R-:W-:Y:S01]  /*74f0*/  UMOV UR32, UR10 ;  /* 0x0000000a00207c82 */ /* 0x000fe20008000000 */
[----:B------:R-:W-:Y:S01]  /*7500*/  FMUL.FTZ R20, R129, UR5 ;  /* 0x0000000581147c20 */ /* 0x000fe20008410000 */
[----:B------:R-:W-:Y:S01]  /*7510*/  ULOP3.LUT UR4, UR4, 0x2400000, URZ, 0xfc, !UPT ;  /* 0x0240000004047892 */ /* 0x000fe2000f8efc3f */
[----:B------:R-:W-:Y:S01]  /*7520*/  FMUL.FTZ R133, R123, UR5 ;  /* 0x000000057b857c20 */ /* 0x000fe20008410000 */
[----:B------:R-:W-:Y:S01]  /*7530*/  FMUL.FTZ R129, R131, UR5 ;  /* 0x0000000583817c20 */ /* 0x000fe20008410000 */
[----:B------:R-:W-:Y:S01]  /*7540*/  FMUL.FTZ R123, R124, UR5 ;  /* 0x000000057c7b7c20 */ /* 0x000fe20008410000 */
[----:B------:R-:W-:Y:S01]  /*7550*/  UIMAD UR11, UR7, 0x6c0, UR4 ;  /* 0x000006c0070b78a4 */ /* 0x000fe2000f8e0204 */
[----:B------:R-:W-:Y:S01]  /*7560*/  FMUL.FTZ R131, R134, UR5 ;  /* 0x0000000586837c20 */ /* 0x000fe20008410000 */
[----:B------:R-:W-:Y:S01]  /*7570*/  FMUL.FTZ R124, R125, UR5 ;  /* 0x000000057d7c7c20 */ /* 0x000fe20008410000 */
[----:B------:R-:W-:Y:S01]  /*7580*/  FMUL.FTZ R125, R126, UR5 ;  /* 0x000000057e7d7c20 */ /* 0x000fe20008410000 */
[----:B------:R-:W-:-:S02]  /*7590*/  VIADD R134, R22, UR15 ;  /* 0x0000000f16867c36 */ /* 0x000fc40008000000 */
[----:B------:R-:W-:Y:S01]  /*75a0*/  FMUL.FTZ R14, R128, UR5 ;  /* 0x00000005800e7c20 */ /* 0x000fe20008410000 */
        /* <DEDUP_REMOVED lines=10> */
[----:B------:R-:W-:Y:S01]  /*7650*/  @UP0 ULDC UR4, c[0x0][0x44c] ;  /* 0x0001130000040ab9 */ /* 0x000fe20000000800 */
[----:B------:R-:W-:Y:S01]  /*7660*/  FMUL.FTZ R115, R116, UR5 ;  /* 0x0000000574737c20 */ /* 0x000fe20008410000 */
[----:B------:R-:W-:Y:S01]  /*7670*/  FMUL.FTZ R116, R117, UR5 ;  /* 0x0000000575747c20 */ /* 0x000fe20008410000 */
[----:B------:R-:W-:-:S04]  /*7680*/  @P2 IMAD.HI.U32 R135, R134, UR4, RZ ;  /* 0x0000000486872c27 */ /* 0x000fc8000f8e00ff */
[----:B------:R-:W-:Y:S01]  /*7690*/  FMUL.FTZ R117, R118, UR5 ;  /* 0x0000000576757c20 */ /* 0x000fe20008410000 */
[----:B------:R-:W-:Y:S01]  /*76a0*/  FMUL.FTZ R118, R119, UR5 ;  /* 0x0000000577767c20 */ /* 0x000fe20008410000 */
[----:B------:R-:W-:Y:S01]  /*76b0*/  FMUL.FTZ R119, R98, UR5 ;  /* 0x0000000562777c20 */ /* 0x000fe20008410000 */
[----:B------:R-:W-:Y:S01]  /*76c0*/  @UP0 ULDC UR4, c[0x0][0x450] ;  /* 0x0001140000040ab9 */ /* 0x000fe20000000800 */
[----:B------:R-:W-:Y:S01]  /*76d0*/  IMAD.MOV.U32 R98, RZ, RZ, R134 ;  /* 0x000000ffff627224 */ /* 0x000fe200078e0086 */
[----:B------:R-:W-:Y:S01]  /*76e0*/  @P2 SHF.R.U32.HI R98, RZ, UR4, R135 ;  /* 0x00000004ff622c19 */ /* 0x000fe20008011687 */
[----:B------:R-:W2:Y:S01]  /*76f0*/  LDC R134, c[0x0][0x2f0] ;  /* 0x0000bc00ff867b82 */ /* 0x000ea20000000800 */
[----:B------:R-:W-:Y:S01]  /*7700*/  R2UR UR14, R17 ;  /* 0x00000000110e72ca */ /* 0x000fe200000e0000 */
[----:B------:R-:W-:Y:S01]  /*7710*/  UMOV UR4, 0x1 ;  /* 0x0000000100047882 */ /* 0x000fe20000000000 */
[----:B------:R-:W-:Y:S01]  /*7720*/  FMUL.FTZ R9, R138, UR5 ;  /* 0x000000058a097c20 */ /* 0x000fe20008410000 */
[----:B------:R-:W3:Y:S01]  /*7730*/  SHFL.IDX PT, R135, R98, 0x1, 0x1c1f ;  /* 0x003c1f0062877f89 */ /* 0x000ee200000e0000 */
[----:B------:R-:W-:Y:S01]  /*7740*/  UIMAD UR4, UR38, -0x90, UR4 ;  /* 0xffffff70260478a4 */ /* 0x000fe2000f8e0204 */
[----:B01----:R-:W-:Y:S01]  /*7750*/  FMUL.FTZ R7, R136, UR5 ;  /* 0x0000000588077c20 */ /* 0x003fe20008410000 */
[----:B------:R-:W-:-:S02]  /*7760*/  IMAD.MOV.U32 R136, RZ, RZ, -0x2 ;  /* 0xfffffffeff887424 */ /* 0x000fc400078e00ff */
[----:B------:R-:W-:Y:S01]  /*7770*/  FMUL.FTZ R10, R139, UR5 ;  /* 0x000000058b0a7c20 */ /* 0x000fe20008410000 */
[----:B------:R-:W0:Y:S01]  /*7780*/  MUFU.TANH R9, R9 ;  /* 0x0000000900097308 */ /* 0x000e220000002400 */
[----:B------:R-:W-:Y:S01]  /*7790*/  FMUL.FTZ R8, R137, UR5 ;  /* 0x0000000589087c20 */ /* 0x000fe20008410000 */
[----:B------:R-:W-:Y:S02]  /*77a0*/  IMAD R139, R19, R136, UR4 ;  /* 0x00000004138b7e24 */ /* 0x000fe4000f8e0288 */
        /* <DEDUP_REMOVED lines=12> */
[----:B--2---:R-:W-:Y:S01]  /*7870*/  IMAD R90, R134, UR14, R139 ;  /* 0x0000000e865a7c24 */ /* 0x004fe2000f8e028b */
[----:B------:R-:W-:Y:S01]  /*7880*/  ULDC UR14, c[0x0][0x288] ;  /* 0x0000a200000e7ab9 */ /* 0x000fe20000000800 */
[----:B------:R-:W2:Y:S01]  /*7890*/  MUFU.TANH R13, R13 ;  /* 0x0000000d000d7308 */ /* 0x000ea20000002400 */
[----:B------:R-:W-:Y:S01]  /*78a0*/  FMUL.FTZ R111, R111, UR5 ;  /* 0x000000056f6f7c20 */ /* 0x000fe20008410000 */
[----:B------:R-:W-:Y:S01]  /*78b0*/  FMUL.FTZ R99, R99, UR5 ;  /* 0x0000000563637c20 */ /* 0x000fe20008410000 */
[----:B---3--:R-:W-:Y:S01]  /*78c0*/  IADD3 R91, R135, -UR14, R90 ;  /* 0x8000000e875b7c10 */ /* 0x008fe2000fffe05a */
[----:B------:R-:W-:Y:S01]  /*78d0*/  FMUL.FTZ R135, R95, UR5 ;  /* 0x000000055f877c20 */ /* 0x000fe20008410000 */
[----:B------:R-:W-:Y:S01]  /*78e0*/  FMUL.FTZ R95, R82, UR5 ;  /* 0x00000005525f7c20 */ /* 0x000fe20008410000 */
[----:B------:R-:W-:Y:S01]  /*78f0*/  FMUL.FTZ R102, R102, UR5 ;  /* 0x0000000566667c20 */ /* 0x000fe20008410000 */
[C---:B------:R-:W-:Y:S01]  /*7900*/  ISETP.GT.AND P3, PT, R91.reuse, RZ, PT ;  /* 0x000000ff5b00720c */ /* 0x040fe20003f64270 */
[----:B------:R-:W3:Y:S01]  /*7910*/  MUFU.TANH R15, R15 ;  /* 0x0000000f000f7308 */ /* 0x000ee20000002400 */
[----:B------:R-:W-:Y:S01]  /*7920*/  ISETP.GT.AND P4, PT, R91, 0x1, PT ;  /* 0x000000015b00780c */ /* 0x000fe20003f84270 */
[----:B------:R-:W-:Y:S01]  /*7930*/  FMUL.FTZ R103, R103, UR5 ;  /* 0x0000000567677c20 */ /* 0x000fe20008410000 */
[----:B0-----:R-:W-:Y:S01]  /*7940*/  FSEL R9, R9, -INF , P3 ;  /* 0xff80000009097808 */ /* 0x001fe20001800000 */
[----:B------:R-:W-:Y:S01]  /*7950*/  FMUL.FTZ R11, R140, UR5 ;  /* 0x000000058c0b7c20 */ /* 0x000fe20008410000 */
[C---:B------:R-:W-:Y:S01]  /*7960*/  ISETP.GT.AND P3, PT, R91.reuse, 0x8, PT ;  /* 0x000000085b00780c */ /* 0x040fe20003f64270 */
[----:B------:R-:W-:Y:S01]  /*7970*/  UIADD3 UR40, UR10, 0x900, URZ ;  /* 0x000009000a287890 */ /* 0x000fe2000fffe03f */
[----:B-1----:R-:W-:Y:S01]  /*7980*/  FSEL R10, R10, -INF , P4 ;  /* 0xff8000000a0a7808 */ /* 0x002fe20002000000 */
[----:B------:R-:W0:Y:S01]  /*7990*/  MUFU.TANH R21, R21 ;  /* 0x0000001500157308 */ /* 0x000e220000002400 */
[----:B------:R-:W-:Y:S01]  /*79a0*/  ISETP.GT.AND P4, PT, R91, 0x9, PT ;  /* 0x000000095b00780c */ /* 0x000fe20003f84270 */
[----:B------:R-:W-:Y:S01]  /*79b0*/  UIADD3 UR42, UR11, 0x180, URZ ;  /* 0x000001800b2a7890 */ /* 0x000fe2000fffe03f */
[----:B--2---:R-:W-:Y:S01]  /*79c0*/  FSEL R13, R13, -INF , P3 ;  /* 0xff8000000d0d7808 */ /* 0x004fe20001800000 */
[----:B------:R-:W-:Y:S01]  /*79d0*/  UMOV UR41, 0xc0000010 ;  /* 0xc000001000297882 */ /* 0x000fe20000000000 */
[C---:B------:R-:W-:Y:S01]  /*79e0*/  ISETP.GT.AND P3, PT, R91.reuse, 0x10, PT ;  /* 0x000000105b00780c */ /* 0x040fe20003f64270 */
[----:B------:R-:W-:Y:S01]  /*79f0*/  UMOV UR43, 0x80000020 ;  /* 0x80000020002b7882 */ /* 0x000fe20000000000 */
[----:B------:R-:W-:Y:S01]  /*7a00*/  ISETP.GT.AND P5, PT, R91, 0x50, PT ;  /* 0x000000505b00780c */ /* 0x000fe20003fa4270 */
[----:B------:R-:W1:Y:S01]  /*7a10*/  MUFU.TANH R129, R129 ;  /* 0x0000008100817308 */ /* 0x000e620000002400 */
[----:B---3--:R-:W-:Y:S01]  /*7a20*/  FSEL R15, R15, -INF , P4 ;  /* 0xff8000000f0f7808 */ /* 0x008fe20002000000 */
[----:B------:R-:W-:Y:S01]  /*7a30*/  FMUL.FTZ R12, R141, UR5 ;  /* 0x000000058d0c7c20 */ /* 0x000fe20008410000 */
[C---:B------:R-:W-:Y:S01]  /*7a40*/  ISETP.GT.AND P4, PT, R91.reuse, 0x11, PT ;  /* 0x000000115b00780c */ /* 0x040fe20003f84270 */
[----:B------:R-:W-:Y:S01]  /*7a50*/  ULDC UR4, c[0x0][0x988] ;  /* 0x0002620000047ab9 */ /* 0x000fe20000000800 */
[----:B------:R-:W-:Y:S01]  /*7a60*/  ISETP.GT.AND P6, PT, R91, 0x51, PT ;  /* 0x000000515b00780c */ /* 0x000fe20003fc4270 */
[----:B------:R-:W-:Y:S01]  /*7a70*/  FMUL.FTZ R120, R120, UR5 ;  /* 0x0000000578787c20 */ /* 0x000fe20008410000 */
[----:B------:R-:W-:Y:S01]  /*7a80*/  FMUL.FTZ R121, R121, UR5 ;  /* 0x0000000579797c20 */ /* 0x000fe20008410000 */
[----:B------:R2:W-:Y:S01]  /*7a90*/  MUFU.TANH R134, R137 ;  /* 0x0000008900867308 */ /* 0x0005e20000002400 */
[----:B0-----:R-:W-:Y:S01]  /*7aa0*/  FSEL R21, R21, -INF , P3 ;  /* 0xff80000015157808 */ /* 0x001fe20001800000 */
[----:B------:R-:W-:Y:S01]  /*7ab0*/  FMUL.FTZ R112, R112, UR5 ;  /* 0x0000000570707c20 */ /* 0x000fe20008410000 */
[----:B------:R-:W-:Y:S01]  /*7ac0*/  ISETP.GT.AND P3, PT, R91, 0x18, PT ;  /* 0x000000185b00780c */ /* 0x000fe20003f64270 */
[----:B------:R-:W-:Y:S01]  /*7ad0*/  FMUL.FTZ R113, R113, UR5 ;  /* 0x0000000571717c20 */ /* 0x000fe20008410000 */
[----:B------:R-:W-:Y:S01]  /*7ae0*/  FMUL.FTZ R104, R104, UR5 ;  /* 0x0000000568687c20 */ /* 0x000fe20008410000 */
[----:B------:R-:W-:Y:S01]  /*7af0*/  FMUL.FTZ R105, R105, UR5 ;  /* 0x0000000569697c20 */ /* 0x000fe20008410000 */
[----:B------:R-:W-:Y:S01]  /*7b00*/  FMUL.FTZ R108, R108, UR5 ;  /* 0x000000056c6c7c20 */ /* 0x000fe20008410000 */
[----:B------:R-:W0:Y:S01]  /*7b10*/  MUFU.TANH R131, R131 ;  /* 0x0000008300837308 */ /* 0x000e220000002400 */
[----:B--2---:R-:W-:Y:S01]  /*7b20*/  FMNMX.FTZ R137, R9, R5, !PT ;  /* 0x0000000509897209 */ /* 0x004fe20007810000 */
[----:B------:R-:W-:Y:S01]  /*7b30*/  FMUL.FTZ R109, R109, UR5 ;  /* 0x000000056d6d7c20 */ /* 0x000fe20008410000 */
[----:B-1----:R-:W-:Y:S01]  /*7b40*/  FSEL R129, R129, -INF , P4 ;  /* 0xff80000081817808 */ /* 0x002fe20002000000 */
[----:B------:R-:W-:Y:S01]  /*7b50*/  FMUL.FTZ R96, R96, UR5 ;  /* 0x0000000560607c20 */ /* 0x000fe20008410000 */
[----:B------:R-:W-:Y:S01]  /*7b60*/  ISETP.GT.AND P4, PT, R91, 0x19, PT ;  /* 0x000000195b00780c */ /* 0x000fe20003f84270 */
[----:B------:R-:W-:Y:S01]  /*7b70*/  FMUL.FTZ R97, R97, UR5 ;  /* 0x0000000561617c20 */ /* 0x000fe20008410000 */
[----:B------:R-:W-:Y:S01]  /*7b80*/  FMUL.FTZ R101, R101, UR5 ;  /* 0x0000000565657c20 */ /* 0x000fe20008410000 */
[----:B------:R1:W-:Y:S01]  /*7b90*/  MUFU.TANH R94, R138 ;  /* 0x0000008a005e7308 */ /* 0x0003e20000002400 */
        /* <DEDUP_REMOVED lines=8> */
[----:B-1----:R-:W-:Y:S01]  /*7c20*/  FMNMX.FTZ R138, R10, R137, !PT ;  /* 0x000000890a8a7209 */ /* 0x002fe20007810000 */
[----:B------:R-:W-:Y:S01]  /*7c30*/  FMUL.FTZ R85, R85, UR5 ;  /* 0x0000000555557c20 */ /* 0x000fe20008410000 */
[----:B------:R-:W-:-:S02]  /*7c40*/  WARPGROUP.DEPBAR.LE gsb0, 0x0 ;  /* 0x00008000000079c5 */ /* 0x000fc40000010000 */
[----:B------:R-:W-:Y:S01]  /*7c50*/  WARPGROUP.ARRIVE ;  /* 0x00000000000079c5 */ /* 0x000fe20000000000 */
[----:B------:R-:W-:Y:S01]  /*7c60*/  FMNMX.FTZ R138, R13, R138, !PT ;  /* 0x0000008a0d8a7209 */ /* 0x000fe20007810000 */
[----:B------:R-:W-:Y:S01]  /*7c70*/  FMUL.FTZ R73, R73, UR5 ;  /* 0x0000000549497c20 */ /* 0x000fe20008410000 */
[----:B------:R-:W1:Y:S01]  /*7c80*/  MUFU.TANH R122, R122 ;  /* 0x0000007a007a7308 */ /* 0x000e620000002400 */
[----:B0-----:R-:W-:Y:S01]  /*7c90*/  FSEL R131, R131, -INF , P3 ;  /* 0xff80000083837808 */ /* 0x001fe20001800000 */
[----:B------:R-:W-:Y:S01]  /*7ca0*/  FMUL.FTZ R76, R76, UR5 ;  /* 0x000000054c4c7c20 */ /* 0x000fe20008410000 */
[----:B------:R-:W-:Y:S01]  /*7cb0*/  HGMMA.64x96x16.F32 R24, gdesc[UR32].tnspB, R24, gsb0 ;  /* 0x41600000201879f0 */ /* 0x000fe20008000818 */
[----:B------:R-:W-:Y:S01]  /*7cc0*/  UIADD3 UR32, UR10, 0x300, URZ ;  /* 0x000003000a207890 */ /* 0x000fe2000fffe03f */
[----:B------:R-:W-:Y:S01]  /*7cd0*/  FMNMX.FTZ R138, R15, R138, !PT ;  /* 0x0000008a0f8a7209 */ /* 0x000fe20007810000 */
[----:B------:R-:W-:Y:S01]  /*7ce0*/  UIADD3 UR34, UR11, 0x80, URZ ;  /* 0x000000800b227890 */ /* 0x000fe2000fffe03f */
[----:B------:R-:W-:Y:S01]  /*7cf0*/  ISETP.GT.AND P3, PT, R91, 0x20, PT ;  /* 0x000000205b00780c */ /* 0x000fe20003f64270 */
[----:B------:R-:W-:Y:S01]  /*7d00*/  UMOV UR33, 0xc0000010 ;  /* 0xc000001000217882 */ /* 0x000fe20000000000 */
[----:B------:R-:W-:Y:S01]  /*7d10*/  UMOV UR35, 0x80000020 ;  /* 0x8000002000237882 */ /* 0x000fe20000000000 */
[----:B------:R-:W0:Y:S01]  /*7d20*/  MUFU.TANH R133, R133 ;  /* 0x0000008500857308 */ /* 0x000e220000002400 */
[----:B------:R-:W-:Y:S01]  /*7d30*/  FMNMX.FTZ R138, R21, R138, !PT ;  /* 0x0000008a158a7209 */ /* 0x000fe20007810000 */
[----:B------:R-:W-:Y:S01]  /*7d40*/  FMUL.FTZ R77, R77, UR5 ;  /* 0x000000054d4d7c20 */ /* 0x000fe20008410000 */
[----:B--2---:R-:W-:Y:S01]  /*7d50*/  FSEL R132, R132, -INF , P4 ;  /* 0xff80000084847808 */ /* 0x004fe20002000000 */
[----:B------:R-:W2:Y:S01]  /*7d60*/  S2R R143, SR_TID.X ;  /* 0x00000000008f7919 */ /* 0x000ea20000002100 */
[----:B------:R-:W-:Y:S01]  /*7d70*/  FMNMX.FTZ R138, R129, R138, !PT ;  /* 0x0000008a818a7209 */ /* 0x000fe20007810000 */
[----:B------:R-:W-:Y:S01]  /*7d80*/  UMOV UR39, UR60 ;  /* 0x0000003c00277c82 */ /* 0x000fe20008000000 */
[----:B------:R-:W-:Y:S01]  /*7d90*/  ISETP.GT.AND P4, PT, R91, 0x21, PT ;  /* 0x000000215b00780c */ /* 0x000fe20003f84270 */
[----:B------:R-:W3:Y:S01]  /*7da0*/  MUFU.TANH R125, R125 ;  /* 0x0000007d007d7308 */ /* 0x000ee20000002400 */
[----:B------:R-:W-:-:S02]  /*7db0*/  FMNMX.FTZ R137, R131, R138, !PT ;  /* 0x0000008a83897209 */ /* 0x000fc40007810000 */
[----:B-1----:R-:W-:Y:S02]  /*7dc0*/  FSEL R122, R122, -INF , P3 ;  /* 0xff8000007a7a7808 */ /* 0x002fe40001800000 */
[----:B------:R-:W-:Y:S02]  /*7dd0*/  FMNMX.FTZ R137, R132, R137, !PT ;  /* 0x0000008984897209 */ /* 0x000fe40007810000 */
[----:B------:R-:W-:Y:S01]  /*7de0*/  ISETP.GT.AND P3, PT, R91, 0x28, PT ;  /* 0x000000285b00780c */ /* 0x000fe20003f64270 */
[----:B------:R-:W1:Y:S01]  /*7df0*/  MUFU.TANH R126, R126 ;  /* 0x0000007e007e7308 */ /* 0x000e620000002400 */
[----:B0-----:R-:W-:Y:S02]  /*7e00*/  FSEL R133, R133, -INF , P4 ;  /* 0xff80000085857808 */ /* 0x001fe40002000000 */
[----:B------:R-:W-:Y:S01]  /*7e10*/  FMNMX.FTZ R138, R122, R137, !PT ;  /* 0x000000897a8a7209 */ /* 0x000fe20007810000 */
[----:B------:R-:W-:Y:S01]  /*7e20*/  FMUL.FTZ R137, R74, UR5 ;  /* 0x000000054a897c20 */ /* 0x000fe20008410000 */
[----:B------:R-:W-:-:S02]  /*7e30*/  ISETP.GT.AND P4, PT, R91, 0x29, PT ;  /* 0x000000295b00780c */ /* 0x000fc40003f84270 */
[----:B------:R-:W-:Y:S01]  /*7e40*/  FMNMX.FTZ R138, R133, R138, !PT ;  /* 0x0000008a858a7209 */ /* 0x000fe20007810000 */
[----:B------:R-:W0:Y:S01]  /*7e50*/  MUFU.TANH R114, R114 ;  /* 0x0000007200727308 */ /* 0x000e220000002400 */
[----:B---3--:R-:W-:Y:S02]  /*7e60*/  FSEL R125, R125, -INF , P3 ;  /* 0xff8000007d7d7808 */ /* 0x008fe40001800000 */
[----:B------:R-:W-:Y:S02]  /*7e70*/  ISETP.GT.AND P3, PT, R91, 0x30, PT ;  /* 0x000000305b00780c */ /* 0x000fe40003f64270 */
[----:B------:R-:W-:Y:S01]  /*7e80*/  FMNMX.FTZ R139, R125, R138, !PT ;  /* 0x0000008a7d8b7209 */ /* 0x000fe20007810000 */
[----:B------:R-:W-:Y:S02]  /*7e90*/  FMUL.FTZ R138, R75, UR5 ;  /* 0x000000054b8a7c20 */ /* 0x000fe40008410000 */
[----:B------:R-:W3:Y:S01]  /*7ea0*/  MUFU.TANH R127, R127 ;  /* 0x0000007f007f7308 */ /* 0x000ee20000002400 */
[----:B-1----:R-:W-:-:S02]  /*7eb0*/  FSEL R126, R126, -INF , P4 ;  /* 0xff8000007e7e7808 */ /* 0x002fc40002000000 */
[C---:B------:R-:W-:Y:S02]  /*7ec0*/  ISETP.GT.AND P4, PT, R91.reuse, 0x31, PT ;  /* 0x000000315b00780c */ /* 0x040fe40003f84270 */
[----:B------:R-:W-:Y:S02]  /*7ed0*/  FMNMX.FTZ R139, R126, R139, !PT ;  /* 0x0000008b7e8b7209 */ /* 0x000fe40007810000 */
[----:B--2---:R-:W-:Y:S01]  /*7ee0*/  SHF.R.U32.HI R142, RZ, 0x7, R143 ;  /* 0x00000007ff8e7819 */ /* 0x004fe2000001168f */
[----:B------:R-:W1:Y:S01]  /*7ef0*/  MUFU.TANH R117, R117 ;  /* 0x0000007500757308 */ /* 0x000e620000002400 */
[----:B0-----:R-:W-:Y:S02]  /*7f00*/  FSEL R114, R114, -INF , P3 ;  /* 0xff80000072727808 */ /* 0x001fe40001800000 */
[----:B------:R-:W-:-:S05]  /*7f10*/  ISETP.GT.AND P3, PT, R91, 0x38, PT ;  /* 0x000000385b00780c */ /* 0x000fca0003f64270 */
[----:B------:R-:W0:Y:S01]  /*7f20*/  MUFU.TANH R118, R118 ;  /* 0x0000007600767308 */ /* 0x000e220000002400 */
[----:B---3--:R-:W-:Y:S02]  /*7f30*/  FSEL R127, R127, -INF , P4 ;  /* 0xff8000007f7f7808 */ /* 0x008fe40002000000 */
[----:B------:R-:W-:-:S05]  /*7f40*/  ISETP.GT.AND P4, PT, R91, 0x39, PT ;  /* 0x000000395b00780c */ /* 0x000fca0003f84270 */
[----:B------:R-:W2:Y:S01]  /*7f50*/  MUFU.TANH R106, R106 ;  /* 0x0000006a006a7308 */ /* 0x000ea20000002400 */
[----:B-1----:R-:W-:Y:S02]  /*7f60*/  FSEL R117, R117, -INF , P3 ;  /* 0xff80000075757808 */ /* 0x002fe40001800000 */
[----:B------:R-:W-:-:S05]  /*7f70*/  ISETP.GT.AND P3, PT, R91, 0x40, PT ;  /* 0x000000405b00780c */ /* 0x000fca0003f64270 */
[----:B------:R-:W1:Y:S01]  /*7f80*/  MUFU.TANH R107, R107 ;  /* 0x0000006b006b7308 */ /* 0x000e620000002400 */
[----:B0-----:R-:W-:Y:S02]  /*7f90*/  FSEL R118, R118, -INF , P4 ;  /* 0xff80000076767808 */ /* 0x001fe40002000000 */
[----:B------:R-:W-:-:S05]  /*7fa0*/  ISETP.GT.AND P4, PT, R91, 0x41, PT ;  /* 0x000000415b00780c */ /* 0x000fca0003f84270 */
[----:B------:R0:W-:Y:S01]  /*7fb0*/  MUFU.TANH R74, R86 ;  /* 0x00000056004a7308 */ /* 0x0001e20000002400 */
[----:B--2---:R-:W-:Y:S02]  /*7fc0*/  FSEL R106, R106, -INF , P3 ;  /* 0xff8000006a6a7808 */ /* 0x004fe40001800000 */
[----:B------:R-:W-:-:S05]  /*7fd0*/  ISETP.GT.AND P3, PT, R91, 0x48, PT ;  /* 0x000000485b00780c */ /* 0x000fca0003f64270 */
[----:B------:R-:W2:Y:S01]  /*7fe0*/  MUFU.TANH R110, R110 ;  /* 0x0000006e006e7308 */ /* 0x000ea20000002400 */
[----:B0-----:R-:W-:Y:S02]  /*7ff0*/  FMNMX.FTZ R86, R114, R139, !PT ;  /* 0x0000008b72567209 */ /* 0x001fe40007810000 */
[----:B-1----:R-:W-:Y:S02]  /*8000*/  FSEL R107, R107, -INF , P4 ;  /* 0xff8000006b6b7808 */ /* 0x002fe40002000000 */
[----:B------:R-:W-:Y:S02]  /*8010*/  FMNMX.FTZ R86, R127, R86, !PT ;  /* 0x000000567f567209 */ /* 0x000fe40007810000 */
[----:B------:R-:W-:Y:S01]  /*8020*/  ISETP.GT.AND P4, PT, R91, 0x49, PT ;  /* 0x000000495b00780c */ /* 0x000fe20003f84270 */
[----:B------:R-:W0:Y:S01]  /*8030*/  MUFU.TANH R111, R111 ;  /* 0x0000006f006f7308 */ /* 0x000e220000002400 */
[----:B------:R-:W-:-:S04]  /*8040*/  FMNMX.FTZ R75, R117, R86, !PT ;  /* 0x00000056754b7209 */ /* 0x000fc80007810000 */
[----:B------:R-:W-:Y:S01]  /*8050*/  FMNMX.FTZ R75, R118, R75, !PT ;  /* 0x0000004b764b7209 */ /* 0x000fe20007810000 */
[----:B------:R-:W-:Y:S02]  /*8060*/  WARPGROUP.DEPBAR.LE gsb0, 0x0 ;  /* 0x00008000000079c5 */ /* 0x000fe40000010000 */
[----:B------:R-:W-:Y:S01]  /*8070*/  WARPGROUP.ARRIVE ;  /* 0x00000000000079c5 */ /* 0x000fe20000000000 */
[----:B------:R1:W-:Y:S01]  /*8080*/  MUFU.TANH R82, R136 ;  /* 0x0000008800527308 */ /* 0x0003e20000002400 */
[----:B--2---:R-:W-:Y:S02]  /*8090*/  FSEL R110, R110, -INF , P3 ;  /* 0xff8000006e6e7808 */ /* 0x004fe40001800000 */
[----:B------:R-:W-:Y:S02]  /*80a0*/  ISETP.GT.AND P3, PT, R91, 0x58, PT ;  /* 0x000000585b00780c */ /* 0x000fe40003f64270 */
[----:B------:R-:W-:Y:S01]  /*80b0*/  HGMMA.64x96x16.F32 R24, gdesc[UR32].tnspB, R24, gsb0 ;  /* 0x41600000201879f0 */ /* 0x000fe20008000818 */
[----:B------:R-:W-:Y:S01]  /*80c0*/  UIADD3 UR32, UR10, 0x480, URZ ;  /* 0x000004800a207890 */ /* 0x000fe2000fffe03f */
[----:B0-----:R-:W-:Y:S01]  /*80d0*/  FSEL R111, R111, -INF , P4 ;  /* 0xff8000006f6f7808 */ /* 0x001fe20002000000 */
[----:B------:R-:W-:Y:S01]  /*80e0*/  UIADD3 UR34, UR11, 0xc0, URZ ;  /* 0x000000c00b227890 */ /* 0x000fe2000fffe03f */
[----:B-1----:R-:W-:Y:S01]  /*80f0*/  FMUL.FTZ R136, R83, UR5 ;  /* 0x0000000553887c20 */ /* 0x002fe20008410000 */
[----:B------:R-:W-:Y:S01]  /*8100*/  UMOV UR33, 0xc0000010 ;  /* 0xc000001000217882 */ /* 0x000fe20000000000 */
[----:B------:R-:W-:Y:S01]  /*8110*/  UMOV UR35, 0x80000020 ;  /* 0x8000002000237882 */ /* 0x000fe20000000000 */
[----:B------:R-:W0:Y:S01]  /*8120*/  MUFU.TANH R119, R119 ;  /* 0x0000007700777308 */ /* 0x000e220000002400 */
[----:B------:R-:W-:-:S07]  /*8130*/  ISETP.GT.AND P4, PT, R91, 0x59, PT ;  /* 0x000000595b00780c */ /* 0x000fce0003f84270 */
[----:B------:R1:W-:Y:S08]  /*8140*/  MUFU.TANH R83, R135 ;  /* 0x0000008700537308 */ /* 0x0003f00000002400 */
[----:B------:R-:W2:Y:S01]  /*8150*/  MUFU.TANH R99, R99 ;  /* 0x0000006300637308 */ /* 0x000ea20000002400 */
[----:B-1----:R-:W-:Y:S01]  /*8160*/  FMUL.FTZ R135, R87, UR5 ;  /* 0x0000000557877c20 */ /* 0x002fe20008410000 */
[----:B0-----:R-:W-:-:S02]  /*8170*/  FSEL R119, R119, -INF , P5 ;  /* 0xff80000077777808 */ /* 0x001fc40002800000 */
[----:B------:R-:W-:-:S04]  /*8180*/  ISETP.GT.AND P5, PT, R91, 0x60, PT ;  /* 0x000000605b00780c */ /* 0x000fc80003fa4270 */
[----:B------:R0:W-:Y:S01]  /*8190*/  MUFU.TANH R87, R136 ;  /* 0x0000008800577308 */ /* 0x0001e20000002400 */
[----:B------:R-:W-:Y:S02]  /*81a0*/  FSEL R134, R134, -INF , P5 ;  /* 0xff80000086867808 */ /* 0x000fe40002800000 */
[----:B------:R-:W-:-:S05]  /*81b0*/  ISETP.GT.AND P5, PT, R91, 0x70, PT ;  /* 0x000000705b00780c */ /* 0x000fca0003fa4270 */
[----:B------:R-:W1:Y:S01]  /*81c0*/  MUFU.TANH R102, R102 ;  /* 0x0000006600667308 */ /* 0x000e620000002400 */
[----:B0-----:R-:W-:Y:S01]  /*81d0*/  FMUL.FTZ R136, R78, UR5 ;  /* 0x000000054e887c20 */ /* 0x001fe20008410000 */
[----:B------:R-:W-:Y:S02]  /*81e0*/  FMNMX.FTZ R78, R106, R75, !PT ;  /* 0x0000004b6a4e7209 */ /* 0x000fe40007810000 */
[----:B--2---:R-:W-:Y:S02]  /*81f0*/  FSEL R99, R99, -INF , P6 ;  /* 0xff80000063637808 */ /* 0x004fe40003000000 */
[----:B------:R-:W-:Y:S02]  /*8200*/  FMNMX.FTZ R75, R107, R78, !PT ;  /* 0x0000004e6b4b7209 */ /* 0x000fe40007810000 */
[----:B------:R-:W0:Y:S01]  /*8210*/  MUFU.TANH R103, R103 ;  /* 0x0000006700677308 */ /* 0x000e220000002400 */
[----:B------:R-:W-:Y:S02]  /*8220*/  ISETP.GT.AND P6, PT, R91, 0x61, PT ;  /* 0x000000615b00780c */ /* 0x000fe40003fc4270 */
[----:B------:R-:W-:-:S02]  /*8230*/  FMNMX.FTZ R78, R110, R75, !PT ;  /* 0x0000004b6e4e7209 */ /* 0x000fc40007810000 */
[----:B------:R-:W-:Y:S02]  /*8240*/  FSEL R94, R94, -INF , P6 ;  /* 0xff8000005e5e7808 */ /* 0x000fe40003000000 */
[----:B------:R-:W-:Y:S01]  /*8250*/  FMNMX.FTZ R78, R111, R78, !PT ;  /* 0x0000004e6f4e7209 */ /* 0x000fe20007810000 */
[----:B------:R-:W2:Y:S01]  /*8260*/  MUFU.TANH R95, R95 ;  /* 0x0000005f005f7308 */ /* 0x000ea20000002400 */
[----:B-1----:R-:W-:Y:S02]  /*8270*/  FSEL R102, R102, -INF , P3 ;  /* 0xff80000066667808 */ /* 0x002fe40001800000 */
[----:B------:R-:W-:Y:S02]  /*8280*/  FMNMX.FTZ R78, R119, R78, !PT ;  /* 0x0000004e774e7209 */ /* 0x000fe40007810000 */
[----:B------:R-:W-:Y:S02]  /*8290*/  ISETP.GT.AND P3, PT, R91, 0x68, PT ;  /* 0x000000685b00780c */ /* 0x000fe40003f64270 */
[----:B------:R-:W-:Y:S01]  /*82a0*/  FMNMX.FTZ R75, R99, R78, !PT ;  /* 0x0000004e634b7209 */ /* 0x000fe20007810000 */
[----:B------:R-:W1:Y:S01]  /*82b0*/  MUFU.TANH R135, R135 ;  /* 0x0000008700877308 */ /* 0x000e620000002400 */
[----:B0-----:R-:W-:-:S02]  /*82c0*/  FSEL R103, R103, -INF , P4 ;  /* 0xff80000067677808 */ /* 0x001fc40002000000 */
[----:B------:R-:W-:Y:S02]  /*82d0*/  FMNMX.FTZ R78, R102, R75, !PT ;  /* 0x0000004b664e7209 */ /* 0x000fe40007810000 */
[----:B------:R-:W-:Y:S02]  /*82e0*/  ISETP.GT.AND P4, PT, R91, 0x69, PT ;  /* 0x000000695b00780c */ /* 0x000fe40003f84270 */
[----:B------:R-:W-:Y:S01]  /*82f0*/  FMNMX.FTZ R75, R103, R78, !PT ;  /* 0x0000004e674b7209 */ /* 0x000fe20007810000 */
[----:B------:R-:W0:Y:S01]  /*8300*/  MUFU.TANH R137, R137 ;  /* 0x0000008900897308 */ /* 0x000e220000002400 */
[----:B------:R-:W-:Y:S02]  /*8310*/  FSEL R86, R83, -INF , P4 ;  /* 0xff80000053567808 */ /* 0x000fe40002000000 */
[----:B------:R-:W-:Y:S02]  /*8320*/  FMNMX.FTZ R75, R134, R75, !PT ;  /* 0x0000004b864b7209 */ /* 0x000fe40007810000 */
[----:B------:R-:W-:-:S02]  /*8330*/  FSEL R82, R82, -INF , P3 ;  /* 0xff80000052527808 */ /* 0x000fc40001800000 */
[----:B------:R-:W-:Y:S01]  /*8340*/  FMNMX.FTZ R83, R94, R75, !PT ;  /* 0x0000004b5e537209 */ /* 0x000fe20007810000 */
[----:B------:R-:W-:Y:S01]  /*8350*/  MUFU.TANH R138, R138 ;  /* 0x0000008a008a7308 */ /* 0x000fe20000002400 */
[C---:B------:R-:W-:Y:S02]  /*8360*/  ISETP.GT.AND P6, PT, R91.reuse, 0x71, PT ;  /* 0x000000715b00780c */ /* 0x040fe40003fc4270 */
[----:B------:R-:W-:Y:S02]  /*8370*/  FMNMX.FTZ R83, R82, R83, !PT ;  /* 0x0000005352537209 */ /* 0x000fe40007810000 */
[C---:B------:R-:W-:Y:S02]  /*8380*/  ISETP.GT.AND P3, PT, R91.reuse, 0x78, PT ;  /* 0x000000785b00780c */ /* 0x040fe40003f64270 */
[----:B------:R-:W-:Y:S01]  /*8390*/  ISETP.GT.AND P4, PT, R91, 0x79, PT ;  /* 0x000000795b00780c */ /* 0x000fe20003f84270 */
[----:B------:R-:W3:Y:S01]  /*83a0*/  MUFU.TANH R136, R136 ;  /* 0x0000008800887308 */ /* 0x000ee20000002400 */
[----:B--2---:R-:W-:-:S02]  /*83b0*/  FSEL R75, R95, -INF , P5 ;  /* 0xff8000005f4b7808 */ /* 0x004fc40002800000 */
[----:B------:R-:W-:Y:S02]  /*83c0*/  FMNMX.FTZ R140, R86, R83, !PT ;  /* 0x00000053568c7209 */ /* 0x000fe40007810000 */
[----:B------:R-:W-:Y:S01]  /*83d0*/  FSEL R78, R87, -INF , P6 ;  /* 0xff800000574e7808 */ /* 0x000fe20003000000 */
[----:B------:R-:W-:Y:S01]  /*83e0*/  FMUL.FTZ R87, R79, UR5 ;  /* 0x000000054f577c20 */ /* 0x000fe20008410000 */
[----:B------:R-:W-:Y:S01]  /*83f0*/  FSEL R74, R74, -INF , P3 ;  /* 0xff8000004a4a7808 */ /* 0x000fe20001800000 */
[----:B------:R-:W-:Y:S01]  /*8400*/  MUFU.TANH R7, R7 ;  /* 0x0000000700077308 */ /* 0x000fe20000002400 */
[----:B-1----:R-:W-:Y:S02]  /*8410*/  FSEL R83, R135, -INF , P4 ;  /* 0xff80000087537808 */ /* 0x002fe40002000000 */
[C---:B------:R-:W-:Y:S02]  /*8420*/  ISETP.GT.AND P5, PT, R91.reuse, 0x80, PT ;  /* 0x000000805b00780c */ /* 0x040fe40003fa4270 */
[----:B------:R-:W-:Y:S01]  /*8430*/  ISETP.GT.AND P6, PT, R91, 0x81, PT ;  /* 0x000000815b00780c */ /* 0x000fe20003fc4270 */
[----:B------:R-:W-:-:S02]  /*8440*/  WARPGROUP.DEPBAR.LE gsb0, 0x0 ;  /* 0x00008000000079c5 */ /* 0x000fc40000010000 */
[----:B------:R-:W-:Y:S01]  /*8450*/  WARPGROUP.ARRIVE ;  /* 0x00000000000079c5 */ /* 0x000fe20000000000 */
[C---:B------:R-:W-:Y:S01]  /*8460*/  ISETP.GT.AND P3, PT, R91.reuse, 0x88, PT ;  /* 0x000000885b00780c */ /* 0x040fe20003f64270 */
[----:B------:R-:W1:Y:S01]  /*8470*/  MUFU.TANH R87, R87 ;  /* 0x0000005700577308 */ /* 0x000e620000002400 */
[----:B------:R-:W-:Y:S02]  /*8480*/  ISETP.GT.AND P4, PT, R91, 0x89, PT ;  /* 0x000000895b00780c */ /* 0x000fe40003f84270 */
[----:B------:R-:W-:Y:S01]  /*8490*/  FMNMX.FTZ R91, R75, R140, !PT ;  /* 0x0000008c4b5b7209 */ /* 0x000fe20007810000 */
[----:B------:R-:W-:Y:S01]  /*84a0*/  HGMMA.64x96x16.F32 R24, gdesc[UR32].tnspB, R24, gsb0 ;  /* 0x41600000201879f0 */ /* 0x000fe20008000818 */
[----:B------:R-:W-:Y:S01]  /*84b0*/  UIADD3 UR32, UR10, 0x600, URZ ;  /* 0x000006000a207890 */ /* 0x000fe2000fffe03f */
[----:B0-----:R-:W-:Y:S01]  /*84c0*/  FSEL R95, R137, -INF , P5 ;  /* 0xff800000895f7808 */ /* 0x001fe20002800000 */
[----:B------:R-:W-:Y:S01]  /*84d0*/  UIADD3 UR34, UR11, 0x100, URZ ;  /* 0x000001000b227890 */ /* 0x000fe2000fffe03f */
[----:B------:R-:W-:Y:S01]  /*84e0*/  FMNMX.FTZ R91, R78, R91, !PT ;  /* 0x0000005b4e5b7209 */ /* 0x000fe20007810000 */
[----:B------:R-:W-:Y:S01]  /*84f0*/  UMOV UR33, 0xc0000010 ;  /* 0xc000001000217882 */ /* 0x000fe20000000000 */
[----:B------:R-:W-:Y:S01]  /*8500*/  UMOV UR35, 0x80000020 ;  /* 0x8000002000237882 */ /* 0x000fe20000000000 */
[----:B---3--:R-:W-:Y:S01]  /*8510*/  FSEL R79, R136, -INF , P3 ;  /* 0xff800000884f7808 */ /* 0x008fe20001800000 */
[----:B------:R-:W0:Y:S01]  /*8520*/  MUFU.TANH R8, R8 ;  /* 0x0000000800087308 */ /* 0x000e220000002400 */
[----:B------:R-:W-:Y:S01]  /*8530*/  FMNMX.FTZ R140, R74, R91, !PT ;  /* 0x0000005b4a8c7209 */ /* 0x000fe20007810000 */
[----:B------:R-:W-:Y:S01]  /*8540*/  FMUL.FTZ R91, R100, UR5 ;  /* 0x00000005645b7c20 */ /* 0x000fe20008410000 */
[----:B------:R-:W-:-:S02]  /*8550*/  FSEL R100, R138, -INF , P6 ;  /* 0xff8000008a647808 */ /* 0x000fc40003000000 */
[----:B------:R-:W-:Y:S02]  /*8560*/  FMNMX.FTZ R140, R83, R140, !PT ;  /* 0x0000008c538c7209 */ /* 0x000fe40007810000 */
[----:B-1----:R-:W-:Y:S01]  /*8570*/  FSEL R87, R87, -INF , P4 ;  /* 0xff80000057577808 */ /* 0x002fe20002000000 */
[----:B------:R-:W1:Y:S01]  /*8580*/  MUFU.TANH R11, R11 ;  /* 0x0000000b000b7308 */ /* 0x000e620000002400 */
[----:B------:R-:W-:-:S04]  /*8590*/  FMNMX.FTZ R135, R95, R140, !PT ;  /* 0x0000008c5f877209 */ /* 0x000fc80007810000 */
[----:B------:R-:W-:-:S03]  /*85a0*/  FMNMX.FTZ R136, R100, R135, !PT ;  /* 0x0000008764887209 */ /* 0x000fc60007810000 */
[----:B------:R-:W2:Y:S01]  /*85b0*/  MUFU.TANH R12, R12 ;  /* 0x0000000c000c7308 */ /* 0x000ea20000002400 */
[----:B------:R-:W-:-:S04]  /*85c0*/  FMNMX.FTZ R136, R79, R136, !PT ;  /* 0x000000884f887209 */ /* 0x000fc80007810000 */
[----:B------:R-:W-:-:S03]  /*85d0*/  FMNMX.FTZ R135, R87, R136, !PT ;  /* 0x0000008857877209 */ /* 0x000fc60007810000 */
[----:B------:R-:W3:Y:S02]  /*85e0*/  MUFU.TANH R14, R14 ;  /* 0x0000000e000e7308 */ /* 0x000ee40000002400 */
[----:B------:R-:W4:Y:S06]  /*85f0*/  SHFL.BFLY PT, R136, R135, 0x2, 0x1f ;  /* 0x0c401f0087887f89 */ /* 0x000f2c00000e0000 */
[----:B------:R-:W5:Y:S08]  /*8600*/  MUFU.TANH R20, R20 ;  /* 0x0000001400147308 */ /* 0x000f700000002400 */
[----:B------:R-:W5:Y:S08]  /*8610*/  MUFU.TANH R128, R128 ;  /* 0x0000008000807308 */ /* 0x000f700000002400 */
[----:B------:R-:W5:Y:S01]  /*8620*/  MUFU.TANH R130, R130 ;  /* 0x0000008200827308 */ /* 0x000f620000002400 */
[----:B----4-:R-:W-:Y:S01]  /*8630*/  FMNMX.FTZ R136, R135, R136, !PT ;  /* 0x0000008887887209 */ /* 0x010fe20007810000 */
[----:B------:R-:W-:-:S04]  /*8640*/  FMUL.FTZ R135, R72, UR5 ;  /* 0x0000000548877c20 */ /* 0x000fc80008410000 */
[----:B------:R-:W4:Y:S02]  /*8650*/  SHFL.BFLY PT, R137, R136, 0x1, 0x1f ;  /* 0x0c201f0088897f89 */ /* 0x000f2400000e0000 */
[----:B------:R-:W5:Y:S08]  /*8660*/  MUFU.TANH R120, R120 ;  /* 0x0000007800787308 */ /* 0x000f700000002400 */
[----:B------:R-:W5:Y:S08]  /*8670*/  MUFU.TANH R121, R121 ;  /* 0x0000007900797308 */ /* 0x000f700000002400 */
[----:B------:R-:W5:Y:S01]  /*8680*/  MUFU.TANH R123, R123 ;  /* 0x0000007b007b7308 */ /* 0x000f620000002400 */
[----:B----4-:R-:W-:-:S07]  /*8690*/  FMNMX.FTZ R72, R136, R137, !PT ;  /* 0x0000008988487209 */ /* 0x010fce0007810000 */
[----:B------:R-:W4:Y:S01]  /*86a0*/  MUFU.TANH R124, R124 ;  /* 0x0000007c007c7308 */ /* 0x000f220000002400 */
[----:B------:R-:W0:Y:S01]  /*86b0*/  SHFL.IDX PT, R137, R98, RZ, 0x1c1f ;  /* 0x001c1fff62897589 */ /* 0x000e2200000e0000 */
[C---:B------:R-:W-:Y:S01]  /*86c0*/  FSETP.NEU.FTZ.AND P3, PT, R72.reuse, -INF , PT ;  /* 0xff8000004800780b */ /* 0x040fe20003f7d000 */
[----:B------:R-:W-:-:S05]  /*86d0*/  FMUL.FTZ R136, R72, UR4 ;  /* 0x0000000448887c20 */ /* 0x000fca0008410000 */
[----:B------:R-:W4:Y:S01]  /*86e0*/  MUFU.TANH R112, R112 ;  /* 0x0000007000707308 */ /* 0x000f220000002400 */
[----:B------:R-:W-:Y:S01]  /*86f0*/  FSEL R136, R136, RZ, P3 ;  /* 0x000000ff88887208 */ /* 0x000fe20001800000 */
[----:B------:R-:W-:Y:S02]  /*8700*/  WARPGROUP.DEPBAR.LE gsb0, 0x0 ;  /* 0x00008000000079c5 */ /* 0x000fe40000010000 */
[----:B------:R-:W-:Y:S02]  /*8710*/  WARPGROUP.ARRIVE ;  /* 0x00000000000079c5 */ /* 0x000fe40000000000 */
[--C-:B------:R-:W-:Y:S02]  /*8720*/  FFMA.FTZ R138, R132, UR4, -R136.reuse ;  /* 0x00000004848a7c23 */ /* 0x100fe40008010888 */
[----:B------:R-:W4:Y:S01]  /*8730*/  MUFU.TANH R113, R113 ;  /* 0x0000007100717308 */ /* 0x000f220000002400 */
[--C-:B------:R-:W-:Y:S01]  /*8740*/  FFMA.FTZ R139, R125, UR4, -R136.reuse ;  /* 0x000000047d8b7c23 */ /* 0x100fe20008010888 */
[--C-:B------:R-:W-:Y:S01]  /*8750*/  FFMA.FTZ R9, R9, UR4, -R136.reuse ;  /* 0x0000000409097c23 */ /* 0x100fe20008010888 */
[--C-:B------:R-:W-:Y:S01]  /*8760*/  FFMA.FTZ R10, R10, UR4, -R136.reuse ;  /* 0x000000040a0a7c23 */ /* 0x100fe20008010888 */
[----:B------:R-:W-:Y:S01]  /*8770*/  HGMMA.64x96x16.F32 R24, gdesc[UR32].tnspB, R24, gsb0 ;  /* 0x41600000201879f0 */ /* 0x000fe20008000818 */
[----:B------:R-:W-:Y:S01]  /*8780*/  UIADD3 UR32, UR10, 0x780, URZ ;  /* 0x000007800a207890 */ /* 0x000fe2000fffe03f */
[----:B------:R-:W-:Y:S01]  /*8790*/  FFMA.FTZ R13, R13, UR4, -R136 ;  /* 0x000000040d0d7c23 */ /* 0x000fe20008010888 */
[----:B------:R-:W-:Y:S01]  /*87a0*/  UIADD3 UR34, UR11, 0x140, URZ ;  /* 0x000001400b227890 */ /* 0x000fe2000fffe03f */
[----:B0-----:R-:W-:Y:S01]  /*87b0*/  IADD3 R90, R137, -UR14, R90 ;  /* 0x8000000e895a7c10 */ /* 0x001fe2000fffe05a */
[----:B------:R-:W-:Y:S01]  /*87c0*/  UMOV UR33, 0xc0000010 ;  /* 0xc000001000217882 */ /* 0x000fe20000000000 */
[----:B------:R-:W-:Y:S01]  /*87d0*/  UMOV UR35, 0x80000020 ;  /* 0x8000002000237882 */ /* 0x000fe20000000000 */
[--C-:B------:R-:W-:Y:S01]  /*87e0*/  FFMA.FTZ R137, R129, UR4, -R136.reuse ;  /* 0x0000000481897c23 */ /* 0x100fe20008010888 */
[C---:B------:R-:W-:Y:S01]  /*87f0*/  ISETP.GT.AND P4, PT, R90.reuse, RZ, PT ;  /* 0x000000ff5a00720c */ /* 0x040fe20003f84270 */
[--C-:B------:R-:W-:Y:S01]  /*8800*/  FFMA.FTZ R129, R131, UR4, -R136.reuse ;  /* 0x0000000483817c23 */ /* 0x100fe20008010888 */
[C---:B------:R-:W-:Y:S01]  /*8810*/  ISETP.GT.AND P6, PT, R90.reuse, 0x1, PT ;  /* 0x000000015a00780c */ /* 0x040fe20003fc4270 */
[----:B------:R-:W0:Y:S01]  /*8820*/  MUFU.TANH R115, R115 ;  /* 0x0000007300737308 */ /* 0x000e220000002400 */
[----:B------:R-:W-:Y:S01]  /*8830*/  FSEL R7, R7, -INF , P4 ;  /* 0xff80000007077808 */ /* 0x000fe20002000000 */
[--C-:B------:R-:W-:Y:S01]  /*8840*/  FFMA.FTZ R15, R15, UR4, -R136.reuse ;  /* 0x000000040f0f7c23 */ /* 0x100fe20008010888 */
[----:B------:R-:W-:Y:S01]  /*8850*/  ISETP.GT.AND P5, PT, R90, 0x8, PT ;  /* 0x000000085a00780c */ /* 0x000fe20003fa4270 */
[--C-:B------:R-:W-:Y:S01]  /*8860*/  FFMA.FTZ R21, R21, UR4, -R136.reuse ;  /* 0x0000000415157c23 */ /* 0x100fe20008010888 */
[----:B------:R-:W-:Y:S01]  /*8870*/  FSEL R8, R8, -INF , P6 ;  /* 0xff80000008087808 */ /* 0x000fe20003000000 */
[--C-:B------:R-:W-:Y:S01]  /*8880*/  FFMA.FTZ R122, R122, UR4, -R136.reuse ;  /* 0x000000047a7a7c23 */ /* 0x100fe20008010888 */
[----:B------:R-:W-:Y:S01]  /*8890*/  FMNMX.FTZ R131, R7, R4, !PT ;  /* 0x0000000407837209 */ /* 0x000fe20007810000 */
[----:B------:R-:W0:Y:S01]  /*88a0*/  MUFU.TANH R116, R116 ;  /* 0x0000007400747308 */ /* 0x000e220000002400 */
[----:B------:R-:W-:Y:S01]  /*88b0*/  ISETP.GT.AND P4, PT, R90, 0x9, PT ;  /* 0x000000095a00780c */ /* 0x000fe20003f84270 */
[--C-:B------:R-:W-:Y:S01]  /*88c0*/  FFMA.FTZ R114, R114, UR4, -R136.reuse ;  /* 0x0000000472727c23 */ /* 0x100fe20008010888 */
[----:B-1----:R-:W-:Y:S01]  /*88d0*/  FSEL R98, R11, -INF , P5 ;  /* 0xff8000000b627808 */ /* 0x002fe20002800000 */
[--C-:B------:R-:W-:Y:S01]  /*88e0*/  FFMA.FTZ R94, R94, UR4, -R136.reuse ;  /* 0x000000045e5e7c23 */ /* 0x100fe20008010888 */
[----:B------:R-:W-:Y:S01]  /*88f0*/  FMNMX.FTZ R131, R8, R131, !PT ;  /* 0x0000008308837209 */ /* 0x000fe20007810000 */
[--C-:B------:R-:W-:Y:S01]  /*8900*/  FFMA.FTZ R82, R82, UR4, -R136.reuse ;  /* 0x0000000452527c23 */ /* 0x100fe20008010888 */
[----:B------:R-:W-:Y:S01]  /*8910*/  ISETP.GT.AND P6, PT, R90, 0x10, PT ;  /* 0x000000105a00780c */ /* 0x000fe20003fc4270 */
[----:B------:R1:W-:Y:S01]  /*8920*/  MUFU.EX2 R11, R137 ;  /* 0x00000089000b7308 */ /* 0x0003e20000000800 */
[----:B--2---:R-:W-:Y:S01]  /*8930*/  FSEL R12, R12, -INF , P4 ;  /* 0xff8000000c0c7808 */ /* 0x004fe20002000000 */
[--C-:B------:R-:W-:Y:S01]  /*8940*/  FFMA.FTZ R86, R86, UR4, -R136.reuse ;  /* 0x0000000456567c23 */ /* 0x100fe20008010888 */
[----:B------:R-:W-:Y:S01]  /*8950*/  ISETP.GT.AND P5, PT, R90, 0x11, PT ;  /* 0x000000115a00780c */ /* 0x000fe20003fa4270 */
[--C-:B------:R-:W-:Y:S01]  /*8960*/  FFMA.FTZ R75, R75, UR4, -R136.reuse ;  /* 0x000000044b4b7c23 */ /* 0x100fe20008010888 */
[----:B---3--:R-:W-:Y:S01]  /*8970*/  FSEL R14, R14, -INF , P6 ;  /* 0xff8000000e0e7808 */ /* 0x008fe20003000000 */
[--C-:B------:R-:W-:Y:S01]  /*8980*/  FFMA.FTZ R83, R83, UR4, -R136.reuse ;  /* 0x0000000453537c23 */ /* 0x100fe20008010888 */
[----:B------:R-:W-:Y:S01]  /*8990*/  ISETP.GT.AND P4, PT, R90, 0x18, PT ;  /* 0x000000185a00780c */ /* 0x000fe20003f84270 */
[----:B------:R-:W2:Y:S01]  /*89a0*/  MUFU.TANH R104, R104 ;  /* 0x0000006800687308 */ /* 0x000ea20000002400 */
[----:B-1----:R-:W-:Y:S01]  /*89b0*/  FMNMX.FTZ R137, R98, R131, !PT ;  /* 0x0000008362897209 */ /* 0x002fe20007810000 */
[--C-:B------:R-:W-:Y:S01]  /*89c0*/  FFMA.FTZ R95, R95, UR4, -R136.reuse ;  /* 0x000000045f5f7c23 */ /* 0x100fe20008010888 */
[----:B-----5:R-:W-:Y:S01]  /*89d0*/  FSEL R20, R20, -INF , P5 ;  /* 0xff80000014147808 */ /* 0x020fe20002800000 */
[--C-:B------:R-:W-:Y:S01]  /*89e0*/  FFMA.FTZ R100, R100, UR4, -R136.reuse ;  /* 0x0000000464647c23 */ /* 0x100fe20008010888 */
[----:B------:R-:W-:Y:S01]  /*89f0*/  FMNMX.FTZ R137, R12, R137, !PT ;  /* 0x000000890c897209 */ /* 0x000fe20007810000 */
[----:B------:R-:W-:Y:S01]  /*8a00*/  FFMA.FTZ R87, R87, UR4, -R136 ;  /* 0x0000000457577c23 */ /* 0x000fe20008010888 */
[----:B------:R-:W-:Y:S01]  /*8a10*/  ISETP.GT.AND P6, PT, R90, 0x19, PT ;  /* 0x000000195a00780c */ /* 0x000fe20003fc4270 */
[----:B------:R-:W1:Y:S01]  /*8a20*/  MUFU.TANH R105, R105 ;  /* 0x0000006900697308 */ /* 0x000e620000002400 */
[----:B------:R-:W-:-:S02]  /*8a30*/  FMNMX.FTZ R137, R14, R137, !PT ;  /* 0x000000890e897209 */ /* 0x000fc40007810000 */
[----:B------:R-:W-:Y:S02]  /*8a40*/  FSEL R131, R128, -INF , P4 ;  /* 0xff80000080837808 */ /* 0x000fe40002000000 */
[----:B------:R-:W-:Y:S01]  /*8a50*/  FMNMX.FTZ R132, R20, R137, !PT ;  /* 0x0000008914847209 */ /* 0x000fe20007810000 */
[----:B------:R-:W-:Y:S01]  /*8a60*/  FFMA.FTZ R137, R133, UR4, -R136 ;  /* 0x0000000485897c23 */ /* 0x000fe20008010888 */
[----:B------:R-:W-:Y:S01]  /*8a70*/  ISETP.GT.AND P5, PT, R90, 0x20, PT ;  /* 0x000000205a00780c */ /* 0x000fe20003fa4270 */
[----:B------:R3:W-:Y:S01]  /*8a80*/  MUFU.EX2 R128, R138 ;  /* 0x0000008a00807308 */ /* 0x0007e20000000800 */
[----:B------:R-:W-:Y:S02]  /*8a90*/  FSEL R130, R130, -INF , P6 ;  /* 0xff80000082827808 */ /* 0x000fe40003000000 */
[----:B------:R-:W-:Y:S02]  /*8aa0*/  FMNMX.FTZ R133, R131, R132, !PT ;  /* 0x0000008483857209 */ /* 0x000fe40007810000 */
[----:B------:R-:W-:-:S02]  /*8ab0*/  ISETP.GT.AND P4, PT, R90, 0x21, PT ;  /* 0x000000215a00780c */ /* 0x000fc40003f84270 */
[----:B------:R-:W-:Y:S01]  /*8ac0*/  FSEL R120, R120, -INF , P5 ;  /* 0xff80000078787808 */ /* 0x000fe20002800000 */
[----:B------:R-:W5:Y:S01]  /*8ad0*/  MUFU.TANH R108, R108 ;  /* 0x0000006c006c7308 */ /* 0x000f620000002400 */
[----:B------:R-:W-:Y:S02]  /*8ae0*/  FMNMX.FTZ R133, R130, R133, !PT ;  /* 0x0000008582857209 */ /* 0x000fe40007810000 */
[----:B------:R-:W-:Y:S02]  /*8af0*/  ISETP.GT.AND P6, PT, R90, 0x28, PT ;  /* 0x000000285a00780c */ /* 0x000fe40003fc4270 */
[----:B------:R-:W-:Y:S02]  /*8b00*/  FSEL R132, R121, -INF , P4 ;  /* 0xff80000079847808 */ /* 0x000fe40002000000 */
[----:B------:R-:W-:Y:S01]  /*8b10*/  FMNMX.FTZ R133, R120, R133, !PT ;  /* 0x0000008578857209 */ /* 0x000fe20007810000 */
[----:B------:R0:W-:Y:S01]  /*8b20*/  MUFU.EX2 R121, R137 ;  /* 0x0000008900797308 */ /* 0x0001e20000000800 */
[----:B------:R-:W-:-:S02]  /*8b30*/  ISETP.GT.AND P5, PT, R90, 0x29, PT ;  /* 0x000000295a00780c */ /* 0x000fc40003fa4270 */
[----:B------:R-:W-:Y:S02]  /*8b40*/  FSEL R123, R123, -INF , P6 ;  /* 0xff8000007b7b7808 */ /* 0x000fe40003000000 */
[----:B---3--:R-:W-:Y:S02]  /*8b50*/  FMNMX.FTZ R138, R132, R133, !PT ;  /* 0x00000085848a7209 */ /* 0x008fe40007810000 */
[----:B------:R-:W-:Y:S01]  /*8b60*/  ISETP.GT.AND P4, PT, R90, 0x30, PT ;  /* 0x000000305a00780c */ /* 0x000fe20003f84270 */
[----:B------:R-:W3:Y:S01]  /*8b70*/  MUFU.TANH R109, R109 ;  /* 0x0000006d006d7308 */ /* 0x000ee20000002400 */
[----:B----4-:R-:W-:Y:S01]  /*8b80*/  FSEL R125, R124, -INF , P5 ;  /* 0xff8000007c7d7808 */ /* 0x010fe20002800000 */
[----:B0-----:R-:W-:Y:S01]  /*8b90*/  FFMA.FTZ R137, R126, UR4, -R136 ;  /* 0x000000047e897c23 */ /* 0x001fe20008010888 */
[----:B------:R-:W-:Y:S02]  /*8ba0*/  FMNMX.FTZ R138, R123, R138, !PT ;  /* 0x0000008a7b8a7209 */ /* 0x000fe40007810000 */
[----:B------:R-:W-:-:S02]  /*8bb0*/  ISETP.GT.AND P6, PT, R90, 0x31, PT ;  /* 0x000000315a00780c */ /* 0x000fc40003fc4270 */
[----:B------:R-:W-:Y:S01]  /*8bc0*/  FSEL R112, R112, -INF , P4 ;  /* 0xff80000070707808 */ /* 0x000fe20002000000 */
[----:B------:R-:W0:Y:S01]  /*8bd0*/  MUFU.TANH R96, R96 ;  /* 0x0000006000607308 */ /* 0x000e220000002400 */
[----:B------:R-:W-:Y:S02]  /*8be0*/  FMNMX.FTZ R133, R125, R138, !PT ;  /* 0x0000008a7d857209 */ /* 0x000fe40007810000 */
[----:B------:R-:W-:Y:S02]  /*8bf0*/  ISETP.GT.AND P5, PT, R90, 0x38, PT ;  /* 0x000000385a00780c */ /* 0x000fe40003fa4270 */
[----:B------:R-:W-:Y:S02]  /*8c00*/  FSEL R126, R113, -INF , P6 ;  /* 0xff800000717e7808 */ /* 0x000fe40003000000 */
[----:B------:R-:W-:Y:S01]  /*8c10*/  FMNMX.FTZ R133, R112, R133, !PT ;  /* 0x0000008570857209 */ /* 0x000fe20007810000 */
[----:B------:R4:W-:Y:S01]  /*8c20*/  MUFU.EX2 R113, R137 ;  /* 0x0000008900717308 */ /* 0x0009e20000000800 */
[----:B------:R-:W-:-:S02]  /*8c30*/  ISETP.GT.AND P4, PT, R90, 0x39, PT ;  /* 0x000000395a00780c */ /* 0x000fc40003f84270 */
[----:B------:R-:W-:Y:S02]  /*8c40*/  FSEL R115, R115, -INF , P5 ;  /* 0xff80000073737808 */ /* 0x000fe40002800000 */
[----:B------:R-:W-:Y:S02]  /*8c50*/  FMNMX.FTZ R138, R126, R133, !PT ;  /* 0x000000857e8a7209 */ /* 0x000fe40007810000 */
[----:B------:R-:W-:Y:S01]  /*8c60*/  ISETP.GT.AND P6, PT, R90, 0x40, PT ;  /* 0x000000405a00780c */ /* 0x000fe20003fc4270 */
[----:B------:R1:W-:Y:S01]  /*8c70*/  MUFU.EX2 R124, R139 ;  /* 0x0000008b007c7308 */ /* 0x0003e20000000800 */
[----:B------:R-:W-:Y:S01]  /*8c80*/  FSEL R116, R116, -INF , P4 ;  /* 0xff80000074747808 */ /* 0x000fe20002000000 */
[----:B------:R-:W-:Y:S02]  /*8c90*/  WARPGROUP.DEPBAR.LE gsb0, 0x0 ;  /* 0x00008000000079c5 */ /* 0x000fe40000010000 */
[----:B------:R-:W-:Y:S01]  /*8ca0*/  WARPGROUP.ARRIVE ;  /* 0x00000000000079c5 */ /* 0x000fe20000000000 */
[----:B------:R-:W-:-:S02]  /*8cb0*/  FMNMX.FTZ R133, R115, R138, !PT ;  /* 0x0000008a73857209 */ /* 0x000fc40007810000 */
[----:B------:R-:W-:Y:S01]  /*8cc0*/  ISETP.GT.AND P5, PT, R90, 0x41, PT ;  /* 0x000000415a00780c */ /* 0x000fe20003fa4270 */
[----:B------:R-:W0:Y:S01]  /*8cd0*/  MUFU.TANH R97, R97 ;  /* 0x0000006100617308 */ /* 0x000e220000002400 */
[----:B--2---:R-:W-:Y:S01]  /*8ce0*/  FSEL R104, R104, -INF , P6 ;  /* 0xff80000068687808 */ /* 0x004fe20003000000 */
[----:B------:R-:W-:Y:S01]  /*8cf0*/  HGMMA.64x96x16.F32 R24, gdesc[UR32].tnspB, R24, gsb0 ;  /* 0x41600000201879f0 */ /* 0x000fe20008000818 */
[----:B------:R-:W-:Y:S01]  /*8d00*/  UIADD3 UR32, UR10, 0xa80, URZ ;  /* 0x00000a800a207890 */ /* 0x000fe2000fffe03f */
[----:B----4-:R-:W-:Y:S01]  /*8d10*/  FMNMX.FTZ R137, R116, R133, !PT ;  /* 0x0000008574897209 */ /* 0x010fe20007810000 */
[----:B------:R-:W-:Y:S01]  /*8d20*/  UIADD3 UR34, UR11, 0x1c0, URZ ;  /* 0x000001c00b227890 */ /* 0x000fe2000fffe03f */
[----:B-1----:R-:W-:Y:S01]  /*8d30*/  FFMA.FTZ R139, R127, UR4, -R136 ;  /* 0x000000047f8b7c23 */ /* 0x002fe20008010888 */
[----:B------:R-:W-:Y:S01]  /*8d40*/  UMOV UR33, 0xc0000010 ;  /* 0xc000001000217882 */ /* 0x000fe20000000000 */
[----:B------:R-:W-:Y:S01]  /*8d50*/  UMOV UR35, 0x80000020 ;  /* 0x8000002000237882 */ /* 0x000fe20000000000 */
[----:B------:R-:W-:Y:S01]  /*8d60*/  ISETP.GT.AND P4, PT, R90, 0x48, PT ;  /* 0x000000485a00780c */ /* 0x000fe20003f84270 */
[----:B------:R-:W1:Y:S01]  /*8d70*/  MUFU.TANH R91, R91 ;  /* 0x0000005b005b7308 */ /* 0x000e620000002400 */
[----:B------:R-:W-:-:S02]  /*8d80*/  FSEL R127, R105, -INF , P5 ;  /* 0xff800000697f7808 */ /* 0x000fc40002800000 */
[----:B------:R-:W-:Y:S02]  /*8d90*/  FMNMX.FTZ R138, R104, R137, !PT ;  /* 0x00000089688a7209 */ /* 0x000fe40007810000 */
[----:B------:R-:W-:Y:S02]  /*8da0*/  ISETP.GT.AND P6, PT, R90, 0x49, PT ;  /* 0x000000495a00780c */ /* 0x000fe40003fc4270 */
[----:B-----5:R-:W-:Y:S01]  /*8db0*/  FSEL R133, R108, -INF , P4 ;  /* 0xff8000006c857808 */ /* 0x020fe20002000000 */
[----:B------:R-:W2:Y:S01]  /*8dc0*/  MUFU.TANH R101, R101 ;  /* 0x0000006500657308 */ /* 0x000ea20000002400 */
[----:B------:R-:W-:Y:S01]  /*8dd0*/  FMNMX.FTZ R138, R127, R138, !PT ;  /* 0x0000008a7f8a7209 */ /* 0x000fe20007810000 */
[----:B------:R-:W-:Y:S01]  /*8de0*/  FFMA.FTZ R108, R117, UR4, -R136 ;  /* 0x00000004756c7c23 */ /* 0x000fe20008010888 */
[----:B------:R-:W-:Y:S02]  /*8df0*/  ISETP.GT.AND P5, PT, R90, 0x50, PT ;  /* 0x000000505a00780c */ /* 0x000fe40003fa4270 */
[----:B---3--:R-:W-:-:S02]  /*8e00*/  FSEL R109, R109, -INF , P6 ;  /* 0xff8000006d6d7808 */ /* 0x008fc40003000000 */
[----:B------:R-:W-:Y:S01]  /*8e10*/  FMNMX.FTZ R138, R133, R138, !PT ;  /* 0x0000008a858a7209 */ /* 0x000fe20007810000 */
[----:B------:R-:W3:Y:S01]  /*8e20*/  MUFU.TANH R88, R88 ;  /* 0x0000005800587308 */ /* 0x000ee20000002400 */
[----:B------:R-:W-:Y:S02]  /*8e30*/  ISETP.GT.AND P4, PT, R90, 0x51, PT ;  /* 0x000000515a00780c */ /* 0x000fe40003f84270 */
[----:B0-----:R-:W-:Y:S01]  /*8e40*/  FSEL R117, R96, -INF , P5 ;  /* 0xff80000060757808 */ /* 0x001fe20002800000 */
[----:B------:R-:W-:Y:S01]  /*8e50*/  FFMA.FTZ R96, R118, UR4, -R136 ;  /* 0x0000000476607c23 */ /* 0x000fe20008010888 */
[----:B------:R-:W-:Y:S02]  /*8e60*/  FMNMX.FTZ R138, R109, R138, !PT ;  /* 0x0000008a6d8a7209 */ /* 0x000fe40007810000 */
[----:B------:R-:W-:Y:S01]  /*8e70*/  ISETP.GT.AND P6, PT, R90, 0x58, PT ;  /* 0x000000585a00780c */ /* 0x000fe20003fc4270 */
[----:B------:R-:W0:Y:S01]  /*8e80*/  MUFU.TANH R89, R89 ;  /* 0x0000005900597308 */ /* 0x000e220000002400 */
[----:B------:R-:W-:-:S02]  /*8e90*/  FSEL R118, R97, -INF , P4 ;  /* 0xff80000061767808 */ /* 0x000fc40002000000 */
[----:B------:R-:W-:Y:S02]  /*8ea0*/  FMNMX.FTZ R137, R117, R138, !PT ;  /* 0x0000008a75897209 */ /* 0x000fe40007810000 */
[----:B------:R-:W-:Y:S02]  /*8eb0*/  ISETP.GT.AND P5, PT, R90, 0x59, PT ;  /* 0x000000595a00780c */ /* 0x000fe40003fa4270 */
[----:B-1----:R-:W-:Y:S01]  /*8ec0*/  FSEL R97, R91, -INF , P6 ;  /* 0xff8000005b617808 */ /* 0x002fe20003000000 */
[----:B------:R-:W1:Y:S01]  /*8ed0*/  MUFU.TANH R92, R92 ;  /* 0x0000005c005c7308 */ /* 0x000e620000002400 */
[----:B------:R-:W-:Y:S01]  /*8ee0*/  FMNMX.FTZ R138, R118, R137, !PT ;  /* 0x00000089768a7209 */ /* 0x000fe20007810000 */
[----:B------:R-:W-:Y:S01]  /*8ef0*/  FFMA.FTZ R91, R106, UR4, -R136 ;  /* 0x000000046a5b7c23 */ /* 0x000fe20008010888 */
[C---:B------:R-:W-:Y:S02]  /*8f00*/  ISETP.GT.AND P4, PT, R90.reuse, 0x60, PT ;  /* 0x000000605a00780c */ /* 0x040fe40003f84270 */
[----:B------:R-:W-:-:S02]  /*8f10*/  ISETP.GT.AND P6, PT, R90, 0x61, PT ;  /* 0x000000615a00780c */ /* 0x000fc40003fc4270 */
[----:B--2---:R-:W-:Y:S01]  /*8f20*/  FSEL R101, R101, -INF , P5 ;  /* 0xff80000065657808 */ /* 0x004fe20002800000 */
[----:B------:R-:W2:Y:S01]  /*8f30*/  MUFU.TANH R93, R93 ;  /* 0x0000005d005d7308 */ /* 0x000ea20000002400 */
[----:B------:R-:W-:Y:S02]  /*8f40*/  FMNMX.FTZ R138, R97, R138, !PT ;  /* 0x0000008a618a7209 */ /* 0x000fe40007810000 */
[----:B---3--:R-:W-:Y:S01]  /*8f50*/  FSEL R106, R88, -INF , P4 ;  /* 0xff800000586a7808 */ /* 0x008fe20002000000 */
[----:B------:R-:W-:Y:S01]  /*8f60*/  FFMA.FTZ R88, R107, UR4, -R136 ;  /* 0x000000046b587c23 */ /* 0x000fe20008010888 */
[----:B0-----:R-:W-:Y:S02]  /*8f70*/  FSEL R107, R89, -INF , P6 ;  /* 0xff800000596b7808 */ /* 0x001fe40003000000 */
[----:B------:R-:W-:Y:S01]  /*8f80*/  FMNMX.FTZ R89, R101, R138, !PT ;  /* 0x0000008a65597209 */ /* 0x000fe20007810000 */
[----:B------:R-:W0:Y:S01]  /*8f90*/  MUFU.TANH R80, R80 ;  /* 0x0000005000507308 */ /* 0x000e220000002400 */
[----:B------:R-:W-:-:S02]  /*8fa0*/  ISETP.GT.AND P5, PT, R90, 0x68, PT ;  /* 0x000000685a00780c */ /* 0x000fc40003fa4270 */
[----:B------:R-:W-:Y:S02]  /*8fb0*/  ISETP.GT.AND P4, PT, R90, 0x69, PT ;  /* 0x000000695a00780c */ /* 0x000fe40003f84270 */
[----:B-1----:R-:W-:Y:S02]  /*8fc0*/  FSEL R92, R92, -INF , P5 ;  /* 0xff8000005c5c7808 */ /* 0x002fe40002800000 */
[C---:B------:R-:W-:Y:S01]  /*8fd0*/  ISETP.GT.AND P6, PT, R90.reuse, 0x70, PT ;  /* 0x000000705a00780c */ /* 0x040fe20003fc4270 */
[----:B------:R-:W1:Y:S01]  /*8fe0*/  MUFU.TANH R81, R81 ;  /* 0x0000005100517308 */ /* 0x000e620000002400 */
[C---:B------:R-:W-:Y:S02]  /*8ff0*/  ISETP.GT.AND P5, PT, R90.reuse, 0x71, PT ;  /* 0x000000715a00780c */ /* 0x040fe40003fa4270 */
[----:B--2---:R-:W-:Y:S02]  /*9000*/  FSEL R93, R93, -INF , P4 ;  /* 0xff8000005d5d7808 */ /* 0x004fe40002000000 */
[----:B------:R-:W-:-:S02]  /*9010*/  ISETP.GT.AND P4, PT, R90, 0x78, PT ;  /* 0x000000785a00780c */ /* 0x000fc40003f84270 */
[----:B------:R-:W-:Y:S01]  /*9020*/  R2UR UR14, R6 ;  /* 0x00000000060e72ca */ /* 0x000fe200000e0000 */
[----:B------:R2:W-:Y:S08]  /*9030*/  MUFU.EX2 R105, R139 ;  /* 0x0000008b00697308 */ /* 0x0005f00000000800 */
[----:B------:R-:W-:Y:S01]  /*9040*/  MUFU.TANH R84, R84 ;  /* 0x0000005400547308 */ /* 0x000fe20000002400 */
[----:B--2---:R-:W-:Y:S01]  /*9050*/  FFMA.FTZ R139, R110, UR4, -R136 ;  /* 0x000000046e8b7c23 */ /* 0x004fe20008010888 */
[----:B------:R-:W-:-:S02]  /*9060*/  FMNMX.FTZ R110, R106, R89, !PT ;  /* 0x000000596a6e7209 */ /* 0x000fc40007810000 */
[----:B------:R-:W-:Y:S02]  /*9070*/  UISETP.GT.AND UP1, UPT, UR38, UR14, UPT ;  /* 0x0000000e2600728c */ /* 0x000fe4000bf24270 */
[----:B------:R-:W-:Y:S02]  /*9080*/  FMNMX.FTZ R137, R107, R110, !PT ;  /* 0x0000006e6b897209 */ /* 0x000fe40007810000 */
[----:B------:R-:W2:Y:S01]  /*9090*/  MUFU.TANH R85, R85 ;  /* 0x0000005500557308 */ /* 0x000ea20000002400 */
[----:B0-----:R-:W-:Y:S01]  /*90a0*/  FSEL R110, R80, -INF , P6 ;  /* 0xff800000506e7808 */ /* 0x001fe20003000000 */
[----:B------:R-:W-:Y:S01]  /*90b0*/  FFMA.FTZ R80, R111, UR4, -R136 ;  /* 0x000000046f507c23 */ /* 0x000fe20008010888 */
[----:B------:R-:W-:Y:S02]  /*90c0*/  FMNMX.FTZ R138, R92, R137, !PT ;  /* 0x000000895c8a7209 */ /* 0x000fe40007810000 */
[----:B-1----:R-:W-:Y:S02]  /*90d0*/  FSEL R111, R81, -INF , P5 ;  /* 0xff800000516f7808 */ /* 0x002fe40002800000 */
[----:B------:R-:W-:Y:S01]  /*90e0*/  FMNMX.FTZ R81, R93, R138, !PT ;  /* 0x0000008a5d517209 */ /* 0x000fe20007810000 */
[----:B------:R-:W0:Y:S01]  /*90f0*/  MUFU.TANH R135, R135 ;  /* 0x0000008700877308 */ /* 0x000e220000002400 */
[----:B------:R-:W-:-:S02]  /*9100*/  ISETP.GT.AND P6, PT, R90, 0x79, PT ;  /* 0x000000795a00780c */ /* 0x000fc40003fc4270 */
[----:B------:R-:W-:Y:S02]  /*9110*/  FMNMX.FTZ R138, R110, R81, !PT ;  /* 0x000000516e8a7209 */ /* 0x000fe40007810000 */
[C---:B------:R-:W-:Y:S01]  /*9120*/  ISETP.GT.AND P5, PT, R90.reuse, 0x80, PT ;  /* 0x000000805a00780c */ /* 0x040fe20003fa4270 */
[----:B------:R-:W-:Y:S02]  /*9130*/  WARPGROUP.DEPBAR.LE gsb0, 0x0 ;  /* 0x00008000000079c5 */ /* 0x000fe40000010000 */
[----:B------:R-:W-:Y:S01]  /*9140*/  WARPGROUP.ARRIVE ;  /* 0x00000000000079c5 */ /* 0x000fe20000000000 */
[----:B------:R-:W1:Y:S01]  /*9150*/  MUFU.TANH R73, R73 ;  /* 0x0000004900497308 */ /* 0x000e620000002400 */
[----:B------:R-:W-:Y:S02]  /*9160*/  FMNMX.FTZ R138, R111, R138, !PT ;  /* 0x0000008a6f8a7209 */ /* 0x000fe40007810000 */
[----:B--2---:R-:W-:Y:S02]  /*9170*/  FSEL R137, R85, -INF , P6 ;  /* 0xff80000055897808 */ /* 0x004fe40003000000 */
[----:B------:R-:W-:Y:S01]  /*9180*/  HGMMA.64x96x16.F32 R24, gdesc[UR40].tnspB, R24, gsb0 ;  /* 0x41600000281879f0 */ /* 0x000fe20008000818 */
[----:B------:R-:W-:-:S02]  /*9190*/  ISETP.GT.AND P6, PT, R90, 0x88, PT ;  /* 0x000000885a00780c */ /* 0x000fc40003fc4270 */
[----:B------:R-:W2:Y:S01]  /*91a0*/  MUFU.TANH R76, R76 ;  /* 0x0000004c004c7308 */ /* 0x000ea20000002400 */
[----:B0-----:R-:W-:Y:S02]  /*91b0*/  FSEL R135, R135, -INF , P5 ;  /* 0xff80000087877808 */ /* 0x001fe40002800000 */
[----:B------:R-:W-:-:S05]  /*91c0*/  ISETP.GT.AND P5, PT, R90, 0x89, PT ;  /* 0x000000895a00780c */ /* 0x000fca0003fa4270 */
[----:B------:R0:W-:Y:S08]  /*91d0*/  MUFU.EX2 R89, R139 ;  /* 0x0000008b00597308 */ /* 0x0001f00000000800 */
[----:B------:R-:W3:Y:S01]  /*91e0*/  MUFU.TANH R77, R77 ;  /* 0x0000004d004d7308 */ /* 0x000ee20000002400 */
[--C-:B0-----:R-:W-:Y:S01]  /*91f0*/  FFMA.FTZ R139, R119, UR4, -R136.reuse ;  /* 0x00000004778b7c23 */ /* 0x101fe20008010888 */
[----:B------:R-:W-:Y:S01]  /*9200*/  FSEL R119, R84, -INF , P4 ;  /* 0xff80000054777808 */ /* 0x000fe20002000000 */
[--C-:B------:R-:W-:Y:S01]  /*9210*/  FFMA.FTZ R84, R99, UR4, -R136.reuse ;  /* 0x0000000463547c23 */ /* 0x100fe20008010888 */
[----:B------:R-:W-:Y:S01]  /*9220*/  ISETP.GT.AND P4, PT, R90, 0x81, PT ;  /* 0x000000815a00780c */ /* 0x000fe20003f84270 */
[----:B------:R-:W-:Y:S01]  /*9230*/  FFMA.FTZ R99, R78, UR4, -R136 ;  /* 0x000000044e637c23 */ /* 0x000fe20008010888 */
[----:B------:R-:W-:-:S02]  /*9240*/  FMNMX.FTZ R138, R119, R138, !PT ;  /* 0x0000008a778a7209 */ /* 0x000fc40007810000 */
[----:B------:R2:W-:Y:S02]  /*9250*/  MUFU.EX2 R81, R139 ;  /* 0x0000008b00517308 */ /* 0x0005e40000000800 */
[----:B------:R-:W-:Y:S02]  /*9260*/  FMNMX.FTZ R90, R137, R138, !PT ;  /* 0x0000008a895a7209 */ /* 0x000fe40007810000 */
[----:B-1----:R-:W-:Y:S01]  /*9270*/  FSEL R138, R73, -INF , P4 ;  /* 0xff800000498a7808 */ /* 0x002fe20002000000 */
[--C-:B------:R-:W-:Y:S01]  /*9280*/  FFMA.FTZ R73, R102, UR4, -R136.reuse ;  /* 0x0000000466497c23 */ /* 0x100fe20008010888 */
[----:B------:R-:W-:Y:S01]  /*9290*/  FMNMX.FTZ R85, R135, R90, !PT ;  /* 0x0000005a87557209 */ /* 0x000fe20007810000 */
[--C-:B------:R-:W-:Y:S01]  /*92a0*/  FFMA.FTZ R102, R74, UR4, -R136.reuse ;  /* 0x000000044a667c23 */ /* 0x100fe20008010888 */
[--C-:B------:R-:W-:Y:S01]  /*92b0*/  FFMA.FTZ R90, R134, UR4, -R136.reuse ;  /* 0x00000004865a7c23 */ /* 0x100fe20008010888 */
[----:B--2---:R-:W-:Y:S01]  /*92c0*/  FSEL R139, R76, -INF , P6 ;  /* 0xff8000004c8b7808 */ /* 0x004fe20003000000 */
[----:B------:R-:W-:Y:S01]  /*92d0*/  MUFU.EX2 R9, R9 ;  /* 0x0000000900097308 */ /* 0x000fe20000000800 */
[----:B------:R-:W-:Y:S01]  /*92e0*/  FMNMX.FTZ R76, R138, R85, !PT ;  /* 0x000000558a4c7209 */ /* 0x000fe20007810000 */
[--C-:B------:R-:W-:Y:S01]  /*92f0*/  FFMA.FTZ R85, R103, UR4, -R136.reuse ;  /* 0x0000000467557c23 */ /* 0x100fe20008010888 */
[----:B---3--:R-:W-:Y:S01]  /*9300*/  FSEL R140, R77, -INF , P5 ;  /* 0xff8000004d8c7808 */ /* 0x008fe20002800000 */
[----:B------:R-:W-:Y:S01]  /*9310*/  FFMA.FTZ R103, R79, UR4, -R136 ;  /* 0x000000044f677c23 */ /* 0x000fe20008010888 */
[----:B------:R-:W-:-:S02]  /*9320*/  FMNMX.FTZ R77, R139, R76, !PT ;  /* 0x0000004c8b4d7209 */ /* 0x000fc40007810000 */
[----:B------:R-:W-:Y:S01]  /*9330*/  ISETP.GE.U32.AND P4, PT, R143, 0x180, PT ;  /* 0x000001808f00780c */ /* 0x000fe20003f86070 */
[----:B------:R-:W-:Y:S01]  /*9340*/  MUFU.EX2 R10, R10 ;  /* 0x0000000a000a7308 */ /* 0x000fe20000000800 */
[----:B------:R-:W-:-:S05]  /*9350*/  FMNMX.FTZ R76, R140, R77, !PT ;  /* 0x0000004d8c4c7209 */ /* 0x000fca0007810000 */
[----:B------:R-:W0:Y:S02]  /*9360*/  SHFL.BFLY PT, R77, R76, 0x2, 0x1f ;  /* 0x0c401f004c4d7f89 */ /* 0x000e2400000e0000 */
[----:B------:R-:W-:Y:S08]  /*9370*/  MUFU.EX2 R13, R13 ;  /* 0x0000000d000d7308 */ /* 0x000ff00000000800 */
[----:B------:R-:W-:Y:S08]  /*9380*/  MUFU.EX2 R15, R15 ;  /* 0x0000000f000f7308 */ /* 0x000ff00000000800 */
[----:B------:R-:W-:Y:S01]  /*9390*/  MUFU.EX2 R21, R21 ;  /* 0x0000001500157308 */ /* 0x000fe20000000800 */
[----:B0-----:R-:W-:-:S07]  /*93a0*/  FMNMX.FTZ R77, R76, R77, !PT ;  /* 0x0000004d4c4d7209 */ /* 0x001fce0007810000 */
[----:B------:R-:W-:Y:S01]  /*93b0*/  MUFU.EX2 R129, R129 ;  /* 0x0000008100817308 */ /* 0x000fe20000000800 */
[----:B------:R-:W0:Y:S07]  /*93c0*/  SHFL.BFLY PT, R76, R77, 0x1, 0x1f ;  /* 0x0c201f004d4c7f89 */ /* 0x000e2e00000e0000 */
[----:B------:R-:W-:Y:S08]  /*93d0*/  MUFU.EX2 R122, R122 ;  /* 0x0000007a007a7308 */ /* 0x000ff00000000800 */
[----:B------:R-:W-:Y:S08]  /*93e0*/  MUFU.EX2 R114, R114 ;  /* 0x0000007200727308 */ /* 0x000ff00000000800 */
[----:B------:R-:W-:Y:S01]  /*93f0*/  MUFU.EX2 R108, R108 ;  /* 0x0000006c006c7308 */ /* 0x000fe20000000800 */
[----:B------:R-:W-:-:S02]  /*9400*/  WARPGROUP.DEPBAR.LE gsb0, 0x0 ;  /* 0x00008000000079c5 */ /* 0x000fc40000010000 */
[----:B------:R-:W-:Y:S01]  /*9410*/  WARPGROUP.ARRIVE ;  /* 0x00000000000079c5 */ /* 0x000fe20000000000 */
[----:B0-----:R-:W-:-:S04]  /*9420*/  FMNMX.FTZ R74, R77, R76, !PT ;  /* 0x0000004c4d4a7209 */ /* 0x001fc80007810000 */
[C---:B------:R-:W-:Y:S01]  /*9430*/  FSETP.NEU.FTZ.AND P5, PT, R74.reuse, -INF , PT ;  /* 0xff8000004a00780b */ /* 0x040fe20003fbd000 */
[----:B------:R-:W-:Y:S01]  /*9440*/  HGMMA.64x96x16.F32 R24, gdesc[UR32].tnspB, R24, gsb0 ;  /* 0x41600000201879f0 */ /* 0x000fe20008000818 */
[----:B------:R-:W-:Y:S01]  /*9450*/  UIADD3 UR32, UR10, 0xc00, URZ ;  /* 0x00000c000a207890 */ /* 0x000fe2000fffe03f */
[C---:B------:R-:W-:Y:S01]  /*9460*/  FMUL.FTZ R134, R74.reuse, UR4 ;  /* 0x000000044a867c20 */ /* 0x040fe20008410000 */
[----:B------:R-:W-:Y:S01]  /*9470*/  UIADD3 UR34, UR11, 0x200, URZ ;  /* 0x000002000b227890 */ /* 0x000fe2000fffe03f */
[----:B------:R-:W-:Y:S01]  /*9480*/  FSEL R77, R74, RZ, P5 ;  /* 0x000000ff4a4d7208 */ /* 0x000fe20002800000 */
[----:B------:R-:W-:Y:S01]  /*9490*/  UMOV UR33, 0xc0000010 ;  /* 0xc000001000217882 */ /* 0x000fe20000000000 */
[----:B------:R-:W-:Y:S01]  /*94a0*/  UMOV UR35, 0x80000020 ;  /* 0x8000002000237882 */ /* 0x000fe20000000000 */
[----:B------:R-:W-:Y:S01]  /*94b0*/  FSEL R134, R134, RZ, P5 ;  /* 0x000000ff86867208 */ /* 0x000fe20002800000 */
[----:B------:R-:W-:Y:S01]  /*94c0*/  MUFU.EX2 R96, R96 ;  /* 0x0000006000607308 */ /* 0x000fe20000000800 */
[----:B------:R-:W-:Y:S01]  /*94d0*/  FADD.FTZ R77, -R77, R4 ;  /* 0x000000044d4d7221 */ /* 0x000fe20000010100 */
[----:B------:R-:W-:-:S02]  /*94e0*/  UIADD3 UR10, UR38, -0x1, URZ ;  /* 0xffffffff260a7890 */ /* 0x000fc4000fffe03f */
[--C-:B------:R-:W-:Y:S01]  /*94f0*/  FFMA.FTZ R76, R7, UR4, -R134.reuse ;  /* 0x00000004074c7c23 */ /* 0x100fe20008010886 */
[--C-:B------:R-:W-:Y:S01]  /*9500*/  FFMA.FTZ R7, R8, UR4, -R134.reuse ;  /* 0x0000000408077c23 */ /* 0x100fe20008010886 */
[--C-:B------:R-:W-:Y:S01]  /*9510*/  FFMA.FTZ R8, R12, UR4, -R134.reuse ;  /* 0x000000040c087c23 */ /* 0x100fe20008010886 */
[----:B------:R-:W-:Y:S02]  /*9520*/  VIADD R12, R142, 0x9 ;  /* 0x000000098e0c7836 */ /* 0x000fe40000000000 */
[----:B------:R-:W-:Y:S01]  /*9530*/  FMUL.FTZ R77, R77, UR4 ;  /* 0x000000044d4d7c20 */ /* 0x000fe20008410000 */
[--C-:B------:R-:W-:Y:S01]  /*9540*/  FFMA.FTZ R78, R98, UR4, -R134.reuse ;  /* 0x00000004624e7c23 */ /* 0x100fe20008010886 */
[----:B------:R-:W-:Y:S01]  /*9550*/  MUFU.EX2 R76, R76 ;  /* 0x0000004c004c7308 */ /* 0x000fe20000000800 */
[--C-:B------:R-:W-:Y:S01]  /*9560*/  FFMA.FTZ R136, R14, UR4, -R134.reuse ;  /* 0x000000040e887c23 */ /* 0x100fe20008010886 */
[----:B------:R-:W-:Y:S01]  /*9570*/  SEL R79, R12, 0x9, !P4 ;  /* 0x000000090c4f7807 */ /* 0x000fe20006000000 */
[--C-:B------:R-:W-:Y:S01]  /*9580*/  FFMA.FTZ R12, R104, UR4, -R134.reuse ;  /* 0x00000004680c7c23 */ /* 0x100fe20008010886 */
[----:B------:R-:W-:Y:S01]  /*9590*/  FSEL R104, R72, RZ, P3 ;  /* 0x000000ff48687208 */ /* 0x000fe20001800000 */
[--C-:B------:R-:W-:Y:S01]  /*95a0*/  FFMA.FTZ R141, R20, UR4, -R134.reuse ;  /* 0x00000004148d7c23 */ /* 0x100fe20008010886 */
[--C-:B------:R-:W-:Y:S01]  /*95b0*/  FFMA.FTZ R131, R131, UR4, -R134.reuse ;  /* 0x0000000483837c23 */ /* 0x100fe20008010886 */
[----:B------:R-:W-:Y:S01]  /*95c0*/  FFMA.FTZ R98, R123, UR4, -R134 ;  /* 0x000000047b627c23 */ /* 0x000fe20008010886 */
[----:B------:R-:W-:Y:S01]  /*95d0*/  MUFU.EX2 R7, R7 ;  /* 0x0000000700077308 */ /* 0x000fe20000000800 */
[----:B------:R-:W-:Y:S01]  /*95e0*/  FADD.FTZ R5, -R104, R5 ;  /* 0x0000000568057221 */ /* 0x000fe20000010100 */
[----:B------:R-:W-:-:S02]  /*95f0*/  IMAD.U32 R104, RZ, RZ, UR36 ;  /* 0x00000024ff687e24 */ /* 0x000fc4000f8e00ff */
[--C-:B------:R-:W-:Y:S01]  /*9600*/  FFMA.FTZ R123, R125, UR4, -R134.reuse ;  /* 0x000000047d7b7c23 */ /* 0x100fe20008010886 */
[--C-:B------:R-:W-:Y:S01]  /*9610*/  FFMA.FTZ R130, R130, UR4, -R134.reuse ;  /* 0x0000000482827c23 */ /* 0x100fe20008010886 */
[----:B------:R-:W-:Y:S01]  /*9620*/  FMUL.FTZ R4, R5, UR4 ;  /* 0x0000000405047c20 */ /* 0x000fe20008410000 */
[--C-:B------:R-:W-:Y:S01]  /*9630*/  FFMA.FTZ R125, R126, UR4, -R134.reuse ;  /* 0x000000047e7d7c23 */ /* 0x100fe20008010886 */
[----:B------:R-:W-:Y:S01]  /*9640*/  @!P1 LEA R104, R104, UR37, 0x3 ;  /* 0x0000002568689c11 */ /* 0x000fe2000f8e18ff */
[----:B------:R-:W-:Y:S01]  /*9650*/  MUFU.EX2 R78, R78 ;  /* 0x0000004e004e7308 */ /* 0x000fe20000000800 */
[--C-:B------:R-:W-:Y:S01]  /*9660*/  FFMA.FTZ R120, R120, UR4, -R134.reuse ;  /* 0x0000000478787c23 */ /* 0x100fe20008010886 */
[--C-:B------:R-:W-:Y:S01]  /*9670*/  FFMA.FTZ R132, R132, UR4, -R134.reuse ;  /* 0x0000000484847c23 */ /* 0x100fe20008010886 */
[--C-:B------:R-:W-:Y:S01]  /*9680*/  FFMA.FTZ R20, R112, UR4, -R134.reuse ;  /* 0x0000000470147c23 */ /* 0x100fe20008010886 */
[----:B------:R-:W-:Y:S02]  /*9690*/  @!P1 VIADD R5, R104, 0x31c40 ;  /* 0x00031c4068059836 */ /* 0x000fe40000000000 */
[--C-:B------:R-:W-:Y:S01]  /*96a0*/  FFMA.FTZ R14, R115, UR4, -R134.reuse ;  /* 0x00000004730e7c23 */ /* 0x100fe20008010886 */
[--C-:B------:R-:W-:Y:S01]  /*96b0*/  FFMA.FTZ R112, R116, UR4, -R134.reuse ;  /* 0x0000000474707c23 */ /* 0x100fe20008010886 */
[--C-:B------:R-:W-:Y:S01]  /*96c0*/  FFMA.FTZ R115, R127, UR4, -R134.reuse ;  /* 0x000000047f737c23 */ /* 0x100fe20008010886 */
[----:B------:R-:W0:Y:S01]  /*96d0*/  MUFU.EX2 R4, R4 ;  /* 0x0000000400047308 */ /* 0x000e220000000800 */
[----:B------:R-:W-:Y:S01]  /*96e0*/  @!P1 PRMT R5, RZ, 0x654, R5 ;  /* 0x00000654ff059816 */ /* 0x000fe20000000005 */
        /* <DEDUP_REMOVED lines=12> */
[----:B------:R-:W-:Y:S01]  /*97b0*/  FFMA.FTZ R139, R139, UR4, -R134 ;  /* 0x000000048b8b7c23 */ /* 0x000fe20008010886 */
[----:B------:R-:W-:Y:S01]  /*97c0*/  PLOP3.LUT P3, PT, PT, PT, UP1, 0x80, 0x0 ;  /* 0x000000000000781c */ /* 0x000fe20003f6f018 */
[----:B------:R-:W-:Y:S01]  /*97d0*/  MUFU.EX2 R136, R136 ;  /* 0x0000008800887308 */ /* 0x000fe20000000800 */
[----:B------:R-:W-:-:S07]  /*97e0*/  UMOV UR38, UR10 ;  /* 0x0000000a00267c82 */ /* 0x000fce0008000000 */
        /* <DEDUP_REMOVED lines=26> */
[----:B-1----:R-:W-:Y:S01]  /*9990*/  IMAD.U32 R79, RZ, RZ, UR7 ;  /* 0x00000007ff4f7e24 */ /* 0x002fe2000f8e00ff */
[----:B------:R-:W-:Y:S01]  /*99a0*/  UMOV UR7, UR36 ;  /* 0x0000002400077c82 */ /* 0x000fe20008000000 */
[-C--:B0-----:R-:W-:Y:S01]  /*99b0*/  FMUL.FTZ R26, R26, R4.reuse ;  /* 0x000000041a1a7220 */ /* 0x081fe20000410000 */
[-C--:B------:R-:W-:Y:S01]  /*99c0*/  FMUL.FTZ R27, R27, R4.reuse ;  /* 0x000000041b1b7220 */ /* 0x080fe20000410000 */
[-C--:B------:R-:W-:Y:S01]  /*99d0*/  FMUL.FTZ R30, R30, R4.reuse ;  /* 0x000000041e1e7220 */ /* 0x080fe20000410000 */
[----:B------:R-:W-:Y:S01]  /*99e0*/  @!P1 LEA R79, R79, UR37, 0x3 ;  /* 0x000000254f4f9c11 */ /* 0x000fe2000f8e18ff */
[-C--:B------:R-:W-:Y:S01]  /*99f0*/  FMUL.FTZ R31, R31, R4.reuse ;  /* 0x000000041f1f7220 */ /* 0x080fe20000410000 */
[----:B--2---:R0:W1:Y:S01]  /*9a00*/  MUFU.EX2 R5, R77 ;  /* 0x0000004d00057308 */ /* 0x0040620000000800 */
[-C--:B------:R-:W-:Y:S01]  /*9a10*/  FMUL.FTZ R34, R34, R4.reuse ;  /* 0x0000000422227220 */ /* 0x080fe20000410000 */
[----:B------:R-:W-:Y:S01]  /*9a20*/  FMUL.FTZ R35, R35, R4 ;  /* 0x0000000423237220 */ /* 0x000fe20000410000 */
[----:B------:R-:W-:-:S02]  /*9a30*/  @!P1 VIADD R79, R79, 0x31c60 ;  /* 0x00031c604f4f9836 */ /* 0x000fc40000000000 */
[-C--:B------:R-:W-:Y:S01]  /*9a40*/  FMUL.FTZ R38, R38, R4.reuse ;  /* 0x0000000426267220 */ /* 0x080fe20000410000 */
[-C--:B------:R-:W-:Y:S01]  /*9a50*/  FMUL.FTZ R39, R39, R4.reuse ;  /* 0x0000000427277220 */ /* 0x080fe20000410000 */
[-C--:B------:R-:W-:Y:S01]  /*9a60*/  FMUL.FTZ R42, R42, R4.reuse ;  /* 0x000000042a2a7220 */ /* 0x080fe20000410000 */
[----:B------:R-:W-:Y:S01]  /*9a70*/  FMUL.FTZ R43, R43, R4 ;  /* 0x000000042b2b7220 */ /* 0x000fe20000410000 */
[----:B------:R-:W-:Y:S01]  /*9a80*/  @!P1 PRMT R79, RZ, 0x654, R79 ;  /* 0x00000654ff4f9816 */ /* 0x000fe2000000004f */
[----:B0-----:R-:W-:Y:S01]  /*9a90*/  FFMA.FTZ R77, R4, R0, R9 ;  /* 0x00000000044d7223 */ /* 0x001fe20000010009 */
[----:B------:R-:W-:Y:S01]  /*9aa0*/  MUFU.EX2 R85, R85 ;  /* 0x0000005500557308 */ /* 0x000fe20000000800 */
[-C--:B------:R-:W-:Y:S01]  /*9ab0*/  FMUL.FTZ R46, R46, R4.reuse ;  /* 0x000000042e2e7220 */ /* 0x080fe20000410000 */
[----:B------:R0:W-:Y:S01]  /*9ac0*/  @!P1 SYNCS.ARRIVE.TRANS64.RED.A1T0 RZ, [R79+URZ], RZ ;  /* 0x000000ff4fff99a7 */ /* 0x0001e2000810043f */
[C---:B------:R-:W-:Y:S01]  /*9ad0*/  FADD.FTZ R126, R10.reuse, R77 ;  /* 0x0000004d0a7e7221 */ /* 0x040fe20000010000 */
[----:B------:R-:W-:Y:S01]  /*9ae0*/  F2FP.F16.F32.PACK_AB R77, R10, R9 ;  /* 0x000000090a4d723e */ /* 0x000fe200000000ff */
[-C--:B------:R-:W-:Y:S01]  /*9af0*/  FMUL.FTZ R47, R47, R4.reuse ;  /* 0x000000042f2f7220 */ /* 0x080fe20000410000 */
[----:B------:R-:W-:Y:S01]  /*9b00*/  FMUL.FTZ R50, R50, R4 ;  /* 0x0000000432327220 */ /* 0x000fe20000410000 */
[----:B-1----:R-:W-:Y:S01]  /*9b10*/  FFMA.FTZ R104, R5, R3, R76 ;  /* 0x0000000305687223 */ /* 0x002fe2000001004c */
[----:B------:R-:W-:Y:S01]  /*9b20*/  FADD.FTZ R126, R13, R126 ;  /* 0x0000007e0d7e7221 */ /* 0x000fe20000010000 */
[C---:B------:R-:W-:Y:S01]  /*9b30*/  F2FP.F16.F32.PACK_AB R76, R7.reuse, R76 ;  /* 0x0000004c074c723e */ /* 0x040fe200000000ff */
[----:B------:R-:W-:Y:S01]  /*9b40*/  FFMA.FTZ R3, R118, UR4, -R134 ;  /* 0x0000000476037c23 */ /* 0x000fe20008010886 */
[----:B0-----:R-:W-:Y:S01]  /*9b50*/  FADD.FTZ R79, R7, R104 ;  /* 0x00000068074f7221 */ /* 0x001fe20000010000 */
[----:B------:R-:W-:Y:S01]  /*9b60*/  FADD.FTZ R10, R15, R126 ;  /* 0x0000007e0f0a7221 */ /* 0x000fe20000010000 */
[----:B------:R-:W0:Y:S01]  /*9b70*/  MUFU.EX2 R0, R117 ;  /* 0x0000007500007308 */ /* 0x000e220000000800 */
[----:B------:R-:W-:Y:S01]  /*9b80*/  FFMA.FTZ R7, R97, UR4, -R134 ;  /* 0x0000000461077c23 */ /* 0x000fe20008010886 */
[----:B------:R-:W-:Y:S01]  /*9b90*/  FADD.FTZ R9, R78, R79 ;  /* 0x0000004f4e097221 */ /* 0x000fe20000010000 */
[C---:B------:R-:W-:Y:S01]  /*9ba0*/  F2FP.F16.F32.PACK_AB R78, R8.reuse, R78 ;  /* 0x0000004e084e723e */ /* 0x040fe200000000ff */
[----:B------:R-:W-:Y:S01]  /*9bb0*/  FADD.FTZ R10, R21, R10 ;  /* 0x0000000a150a7221 */ /* 0x000fe20000010000 */
[----:B------:R-:W-:Y:S01]  /*9bc0*/  F2FP.F16.F32.PACK_AB R79, R15, R13 ;  /* 0x0000000d0f4f723e */ /* 0x000fe200000000ff */
[----:B------:R-:W-:Y:S01]  /*9bd0*/  FADD.FTZ R9, R8, R9 ;  /* 0x0000000908097221 */ /* 0x000fe20000010000 */
[----:B------:R-:W-:Y:S01]  /*9be0*/  FFMA.FTZ R13, R93, UR4, -R134 ;  /* 0x000000045d0d7c23 */ /* 0x000fe20008010886 */
[----:B------:R-:W-:Y:S01]  /*9bf0*/  FADD.FTZ R10, R11, R10 ;  /* 0x0000000a0b0a7221 */ /* 0x000fe20000010000 */
[----:B------:R-:W-:Y:S01]  /*9c00*/  FFMA.FTZ R15, R101, UR4, -R134 ;  /* 0x00000004650f7c23 */ /* 0x000fe20008010886 */
[----:B------:R-:W-:Y:S01]  /*9c10*/  FADD.FTZ R8, R136, R9 ;  /* 0x0000000988087221 */ /* 0x000fe20000010000 */
[----:B------:R1:W-:Y:S01]  /*9c20*/  STSM.16.M88.4 [R2+0x24300], R76 ;  /* 0x0243004c02007844 */ /* 0x0003e20000000200 */
[----:B------:R-:W-:Y:S01]  /*9c30*/  FADD.FTZ R93, R129, R10 ;  /* 0x0000000a815d7221 */ /* 0x000fe20000010000 */
[----:B------:R-:W2:Y:S01]  /*9c40*/  MUFU.EX2 R3, R3 ;  /* 0x0000000300037308 */ /* 0x000ea20000000800 */
[----:B------:R-:W-:Y:S01]  /*9c50*/  FADD.FTZ R8, R141, R8 ;  /* 0x000000088d087221 */ /* 0x000fe20000010000 */
[--C-:B------:R-:W-:Y:S01]  /*9c60*/  FFMA.FTZ R97, R92, UR4, -R134.reuse ;  /* 0x000000045c617c23 */ /* 0x100fe20008010886 */
[----:B------:R-:W-:Y:S01]  /*9c70*/  FADD.FTZ R93, R128, R93 ;  /* 0x0000005d805d7221 */ /* 0x000fe20000010000 */
[----:B------:R-:W-:Y:S01]  /*9c80*/  FFMA.FTZ R134, R140, UR4, -R134 ;  /* 0x000000048c867c23 */ /* 0x000fe20008010886 */
[----:B------:R-:W-:Y:S01]  /*9c90*/  FADD.FTZ R9, R131, R8 ;  /* 0x0000000883097221 */ /* 0x000fe20000010000 */
[-C--:B------:R-:W-:Y:S01]  /*9ca0*/  FMUL.FTZ R24, R24, R5.reuse ;  /* 0x0000000518187220 */ /* 0x080fe20000410000 */
[----:B------:R-:W-:Y:S01]  /*9cb0*/  FADD.FTZ R8, R122, R93 ;  /* 0x0000005d7a087221 */ /* 0x000fe20000010000 */
[----:B------:R-:W3:Y:S01]  /*9cc0*/  MUFU.EX2 R7, R7 ;  /* 0x0000000700077308 */ /* 0x000ee20000000800 */
[----:B------:R-:W-:Y:S01]  /*9cd0*/  FADD.FTZ R9, R130, R9 ;  /* 0x0000000982097221 */ /* 0x000fe20000010000 */
[-C--:B------:R-:W-:Y:S01]  /*9ce0*/  FMUL.FTZ R25, R25, R5.reuse ;  /* 0x0000000519197220 */ /* 0x080fe20000410000 */
[C---:B------:R-:W-:Y:S01]  /*9cf0*/  FADD.FTZ R101, R121.reuse, R8 ;  /* 0x0000000879657221 */ /* 0x040fe20000010000 */
[----:B------:R-:W-:Y:S01]  /*9d00*/  F2FP.F16.F32.PACK_AB R121, R121, R122 ;  /* 0x0000007a7979723e */ /* 0x000fe200000000ff */
[----:B------:R-:W-:Y:S01]  /*9d10*/  FADD.FTZ R9, R120, R9 ;  /* 0x0000000978097221 */ /* 0x000fe20000010000 */
[----:B------:R-:W-:Y:S01]  /*9d20*/  F2FP.F16.F32.PACK_AB R122, R123, R98 ;  /* 0x000000627b7a723e */ /* 0x000fe200000000ff */
[----:B------:R-:W-:Y:S01]  /*9d30*/  FADD.FTZ R10, R124, R101 ;  /* 0x000000657c0a7221 */ /* 0x000fe20000010000 */
[----:B------:R-:W4:Y:S01]  /*9d40*/  MUFU.EX2 R15, R15 ;  /* 0x0000000f000f7308 */ /* 0x000f220000000800 */
[C---:B------:R-:W-:Y:S01]  /*9d50*/  FADD.FTZ R9, R132.reuse, R9 ;  /* 0x0000000984097221 */ /* 0x040fe20000010000 */
[----:B------:R-:W-:Y:S01]  /*9d60*/  F2FP.F16.F32.PACK_AB R120, R132, R120 ;  /* 0x000000788478723e */ /* 0x000fe200000000ff */
[----:B------:R-:W-:Y:S01]  /*9d70*/  FADD.FTZ R101, R113, R10 ;  /* 0x0000000a71657221 */ /* 0x000fe20000010000 */
[-C--:B------:R-:W-:Y:S01]  /*9d80*/  FMUL.FTZ R28, R28, R5.reuse ;  /* 0x000000051c1c7220 */ /* 0x080fe20000410000 */
[----:B------:R-:W-:Y:S01]  /*9d90*/  FADD.FTZ R8, R98, R9 ;  /* 0x0000000962087221 */ /* 0x000fe20000010000 */
[----:B------:R-:W-:Y:S01]  /*9da0*/  FMUL.FTZ R29, R29, R5 ;  /* 0x000000051d1d7220 */ /* 0x000fe20000410000 */
[----:B------:R-:W-:Y:S01]  /*9db0*/  FADD.FTZ R104, R114, R101 ;  /* 0x0000006572687221 */ /* 0x000fe20000010000 */
[----:B------:R5:W-:Y:S01]  /*9dc0*/  MUFU.EX2 R92, R106 ;  /* 0x0000006a005c7308 */ /* 0x000be20000000800 */
[----:B------:R-:W-:Y:S01]  /*9dd0*/  FADD.FTZ R9, R123, R8 ;  /* 0x000000087b097221 */ /* 0x000fe20000010000 */
[----:B------:R-:W-:Y:S01]  /*9de0*/  F2FP.F16.F32.PACK_AB R8, R141, R136 ;  /* 0x000000888d08723e */ /* 0x000fe200000000ff */
[----:B------:R-:W-:Y:S01]  /*9df0*/  FADD.FTZ R101, R105, R104 ;  /* 0x0000006869657221 */ /* 0x000fe20000010000 */
[----:B------:R-:W-:Y:S01]  /*9e00*/  F2FP.F16.F32.PACK_AB R123, R113, R124 ;  /* 0x0000007c717b723e */ /* 0x000fe200000000ff */
[----:B------:R-:W-:Y:S01]  /*9e10*/  FADD.FTZ R10, R20, R9 ;  /* 0x00000009140a7221 */ /* 0x000fe20000010000 */
[----:B------:R-:W-:Y:S01]  /*9e20*/  F2FP.F16.F32.PACK_AB R9, R11, R21 ;  /* 0x000000150b09723e */ /* 0x000fe200000000ff */
[----:B------:R-:W-:Y:S01]  /*9e30*/  FADD.FTZ R101, R108, R101 ;  /* 0x000000656c657221 */ /* 0x000fe20000010000 */
[----:B------:R0:W-:Y:S01]  /*9e40*/  MUFU.EX2 R21, R13 ;  /* 0x0000000d00157308 */ /* 0x0001e20000000800 */
[----:B------:R-:W-:Y:S01]  /*9e50*/  FADD.FTZ R11, R125, R10 ;  /* 0x0000000a7d0b7221 */ /* 0x000fe20000010000 */
[----:B-----5:R-:W-:Y:S01]  /*9e60*/  F2FP.F16.F32.PACK_AB R106, R112, R14 ;  /* 0x0000000e706a723e */ /* 0x020fe200000000ff */
[----:B-1----:R-:W-:Y:S01]  /*9e70*/  FADD.FTZ R76, R96, R101 ;  /* 0x00000065604c7221 */ /* 0x002fe20000010000 */
[----:B------:R-:W-:Y:S01]  /*9e80*/  F2FP.F16.F32.PACK_AB R10, R130, R131 ;  /* 0x00000083820a723e */ /* 0x000fe200000000ff */
[----:B------:R-:W-:Y:S01]  /*9e90*/  FADD.FTZ R77, R14, R11 ;  /* 0x0000000b0e4d7221 */ /* 0x000fe20000010000 */
[----:B------:R-:W-:Y:S01]  /*9ea0*/  F2FP.F16.F32.PACK_AB R11, R128, R129 ;  /* 0x00000081800b723e */ /* 0x000fe200000000ff */
[-C--:B------:R-:W-:Y:S01]  /*9eb0*/  FMUL.FTZ R32, R32, R5.reuse ;  /* 0x0000000520207220 */ /* 0x080fe20000410000 */
[----:B------:R-:W-:Y:S01]  /*9ec0*/  MUFU.EX2 R90, R90 ;  /* 0x0000005a005a7308 */ /* 0x000fe20000000800 */
[----:B------:R-:W-:Y:S01]  /*9ed0*/  FADD.FTZ R77, R112, R77 ;  /* 0x0000004d704d7221 */ /* 0x000fe20000010000 */
[----:B0-----:R-:W-:Y:S01]  /*9ee0*/  FADD.FTZ R13, R91, R76 ;  /* 0x0000004c5b0d7221 */ /* 0x001fe20000010000 */
[----:B------:R0:W-:Y:S01]  /*9ef0*/  STSM.16.M88.4 [R2+0x25b00], R8 ;  /* 0x025b000802007844 */ /* 0x0001e20000000200 */
[----:B------:R-:W-:Y:S01]  /*9f00*/  F2FP.F16.F32.PACK_AB R105, R105, R114 ;  /* 0x000000726969723e */ /* 0x000fe200000000ff */
[----:B------:R-:W-:Y:S01]  /*9f10*/  FADD.FTZ R104, R12, R77 ;  /* 0x0000004d0c687221 */ /* 0x000fe20000010000 */
[-C--:B------:R-:W-:Y:S01]  /*9f20*/  FMUL.FTZ R33, R33, R5.reuse ;  /* 0x0000000521217220 */ /* 0x080fe20000410000 */
[----:B------:R-:W-:Y:S01]  /*9f30*/  STSM.16.M88.4 [R2+0x27300], R120 ;  /* 0x0273007802007844 */ /* 0x000fe20000000200 */
[----:B------:R1:W5:Y:S01]  /*9f40*/  MUFU.EX2 R93, R107 ;  /* 0x0000006b005d7308 */ /* 0x0003620000000800 */
[----:B------:R-:W-:Y:S01]  /*9f50*/  FADD.FTZ R77, R115, R104 ;  /* 0x00000068734d7221 */ /* 0x000fe20000010000 */
[----:B------:R-:W-:Y:S01]  /*9f60*/  F2FP.F16.F32.PACK_AB R104, R125, R20 ;  /* 0x000000147d68723e */ /* 0x000fe200000000ff */
[----:B------:R-:W-:Y:S01]  /*9f70*/  FADD.FTZ R20, R88, R13 ;  /* 0x0000000d58147221 */ /* 0x000fe20000010000 */
[-C--:B------:R-:W-:Y:S01]  /*9f80*/  FMUL.FTZ R36, R36, R5.reuse ;  /* 0x0000000524247220 */ /* 0x080fe20000410000 */
[----:B------:R-:W-:Y:S01]  /*9f90*/  FADD.FTZ R76, R116, R77 ;  /* 0x0000004d744c7221 */ /* 0x000fe20000010000 */
[----:B------:R-:W-:Y:S01]  /*9fa0*/  FMUL.FTZ R37, R37, R5 ;  /* 0x0000000525257220 */ /* 0x000fe20000410000 */
[----:B------:R-:W-:Y:S01]  /*9fb0*/  FADD.FTZ R13, R89, R20 ;  /* 0x00000014590d7221 */ /* 0x000fe20000010000 */
[----:B------:R-:W5:Y:S01]  /*9fc0*/  MUFU.EX2 R94, R94 ;  /* 0x0000005e005e7308 */ /* 0x000f620000000800 */
[----:B------:R-:W-:Y:S01]  /*9fd0*/  FADD.FTZ R77, R109, R76 ;  /* 0x0000004c6d4d7221 */ /* 0x000fe20000010000 */
[----:B-1----:R-:W-:Y:S01]  /*9fe0*/  F2FP.F16.F32.PACK_AB R107, R96, R108 ;  /* 0x0000006c606b723e */ /* 0x002fe200000000ff */
[----:B------:R-:W-:Y:S01]  /*9ff0*/  FADD.FTZ R14, R80, R13 ;  /* 0x0000000d500e7221 */ /* 0x000fe20000010000 */
[----:B0-----:R-:W-:Y:S01]  /*a000*/  F2FP.F16.F32.PACK_AB R8, R115, R12 ;  /* 0x0000000c7308723e */ /* 0x001fe200000000ff */
[----:B------:R-:W-:Y:S01]  /*a010*/  FADD.FTZ R20, R0, R77 ;  /* 0x0000004d00147221 */ /* 0x000fe20000010000 */
[----:B--2---:R-:W-:Y:S01]  /*a020*/  F2FP.F16.F32.PACK_AB R12, R3, R0 ;  /* 0x00000000030c723e */ /* 0x004fe200000000ff */
[----:B------:R-:W-:Y:S01]  /*a030*/  FADD.FTZ R13, R81, R14 ;  /* 0x0000000e510d7221 */ /* 0x000fe20000010000 */
[----:B------:R-:W0:Y:S01]  /*a040*/  MUFU.EX2 R78, R97 ;  /* 0x00000061004e7308 */ /* 0x000e220000000800 */
[----:B------:R-:W-:Y:S01]  /*a050*/  FADD.FTZ R14, R3, R20 ;  /* 0x00000014030e7221 */ /* 0x000fe20000010000 */
[----:B------:R-:W-:Y:S01]  /*a060*/  F2FP.F16.F32.PACK_AB R9, R88, R91 ;  /* 0x0000005b5809723e */ /* 0x000fe200000000ff */
[----:B------:R-:W-:Y:S01]  /*a070*/  FADD.FTZ R76, R84, R13 ;  /* 0x0000000d544c7221 */ /* 0x000fe20000010000 */
[----:B------:R-:W-:Y:S01]  /*a080*/  F2FP.F16.F32.PACK_AB R10, R109, R116 ;  /* 0x000000746d0a723e */ /* 0x000fe200000000ff */
[----:B---3--:R-:W-:Y:S01]  /*a090*/  FADD.FTZ R14, R7, R14 ;  /* 0x0000000e070e7221 */ /* 0x008fe20000010000 */
[----:B------:R-:W-:Y:S01]  /*a0a0*/  STSM.16.M88.4 [R2+0x28b00], R104 ;  /* 0x028b006802007844 */ /* 0x000fe20000000200 */
[----:B------:R-:W-:Y:S01]  /*a0b0*/  FADD.FTZ R76, R73, R76 ;  /* 0x0000004c494c7221 */ /* 0x000fe20000010000 */
[----:B------:R-:W1:Y:S01]  /*a0c0*/  MUFU.EX2 R82, R82 ;  /* 0x0000005200527308 */ /* 0x000e620000000800 */
[----:B----4-:R-:W-:Y:S01]  /*a0d0*/  FADD.FTZ R11, R15, R14 ;  /* 0x0000000e0f0b7221 */ /* 0x010fe20000010000 */
[----:B------:R-:W-:Y:S01]  /*a0e0*/  FMUL.FTZ R40, R40, R5 ;  /* 0x0000000528287220 */ /* 0x000fe20000410000 */
[----:B------:R-:W-:Y:S01]  /*a0f0*/  FADD.FTZ R13, R85, R76 ;  /* 0x0000004c550d7221 */ /* 0x000fe20000010000 */
[C---:B-----5:R-:W-:Y:S01]  /*a100*/  F2FP.F16.F32.PACK_AB R76, R93.reuse, R92 ;  /* 0x0000005c5d4c723e */ /* 0x060fe200000000ff */
[----:B------:R-:W-:Y:S01]  /*a110*/  FADD.FTZ R14, R92, R11 ;  /* 0x0000000b5c0e7221 */ /* 0x000fe20000010000 */
[----:B------:R-:W-:Y:S01]  /*a120*/  F2FP.F16.F32.PACK_AB R11, R80, R89 ;  /* 0x00000059500b723e */ /* 0x000fe200000000ff */
[----:B------:R-:W-:Y:S01]  /*a130*/  FADD.FTZ R77, R90, R13 ;  /* 0x0000000d5a4d7221 */ /* 0x000fe20000010000 */
[----:B------:R-:W2:Y:S01]  /*a140*/  MUFU.EX2 R86, R86 ;  /* 0x0000005600567308 */ /* 0x000ea20000000800 */
[----:B------:R-:W-:Y:S01]  /*a150*/  FADD.FTZ R3, R93, R14 ;  /* 0x0000000e5d037221 */ /* 0x000fe20000010000 */
[----:B------:R-:W-:Y:S01]  /*a160*/  F2FP.F16.F32.PACK_AB R13, R84, R81 ;  /* 0x00000051540d723e */ /* 0x000fe200000000ff */
[----:B------:R-:W-:Y:S01]  /*a170*/  FADD.FTZ R77, R94, R77 ;  /* 0x0000004d5e4d7221 */ /* 0x000fe20000010000 */
[----:B------:R-:W-:Y:S01]  /*a180*/  F2FP.F16.F32.PACK_AB R14, R15, R7 ;  /* 0x000000070f0e723e */ /* 0x000fe200000000ff */
[----:B0-----:R-:W-:Y:S01]  /*a190*/  FADD.FTZ R0, R78, R3 ;  /* 0x000000034e007221 */ /* 0x001fe20000010000 */
[----:B------:R-:W-:Y:S01]  /*a1a0*/  F2FP.F16.F32.PACK_AB R15, R85, R73 ;  /* 0x00000049550f723e */ /* 0x000fe200000000ff */
[----:B------:R0:W-:Y:S01]  /*a1b0*/  STSM.16.M88.4 [R2+0x2a300], R8 ;  /* 0x02a3000802007844 */ /* 0x0001e20000000200 */
[----:B------:R-:W3:Y:S01]  /*a1c0*/  MUFU.EX2 R75, R75 ;  /* 0x0000004b004b7308 */ /* 0x000ee20000000800 */
[----:B-1----:R-:W-:Y:S01]  /*a1d0*/  FADD.FTZ R77, R82, R77 ;  /* 0x0000004d524d7221 */ /* 0x002fe20000010000 */
[C---:B------:R-:W-:Y:S01]  /*a1e0*/  FADD.FTZ R3, R21.reuse, R0 ;  /* 0x0000000015037221 */ /* 0x040fe20000010000 */
[----:B------:R-:W-:Y:S01]  /*a1f0*/  F2FP.F16.F32.PACK_AB R78, R21, R78 ;  /* 0x0000004e154e723e */ /* 0x000fe200000000ff */
[----:B------:R1:W-:Y:S01]  /*a200*/  STSM.16.M88.4 [R2+0x2bb00], R12 ;  /* 0x02bb000c02007844 */ /* 0x0003e20000000200 */
[-C--:B------:R-:W-:Y:S01]  /*a210*/  FMUL.FTZ R41, R41, R5.reuse ;  /* 0x0000000529297220 */ /* 0x080fe20000410000 */
[-C--:B------:R-:W-:Y:S01]  /*a220*/  FMUL.FTZ R44, R44, R5.reuse ;  /* 0x000000052c2c7220 */ /* 0x080fe20000410000 */
[-C--:B------:R-:W-:Y:S01]  /*a230*/  FMUL.FTZ R45, R45, R5.reuse ;  /* 0x000000052d2d7220 */ /* 0x080fe20000410000 */
[----:B------:R-:W4:Y:S01]  /*a240*/  MUFU.EX2 R110, R110 ;  /* 0x0000006e006e7308 */ /* 0x000f220000000800 */
[----:B--2---:R-:W-:Y:S01]  /*a250*/  FADD.FTZ R0, R86, R77 ;  /* 0x0000004d56007221 */ /* 0x004fe20000010000 */
[----:B------:R-:W-:Y:S01]  /*a260*/  F2FP.F16.F32.PACK_AB R77, R94, R90 ;  /* 0x0000005a5e4d723e */ /* 0x000fe200000000ff */
[-C--:B------:R-:W-:Y:S01]  /*a270*/  FMUL.FTZ R48, R48, R5.reuse ;  /* 0x0000000530307220 */ /* 0x080fe20000410000 */
[----:B------:R-:W-:Y:S01]  /*a280*/  F2FP.F16.F32.PACK_AB R79, R86, R82 ;  /* 0x00000052564f723e */ /* 0x000fe200000000ff */
[-C--:B------:R-:W-:Y:S01]  /*a290*/  FMUL.FTZ R49, R49, R5.reuse ;  /* 0x0000000531317220 */ /* 0x080fe20000410000 */
[-C--:B------:R-:W-:Y:S01]  /*a2a0*/  FMUL.FTZ R52, R52, R5.reuse ;  /* 0x0000000534347220 */ /* 0x080fe20000410000 */
[-C--:B------:R-:W-:Y:S01]  /*a2b0*/  FMUL.FTZ R53, R53, R5.reuse ;  /* 0x0000000535357220 */ /* 0x080fe20000410000 */
[----:B------:R-:W2:Y:S01]  /*a2c0*/  MUFU.EX2 R99, R99 ;  /* 0x0000006300637308 */ /* 0x000ea20000000800 */
[----:B---3--:R-:W-:Y:S01]  /*a2d0*/  FADD.FTZ R0, R75, R0 ;  /* 0x000000004b007221 */ /* 0x008fe20000010000 */
[----:B------:R1:W-:Y:S01]  /*a2e0*/  STSM.16.M88.4 [R2+0x2d300], R76 ;  /* 0x02d3004c02007844 */ /* 0x0003e20000000200 */
[-C--:B------:R-:W-:Y:S01]  /*a2f0*/  FMUL.FTZ R56, R56, R5.reuse ;  /* 0x0000000538387220 */ /* 0x080fe20000410000 */
[-C--:B------:R-:W-:Y:S01]  /*a300*/  FMUL.FTZ R57, R57, R5.reuse ;  /* 0x0000000539397220 */ /* 0x080fe20000410000 */
[-C--:B------:R-:W-:Y:S01]  /*a310*/  FMUL.FTZ R60, R60, R5.reuse ;  /* 0x000000053c3c7220 */ /* 0x080fe20000410000 */
[-C--:B------:R-:W-:Y:S01]  /*a320*/  FMUL.FTZ R61, R61, R5.reuse ;  /* 0x000000053d3d7220 */ /* 0x080fe20000410000 */
[-C--:B------:R-:W-:Y:S01]  /*a330*/  FMUL.FTZ R64, R64, R5.reuse ;  /* 0x0000000540407220 */ /* 0x080fe20000410000 */
[----:B------:R-:W3:Y:S01]  /*a340*/  MUFU.EX2 R102, R102 ;  /* 0x0000006600667308 */ /* 0x000ee20000000800 */
[----:B----4-:R-:W-:Y:S01]  /*a350*/  FADD.FTZ R80, R110, R3 ;  /* 0x000000036e507221 */ /* 0x010fe20000010000 */
[-C--:B------:R-:W-:Y:S01]  /*a360*/  FMUL.FTZ R65, R65, R5.reuse ;  /* 0x0000000541417220 */ /* 0x080fe20000410000 */
[-C--:B------:R-:W-:Y:S01]  /*a370*/  FMUL.FTZ R68, R68, R5.reuse ;  /* 0x0000000544447220 */ /* 0x080fe20000410000 */
[----:B------:R-:W-:Y:S01]  /*a380*/  FMUL.FTZ R69, R69, R5 ;  /* 0x0000000545457220 */ /* 0x000fe20000410000 */
[-C--:B------:R-:W-:Y:S01]  /*a390*/  FMUL.FTZ R51, R51, R4.reuse ;  /* 0x0000000433337220 */ /* 0x080fe20000410000 */
[-C--:B------:R-:W-:Y:S01]  /*a3a0*/  FMUL.FTZ R54, R54, R4.reuse ;  /* 0x0000000436367220 */ /* 0x080fe20000410000 */
[-C--:B------:R-:W-:Y:S01]  /*a3b0*/  FMUL.FTZ R55, R55, R4.reuse ;  /* 0x0000000437377220 */ /* 0x080fe20000410000 */
[----:B------:R-:W4:Y:S01]  /*a3c0*/  MUFU.EX2 R111, R111 ;  /* 0x0000006f006f7308 */ /* 0x000f220000000800 */
        /* <DEDUP_REMOVED lines=11> */
[----:B------:R-:W-:Y:S01]  /*a480*/  FMUL.FTZ R71, R71, R4 ;  /* 0x0000000447477220 */ /* 0x000fe20000410000 */
[----:B------:R-:W-:-:S02]  /*a490*/  IMAD.MOV.U32 R5, RZ, RZ, R72 ;  /* 0x000000ffff057224 */ /* 0x000fc400078e0048 */
[----:B------:R-:W-:Y:S01]  /*a4a0*/  IMAD.MOV.U32 R4, RZ, RZ, R74 ;  /* 0x000000ffff047224 */ /* 0x000fe200078e004a */
[----:B------:R-:W3:Y:S01]  /*a4b0*/  MUFU.EX2 R119, R119 ;  /* 0x0000007700777308 */ /* 0x000ee20000000800 */
[----:B----4-:R-:W-:-:S07]  /*a4c0*/  FADD.FTZ R80, R111, R80 ;  /* 0x000000506f507221 */ /* 0x010fce0000010000 */
[----:B------:R-:W4:Y:S01]  /*a4d0*/  MUFU.EX2 R20, R137 ;  /* 0x0000008900147308 */ /* 0x000f220000000800 */
[C---:B--2---:R-:W-:Y:S01]  /*a4e0*/  FADD.FTZ R0, R83.reuse, R0 ;  /* 0x0000000053007221 */ /* 0x044fe20000010000 */
[----:B------:R-:W-:-:S06]  /*a4f0*/  F2FP.F16.F32.PACK_AB R83, R83, R102 ;  /* 0x000000665353723e */ /* 0x000fcc00000000ff */
[----:B------:R-:W2:Y:S01]  /*a500*/  MUFU.EX2 R95, R95 ;  /* 0x0000005f005f7308 */ /* 0x000ea20000000800 */
[----:B---3--:R-:W-:Y:S01]  /*a510*/  FADD.FTZ R7, R119, R80 ;  /* 0x0000005077077221 */ /* 0x008fe20000010000 */
[----:B------:R-:W-:-:S06]  /*a520*/  F2FP.F16.F32.PACK_AB R80, R111, R110 ;  /* 0x0000006e6f50723e */ /* 0x000fcc00000000ff */
[----:B------:R-:W0:Y:S01]  /*a530*/  MUFU.EX2 R100, R100 ;  /* 0x0000006400647308 */ /* 0x000e220000000800 */
[C---:B----4-:R-:W-:Y:S01]  /*a540*/  F2FP.F16.F32.PACK_AB R82, R20.reuse, R119 ;  /* 0x000000771452723e */ /* 0x050fe200000000ff */
[----:B------:R-:W-:-:S04]  /*a550*/  FADD.FTZ R7, R20, R7 ;  /* 0x0000000714077221 */ /* 0x000fc80000010000 */
[----:B------:R1:W-:Y:S02]  /*a560*/  STSM.16.M88.4 [R2+0x2eb00], R80 ;  /* 0x02eb005002007844 */ /* 0x0003e40000000200 */
[----:B------:R-:W3:Y:S01]  /*a570*/  MUFU.EX2 R103, R103 ;  /* 0x0000006700677308 */ /* 0x000ee20000000800 */
[----:B--2---:R-:W-:-:S07]  /*a580*/  FADD.FTZ R3, R95, R0 ;  /* 0x000000005f037221 */ /* 0x004fce0000010000 */
[----:B------:R-:W2:Y:S01]  /*a590*/  MUFU.EX2 R87, R87 ;  /* 0x0000005700577308 */ /* 0x000ea20000000800 */
[C---:B0-----:R-:W-:Y:S01]  /*a5a0*/  F2FP.F16.F32.PACK_AB R9, R100.reuse, R95 ;  /* 0x0000005f6409723e */ /* 0x041fe200000000ff */
[----:B------:R-:W-:-:S06]  /*a5b0*/  FADD.FTZ R0, R100, R3 ;  /* 0x0000000364007221 */ /* 0x000fcc0000010000 */
[----:B------:R-:W0:Y:S01]  /*a5c0*/  MUFU.EX2 R88, R135 ;  /* 0x0000008700587308 */ /* 0x000e220000000800 */
[----:B---3--:R-:W-:-:S07]  /*a5d0*/  FADD.FTZ R0, R103, R0 ;  /* 0x0000000067007221 */ /* 0x008fce0000010000 */
[----:B------:R-:W3:Y:S01]  /*a5e0*/  MUFU.EX2 R138, R138 ;  /* 0x0000008a008a7308 */ /* 0x000ee20000000800 */
[C---:B--2---:R-:W-:Y:S01]  /*a5f0*/  F2FP.F16.F32.PACK_AB R11, R87.reuse, R103 ;  /* 0x00000067570b723e */ /* 0x044fe200000000ff */
[----:B------:R-:W-:-:S06]  /*a600*/  FADD.FTZ R0, R87, R0 ;  /* 0x0000000057007221 */ /* 0x000fcc0000010000 */
[----:B------:R-:W2:Y:S01]  /*a610*/  MUFU.EX2 R84, R139 ;  /* 0x0000008b00547308 */ /* 0x000ea20000000800 */
[----:B0-----:R-:W-:-:S07]  /*a620*/  FADD.FTZ R7, R88, R7 ;  /* 0x0000000758077221 */ /* 0x001fce0000010000 */
[----:B------:R-:W0:Y:S01]  /*a630*/  MUFU.EX2 R134, R134 ;  /* 0x0000008600867308 */ /* 0x000e220000000800 */
[C---:B---3--:R-:W-:Y:S01]  /*a640*/  F2FP.F16.F32.PACK_AB R8, R138.reuse, R88 ;  /* 0x000000588a08723e */ /* 0x048fe200000000ff */
[----:B------:R-:W-:-:S04]  /*a650*/  FADD.FTZ R7, R138, R7 ;  /* 0x000000078a077221 */ /* 0x000fc80000010000 */
[----:B--2---:R-:W-:Y:S01]  /*a660*/  FADD.FTZ R7, R84, R7 ;  /* 0x0000000754077221 */ /* 0x004fe20000010000 */
[----:B0-----:R-:W-:-:S03]  /*a670*/  F2FP.F16.F32.PACK_AB R10, R134, R84 ;  /* 0x00000054860a723e */ /* 0x001fc600000000ff */
[----:B------:R-:W-:Y:S02]  /*a680*/  FADD.FTZ R3, R134, R7 ;  /* 0x0000000786037221 */ /* 0x000fe40000010000 */
        /* <DEDUP_REMOVED lines=9> */
[----:B------:R-:W-:-:S05]  /*a720*/  UMOV UR38, UR10 ;  /* 0x0000000a00267c82 */ /* 0x000fca0008000000 */
.L_x_1874:
[----:B------:R-:W-:-:S13]  /*a730*/  ISETP.LE.AND P2, PT, RZ, UR38, PT ;  /* 0x00000026ff007c0c */ /* 0x000fda000bf43270 */
[----:B------:R-:W-:Y:S05]  /*a740*/  @!P2 BRA `(.L_x_1884) ;  /* 0x000000400020a947 */ /* 0x000fea0003800000 */
[----:B------:R-:W-:Y:S01]  /*a750*/  IMAD.MOV.U32 R5, RZ, RZ, R72 ;  /* 0x000000ffff057224 */ /* 0x000fe200078e0048 */
[----:B------:R-:W-:Y:S01]  /*a760*/  UMOV UR39, UR60 ;  /* 0x0000003c00277c82 */ /* 0x000fe20008000000 */
[----:B------:R-:W-:Y:S01]  /*a770*/  IMAD.MOV.U32 R4, RZ, RZ, R74 ;  /* 0x000000ffff047224 */ /* 0x000fe200078e004a */
[----:B------:R-:W-:Y:S01]  /*a780*/  UMOV UR7, UR36 ;  /* 0x0000002400077c82 */ /* 0x000fe20008000000 */
[----:B------:R-:W-:-:S05]  /*a790*/  ULDC UR5, c[0x0][0x9d8] ;  /* 0x0002760000057ab9 */ /* 0x000fca0000000800 */
.L_x_1893:
[----:B------:R-:W-:Y:S01]  /*a7a0*/  R2UR UR4, R16 ;  /* 0x00000000100472ca */ /* 0x000fe200000e0000 */
[----:B------:R-:W-:-:S04]  /*a7b0*/  UIADD3 UR36, UR7, 0x1, URZ ;  /* 0x0000000107247890 */ /* 0x000fc8000fffe03f */
[----:B------:R-:W-:-:S04]  /*a7c0*/  UISETP.NE.AND UP0, UPT, UR36, 0x2, UPT ;  /* 0x000000022400788c */ /* 0x000fc8000bf05270 */
[----:B------:R-:W-:Y:S02]  /*a7d0*/  USEL UR60, URZ, 0x1, UP0 ;  /* 0x000000013f3c7887 */ /* 0x000fe40008000000 */
[----:B------:R-:W-:Y:S02]  /*a7e0*/  USEL UR36, UR36, URZ, UP0 ;  /* 0x0000003f24247287 */ /* 0x000fe40008000000 */
[----:B------:R-:W-:Y:S01]  /*a7f0*/  ISETP.NE.AND P3, PT, RZ, UR4, PT ;  /* 0x00000004ff007c0c */ /* 0x000fe2000bf65270 */
[----:B------:R-:W-:-:S12]  /*a800*/  ULOP3.LUT UR60, UR39, UR60, URZ, 0x3c, !UPT ;  /* 0x0000003c273c7292 */ /* 0x000fd8000f8e3c3f */
[----:B0-----:R-:W-:Y:S05]  /*a810*/  @P3 BRA `(.L_x_1885) ;  /* 0x00000000002c3947 */ /* 0x001fea0003800000 */
[----:B------:R-:W-:Y:S05]  /*a820*/  @!P0 BRA `(.L_x_1886) ;  /* 0x0000000000048947 */ /* 0x000fea0003800000 */
[----:B------:R-:W-:Y:S01]  /*a830*/  BPT.TRAP 0x1 ;  /* 0x000000040000795c */ /* 0x000fe20000300000 */
.L_x_1886:
[----:B------:R-:W-:Y:S01]  /*a840*/  ULEA UR4, UR36, UR37, 0x3 ;  /* 0x0000002524047291 */ /* 0x000fe2000f8e183f */
[----:B------:R-:W-:-:S05]  /*a850*/  IMAD.U32 R6, RZ, RZ, UR60 ;  /* 0x0000003cff067e24 */ /* 0x000fca000f8e00ff */
[----:B------:R-:W-:-:S04]  /*a860*/  SHF.L.U32 R6, R6, 0x1f, RZ ;  /* 0x0000001f06067819 */ /* 0x000fc800000006ff */
[----:B------:R0:W2:Y:S01]  /*a870*/  SYNCS.PHASECHK.TRANS64.TRYWAIT P2, [UR4+0x31c30], R6 ;  /* 0x031c3006ff0075a7 */ /* 0x0000a20008040144 */
[----:B------:R-:W-:Y:S05]  /*a880*/  @!P0 BRA `(.L_x_1887) ;  /* 0x0000000000048947 */ /* 0x000fea0003800000 */
[----:B------:R-:W-:Y:S01]  /*a890*/  BPT.TRAP 0x1 ;  /* 0x000000040000795c */ /* 0x000fe20000300000 */
.L_x_1887:
[----:B--2---:R-:W-:Y:S05]  /*a8a0*/  @P2 BRA `(.L_x_1885) ;  /* 0x0000000000082947 */ /* 0x004fea0003800000 */
[----:B------:R-:W2:Y:S02]  /*a8b0*/  SYNCS.PHASECHK.TRANS64.TRYWAIT P2, [UR4+0x31c30], R6 ;  /* 0x031c3006ff0075a7 */ /* 0x000ea40008040144 */
[----:B--2---:R-:W-:Y:S05]  /*a8c0*/  @!P2 BRA `(.L_x_1888) ;  /* 0x000000ac00c8a947 */ /* 0x004fea0003800000 */
.L_x_1885:
[----:B--2---:R-:W2:Y:S01]  /*a8d0*/  S2R R7, SR_TID.X ;  /* 0x0000000000077919 */ /* 0x004ea20000002100 */
        /* <DEDUP_REMOVED lines=24> */
[----:B--2---:R-:W-:Y:S01]  /*aa60*/  SHF.R.U32.HI R7, RZ, 0x7, R7 ;  /* 0x00000007ff077819 */ /* 0x004fe20000011607 */
        /* <DEDUP_REMOVED lines=62> */
[----:B-1----:R-:W-:-:S06]  /*ae50*/  WARPGROUP.ARRIVE ;  /* 0x00000000000079c5 */ /* 0x002fcc0000000000 */
        /* <DEDUP_REMOVED lines=267> */
.L_x_1890:
[----:B------:R-:W-:Y:S01]  /*bf10*/  ULEA UR4, UR7, UR37, 0x3 ;  /* 0x0000002507047291 */ /* 0x000fe2000f8e183f */
[----:B------:R-:W-:-:S05]  /*bf20*/  IMAD.U32 R6, RZ, RZ, UR39 ;  /* 0x00000027ff067e24 */ /* 0x000fca000f8e00ff */
[----:B------:R-:W-:-:S04]  /*bf30*/  SHF.L.U32 R6, R6, 0x1f, RZ ;  /* 0x0000001f06067819 */ /* 0x000fc800000006ff */
[----:B------:R0:W1:Y:S01]  /*bf40*/  SYNCS.PHASECHK.TRANS64.TRYWAIT P2, [UR4+0x31c50], R6 ;  /* 0x031c5006ff0075a7 */ /* 0x0000620008040144 */
[----:B------:R-:W-:Y:S05]  /*bf50*/  @!P0 BRA `(.L_x_1891) ;  /* 0x0000000000048947 */ /* 0x000fea0003800000 */
[----:B------:R-:W-:Y:S01]  /*bf60*/  BPT.TRAP 0x1 ;  /* 0x000000040000795c */ /* 0x000fe20000300000 */
.L_x_1891:
[----:B-1----:R-:W-:Y:S05]  /*bf70*/  @P2 BRA `(.L_x_1889) ;  /* 0x0000000000082947 */ /* 0x002fea0003800000 */
[----:B------:R-:W1:Y:S02]  /*bf80*/  SYNCS.PHASECHK.TRANS64.TRYWAIT P2, [UR4+0x31c50], R6 ;  /* 0x031c5006ff0075a7 */ /* 0x000e640008040144 */
[----:B-1----:R-:W-:Y:S05]  /*bf90*/  @!P2 BRA `(.L_x_1892) ;  /* 0x00000098002ca947 */ /* 0x002fea0003800000 */
.L_x_1889:
        /* <DEDUP_REMOVED lines=34> */
[----:B-1----:R-:W-:Y:S01]  /*c1c0*/  FMNMX.FTZ R131, R7, R132, !PT ;  /* 0x0000008407837209 */ /* 0x002fe20007810000 */
        /* <DEDUP_REMOVED lines=36> */
[----:B------:R-:W-:Y:S01]  /*c410*/  ULDC UR14, c[0x0][0x988] ;  /* 0x00026200000e7ab9 */ /* 0x000fe20000000800 */
[----:B------:R-:W-:Y:S01]  /*c420*/  FMUL.FTZ R17, R130, UR5 ;  /* 0x0000000582117c20 */ /* 0x000fe20008410000 */
[----:B------:R-:W-:Y:S01]  /*c430*/  UMOV UR4, UR14 ;  /* 0x0000000e00047c82 */ /* 0x000fe20008000000 */
        /* <DEDUP_REMOVED lines=39> */
[----:B------:R-:W1:Y:S01]  /*c6b0*/  S2R R141, SR_TID.X ;  /* 0x00000000008d7919 */ /* 0x000e620000002100 */
[----:B------:R-:W-:Y:S01]  /*c6c0*/  UMOV UR39, UR60 ;  /* 0x0000003c00277c82 */ /* 0x000fe20008000000 */
        /* <DEDUP_REMOVED lines=15> */
[----:B-1----:R-:W-:-:S03]  /*c7c0*/  SHF.R.U32.HI R140, RZ, 0x7, R141 ;  /* 0x00000007ff8c7819 */ /* 0x002fc6000001168d */
[----:B------:R-:W1:Y:S01]  /*c7d0*/  MUFU.TANH R105, R105 ;  /* 0x0000006900697308 */ /* 0x000e620000002400 */
[----:B0-----:R-:W-:Y:S02]  /*c7e0*/  FMNMX.FTZ R131, R117, R132, !PT ;  /* 0x0000008475837209 */ /* 0x001fe40007810000 */
[----:B------:R-:W-:-:S05]  /*c7f0*/  ISETP.GE.U32.AND P2, PT, R141, 0x180, PT ;  /* 0x000001808d00780c */ /* 0x000fca0003f46070 */
        /* <DEDUP_REMOVED lines=52> */
[----:B------:R-:W-:-:S06]  /*cb40*/  FMUL.FTZ R131, R74, UR5 ;  /* 0x000000054a837c20 */ /* 0x000fcc0008410000 */
[----:B------:R-:W1:Y:S01]  /*cb50*/  MUFU.TANH R20, R20 ;  /* 0x0000001400147308 */ /* 0x000e620000002400 */
[----:B------:R-:W0:Y:S01]  /*cb60*/  SHFL.BFLY PT, R133, R132, 0x1, 0x1f ;  /* 0x0c201f0084857f89 */ /* 0x000e2200000e0000 */
[----:B------:R-:W-:Y:S02]  /*cb70*/  WARPGROUP.DEPBAR.LE gsb0, 0x0 ;  /* 0x00008000000079c5 */ /* 0x000fe40000010000 */
[----:B------:R-:W-:-:S04]  /*cb80*/  WARPGROUP.ARRIVE ;  /* 0x00000000000079c5 */ /* 0x000fc80000000000 */
[----:B------:R-:W1:Y:S02]  /*cb90*/  MUFU.TANH R129, R129 ;  /* 0x0000008100817308 */ /* 0x000e640000002400 */
[----:B------:R-:W-:Y:S01]  /*cba0*/  HGMMA.64x96x16.F32 R24, gdesc[UR32].tnspB, R24, gsb0 ;  /* 0x41600000201879f0 */ /* 0x000fe20008000818 */
[----:B------:R-:W-:Y:S02]  /*cbb0*/  UIADD3 UR32, UR10, 0x600, URZ ;  /* 0x000006000a207890 */ /* 0x000fe4000fffe03f */
[----:B------:R-:W-:-:S03]  /*cbc0*/  UIADD3 UR34, UR11, 0x100, URZ ;  /* 0x000001000b227890 */ /* 0x000fc6000fffe03f */
[----:B------:R-:W1:Y:S01]  /*cbd0*/  MUFU.TANH R130, R130 ;  /* 0x0000008200827308 */ /* 0x000e620000002400 */
[----:B------:R-:W-:Y:S01]  /*cbe0*/  UMOV UR33, 0xc0000010 ;  /* 0xc000001000217882 */ /* 0x000fe20000000000 */
[----:B------:R-:W-:Y:S01]  /*cbf0*/  UMOV UR35, 0x80000020 ;  /* 0x8000002000237882 */ /* 0x000fe20000000000 */
[----:B0-----:R-:W-:-:S05]  /*cc00*/  FMNMX.FTZ R74, R132, R133, !PT ;  /* 0x00000085844a7209 */ /* 0x001fca0007810000 */
[----:B------:R-:W0:Y:S01]  /*cc10*/  MUFU.TANH R122, R122 ;  /* 0x0000007a007a7308 */ /* 0x000e220000002400 */
[C---:B------:R-:W-:Y:S01]  /*cc20*/  FMUL.FTZ R132, R74.reuse, UR4 ;  /* 0x000000044a847c20 */ /* 0x040fe20008410000 */
[----:B------:R-:W-:-:S03]  /*cc30*/  FADD.FTZ R4, -R74, R4 ;  /* 0x000000044a047221 */ /* 0x000fc60000010100 */
[--C-:B------:R-:W-:Y:S01]  /*cc40*/  FFMA.FTZ R134, R7, UR4, -R132.reuse ;  /* 0x0000000407867c23 */ /* 0x100fe20008010884 */
[--C-:B------:R-:W-:Y:S01]  /*cc50*/  FFMA.FTZ R7, R14, UR4, -R132.reuse ;  /* 0x000000040e077c23 */ /* 0x100fe20008010884 */
[----:B------:R-:W-:Y:S01]  /*cc60*/  FMNMX.FTZ R14, R8, R5, !PT ;  /* 0x00000005080e7209 */ /* 0x000fe20007810000 */
[--C-:B------:R-:W-:Y:S01]  /*cc70*/  FFMA.FTZ R133, R10, UR4, -R132.reuse ;  /* 0x000000040a857c23 */ /* 0x100fe20008010884 */
[--C-:B------:R-:W-:Y:S01]  /*cc80*/  FFMA.FTZ R10, R15, UR4, -R132.reuse ;  /* 0x000000040f0a7c23 */ /* 0x100fe20008010884 */
[----:B------:R-:W0:Y:S01]  /*cc90*/  MUFU.TANH R123, R123 ;  /* 0x0000007b007b7308 */ /* 0x000e220000002400 */
[----:B--2---:R-:W-:Y:S01]  /*cca0*/  FMNMX.FTZ R15, R9, R14, !PT ;  /* 0x0000000e090f7209 */ /* 0x004fe20007810000 */
[--C-:B------:R-:W-:Y:S01]  /*ccb0*/  FFMA.FTZ R135, R11, UR4, -R132.reuse ;  /* 0x000000040b877c23 */ /* 0x100fe20008010884 */
[--C-:B------:R-:W-:Y:S01]  /*ccc0*/  FFMA.FTZ R11, R21, UR4, -R132.reuse ;  /* 0x00000004150b7c23 */ /* 0x100fe20008010884 */
[--C-:B------:R-:W-:Y:S01]  /*ccd0*/  FFMA.FTZ R21, R128, UR4, -R132.reuse ;  /* 0x0000000480157c23 */ /* 0x100fe20008010884 */
[----:B---3--:R-:W-:Y:S01]  /*cce0*/  FMNMX.FTZ R14, R12, R15, !PT ;  /* 0x0000000f0c0e7209 */ /* 0x008fe20007810000 */
[--C-:B------:R-:W-:Y:S01]  /*ccf0*/  FFMA.FTZ R128, R72, UR4, -R132.reuse ;  /* 0x0000000448807c23 */ /* 0x100fe20008010884 */
[--C-:B------:R-:W-:Y:S01]  /*cd00*/  FFMA.FTZ R6, R6, UR4, -R132.reuse ;  /* 0x0000000406067c23 */ /* 0x100fe20008010884 */
[----:B------:R-:W2:Y:S01]  /*cd10*/  MUFU.TANH R126, R126 ;  /* 0x0000007e007e7308 */ /* 0x000ea20000002400 */
[----:B----4-:R-:W-:Y:S01]  /*cd20*/  FMNMX.FTZ R14, R13, R14, !PT ;  /* 0x0000000e0d0e7209 */ /* 0x010fe20007810000 */
[--C-:B------:R-:W-:Y:S01]  /*cd30*/  FFMA.FTZ R120, R120, UR4, -R132.reuse ;  /* 0x0000000478787c23 */ /* 0x100fe20008010884 */
[--C-:B------:R-:W-:Y:S01]  /*cd40*/  FFMA.FTZ R121, R121, UR4, -R132.reuse ;  /* 0x0000000479797c23 */ /* 0x100fe20008010884 */
[--C-:B------:R-:W-:Y:S01]  /*cd50*/  FFMA.FTZ R124, R124, UR4, -R132.reuse ;  /* 0x000000047c7c7c23 */ /* 0x100fe20008010884 */
[----:B-----5:R-:W-:Y:S01]  /*cd60*/  FMNMX.FTZ R15, R17, R14, !PT ;  /* 0x0000000e110f7209 */ /* 0x020fe20007810000 */
[--C-:B------:R-:W-:Y:S01]  /*cd70*/  FFMA.FTZ R125, R125, UR4, -R132.reuse ;  /* 0x000000047d7d7c23 */ /* 0x100fe20008010884 */
[--C-:B------:R-:W-:Y:S01]  /*cd80*/  FFMA.FTZ R112, R112, UR4, -R132.reuse ;  /* 0x0000000470707c23 */ /* 0x100fe20008010884 */
[----:B------:R-:W3:Y:S01]  /*cd90*/  MUFU.TANH R127, R127 ;  /* 0x0000007f007f7308 */ /* 0x000ee20000002400 */
[----:B-1----:R-:W-:Y:S01]  /*cda0*/  FMNMX.FTZ R14, R20, R15, !PT ;  /* 0x0000000f140e7209 */ /* 0x002fe20007810000 */
[--C-:B------:R-:W-:Y:S01]  /*cdb0*/  FFMA.FTZ R113, R113, UR4, -R132.reuse ;  /* 0x0000000471717c23 */ /* 0x100fe20008010884 */
[--C-:B------:R-:W-:Y:S01]  /*cdc0*/  FFMA.FTZ R116, R116, UR4, -R132.reuse ;  /* 0x0000000474747c23 */ /* 0x100fe20008010884 */
[--C-:B------:R-:W-:Y:S01]  /*cdd0*/  FFMA.FTZ R117, R117, UR4, -R132.reuse ;  /* 0x0000000475757c23 */ /* 0x100fe20008010884 */
[----:B------:R-:W-:Y:S01]  /*cde0*/  FMNMX.FTZ R15, R129, R14, !PT ;  /* 0x0000000e810f7209 */ /* 0x000fe20007810000 */
[--C-:B------:R-:W-:Y:S01]  /*cdf0*/  FFMA.FTZ R104, R104, UR4, -R132.reuse ;  /* 0x0000000468687c23 */ /* 0x100fe20008010884 */
[--C-:B------:R-:W-:Y:S01]  /*ce00*/  FFMA.FTZ R105, R105, UR4, -R132.reuse ;  /* 0x0000000469697c23 */ /* 0x100fe20008010884 */
[----:B------:R-:W1:Y:S01]  /*ce10*/  MUFU.TANH R114, R114 ;  /* 0x0000007200727308 */ /* 0x000e620000002400 */
        /* <DEDUP_REMOVED lines=8> */
[----:B------:R-:W-:Y:S01]  /*cea0*/  FMNMX.FTZ R15, R123, R14, !PT ;  /* 0x0000000e7b0f7209 */ /* 0x000fe20007810000 */
[--C-:B------:R-:W-:Y:S01]  /*ceb0*/  FFMA.FTZ R101, R101, UR4, -R132.reuse ;  /* 0x0000000465657c23 */ /* 0x100fe20008010884 */
[--C-:B------:R-:W-:Y:S01]  /*cec0*/  FFMA.FTZ R88, R88, UR4, -R132.reuse ;  /* 0x0000000458587c23 */ /* 0x100fe20008010884 */
[--C-:B------:R-:W-:Y:S01]  /*ced0*/  FFMA.FTZ R89, R89, UR4, -R132.reuse ;  /* 0x0000000459597c23 */ /* 0x100fe20008010884 */
[----:B--2---:R-:W-:Y:S01]  /*cee0*/  FMNMX.FTZ R14, R126, R15, !PT ;  /* 0x0000000f7e0e7209 */ /* 0x004fe20007810000 */
[--C-:B------:R-:W-:Y:S01]  /*cef0*/  FFMA.FTZ R92, R92, UR4, -R132.reuse ;  /* 0x000000045c5c7c23 */ /* 0x100fe20008010884 */
[--C-:B------:R-:W-:Y:S01]  /*cf00*/  FFMA.FTZ R93, R93, UR4, -R132.reuse ;  /* 0x000000045d5d7c23 */ /* 0x100fe20008010884 */
[----:B------:R-:W2:Y:S01]  /*cf10*/  MUFU.TANH R118, R118 ;  /* 0x0000007600767308 */ /* 0x000ea20000002400 */
[----:B---3--:R-:W-:Y:S01]  /*cf20*/  FMNMX.FTZ R15, R127, R14, !PT ;  /* 0x0000000e7f0f7209 */ /* 0x008fe20007810000 */
        /* <DEDUP_REMOVED lines=9> */
[----:B------:R-:W-:Y:S01]  /*cfc0*/  FFMA.FTZ R137, R77, UR4, -R132 ;  /* 0x000000044d897c23 */ /* 0x000fe20008010884 */
[----:B------:R-:W-:-:S04]  /*cfd0*/  FMUL.FTZ R4, R4, UR4 ;  /* 0x0000000404047c20 */ /* 0x000fc80008410000 */
[----:B------:R-:W0:Y:S01]  /*cfe0*/  MUFU.TANH R106, R106 ;  /* 0x0000006a006a7308 */ /* 0x000e220000002400 */
[----:B--2---:R-:W-:-:S07]  /*cff0*/  FMNMX.FTZ R14, R118, R15, !PT ;  /* 0x0000000f760e7209 */ /* 0x004fce0007810000 */
[----:B------:R-:W2:Y:S01]  /*d000*/  MUFU.TANH R107, R107 ;  /* 0x0000006b006b7308 */ /* 0x000ea20000002400 */
[----:B-1----:R-:W-:-:S07]  /*d010*/  FMNMX.FTZ R15, R119, R14, !PT ;  /* 0x0000000e770f7209 */ /* 0x002fce0007810000 */
[----:B------:R-:W1:Y:S01]  /*d020*/  MUFU.TANH R110, R110 ;  /* 0x0000006e006e7308 */ /* 0x000e620000002400 */
[----:B0-----:R-:W-:Y:S01]  /*d030*/  FMNMX.FTZ R14, R106, R15, !PT ;  /* 0x0000000f6a0e7209 */ /* 0x001fe20007810000 */
[----:B------:R-:W-:Y:S02]  /*d040*/  WARPGROUP.DEPBAR.LE gsb0, 0x0 ;  /* 0x00008000000079c5 */ /* 0x000fe40000010000 */
[----:B------:R-:W-:-:S04]  /*d050*/  WARPGROUP.ARRIVE ;  /* 0x00000000000079c5 */ /* 0x000fc80000000000 */
[----:B------:R-:W0:Y:S01]  /*d060*/  MUFU.TANH R111, R111 ;  /* 0x0000006f006f7308 */ /* 0x000e220000002400 */
[----:B--2---:R-:W-:Y:S01]  /*d070*/  FMNMX.FTZ R15, R107, R14, !PT ;  /* 0x0000000e6b0f7209 */ /* 0x004fe20007810000 */
[----:B------:R-:W-:Y:S01]  /*d080*/  HGMMA.64x96x16.F32 R24, gdesc[UR32].tnspB, R24, gsb0 ;  /* 0x41600000201879f0 */ /* 0x000fe20008000818 */
[----:B------:R-:W-:Y:S02]  /*d090*/  UIADD3 UR32, UR10, 0x780, URZ ;  /* 0x000007800a207890 */ /* 0x000fe4000fffe03f */
[----:B------:R-:W-:-:S03]  /*d0a0*/  UIADD3 UR34, UR11, 0x140, URZ ;  /* 0x000001400b227890 */ /* 0x000fc6000fffe03f */
        /* <DEDUP_REMOVED lines=41> */
[----:B------:R-:W1:Y:S01]  /*d340*/  MUFU.EX2 R4, R4 ;  /* 0x0000000400047308 */ /* 0x000e620000000800 */
[----:B0-----:R-:W-:-:S07]  /*d350*/  FMNMX.FTZ R14, R78, R15, !PT ;  /* 0x0000000f4e0e7209 */ /* 0x001fce0007810000 */
[----:B------:R-:W0:Y:S01]  /*d360*/  MUFU.EX2 R6, R6 ;  /* 0x0000000600067308 */ /* 0x000e220000000800 */
[----:B--2---:R-:W-:-:S05]  /*d370*/  FMNMX.FTZ R14, R79, R14, !PT ;  /* 0x0000000e4f0e7209 */ /* 0x004fca0007810000 */
[----:B------:R-:W2:Y:S02]  /*d380*/  SHFL.BFLY PT, R15, R14, 0x2, 0x1f ;  /* 0x0c401f000e0f7f89 */ /* 0x000ea400000e0000 */
[----:B------:R-:W3:Y:S08]  /*d390*/  MUFU.EX2 R134, R134 ;  /* 0x0000008600867308 */ /* 0x000ef00000000800 */
[----:B------:R-:W4:Y:S08]  /*d3a0*/  MUFU.EX2 R133, R133 ;  /* 0x0000008500857308 */ /* 0x000f300000000800 */
[----:B------:R-:W-:Y:S01]  /*d3b0*/  MUFU.EX2 R135, R135 ;  /* 0x0000008700877308 */ /* 0x000fe20000000800 */
[----:B--2---:R-:W-:-:S07]  /*d3c0*/  FMNMX.FTZ R15, R14, R15, !PT ;  /* 0x0000000f0e0f7209 */ /* 0x004fce0007810000 */
[----:B------:R-:W-:Y:S01]  /*d3d0*/  MUFU.EX2 R7, R7 ;  /* 0x0000000700077308 */ /* 0x000fe20000000800 */
[----:B------:R-:W2:Y:S07]  /*d3e0*/  SHFL.BFLY PT, R14, R15, 0x1, 0x1f ;  /* 0x0c201f000f0e7f89 */ /* 0x000eae00000e0000 */
[----:B------:R-:W-:Y:S08]  /*d3f0*/  MUFU.EX2 R10, R10 ;  /* 0x0000000a000a7308 */ /* 0x000ff00000000800 */
[----:B------:R-:W-:Y:S08]  /*d400*/  MUFU.EX2 R11, R11 ;  /* 0x0000000b000b7308 */ /* 0x000ff00000000800 */
[----:B------:R-:W-:Y:S01]  /*d410*/  MUFU.EX2 R21, R21 ;  /* 0x0000001500157308 */ /* 0x000fe20000000800 */
[----:B--2---:R-:W-:-:S05]  /*d420*/  FMNMX.FTZ R72, R15, R14, !PT ;  /* 0x0000000e0f487209 */ /* 0x004fca0007810000 */
[C---:B------:R-:W-:Y:S01]  /*d430*/  FMUL.FTZ R132, R72.reuse, UR4 ;  /* 0x0000000448847c20 */ /* 0x040fe20008410000 */
[----:B------:R-:W-:Y:S01]  /*d440*/  FADD.FTZ R14, -R72, R5 ;  /* 0x00000005480e7221 */ /* 0x000fe20000010100 */
[----:B------:R-:W-:Y:S02]  /*d450*/  MUFU.EX2 R120, R120 ;  /* 0x0000007800787308 */ /* 0x000fe40000000800 */
[--C-:B------:R-:W-:Y:S01]  /*d460*/  FFMA.FTZ R136, R12, UR4, -R132.reuse ;  /* 0x000000040c887c23 */ /* 0x100fe20008010884 */
[----:B------:R-:W-:Y:S02]  /*d470*/  VIADD R12, R140, 0x9 ;  /* 0x000000098c0c7836 */ /* 0x000fe40000000000 */
[--C-:B------:R-:W-:Y:S01]  /*d480*/  FFMA.FTZ R13, R13, UR4, -R132.reuse ;  /* 0x000000040d0d7c23 */ /* 0x100fe20008010884 */
[----:B------:R-:W-:Y:S02]  /*d490*/  WARPGROUP.DEPBAR.LE gsb0, 0x0 ;  /* 0x00008000000079c5 */ /* 0x000fe40000010000 */
[----:B------:R-:W-:Y:S01]  /*d4a0*/  WARPGROUP.ARRIVE ;  /* 0x00000000000079c5 */ /* 0x000fe20000000000 */
[----:B------:R-:W-:Y:S01]  /*d4b0*/  SEL R12, R12, 0x9, !P2 ;  /* 0x000000090c0c7807 */ /* 0x000fe20005000000 */
[----:B------:R-:W-:Y:S01]  /*d4c0*/  MUFU.EX2 R5, R137 ;  /* 0x0000008900057308 */ /* 0x000fe20000000800 */
[--C-:B------:R-:W-:Y:S01]  /*d4d0*/  FFMA.FTZ R8, R8, UR4, -R132.reuse ;  /* 0x0000000408087c23 */ /* 0x100fe20008010884 */
[----:B------:R-:W-:Y:S01]  /*d4e0*/  FMUL.FTZ R14, R14, UR4 ;  /* 0x000000040e0e7c20 */ /* 0x000fe20008410000 */
[--C-:B------:R-:W-:Y:S01]  /*d4f0*/  FFMA.FTZ R15, R9, UR4, -R132.reuse ;  /* 0x00000004090f7c23 */ /* 0x100fe20008010884 */
[----:B------:R-:W-:Y:S01]  /*d500*/  HGMMA.64x96x16.F32 R24, gdesc[UR32].tnspB, R24, gsb0 ;  /* 0x41600000201879f0 */ /* 0x000fe20008000818 */
[----:B------:R-:W-:Y:S01]  /*d510*/  UIADD3 UR32, UR10, 0xa80, URZ ;  /* 0x00000a800a207890 */ /* 0x000fe2000fffe03f */
[--C-:B------:R-:W-:Y:S01]  /*d520*/  FFMA.FTZ R9, R17, UR4, -R132.reuse ;  /* 0x0000000411097c23 */ /* 0x100fe20008010884 */
[----:B------:R-:W-:Y:S01]  /*d530*/  UIADD3 UR34, UR11, 0x1c0, URZ ;  /* 0x000001c00b227890 */ /* 0x000fe2000fffe03f */
[----:B------:R2:W-:Y:S01]  /*d540*/  MUFU.EX2 R137, R13 ;  /* 0x0000000d00897308 */ /* 0x0005e20000000800 */
[----:B------:R-:W-:Y:S01]  /*d550*/  UMOV UR33, 0xc0000010 ;  /* 0xc000001000217882 */ /* 0x000fe20000000000 */
[----:B------:R-:W-:Y:S01]  /*d560*/  UMOV UR35, 0x80000020 ;  /* 0x8000002000237882 */ /* 0x000fe20000000000 */
[--C-:B------:R-:W-:Y:S01]  /*d570*/  FFMA.FTZ R138, R20, UR4, -R132.reuse ;  /* 0x00000004148a7c23 */ /* 0x100fe20008010884 */
[--C-:B------:R-:W-:Y:S01]  /*d580*/  FFMA.FTZ R129, R129, UR4, -R132.reuse ;  /* 0x0000000481817c23 */ /* 0x100fe20008010884 */
[--C-:B------:R-:W-:Y:S01]  /*d590*/  FFMA.FTZ R130, R130, UR4, -R132.reuse ;  /* 0x0000000482827c23 */ /* 0x100fe20008010884 */
[--C-:B------:R-:W-:Y:S01]  /*d5a0*/  FFMA.FTZ R122, R122, UR4, -R132.reuse ;  /* 0x000000047a7a7c23 */ /* 0x100fe20008010884 */
[----:B------:R-:W-:Y:S01]  /*d5b0*/  FFMA.FTZ R17, R106, UR4, -R132 ;  /* 0x000000046a117c23 */ /* 0x000fe20008010884 */
[----:B------:R3:W-:Y:S01]  /*d5c0*/  MUFU.EX2 R77, R14 ;  /* 0x0000000e004d7308 */ /* 0x0007e20000000800 */
[----:B--2---:R-:W-:-:S02]  /*d5d0*/  IMAD.U32 R13, RZ, RZ, UR36 ;  /* 0x00000024ff0d7e24 */ /* 0x004fc4000f8e00ff */
[--C-:B------:R-:W-:Y:S01]  /*d5e0*/  FFMA.FTZ R20, R114, UR4, -R132.reuse ;  /* 0x0000000472147c23 */ /* 0x100fe20008010884 */
[--C-:B------:R-:W-:Y:S01]  /*d5f0*/  FFMA.FTZ R106, R107, UR4, -R132.reuse ;  /* 0x000000046b6a7c23 */ /* 0x100fe20008010884 */
[--C-:B------:R-:W-:Y:S01]  /*d600*/  FFMA.FTZ R139, R123, UR4, -R132.reuse ;  /* 0x000000047b8b7c23 */ /* 0x100fe20008010884 */
[--C-:B------:R-:W-:Y:S01]  /*d610*/  FFMA.FTZ R114, R115, UR4, -R132.reuse ;  /* 0x0000000473727c23 */ /* 0x100fe20008010884 */
[----:B------:R-:W-:Y:S01]  /*d620*/  @!P1 LEA R13, R13, UR37, 0x3 ;  /* 0x000000250d0d9c11 */ /* 0x000fe2000f8e18ff */
[--C-:B------:R-:W-:Y:S01]  /*d630*/  FFMA.FTZ R107, R110, UR4, -R132.reuse ;  /* 0x000000046e6b7c23 */ /* 0x100fe20008010884 */
[----:B------:R-:W2:Y:S01]  /*d640*/  MUFU.EX2 R8, R8 ;  /* 0x0000000800087308 */ /* 0x000ea20000000800 */
[--C-:B------:R-:W-:Y:S01]  /*d650*/  FFMA.FTZ R115, R118, UR4, -R132.reuse ;  /* 0x0000000476737c23 */ /* 0x100fe20008010884 */
[--C-:B------:R-:W-:Y:S01]  /*d660*/  FFMA.FTZ R110, R111, UR4, -R132.reuse ;  /* 0x000000046f6e7c23 */ /* 0x100fe20008010884 */
[----:B------:R-:W-:Y:S02]  /*d670*/  @!P1 VIADD R13, R13, 0x31c40 ;  /* 0x00031c400d0d9836 */ /* 0x000fe40000000000 */
[--C-:B------:R-:W-:Y:S01]  /*d680*/  FFMA.FTZ R118, R119, UR4, -R132.reuse ;  /* 0x0000000477767c23 */ /* 0x100fe20008010884 */
[--C-:B------:R-:W-:Y:S01]  /*d690*/  FFMA.FTZ R123, R126, UR4, -R132.reuse ;  /* 0x000000047e7b7c23 */ /* 0x100fe20008010884 */
[--C-:B------:R-:W-:Y:S01]  /*d6a0*/  FFMA.FTZ R126, R127, UR4, -R132.reuse ;  /* 0x000000047f7e7c23 */ /* 0x100fe20008010884 */
[--C-:B------:R-:W-:Y:S01]  /*d6b0*/  FFMA.FTZ R103, R103, UR4, -R132.reuse ;  /* 0x0000000467677c23 */ /* 0x100fe20008010884 */
[----:B------:R-:W5:Y:S01]  /*d6c0*/  MUFU.EX2 R15, R15 ;  /* 0x0000000f000f7308 */ /* 0x000f620000000800 */
[----:B------:R-:W-:Y:S01]  /*d6d0*/  @!P1 PRMT R13, RZ, 0x654, R13 ;  /* 0x00000654ff0d9816 */ /* 0x000fe2000000000d */
[--C-:B------:R-:W-:Y:S01]  /*d6e0*/  FFMA.FTZ R98, R98, UR4, -R132.reuse ;  /* 0x0000000462627c23 */ /* 0x100fe20008010884 */
[--C-:B------:R-:W-:Y:S01]  /*d6f0*/  FFMA.FTZ R95, R95, UR4, -R132.reuse ;  /* 0x000000045f5f7c23 */ /* 0x100fe20008010884 */
[--C-:B------:R-:W-:Y:S01]  /*d700*/  FFMA.FTZ R86, R86, UR4, -R132.reuse ;  /* 0x0000000456567c23 */ /* 0x100fe20008010884 */
[--C-:B------:R-:W-:Y:S01]  /*d710*/  FFMA.FTZ R87, R87, UR4, -R132.reuse ;  /* 0x0000000457577c23 */ /* 0x100fe20008010884 */
[--C-:B------:R-:W-:Y:S01]  /*d720*/  FFMA.FTZ R79, R79, UR4, -R132.reuse ;  /* 0x000000044f4f7c23 */ /* 0x100fe20008010884 */
[--C-:B------:R-:W-:Y:S01]  /*d730*/  FFMA.FTZ R131, R131, UR4, -R132.reuse ;  /* 0x0000000483837c23 */ /* 0x100fe20008010884 */
[----:B------:R-:W5:Y:S01]  /*d740*/  MUFU.EX2 R136, R136 ;  /* 0x0000008800887308 */ /* 0x000f620000000800 */
[----:B------:R-:W-:Y:S01]  /*d750*/  FFMA.FTZ R78, R78, UR4, -R132 ;  /* 0x000000044e4e7c23 */ /* 0x000fe20008010884 */
[----:B------:R-:W-:-:S06]  /*d760*/  ISETP.LT.AND P2, PT, RZ, UR38, PT ;  /* 0x00000026ff007c0c */ /* 0x000fcc000bf41270 */
[----:B------:R-:W5:Y:S08]  /*d770*/  MUFU.EX2 R9, R9 ;  /* 0x0000000900097308 */ /* 0x000f700000000800 */
[----:B------:R-:W5:Y:S08]  /*d780*/  MUFU.EX2 R138, R138 ;  /* 0x0000008a008a7308 */ /* 0x000f700000000800 */
[----:B------:R-:W5:Y:S08]  /*d790*/  MUFU.EX2 R129, R129 ;  /* 0x0000008100817308 */ /* 0x000f700000000800 */
        /* <DEDUP_REMOVED lines=24> */
[----:B------:R-:W-:Y:S01]  /*d920*/  MUFU.EX2 R17, R17 ;  /* 0x0000001100117308 */ /* 0x000fe20000000800 */
[----:B------:R-:W-:-:S02]  /*d930*/  WARPGROUP.DEPBAR.LE gsb0, 0x0 ;  /* 0x00008000000079c5 */ /* 0x000fc40000010000 */
[----:B------:R-:W-:-:S05]  /*d940*/  WARPGROUP.ARRIVE ;  /* 0x00000000000079c5 */ /* 0x000fca0000000000 */
[----:B------:R-:W5:Y:S01]  /*d950*/  MUFU.EX2 R105, R105 ;  /* 0x0000006900697308 */ /* 0x000f620000000800 */
[----:B------:R-:W-:Y:S07]  /*d960*/  HGMMA.64x96x16.F32 R24, gdesc[UR32].tnspB, R24, gsb0 ;  /* 0x41600000201879f0 */ /* 0x000fee0008000818 */
[----:B------:R-:W5:Y:S08]  /*d970*/  MUFU.EX2 R106, R106 ;  /* 0x0000006a006a7308 */ /* 0x000f700000000800 */
[----:B------:R-:W5:Y:S08]  /*d980*/  MUFU.EX2 R108, R108 ;  /* 0x0000006c006c7308 */ /* 0x000f700000000800 */
[----:B------:R-:W-:Y:S08]  /*d990*/  MUFU.EX2 R107, R107 ;  /* 0x0000006b006b7308 */ /* 0x000ff00000000800 */
[----:B------:R-:W-:Y:S08]  /*d9a0*/  MUFU.EX2 R109, R109 ;  /* 0x0000006d006d7308 */ /* 0x000ff00000000800 */
[----:B------:R-:W-:Y:S08]  /*d9b0*/  MUFU.EX2 R110, R110 ;  /* 0x0000006e006e7308 */ /* 0x000ff00000000800 */
[----:B------:R-:W-:Y:S08]  /*d9c0*/  MUFU.EX2 R96, R96 ;  /* 0x0000006000607308 */ /* 0x000ff00000000800 */
[----:B------:R-:W-:Y:S08]  /*d9d0*/  MUFU.EX2 R97, R97 ;  /* 0x0000006100617308 */ /* 0x000ff00000000800 */
[----:B------:R-:W-:Y:S08]  /*d9e0*/  MUFU.EX2 R100, R100 ;  /* 0x0000006400647308 */ /* 0x000ff00000000800 */
        /* <DEDUP_REMOVED lines=10> */
[----:B------:R-:W-:Y:S01]  /*da90*/  UIADD3 UR7, UR38, -0x1, URZ ;  /* 0xffffffff26077890 */ /* 0x000fe2000fffe03f */
[-C--:B------:R-:W-:Y:S01]  /*daa0*/  FMUL.FTZ R24, R24, R4.reuse ;  /* 0x0000000418187220 */ /* 0x080fe20000410000 */
[-C--:B------:R-:W-:Y:S01]  /*dab0*/  FMUL.FTZ R25, R25, R4.reuse ;  /* 0x0000000419197220 */ /* 0x080fe20000410000 */
[----:B------:R-:W-:Y:S01]  /*dac0*/  FMUL.FTZ R28, R28, R4 ;  /* 0x000000041c1c7220 */ /* 0x000fe20000410000 */
[----:B------:R-:W-:Y:S01]  /*dad0*/  @!P1 LEA R12, R12, UR37, 0x3 ;  /* 0x000000250c0c9c11 */ /* 0x000fe2000f8e18ff */
[----:B0-----:R-:W-:Y:S01]  /*dae0*/  FFMA.FTZ R13, R4, R3, R6 ;  /* 0x00000003040d7223 */ /* 0x001fe20000010006 */
[----:B------:R-:W-:Y:S01]  /*daf0*/  MUFU.EX2 R81, R81 ;  /* 0x0000005100517308 */ /* 0x000fe20000000800 */
[----:B------:R-:W-:Y:S01]  /*db00*/  UMOV UR38, UR7 ;  /* 0x0000000700267c82 */ /* 0x000fe20008000000 */
[----:B------:R-:W-:Y:S01]  /*db10*/  UMOV UR7, UR36 ;  /* 0x0000002400077c82 */ /* 0x000fe20008000000 */
[----:B------:R-:W-:-:S02]  /*db20*/  @!P1 VIADD R12, R12, 0x31c60 ;  /* 0x00031c600c0c9836 */ /* 0x000fc40000000000 */
[----:B---3--:R-:W-:Y:S01]  /*db30*/  FADD.FTZ R14, R134, R13 ;  /* 0x0000000d860e7221 */ /* 0x008fe20000010000 */
[-C--:B------:R-:W-:Y:S01]  /*db40*/  FMUL.FTZ R29, R29, R4.reuse ;  /* 0x000000041d1d7220 */ /* 0x080fe20000410000 */
[-C--:B------:R-:W-:Y:S01]  /*db50*/  FMUL.FTZ R32, R32, R4.reuse ;  /* 0x0000000420207220 */ /* 0x080fe20000410000 */
[-C--:B------:R-:W-:Y:S01]  /*db60*/  FMUL.FTZ R33, R33, R4.reuse ;  /* 0x0000000421217220 */ /* 0x080fe20000410000 */
[----:B------:R-:W-:Y:S01]  /*db70*/  @!P1 PRMT R12, RZ, 0x654, R12 ;  /* 0x00000654ff0c9816 */ /* 0x000fe2000000000c */
[----:B----4-:R-:W-:Y:S01]  /*db80*/  FADD.FTZ R14, R133, R14 ;  /* 0x0000000e850e7221 */ /* 0x010fe20000010000 */
[----:B------:R0:W-:Y:S01]  /*db90*/  MUFU.EX2 R3, R98 ;  /* 0x0000006200037308 */ /* 0x0001e20000000800 */
[-C--:B------:R-:W-:Y:S01]  /*dba0*/  FMUL.FTZ R36, R36, R4.reuse ;  /* 0x0000000424247220 */ /* 0x080fe20000410000 */
[----:B------:R2:W-:Y:S01]  /*dbb0*/  @!P1 SYNCS.ARRIVE.TRANS64.RED.A1T0 RZ, [R12+URZ], RZ ;  /* 0x000000ff0cff99a7 */ /* 0x0005e2000810043f */
[-C--:B------:R-:W-:Y:S01]  /*dbc0*/  FMUL.FTZ R37, R37, R4.reuse ;  /* 0x0000000425257220 */ /* 0x080fe20000410000 */
[-C--:B------:R-:W-:Y:S01]  /*dbd0*/  FMUL.FTZ R40, R40, R4.reuse ;  /* 0x0000000428287220 */ /* 0x080fe20000410000 */
[-C--:B------:R-:W-:Y:S01]  /*dbe0*/  FMUL.FTZ R41, R41, R4.reuse ;  /* 0x0000000429297220 */ /* 0x080fe20000410000 */
[-C--:B------:R-:W-:Y:S01]  /*dbf0*/  FMUL.FTZ R44, R44, R4.reuse ;  /* 0x000000042c2c7220 */ /* 0x080fe20000410000 */
[----:B------:R-:W-:Y:S01]  /*dc00*/  FMUL.FTZ R45, R45, R4 ;  /* 0x000000042d2d7220 */ /* 0x000fe20000410000 */
[----:B------:R-:W-:Y:S01]  /*dc10*/  MUFU.EX2 R84, R84 ;  /* 0x0000005400547308 */ /* 0x000fe20000000800 */
[----:B0-----:R-:W-:Y:S01]  /*dc20*/  FFMA.FTZ R98, R91, UR4, -R132 ;  /* 0x000000045b627c23 */ /* 0x001fe20008010884 */
[----:B--2---:R-:W-:Y:S01]  /*dc30*/  FFMA.FTZ R12, R77, R0, R8 ;  /* 0x000000004d0c7223 */ /* 0x004fe20000010008 */
[--C-:B------:R-:W-:Y:S01]  /*dc40*/  FFMA.FTZ R0, R99, UR4, -R132.reuse ;  /* 0x0000000463007c23 */ /* 0x100fe20008010884 */
[--C-:B------:R-:W-:Y:S01]  /*dc50*/  FFMA.FTZ R99, R102, UR4, -R132.reuse ;  /* 0x0000000466637c23 */ /* 0x100fe20008010884 */
[----:B------:R-:W-:Y:S01]  /*dc60*/  FFMA.FTZ R91, R94, UR4, -R132 ;  /* 0x000000045e5b7c23 */ /* 0x000fe20008010884 */
[----:B-----5:R-:W-:Y:S01]  /*dc70*/  FADD.FTZ R13, R15, R12 ;  /* 0x0000000c0f0d7221 */ /* 0x020fe20000010000 */
[----:B------:R-:W-:Y:S01]  /*dc80*/  F2FP.F16.F32.PACK_AB R12, R134, R6 ;  /* 0x00000006860c723e */ /* 0x000fe200000000ff */
[----:B------:R-:W-:Y:S01]  /*dc90*/  FADD.FTZ R6, R135, R14 ;  /* 0x0000000e87067221 */ /* 0x000fe20000010000 */
[----:B------:R-:W-:Y:S01]  /*dca0*/  FFMA.FTZ R94, R82, UR4, -R132 ;  /* 0x00000004525e7c23 */ /* 0x000fe20008010884 */
[----:B------:R-:W-:Y:S01]  /*dcb0*/  FADD.FTZ R134, R136, R13 ;  /* 0x0000000d88867221 */ /* 0x000fe20000010000 */
[----:B------:R-:W-:Y:S01]  /*dcc0*/  F2FP.F16.F32.PACK_AB R13, R15, R8 ;  /* 0x000000080f0d723e */ /* 0x000fe200000000ff */
[----:B------:R-:W-:Y:S01]  /*dcd0*/  FADD.FTZ R111, R7, R6 ;  /* 0x00000006076f7221 */ /* 0x000fe20000010000 */
[----:B------:R-:W-:Y:S01]  /*dce0*/  FFMA.FTZ R8, R90, UR4, -R132 ;  /* 0x000000045a087c23 */ /* 0x000fe20008010884 */
[----:B------:R-:W-:Y:S01]  /*dcf0*/  FADD.FTZ R134, R137, R134 ;  /* 0x0000008689867221 */ /* 0x000fe20000010000 */
[----:B------:R0:W-:Y:S01]  /*dd00*/  MUFU.EX2 R6, R103 ;  /* 0x0000006700067308 */ /* 0x0001e20000000800 */
[----:B------:R-:W-:Y:S01]  /*dd10*/  FADD.FTZ R90, R10, R111 ;  /* 0x0000006f0a5a7221 */ /* 0x000fe20000010000 */
[----:B------:R-:W-:Y:S01]  /*dd20*/  F2FP.F16.F32.PACK_AB R14, R135, R133 ;  /* 0x00000085870e723e */ /* 0x000fe200000000ff */
[----:B------:R-:W-:Y:S01]  /*dd30*/  FADD.FTZ R119, R9, R134 ;  /* 0x0000008609777221 */ /* 0x000fe20000010000 */
[----:B------:R-:W-:Y:S01]  /*dd40*/  F2FP.F16.F32.PACK_AB R15, R137, R136 ;  /* 0x00000088890f723e */ /* 0x000fe200000000ff */
[----:B------:R-:W-:Y:S01]  /*dd50*/  FADD.FTZ R134, R11, R90 ;  /* 0x0000005a0b867221 */ /* 0x000fe20000010000 */
[----:B------:R-:W-:Y:S01]  /*dd60*/  FFMA.FTZ R90, R83, UR4, -R132 ;  /* 0x00000004535a7c23 */ /* 0x000fe20008010884 */
[C---:B------:R-:W-:Y:S01]  /*dd70*/  FADD.FTZ R102, R138.reuse, R119 ;  /* 0x000000778a667221 */ /* 0x040fe20000010000 */
[----:B------:R1:W-:Y:S01]  /*dd80*/  MUFU.EX2 R82, R8 ;  /* 0x0000000800527308 */ /* 0x0003e20000000800 */
[----:B------:R-:W-:Y:S01]  /*dd90*/  FADD.FTZ R83, R21, R134 ;  /* 0x0000008615537221 */ /* 0x000fe20000010000 */
[----:B------:R2:W-:Y:S01]  /*dda0*/  STSM.16.M88.4 [R2+0x24300], R12 ;  /* 0x0243000c02007844 */ /* 0x0005e20000000200 */
[----:B------:R-:W-:Y:S01]  /*ddb0*/  FADD.FTZ R111, R129, R102 ;  /* 0x00000066816f7221 */ /* 0x000fe20000010000 */
[----:B------:R-:W-:Y:S01]  /*ddc0*/  F2FP.F16.F32.PACK_AB R9, R138, R9 ;  /* 0x000000098a09723e */ /* 0x000fe200000000ff */
[----:B------:R-:W-:Y:S01]  /*ddd0*/  FADD.FTZ R102, R120, R83 ;  /* 0x0000005378667221 */ /* 0x000fe20000010000 */
[----:B------:R-:W-:Y:S01]  /*dde0*/  FFMA.FTZ R83, R75, UR4, -R132 ;  /* 0x000000044b537c23 */ /* 0x000fe20008010884 */
[----:B------:R-:W-:Y:S01]  /*ddf0*/  FADD.FTZ R111, R130, R111 ;  /* 0x0000006f826f7221 */ /* 0x000fe20000010000 */
[----:B------:R3:W-:Y:S01]  /*de00*/  MUFU.EX2 R75, R98 ;  /* 0x00000062004b7308 */ /* 0x0007e20000000800 */
[----:B0-----:R-:W-:Y:S01]  /*de10*/  FADD.FTZ R103, R121, R102 ;  /* 0x0000006679677221 */ /* 0x001fe20000010000 */
[----:B-1----:R-:W-:Y:S01]  /*de20*/  F2FP.F16.F32.PACK_AB R8, R10, R7 ;  /* 0x000000070a08723e */ /* 0x002fe200000000ff */
[----:B------:R-:W-:Y:S01]  /*de30*/  FADD.FTZ R134, R122, R111 ;  /* 0x0000006f7a867221 */ /* 0x000fe20000010000 */
[----:B------:R-:W-:Y:S01]  /*de40*/  F2FP.F16.F32.PACK_AB R10, R21, R11 ;  /* 0x0000000b150a723e */ /* 0x000fe200000000ff */
[----:B------:R-:W-:Y:S01]  /*de50*/  FADD.FTZ R102, R124, R103 ;  /* 0x000000677c667221 */ /* 0x000fe20000010000 */
[----:B------:R-:W-:Y:S01]  /*de60*/  F2FP.F16.F32.PACK_AB R11, R130, R129 ;  /* 0x00000081820b723e */ /* 0x000fe200000000ff */
[----:B------:R-:W-:Y:S01]  /*de70*/  FADD.FTZ R134, R139, R134 ;  /* 0x000000868b867221 */ /* 0x000fe20000010000 */
[----:B------:R-:W0:Y:S01]  /*de80*/  MUFU.EX2 R0, R0 ;  /* 0x0000000000007308 */ /* 0x000e220000000800 */
[----:B------:R-:W-:Y:S01]  /*de90*/  FADD.FTZ R111, R125, R102 ;  /* 0x000000667d6f7221 */ /* 0x000fe20000010000 */
[----:B------:R-:W-:Y:S01]  /*dea0*/  F2FP.F16.F32.PACK_AB R120, R121, R120 ;  /* 0x000000787978723e */ /* 0x000fe200000000ff */
[----:B------:R-:W-:Y:S01]  /*deb0*/  FADD.FTZ R103, R123, R134 ;  /* 0x000000867b677221 */ /* 0x000fe20000010000 */
[----:B------:R1:W-:Y:S01]  /*dec0*/  STSM.16.M88.4 [R2+0x25b00], R8 ;  /* 0x025b000802007844 */ /* 0x0003e20000000200 */
[----:B------:R-:W-:Y:S01]  /*ded0*/  FADD.FTZ R102, R112, R111 ;  /* 0x0000006f70667221 */ /* 0x000fe20000010000 */
[----:B------:R-:W-:Y:S01]  /*dee0*/  F2FP.F16.F32.PACK_AB R121, R139, R122 ;  /* 0x0000007a8b79723e */ /* 0x000fe200000000ff */
[----:B------:R-:W-:Y:S01]  /*def0*/  FADD.FTZ R103, R126, R103 ;  /* 0x000000677e677221 */ /* 0x000fe20000010000 */
[----:B------:R-:W4:Y:S01]  /*df00*/  MUFU.EX2 R99, R99 ;  /* 0x0000006300637308 */ /* 0x000f220000000800 */
[C---:B------:R-:W-:Y:S01]  /*df10*/  FADD.FTZ R7, R113.reuse, R102 ;  /* 0x0000006671077221 */ /* 0x040fe20000010000 */
[----:B------:R-:W-:Y:S01]  /*df20*/  F2FP.F16.F32.PACK_AB R112, R113, R112 ;  /* 0x000000707170723e */ /* 0x000fe200000000ff */
[----:B------:R-:W-:Y:S01]  /*df30*/  FADD.FTZ R103, R20, R103 ;  /* 0x0000006714677221 */ /* 0x000fe20000010000 */
[----:B------:R-:W-:Y:S01]  /*df40*/  F2FP.F16.F32.PACK_AB R122, R125, R124 ;  /* 0x0000007c7d7a723e */ /* 0x000fe200000000ff */
[----:B--2---:R-:W-:Y:S01]  /*df50*/  FADD.FTZ R12, R116, R7 ;  /* 0x00000007740c7221 */ /* 0x004fe20000010000 */
[----:B------:R-:W-:Y:S01]  /*df60*/  F2FP.F16.F32.PACK_AB R123, R126, R123 ;  /* 0x0000007b7e7b723e */ /* 0x000fe200000000ff */
[C---:B---3--:R-:W-:Y:S01]  /*df70*/  FADD.FTZ R98, R114.reuse, R103 ;  /* 0x0000006772627221 */ /* 0x048fe20000010000 */
[----:B------:R-:W2:Y:S01]  /*df80*/  MUFU.EX2 R91, R91 ;  /* 0x0000005b005b7308 */ /* 0x000ea20000000800 */
[----:B------:R-:W-:Y:S01]  /*df90*/  FADD.FTZ R13, R117, R12 ;  /* 0x0000000c750d7221 */ /* 0x000fe20000010000 */
[----:B------:R-:W-:Y:S01]  /*dfa0*/  F2FP.F16.F32.PACK_AB R113, R114, R20 ;  /* 0x000000147271723e */ /* 0x000fe200000000ff */
[----:B------:R-:W-:Y:S01]  /*dfb0*/  FADD.FTZ R7, R115, R98 ;  /* 0x0000006273077221 */ /* 0x000fe20000010000 */
[----:B------:R-:W-:Y:S01]  /*dfc0*/  F2FP.F16.F32.PACK_AB R114, R117, R116 ;  /* 0x000000747572723e */ /* 0x000fe200000000ff */
[----:B------:R-:W-:Y:S01]  /*dfd0*/  FADD.FTZ R14, R104, R13 ;  /* 0x0000000d680e7221 */ /* 0x000fe20000010000 */
[C---:B------:R-:W-:Y:S01]  /*dfe0*/  F2FP.F16.F32.PACK_AB R104, R105.reuse, R104 ;  /* 0x000000686968723e */ /* 0x040fe200000000ff */
[C---:B------:R-:W-:Y:S01]  /*dff0*/  FADD.FTZ R12, R118.reuse, R7 ;  /* 0x00000007760c7221 */ /* 0x040fe20000010000 */
[----:B------:R-:W3:Y:S01]  /*e000*/  MUFU.EX2 R102, R95 ;  /* 0x0000005f00667308 */ /* 0x000ee20000000800 */
[----:B------:R-:W-:Y:S01]  /*e010*/  FADD.FTZ R13, R105, R14 ;  /* 0x0000000e690d7221 */ /* 0x000fe20000010000 */
[----:B------:R-:W-:Y:S01]  /*e020*/  F2FP.F16.F32.PACK_AB R115, R118, R115 ;  /* 0x000000737673723e */ /* 0x000fe200000000ff */
[----:B------:R-:W-:Y:S01]  /*e030*/  FADD.FTZ R7, R17, R12 ;  /* 0x0000000c11077221 */ /* 0x000fe20000010000 */
[----:B------:R-:W-:Y:S01]  /*e040*/  F2FP.F16.F32.PACK_AB R105, R106, R17 ;  /* 0x000000116a69723e */ /* 0x000fe200000000ff */
[----:B------:R-:W-:Y:S01]  /*e050*/  FADD.FTZ R14, R108, R13 ;  /* 0x0000000d6c0e7221 */ /* 0x000fe20000010000 */
[----:B------:R-:W-:Y:S01]  /*e060*/  F2FP.F16.F32.PACK_AB R98, R101, R100 ;  /* 0x000000646562723e */ /* 0x000fe200000000ff */
[----:B------:R-:W-:Y:S01]  /*e070*/  FADD.FTZ R12, R106, R7 ;  /* 0x000000076a0c7221 */ /* 0x000fe20000010000 */
[----:B------:R-:W-:Y:S01]  /*e080*/  MUFU.EX2 R94, R94 ;  /* 0x0000005e005e7308 */ /* 0x000fe20000000800 */
[C---:B------:R-:W-:Y:S01]  /*e090*/  FADD.FTZ R15, R109.reuse, R14 ;  /* 0x0000000e6d0f7221 */ /* 0x040fe20000010000 */
[----:B------:R-:W-:Y:S01]  /*e0a0*/  F2FP.F16.F32.PACK_AB R106, R109, R108 ;  /* 0x0000006c6d6a723e */ /* 0x000fe200000000ff */
[----:B------:R-:W-:Y:S01]  /*e0b0*/  FADD.FTZ R13, R107, R12 ;  /* 0x0000000c6b0d7221 */ /* 0x000fe20000010000 */
[----:B------:R-:W-:Y:S01]  /*e0c0*/  F2FP.F16.F32.PACK_AB R107, R110, R107 ;  /* 0x0000006b6e6b723e */ /* 0x000fe200000000ff */
[----:B------:R-:W-:Y:S01]  /*e0d0*/  FADD.FTZ R14, R96, R15 ;  /* 0x0000000f600e7221 */ /* 0x000fe20000010000 */
[C---:B------:R-:W-:Y:S01]  /*e0e0*/  F2FP.F16.F32.PACK_AB R96, R97.reuse, R96 ;  /* 0x000000606160723e */ /* 0x040fe200000000ff */
[----:B------:R-:W-:Y:S01]  /*e0f0*/  FADD.FTZ R12, R110, R13 ;  /* 0x0000000d6e0c7221 */ /* 0x000fe20000010000 */
[----:B------:R5:W-:Y:S01]  /*e100*/  MUFU.EX2 R7, R90 ;  /* 0x0000005a00077308 */ /* 0x000be20000000800 */
[----:B------:R-:W-:Y:S01]  /*e110*/  FADD.FTZ R15, R97, R14 ;  /* 0x0000000e610f7221 */ /* 0x000fe20000010000 */
[----:B0-----:R-:W-:Y:S01]  /*e120*/  F2FP.F16.F32.PACK_AB R97, R0, R3 ;  /* 0x000000030061723e */ /* 0x001fe200000000ff */
[----:B------:R-:W-:Y:S01]  /*e130*/  FADD.FTZ R13, R3, R12 ;  /* 0x0000000c030d7221 */ /* 0x000fe20000010000 */
[----:B------:R0:W-:Y:S01]  /*e140*/  STSM.16.M88.4 [R2+0x27300], R120 ;  /* 0x0273007802007844 */ /* 0x0001e20000000200 */
[----:B------:R-:W-:Y:S01]  /*e150*/  FADD.FTZ R14, R100, R15 ;  /* 0x0000000f640e7221 */ /* 0x000fe20000010000 */
[----:B------:R-:W-:Y:S01]  /*e160*/  FMUL.FTZ R48, R48, R4 ;  /* 0x0000000430307220 */ /* 0x000fe20000410000 */
[----:B------:R-:W-:Y:S01]  /*e170*/  FADD.FTZ R12, R0, R13 ;  /* 0x0000000d000c7221 */ /* 0x000fe20000010000 */
[----:B------:R-:W-:Y:S01]  /*e180*/  MUFU.EX2 R86, R86 ;  /* 0x0000005600567308 */ /* 0x000fe20000000800 */
[----:B-1----:R-:W-:Y:S01]  /*e190*/  FADD.FTZ R9, R101, R14 ;  /* 0x0000000e65097221 */ /* 0x002fe20000010000 */
[----:B-----5:R-:W-:Y:S01]  /*e1a0*/  F2FP.F16.F32.PACK_AB R90, R93, R92 ;  /* 0x0000005c5d5a723e */ /* 0x020fe200000000ff */
[----:B----4-:R-:W-:Y:S01]  /*e1b0*/  FADD.FTZ R13, R99, R12 ;  /* 0x0000000c630d7221 */ /* 0x010fe20000010000 */
[----:B------:R-:W-:Y:S01]  /*e1c0*/  F2FP.F16.F32.PACK_AB R99, R6, R99 ;  /* 0x000000630663723e */ /* 0x000fe200000000ff */
[----:B------:R-:W-:Y:S01]  /*e1d0*/  FADD.FTZ R8, R88, R9 ;  /* 0x0000000958087221 */ /* 0x000fe20000010000 */
[C---:B------:R-:W-:Y:S01]  /*e1e0*/  F2FP.F16.F32.PACK_AB R88, R89.reuse, R88 ;  /* 0x000000585958723e */ /* 0x040fe200000000ff */
[----:B------:R-:W-:Y:S01]  /*e1f0*/  FADD.FTZ R13, R6, R13 ;  /* 0x0000000d060d7221 */ /* 0x000fe20000010000 */
[----:B------:R-:W1:Y:S01]  /*e200*/  MUFU.EX2 R85, R85 ;  /* 0x0000005500557308 */ /* 0x000e620000000800 */
[----:B------:R-:W-:Y:S01]  /*e210*/  FADD.FTZ R9, R89, R8 ;  /* 0x0000000859097221 */ /* 0x000fe20000010000 */
[----:B------:R-:W-:Y:S01]  /*e220*/  F2FP.F16.F32.PACK_AB R89, R75, R82 ;  /* 0x000000524b59723e */ /* 0x000fe200000000ff */
[----:B------:R-:W-:Y:S01]  /*e230*/  FADD.FTZ R10, R82, R13 ;  /* 0x0000000d520a7221 */ /* 0x000fe20000010000 */
[----:B------:R0:W-:Y:S01]  /*e240*/  STSM.16.M88.4 [R2+0x28b00], R112 ;  /* 0x028b007002007844 */ /* 0x0001e20000000200 */
[----:B------:R-:W-:Y:S01]  /*e250*/  FADD.FTZ R0, R92, R9 ;  /* 0x000000095c007221 */ /* 0x000fe20000010000 */
[----:B------:R-:W-:Y:S01]  /*e260*/  FMUL.FTZ R49, R49, R4 ;  /* 0x0000000431317220 */ /* 0x000fe20000410000 */
[----:B------:R-:W-:Y:S01]  /*e270*/  FADD.FTZ R10, R75, R10 ;  /* 0x0000000a4b0a7221 */ /* 0x000fe20000010000 */
[----:B------:R-:W4:Y:S01]  /*e280*/  MUFU.EX2 R87, R87 ;  /* 0x0000005700577308 */ /* 0x000f220000000800 */
[----:B------:R-:W-:Y:S01]  /*e290*/  FADD.FTZ R9, R93, R0 ;  /* 0x000000005d097221 */ /* 0x000fe20000010000 */
[----:B------:R0:W-:Y:S01]  /*e2a0*/  STSM.16.M88.4 [R2+0x2a300], R104 ;  /* 0x02a3006802007844 */ /* 0x0001e20000000200 */
[----:B--2---:R-:W-:Y:S01]  /*e2b0*/  FADD.FTZ R3, R91, R10 ;  /* 0x0000000a5b037221 */ /* 0x004fe20000010000 */
[----:B---3--:R-:W-:Y:S01]  /*e2c0*/  F2FP.F16.F32.PACK_AB R91, R102, R91 ;  /* 0x0000005b665b723e */ /* 0x008fe200000000ff */
[----:B------:R-:W-:Y:S01]  /*e2d0*/  FADD.FTZ R0, R80, R9 ;  /* 0x0000000950007221 */ /* 0x000fe20000010000 */
[----:B------:R-:W-:Y:S01]  /*e2e0*/  F2FP.F16.F32.PACK_AB R80, R81, R80 ;  /* 0x000000505150723e */ /* 0x000fe200000000ff */
[----:B------:R-:W-:Y:S01]  /*e2f0*/  FADD.FTZ R3, R102, R3 ;  /* 0x0000000366037221 */ /* 0x000fe20000010000 */
[----:B------:R-:W2:Y:S01]  /*e300*/  MUFU.EX2 R128, R128 ;  /* 0x0000008000807308 */ /* 0x000ea20000000800 */
[----:B-1----:R-:W-:Y:S01]  /*e310*/  F2FP.F16.F32.PACK_AB R82, R85, R84 ;  /* 0x000000545552723e */ /* 0x002fe200000000ff */
[----:B------:R0:W-:Y:S01]  /*e320*/  STSM.16.M88.4 [R2+0x2bb00], R96 ;  /* 0x02bb006002007844 */ /* 0x0001e20000000200 */
[----:B------:R-:W-:Y:S01]  /*e330*/  FADD.FTZ R6, R94, R3 ;  /* 0x000000035e067221 */ /* 0x000fe20000010000 */
[----:B------:R-:W-:Y:S01]  /*e340*/  FADD.FTZ R3, R81, R0 ;  /* 0x0000000051037221 */ /* 0x000fe20000010000 */
[C---:B------:R-:W-:Y:S01]  /*e350*/  F2FP.F16.F32.PACK_AB R81, R7.reuse, R94 ;  /* 0x0000005e0751723e */ /* 0x040fe200000000ff */
[----:B------:R0:W-:Y:S01]  /*e360*/  STSM.16.M88.4 [R2+0x2d300], R88 ;  /* 0x02d3005802007844 */ /* 0x0001e20000000200 */
[----:B------:R-:W-:Y:S01]  /*e370*/  FADD.FTZ R9, R7, R6 ;  /* 0x0000000607097221 */ /* 0x000fe20000010000 */
[----:B------:R-:W1:Y:S01]  /*e380*/  MUFU.EX2 R129, R131 ;  /* 0x0000008300817308 */ /* 0x000e620000000800 */
[----:B------:R-:W-:Y:S01]  /*e390*/  FADD.FTZ R0, R84, R3 ;  /* 0x0000000354007221 */ /* 0x000fe20000010000 */
[-C--:B------:R-:W-:Y:S01]  /*e3a0*/  FMUL.FTZ R52, R52, R4.reuse ;  /* 0x0000000434347220 */ /* 0x080fe20000410000 */
[----:B------:R-:W-:Y:S01]  /*e3b0*/  FADD.FTZ R6, R86, R9 ;  /* 0x0000000956067221 */ /* 0x000fe20000010000 */
[-C--:B------:R-:W-:Y:S01]  /*e3c0*/  FMUL.FTZ R53, R53, R4.reuse ;  /* 0x0000000435357220 */ /* 0x080fe20000410000 */
[----:B------:R-:W-:Y:S01]  /*e3d0*/  FADD.FTZ R3, R85, R0 ;  /* 0x0000000055037221 */ /* 0x000fe20000010000 */
[-C--:B------:R-:W-:Y:S01]  /*e3e0*/  FMUL.FTZ R56, R56, R4.reuse ;  /* 0x0000000438387220 */ /* 0x080fe20000410000 */
[----:B----4-:R-:W-:Y:S01]  /*e3f0*/  FADD.FTZ R6, R87, R6 ;  /* 0x0000000657067221 */ /* 0x010fe20000010000 */
        /* <DEDUP_REMOVED lines=9> */
[----:B-1----:R-:W-:Y:S01]  /*e490*/  FADD.FTZ R6, R129, R6 ;  /* 0x0000000681067221 */ /* 0x002fe20000010000 */
[----:B------:R-:W-:Y:S01]  /*e4a0*/  FMUL.FTZ R69, R69, R4 ;  /* 0x0000000445457220 */ /* 0x000fe20000410000 */
[-C--:B------:R-:W-:Y:S01]  /*e4b0*/  FMUL.FTZ R26, R26, R77.reuse ;  /* 0x0000004d1a1a7220 */ /* 0x080fe20000410000 */
[-C--:B------:R-:W-:Y:S01]  /*e4c0*/  FMUL.FTZ R27, R27, R77.reuse ;  /* 0x0000004d1b1b7220 */ /* 0x080fe20000410000 */
[-C--:B------:R-:W-:Y:S01]  /*e4d0*/  FMUL.FTZ R30, R30, R77.reuse ;  /* 0x0000004d1e1e7220 */ /* 0x080fe20000410000 */
[-C--:B------:R-:W-:Y:S01]  /*e4e0*/  FMUL.FTZ R31, R31, R77.reuse ;  /* 0x0000004d1f1f7220 */ /* 0x080fe20000410000 */
[-C--:B------:R-:W-:Y:S01]  /*e4f0*/  FMUL.FTZ R34, R34, R77.reuse ;  /* 0x0000004d22227220 */ /* 0x080fe20000410000 */
[----:B------:R1:W4:Y:S01]  /*e500*/  MUFU.EX2 R8, R83 ;  /* 0x0000005300087308 */ /* 0x0003220000000800 */
[C---:B---3--:R-:W-:Y:S01]  /*e510*/  F2FP.F16.F32.PACK_AB R128, R73.reuse, R128 ;  /* 0x000000804980723e */ /* 0x048fe200000000ff */
[----:B------:R-:W-:Y:S01]  /*e520*/  FADD.FTZ R3, R73, R0 ;  /* 0x0000000049037221 */ /* 0x000fe20000010000 */
[-C--:B------:R-:W-:Y:S01]  /*e530*/  FMUL.FTZ R35, R35, R77.reuse ;  /* 0x0000004d23237220 */ /* 0x080fe20000410000 */
[-C--:B------:R-:W-:Y:S01]  /*e540*/  FMUL.FTZ R38, R38, R77.reuse ;  /* 0x0000004d26267220 */ /* 0x080fe20000410000 */
[-C--:B------:R-:W-:Y:S01]  /*e550*/  FMUL.FTZ R39, R39, R77.reuse ;  /* 0x0000004d27277220 */ /* 0x080fe20000410000 */
[-C--:B------:R-:W-:Y:S01]  /*e560*/  FMUL.FTZ R42, R42, R77.reuse ;  /* 0x0000004d2a2a7220 */ /* 0x080fe20000410000 */
[-C--:B------:R-:W-:Y:S01]  /*e570*/  FMUL.FTZ R43, R43, R77.reuse ;  /* 0x0000004d2b2b7220 */ /* 0x080fe20000410000 */
[----:B------:R-:W3:Y:S01]  /*e580*/  MUFU.EX2 R11, R78 ;  /* 0x0000004e000b7308 */ /* 0x000ee20000000800 */
[----:B-1----:R-:W-:Y:S01]  /*e590*/  F2FP.F16.F32.PACK_AB R83, R87, R86 ;  /* 0x000000565753723e */ /* 0x002fe200000000ff */
[-C--:B------:R-:W-:Y:S01]  /*e5a0*/  FMUL.FTZ R46, R46, R77.reuse ;  /* 0x0000004d2e2e7220 */ /* 0x080fe20000410000 */
[----:B--2---:R-:W-:Y:S01]  /*e5b0*/  F2FP.F16.F32.PACK_AB R130, R5, R76 ;  /* 0x0000004c0582723e */ /* 0x004fe200000000ff */
[----:B------:R-:W-:Y:S01]  /*e5c0*/  FADD.FTZ R76, R76, R3 ;  /* 0x000000034c4c7221 */ /* 0x000fe20000010000 */
[-C--:B------:R-:W-:Y:S01]  /*e5d0*/  FMUL.FTZ R47, R47, R77.reuse ;  /* 0x0000004d2f2f7220 */ /* 0x080fe20000410000 */
[----:B------:R0:W-:Y:S01]  /*e5e0*/  STSM.16.M88.4 [R2+0x2eb00], R80 ;  /* 0x02eb005002007844 */ /* 0x0001e20000000200 */
[----:B------:R-:W-:Y:S01]  /*e5f0*/  FMUL.FTZ R50, R50, R77 ;  /* 0x0000004d32327220 */ /* 0x000fe20000410000 */
[----:B------:R-:W1:Y:S01]  /*e600*/  MUFU.EX2 R79, R79 ;  /* 0x0000004f004f7308 */ /* 0x000e620000000800 */
[C---:B----4-:R-:W-:Y:S01]  /*e610*/  F2FP.F16.F32.PACK_AB R129, R8.reuse, R129 ;  /* 0x000000810881723e */ /* 0x050fe200000000ff */
[----:B------:R-:W-:Y:S01]  /*e620*/  FADD.FTZ R6, R8, R6 ;  /* 0x0000000608067221 */ /* 0x000fe20000010000 */
[----:B------:R-:W-:Y:S01]  /*e630*/  FADD.FTZ R3, R5, R76 ;  /* 0x0000004c05037221 */ /* 0x000fe20000010000 */
[-C--:B------:R-:W-:Y:S01]  /*e640*/  FMUL.FTZ R51, R51, R77.reuse ;  /* 0x0000004d33337220 */ /* 0x080fe20000410000 */
[-C--:B------:R-:W-:Y:S01]  /*e650*/  FMUL.FTZ R54, R54, R77.reuse ;  /* 0x0000004d36367220 */ /* 0x080fe20000410000 */
[-C--:B------:R-:W-:Y:S01]  /*e660*/  FMUL.FTZ R55, R55, R77.reuse ;  /* 0x0000004d37377220 */ /* 0x080fe20000410000 */
[-C--:B------:R-:W-:Y:S01]  /*e670*/  FMUL.FTZ R58, R58, R77.reuse ;  /* 0x0000004d3a3a7220 */ /* 0x080fe20000410000 */
[-C--:B------:R-:W-:Y:S01]  /*e680*/  FMUL.FTZ R59, R59, R77.reuse ;  /* 0x0000004d3b3b7220 */ /* 0x080fe20000410000 */
[----:B---3--:R-:W-:Y:S01]  /*e690*/  FADD.FTZ R6, R11, R6 ;  /* 0x000000060b067221 */ /* 0x008fe20000010000 */
[-C--:B------:R-:W-:Y:S01]  /*e6a0*/  FMUL.FTZ R62, R62, R77.reuse ;  /* 0x0000004d3e3e7220 */ /* 0x080fe20000410000 */
[-C--:B------:R-:W-:Y:S01]  /*e6b0*/  FMUL.FTZ R63, R63, R77.reuse ;  /* 0x0000004d3f3f7220 */ /* 0x080fe20000410000 */
[-C--:B------:R-:W-:Y:S01]  /*e6c0*/  FMUL.FTZ R66, R66, R77.reuse ;  /* 0x0000004d42427220 */ /* 0x080fe20000410000 */
[-C--:B------:R-:W-:Y:S01]  /*e6d0*/  FMUL.FTZ R67, R67, R77.reuse ;  /* 0x0000004d43437220 */ /* 0x080fe20000410000 */
[-C--:B------:R-:W-:Y:S01]  /*e6e0*/  FMUL.FTZ R70, R70, R77.reuse ;  /* 0x0000004d46467220 */ /* 0x080fe20000410000 */
[----:B------:R-:W-:Y:S01]  /*e6f0*/  FMUL.FTZ R71, R71, R77 ;  /* 0x0000004d47477220 */ /* 0x000fe20000410000 */
[----:B------:R-:W-:Y:S01]  /*e700*/  IMAD.MOV.U32 R5, RZ, RZ, R72 ;  /* 0x000000ffff057224 */ /* 0x000fe200078e0048 */
[C---:B-1----:R-:W-:Y:S01]  /*e710*/  F2FP.F16.F32.PACK_AB R131, R79.reuse, R11 ;  /* 0x0000000b4f83723e */ /* 0x042fe200000000ff */
[----:B------:R-:W-:Y:S01]  /*e720*/  FADD.FTZ R0, R79, R6 ;  /* 0x000000064f007221 */ /* 0x000fe20000010000 */
[----:B------:R-:W-:-:S03]  /*e730*/  IMAD.MOV.U32 R4, RZ, RZ, R74 ;  /* 0x000000ffff047224 */ /* 0x000fc600078e004a */
        /* <DEDUP_REMOVED lines=9> */
.L_x_1884:
[----:B------:R-:W-:Y:S06]  /*e7d0*/  BAR.ARV 0x8, 0x200 ;  /* 0x0208000000007b1d */ /* 0x000fec0000002000 */
[----:B------:R-:W-:Y:S05]  /*e7e0*/  @!P0 BRA `(.L_x_1894) ;  /* 0x0000000000048947 */ /* 0x000fea0003800000 */
[----:B------:R-:W-:Y:S01]  /*e7f0*/  BPT.TRAP 0x1 ;  /* 0x000000040000795c */ /* 0x000fe20000300000 */
.L_x_1894:
[----:B------:R-:W-:Y:S01]  /*e800*/  ULEA UR5, UR36, UR37, 0x3 ;  /* 0x0000002524057291 */ /* 0x000fe2000f8e183f */
[----:B------:R-:W-:-:S05]  /*e810*/  IMAD.U32 R4, RZ, RZ, UR60 ;  /* 0x0000003cff047e24 */ /* 0x000fca000f8e00ff */
[----:B------:R-:W-:-:S04]  /*e820*/  SHF.L.U32 R4, R4, 0x1f, RZ ;  /* 0x0000001f04047819 */ /* 0x000fc800000006ff */
[----:B------:R2:W3:Y:S01]  /*e830*/  SYNCS.PHASECHK.TRANS64.TRYWAIT P2, [UR5+0x31c50], R4 ;  /* 0x031c5004ff0075a7 */ /* 0x0004e20008040145 */
[----:B------:R-:W-:Y:S05]  /*e840*/  @!P0 BRA `(.L_x_1895) ;  /* 0x0000000000048947 */ /* 0x000fea0003800000 */
[----:B------:R-:W-:Y:S01]  /*e850*/  BPT.TRAP 0x1 ;  /* 0x000000040000795c */ /* 0x000fe20000300000 */
.L_x_1895:
[----:B---3--:R-:W-:Y:S05]  /*e860*/  @P2 BRA `(.L_x_1896) ;  /* 0x0000000000082947 */ /* 0x008fea0003800000 */
[----:B------:R-:W3:Y:S02]  /*e870*/  SYNCS.PHASECHK.TRANS64.TRYWAIT P0, [UR5+0x31c50], R4 ;  /* 0x031c5004ff0075a7 */ /* 0x000ee40008000145 */
[----:B---3--:R-:W-:Y:S05]  /*e880*/  @!P0 BRA `(.L_x_1897) ;  /* 0x0000007000088947 */ /* 0x008fea0003800000 */
.L_x_1896:
[----:B------:R-:W-:Y:S01]  /*e890*/  UIADD3 UR37, UR37, 0x200, URZ ;  /* 0x0000020025257890 */ /* 0x000fe2000fffe03f */
[----:B------:R-:W-:Y:S01]  /*e8a0*/  WARPGROUP.ARRIVE ;  /* 0x00000000000079c5 */ /* 0x000fe20000000000 */
[----:B------:R-:W-:Y:S01]  /*e8b0*/  ULOP3.LUT UR6, UR61, 0x10000, URZ, 0xfc, !UPT ;  /* 0x000100003d067892 */ /* 0x000fe2000f8efc3f */
[----:B---3--:R-:W3:Y:S01]  /*e8c0*/  SHFL.BFLY PT, R5, R0, 0x2, 0x1f ;  /* 0x0c401f0000057f89 */ /* 0x008ee200000e0000 */
[----:B------:R-:W-:Y:S01]  /*e8d0*/  USHF.R.U32.HI UR37, URZ, 0x4, UR37 ;  /* 0x000000043f257899 */ /* 0x000fe20008011625 */
[----:B-1----:R-:W-:Y:S01]  /*e8e0*/  IMAD.MOV.U32 R9, RZ, RZ, RZ ;  /* 0x000000ffff097224 */ /* 0x002fe200078e00ff */
[----:B------:R-:W-:Y:S01]  /*e8f0*/  UMOV UR9, 0xc0000010 ;  /* 0xc000001000097882 */ /* 0x000fe20000000000 */
[----:B------:R-:W-:Y:S01]  /*e900*/  UMOV UR11, 0x80000020 ;  /* 0x80000020000b7882 */ /* 0x000fe20000000000 */
[----:B------:R-:W-:Y:S01]  /*e910*/  ULOP3.LUT UR37, UR37, 0x3fff, URZ, 0xc0, !UPT ;  /* 0x00003fff25257892 */ /* 0x000fe2000f8ec03f */
[----:B--2---:R-:W1:Y:S01]  /*e920*/  SHFL.BFLY PT, R4, R3, 0x2, 0x1f ;  /* 0x0c401f0003047f89 */ /* 0x004e6200000e0000 */
[----:B------:R-:W-:Y:S01]  /*e930*/  UMOV UR8, UR6 ;  /* 0x0000000600087c82 */ /* 0x000fe20008000000 */
[----:B------:R-:W-:Y:S01]  /*e940*/  R2UR UR7, R150 ;  /* 0x00000000960772ca */ /* 0x000fe200000e0000 */
[----:B------:R-:W-:-:S04]  /*e950*/  ULOP3.LUT UR12, UR37, 0x2400000, URZ, 0xfc, !UPT ;  /* 0x02400000250c7892 */ /* 0x000fc8000f8efc3f */
[----:B------:R-:W-:Y:S02]  /*e960*/  UIMAD UR12, UR36, 0x6c0, UR12 ;  /* 0x000006c0240c78a4 */ /* 0x000fe4000f8e020c */
[----:B------:R-:W-:-:S04]  /*e970*/  UIADD3 UR36, UR36, 0x1, URZ ;  /* 0x0000000124247890 */ /* 0x000fc8000fffe03f */
[----:B------:R-:W-:Y:S01]  /*e980*/  UISETP.NE.AND UP0, UPT, UR36, 0x2, UPT ;  /* 0x000000022400788c */ /* 0x000fe2000bf05270 */
[----:B------:R-:W-:Y:S01]  /*e990*/  UMOV UR10, UR12 ;  /* 0x0000000c000a7c82 */ /* 0x000fe20008000000 */
[----:B------:R-:W-:Y:S01]  /*e9a0*/  UIADD3 UR7, UR7, 0x1, URZ ;  /* 0x0000000107077890 */ /* 0x000fe2000fffe03f */
[----:B------:R-:W-:Y:S01]  /*e9b0*/  HGMMA.64x96x16.F32 R24, gdesc[UR8].tnspB, R24, gsb0 ;  /* 0x41600000081879f0 */ /* 0x000fe20008000818 */
[----:B------:R-:W-:Y:S01]  /*e9c0*/  UIADD3 UR8, UR6, 0x180, URZ ;  /* 0x0000018006087890 */ /* 0x000fe2000fffe03f */
[----:B---3--:R-:W-:Y:S01]  /*e9d0*/  FADD.FTZ R6, R5, R0 ;  /* 0x0000000005067221 */ /* 0x008fe20000010000 */
[----:B------:R-:W-:Y:S01]  /*e9e0*/  UIADD3 UR10, UR12, 0x40, URZ ;  /* 0x000000400c0a7890 */ /* 0x000fe2000fffe03f */
[----:B------:R-:W-:Y:S01]  /*e9f0*/  IMAD.MOV.U32 R0, RZ, RZ, -0x800000 ;  /* 0xff800000ff007424 */ /* 0x000fe200078e00ff */
[----:B------:R-:W-:Y:S01]  /*ea00*/  UMOV UR9, 0xc0000010 ;  /* 0xc000001000097882 */ /* 0x000fe20000000000 */
[----:B------:R-:W-:Y:S01]  /*ea10*/  UMOV UR11, 0x80000020 ;  /* 0x80000020000b7882 */ /* 0x000fe20000000000 */
[----:B-1----:R-:W-:Y:S01]  /*ea20*/  FADD.FTZ R4, R4, R3 ;  /* 0x0000000304047221 */ /* 0x002fe20000010000 */
[----:B------:R-:W1:Y:S01]  /*ea30*/  SHFL.BFLY PT, R7, R6, 0x1, 0x1f ;  /* 0x0c201f0006077f89 */ /* 0x000e6200000e0000 */
[----:B------:R-:W-:Y:S01]  /*ea40*/  IMAD.MOV.U32 R3, RZ, RZ, -0x800000 ;  /* 0xff800000ff037424 */ /* 0x000fe200078e00ff */
[----:B------:R-:W-:Y:S01]  /*ea50*/  USEL UR36, UR36, URZ, UP0 ;  /* 0x0000003f24247287 */ /* 0x000fe20008000000 */
[----:B------:R-:W-:Y:S01]  /*ea60*/  IMAD.U32 R150, RZ, RZ, UR7 ;  /* 0x00000007ff967e24 */ /* 0x000fe2000f8e00ff */
[----:B------:R-:W2:Y:S01]  /*ea70*/  SHFL.BFLY PT, R5, R4, 0x1, 0x1f ;  /* 0x0c201f0004057f89 */ /* 0x000ea200000e0000 */
[----:B-1----:R-:W-:Y:S01]  /*ea80*/  FADD.FTZ R12, R6, R7 ;  /* 0x00000007060c7221 */ /* 0x002fe20000010000 */
[----:B------:R-:W-:-:S02]  /*ea90*/  IMAD.U32 R6, RZ, RZ, UR4 ;  /* 0x00000004ff067e24 */ /* 0x000fc4000f8e00ff */
[----:B------:R-:W-:Y:S02]  /*eaa0*/  IMAD.U32 R7, RZ, RZ, UR4 ;  /* 0x00000004ff077e24 */ /* 0x000fe4000f8e00ff */
[----:B--2---:R-:W-:Y:S01]  /*eab0*/  FADD.FTZ R11, R4, R5 ;  /* 0x00000005040b7221 */ /* 0x004fe20000010000 */
[----:B------:R-:W-:Y:S01]  /*eac0*/  FSETP.NE.FTZ.AND P2, PT, R12, RZ, PT ;  /* 0x000000ff0c00720b */ /* 0x000fe20003f55000 */
[----:B------:R-:W-:Y:S01]  /*ead0*/  IMAD.U32 R4, RZ, RZ, UR5 ;  /* 0x00000005ff047e24 */ /* 0x000fe2000f8e00ff */
[----:B------:R-:W-:Y:S01]  /*eae0*/  USEL UR4, URZ, 0x1, UP0 ;  /* 0x000000013f047887 */ /* 0x000fe20008000000 */
[----:B------:R-:W-:Y:S01]  /*eaf0*/  IMAD.MOV.U32 R5, RZ, RZ, RZ ;  /* 0x000000ffff057224 */ /* 0x000fe200078e00ff */
[----:B------:R-:W-:Y:S01]  /*eb00*/  FSETP.NE.FTZ.AND P0, PT, R11, RZ, PT ;  /* 0x000000ff0b00720b */ /* 0x000fe20003f15000 */
[----:B------:R-:W-:Y:S01]  /*eb10*/  @!P1 VIADD R4, R4, 0x31c60 ;  /* 0x00031c6004049836 */ /* 0x000fe20000000000 */
[----:B------:R-:W-:-:S04]  /*eb20*/  ULOP3.LUT UR60, UR60, UR4, URZ, 0x3c, !UPT ;  /* 0x000000043c3c7292 */ /* 0x000fc8000f8e3c3f */
[----:B------:R-:W-:-:S03]  /*eb30*/  @!P1 PRMT R4, RZ, 0x654, R4 ;  /* 0x00000654ff049816 */ /* 0x000fc60000000004 */
[----:B------:R-:W1:Y:S01]  /*eb40*/  @P2 MUFU.LG2 R10, R12 ;  /* 0x0000000c000a2308 */ /* 0x000e620000000c00 */
[----:B------:R-:W-:-:S03]  /*eb50*/  @P2 FMUL.FTZ R6, R6, 0.69314718246459960938 ;  /* 0x3f31721806062820 */ /* 0x000fc60000410000 */
[----:B------:R-:W-:-:S04]  /*eb60*/  @P0 FMUL.FTZ R7, R7, 0.69314718246459960938 ;  /* 0x3f31721807070820 */ /* 0x000fc80000410000 */
[----:B------:R-:W2:Y:S08]  /*eb70*/  @P0 MUFU.LG2 R8, R11 ;  /* 0x0000000b00080308 */ /* 0x000eb00000000c00 */
[----:B------:R1:W3:Y:S08]  /*eb80*/  @P0 MUFU.RCP R5, R11 ;  /* 0x0000000b00050308 */ /* 0x0002f00000001000 */
[----:B------:R-:W0:Y:S01]  /*eb90*/  @P2 MUFU.RCP R9, R12 ;  /* 0x0000000c00092308 */ /* 0x000e220000001000 */
[----:B-1----:R-:W-:Y:S01]  /*eba0*/  @P2 FMUL.FTZ R11, R10, 0.69314718246459960938 ;  /* 0x3f3172180a0b2820 */ /* 0x002fe20000410000 */
[----:B--2---:R-:W-:-:S03]  /*ebb0*/  @P0 FMUL.FTZ R8, R8, 0.69314718246459960938 ;  /* 0x3f31721808080820 */ /* 0x004fc60000410000 */
[----:B------:R-:W-:Y:S01]  /*ebc0*/  @P2 FFMA.FTZ R3, R6, R72, R11 ;  /* 0x0000004806032223 */ /* 0x000fe2000001000b */
[----:B------:R-:W-:Y:S01]  /*ebd0*/  @P0 FFMA.FTZ R0, R7, R74, R8 ;  /* 0x0000004a07000223 */ /* 0x000fe20000010008 */
[----:B------:R-:W-:Y:S01]  /*ebe0*/  PLOP3.LUT P0, PT, PT, PT, PT, 0x8, 0x0 ;  /* 0x000000000000781c */ /* 0x000fe20003f0e170 */
        /* <DEDUP_REMOVED lines=53> */
[----:B------:R1:W-:Y:S01]  /*ef40*/  @!P1 SYNCS.ARRIVE.TRANS64.RED.A1T0 RZ, [R4+URZ], RZ ;  /* 0x000000ff04ff99a7 */ /* 0x0003e2000810043f */
[-C--:B---3--:R-:W-:Y:S01]  /*ef50*/  FMUL.FTZ R72, R36, R5.reuse ;  /* 0x0000000524487220 */ /* 0x088fe20000410000 */
[-C--:B------:R-:W-:Y:S01]  /*ef60*/  FMUL.FTZ R75, R37, R5.reuse ;  /* 0x00000005254b7220 */ /* 0x080fe20000410000 */
[-C--:B------:R-:W-:Y:S01]  /*ef70*/  FMUL.FTZ R36, R65, R5.reuse ;  /* 0x0000000541247220 */ /* 0x080fe20000410000 */
[----:B------:R-:W-:Y:S01]  /*ef80*/  FMUL.FTZ R37, R64, R5 ;  /* 0x0000000540257220 */ /* 0x000fe20000410000 */
[-C--:B0-----:R-:W-:Y:S01]  /*ef90*/  FMUL.FTZ R81, R26, R9.reuse ;  /* 0x000000091a517220 */ /* 0x081fe20000410000 */
        /* <DEDUP_REMOVED lines=43> */
.L_x_1867:
        /* <DEDUP_REMOVED lines=10> */
[----:B------:R-:W-:Y:S01]  /*f2f0*/  R2UR UR13, R18 ;  /* 0x00000000120d72ca */ /* 0x000fe200000e0000 */
[----:B------:R-:W-:Y:S01]  /*f300*/  IMAD R9, R149, 0x20, R23 ;  /* 0x0000002095097824 */ /* 0x000fe200078e0217 */
[----:B------:R-:W-:-:S05]  /*f310*/  R2UR UR11, R145 ;  /* 0x00000000910b72ca */ /* 0x000fca00000e0000 */
[----:B------:R-:W-:Y:S01]  /*f320*/  BAR.SYNC.DEFER_BLOCKING 0x1, 0x180 ;  /* 0x0046000000007b1d */ /* 0x000fe20000010000 */
[----:B------:R-:W-:Y:S02]  /*f330*/  R2UR UR14, R146 ;  /* 0x00000000920e72ca */ /* 0x000fe400000e0000 */
[----:B------:R-:W-:Y:S02]  /*f340*/  F2FP.F16.F32.PACK_AB R27, R38, R27 ;  /* 0x0000001b261b723e */ /* 0x000fe400000000ff */
[----:B------:R-:W-:-:S03]  /*f350*/  F2FP.F16.F32.PACK_AB R36, R36, R37 ;  /* 0x000000252424723e */ /* 0x000fc600000000ff */
[----:B------:R-:W1:Y:S01]  /*f360*/  LDC R18, c[0x0][0xbe8] ;  /* 0x0002fa00ff127b82 */ /* 0x000e620000000800 */
[----:B------:R-:W-:Y:S01]  /*f370*/  ULDC.64 UR8, c[0x0][0xb90] ;  /* 0x0002e40000087ab9 */ /* 0x000fe20000000a00 */
[----:B------:R-:W-:Y:S01]  /*f380*/  F2FP.F16.F32.PACK_AB R37, R67, R66 ;  /* 0x000000424325723e */ /* 0x000fe200000000ff */
[----:B------:R-:W-:Y:S01]  /*f390*/  ULDC.64 UR16, c[0x0][0x208] ;  /* 0x0000820000107ab9 */ /* 0x000fe20000000a00 */
[----:B------:R-:W-:Y:S01]  /*f3a0*/  VIADD R85, R22, UR13 ;  /* 0x0000000d16557c36 */ /* 0x000fe20008000000 */
[----:B------:R-:W-:Y:S01]  /*f3b0*/  F2FP.F16.F32.PACK_AB R38, R69, R68 ;  /* 0x000000444526723e */ /* 0x000fe200000000ff */
[----:B------:R-:W-:Y:S01]  /*f3c0*/  USHF.R.S32.HI UR10, URZ, 0x1f, UR11 ;  /* 0x0000001f3f0a7899 */ /* 0x000fe2000801140b */
[----:B------:R-:W-:Y:S01]  /*f3d0*/  F2FP.F16.F32.PACK_AB R39, R64, R39 ;  /* 0x000000274027723e */ /* 0x000fe200000000ff */
[----:B------:R-:W-:Y:S01]  /*f3e0*/  USHF.R.S32.HI UR12, URZ, 0x1f, UR14 ;  /* 0x0000001f3f0c7899 */ /* 0x000fe2000801140e */
[----:B------:R-:W-:Y:S01]  /*f3f0*/  IMAD.MOV.U32 R58, RZ, RZ, R85 ;  /* 0x000000ffff3a7224 */ /* 0x000fe200078e0055 */
[----:B------:R-:W-:Y:S01]  /*f400*/  UMOV UR6, UR37 ;  /* 0x0000002500067c82 */ /* 0x000fe20008000000 */
[----:B0-----:R-:W-:Y:S01]  /*f410*/  UMOV UR7, UR5 ;  /* 0x0000000500077c82 */ /* 0x001fe20008000000 */
[----:B------:R-:W-:Y:S01]  /*f420*/  UIMAD UR5, UR10, UR8, URZ ;  /* 0x000000080a0572a4 */ /* 0x000fe2000f8e023f */
[----:B------:R-:W-:-:S02]  /*f430*/  IMAD.U32 R34, RZ, RZ, UR6 ;  /* 0x00000006ff227e24 */ /* 0x000fc4000f8e00ff */
[----:B------:R-:W-:Y:S01]  /*f440*/  IMAD.U32 R35, RZ, RZ, UR7 ;  /* 0x00000007ff237e24 */ /* 0x000fe2000f8e00ff */
[----:B------:R-:W-:Y:S02]  /*f450*/  UIMAD.WIDE.U32 UR6, UR11, UR8, URZ ;  /* 0x000000080b0672a5 */ /* 0x000fe4000f8e003f */
[----:B------:R-:W-:Y:S01]  /*f460*/  UIMAD UR5, UR11, UR9, UR5 ;  /* 0x000000090b0572a4 */ /* 0x000fe2000f8e0205 */
[--C-:B------:R-:W-:Y:S02]  /*f470*/  IMAD.WIDE R4, R154, 0x2, R34.reuse ;  /* 0x000000029a047825 */ /* 0x100fe400078e0222 */
[----:B------:R-:W-:Y:S01]  /*f480*/  ULDC.64 UR8, c[0x0][0xb98] ;  /* 0x0002e60000087ab9 */ /* 0x000fe20000000a00 */
[----:B------:R-:W-:Y:S01]  /*f490*/  UIADD3 UR7, UR7, UR5, URZ ;  /* 0x0000000507077290 */ /* 0x000fe2000fffe03f */
[----:B------:R-:W-:Y:S01]  /*f4a0*/  IMAD.WIDE R34, R9, 0x2, R34 ;  /* 0x0000000209227825 */ /* 0x000fe200078e0222 */
[C---:B------:R-:W-:Y:S01]  /*f4b0*/  IADD3 R31, P1, R4.reuse, 0x6000, RZ ;  /* 0x00006000041f7810 */ /* 0x040fe20007f3e0ff */
[----:B------:R-:W-:Y:S01]  /*f4c0*/  UIMAD UR5, UR12, UR8, URZ ;  /* 0x000000080c0572a4 */ /* 0x000fe2000f8e023f */
[----:B------:R-:W-:Y:S01]  /*f4d0*/  IADD3 R15, P0, R4, 0x6020, RZ ;  /* 0x00006020040f7810 */ /* 0x000fe20007f1e0ff */
[----:B------:R-:W-:Y:S01]  /*f4e0*/  UIMAD.WIDE.U32 UR6, UR14, UR8, UR6 ;  /* 0x000000080e0672a5 */ /* 0x000fe2000f8e0006 */
[----:B------:R-:W-:Y:S01]  /*f4f0*/  LOP3.LUT R16, R31, 0x180, RZ, 0xc0, !PT ;  /* 0x000001801f107812 */ /* 0x000fe200078ec0ff */
[----:B------:R-:W-:Y:S01]  /*f500*/  IMAD.X R25, RZ, RZ, R5, P1 ;  /* 0x000000ffff197224 */ /* 0x000fe200008e0605 */
[----:B-1----:R-:W-:Y:S01]  /*f510*/  ISETP.NE.AND P1, PT, R18, 0x1, PT ;  /* 0x000000011200780c */ /* 0x002fe20003f25270 */
[----:B------:R-:W-:Y:S01]  /*f520*/  UIMAD UR5, UR14, UR9, UR5 ;  /* 0x000000090e0572a4 */ /* 0x000fe2000f8e0205 */
[----:B------:R-:W-:-:S02]  /*f530*/  LOP3.LUT R14, R15, 0x180, RZ, 0xc0, !PT ;  /* 0x000001800f0e7812 */ /* 0x000fc400078ec0ff */
[----:B------:R-:W-:Y:S01]  /*f540*/  SHF.R.U64 R16, R16, 0x3, RZ ;  /* 0x0000000310107819 */ /* 0x000fe200000012ff */
[----:B------:R-:W-:Y:S01]  /*f550*/  ULDC.64 UR8, c[0x0][0xae8] ;  /* 0x0002ba0000087ab9 */ /* 0x000fe20000000a00 */
[----:B------:R-:W-:Y:S02]  /*f560*/  IADD3 R63, P5, R34, 0x7800, RZ ;  /* 0x00007800223f7810 */ /* 0x000fe40007fbe0ff */
[----:B------:R-:W-:Y:S02]  /*f570*/  LOP3.LUT R9, R4, 0x180, RZ, 0xc0, !PT ;  /* 0x0000018004097812 */ /* 0x000fe400078ec0ff */
[----:B------:R-:W-:Y:S02]  /*f580*/  SHF.R.U64 R14, R14, 0x3, RZ ;  /* 0x000000030e0e7819 */ /* 0x000fe400000012ff */
[----:B------:R-:W-:Y:S01]  /*f590*/  LOP3.LUT R24, R16, R31, RZ, 0x3c, !PT ;  /* 0x0000001f10187212 */ /* 0x000fe200078e3cff */
[----:B------:R-:W0:Y:S01]  /*f5a0*/  @P1 LDC R62, c[0x0][0xbec] ;  /* 0x0002fb00ff3e1b82 */ /* 0x000e220000000800 */
[----:B------:R-:W-:-:S02]  /*f5b0*/  LOP3.LUT R16, R63, 0x180, RZ, 0xc0, !PT ;  /* 0x000001803f107812 */ /* 0x000fc400078ec0ff */
[----:B------:R-:W-:Y:S02]  /*f5c0*/  SHF.R.U64 R9, R9, 0x3, RZ ;  /* 0x0000000309097819 */ /* 0x000fe400000012ff */
[----:B------:R-:W-:Y:S01]  /*f5d0*/  LOP3.LUT R14, R14, R15, RZ, 0x3c, !PT ;  /* 0x0000000f0e0e7212 */ /* 0x000fe200078e3cff */
[--C-:B------:R-:W-:Y:S01]  /*f5e0*/  IMAD.X R15, RZ, RZ, R5.reuse, P0 ;  /* 0x000000ffff0f7224 */ /* 0x100fe200000e0605 */
[C---:B------:R-:W-:Y:S01]  /*f5f0*/  IADD3 R29, P2, R4.reuse, 0x3020, RZ ;  /* 0x00003020041d7810 */ /* 0x040fe20007f5e0ff */
[----:B------:R-:W1:Y:S01]  /*f600*/  @P1 LDC R71, c[0x0][0xbf0] ;  /* 0x0002fc00ff471b82 */ /* 0x000e620000000800 */
[C---:B------:R-:W-:Y:S02]  /*f610*/  IADD3 R21, P3, R4.reuse, 0x3000, RZ ;  /* 0x0000300004157810 */ /* 0x040fe40007f7e0ff */
[----:B------:R-:W-:Y:S01]  /*f620*/  IADD3 R17, P4, R4, 0x20, RZ ;  /* 0x0000002004117810 */ /* 0x000fe20007f9e0ff */
[--C-:B------:R-:W-:Y:S01]  /*f630*/  IMAD.X R11, RZ, RZ, R5.reuse, P2 ;  /* 0x000000ffff0b7224 */ /* 0x100fe200010e0605 */
[----:B------:R-:W-:Y:S01]  /*f640*/  IADD3 R33, P0, R34, 0x1800, RZ ;  /* 0x0000180022217810 */ /* 0x000fe20007f1e0ff */
[----:B------:R-:W-:Y:S01]  /*f650*/  IMAD.X R13, RZ, RZ, R5, P3 ;  /* 0x000000ffff0d7224 */ /* 0x000fe200018e0605 */
[----:B------:R-:W-:-:S02]  /*f660*/  SHF.R.U64 R16, R16, 0x3, RZ ;  /* 0x0000000310107819 */ /* 0x000fc400000012ff */
[----:B------:R-:W-:Y:S01]  /*f670*/  LOP3.LUT R4, R9, R4, RZ, 0x3c, !PT ;  /* 0x0000000409047212 */ /* 0x000fe200078e3cff */
[----:B------:R-:W-:Y:S01]  /*f680*/  IMAD.X R9, RZ, RZ, R5, P4 ;  /* 0x000000ffff097224 */ /* 0x000fe200020e0605 */
[----:B------:R-:W-:Y:S02]  /*f690*/  LOP3.LUT R32, R33, 0x180, RZ, 0xc0, !PT ;  /* 0x0000018021207812 */ /* 0x000fe400078ec0ff */
[----:B------:R-:W-:Y:S02]  /*f6a0*/  LOP3.LUT R16, R16, R63, RZ, 0x3c, !PT ;  /* 0x0000003f10107212 */ /* 0x000fe400078e3cff */
[----:B------:R-:W-:Y:S01]  /*f6b0*/  MOV R63, R4 ;  /* 0x00000004003f7202 */ /* 0x000fe20000000f00 */
[----:B0-----:R-:W-:Y:S01]  /*f6c0*/  @P1 IMAD.HI.U32 R62, R85, R62, RZ ;  /* 0x0000003e553e1227 */ /* 0x001fe200078e00ff */
[----:B------:R-:W-:Y:S02]  /*f6d0*/  F2FP.F16.F32.PACK_AB R4, R77, R6 ;  /* 0x000000064d04723e */ /* 0x000fe400000000ff */
[----:B------:R-:W-:-:S02]  /*f6e0*/  LOP3.LUT R10, R29, 0x180, RZ, 0xc0, !PT ;  /* 0x000001801d0a7812 */ /* 0x000fc400078ec0ff */
[----:B------:R-:W-:Y:S02]  /*f6f0*/  F2FP.F16.F32.PACK_AB R6, R76, R7 ;  /* 0x000000074c06723e */ /* 0x000fe400000000ff */
[----:B------:R-:W-:Y:S02]  /*f700*/  SHF.R.U64 R32, R32, 0x3, RZ ;  /* 0x0000000320207819 */ /* 0x000fe400000012ff */
[----:B-1----:R-:W-:Y:S02]  /*f710*/  @P1 SHF.R.U32.HI R58, RZ, R71, R62 ;  /* 0x00000047ff3a1219 */ /* 0x002fe4000001163e */
[----:B------:R-:W-:Y:S02]  /*f720*/  F2FP.F16.F32.PACK_AB R5, R84, R81 ;  /* 0x000000515405723e */ /* 0x000fe400000000ff */
[----:B------:R-:W-:Y:S01]  /*f730*/  F2FP.F16.F32.PACK_AB R7, R83, R82 ;  /* 0x000000525307723e */ /* 0x000fe200000000ff */
[----:B------:R-:W-:Y:S01]  /*f740*/  IMAD.MOV R71, RZ, RZ, -R58 ;  /* 0x000000ffff477224 */ /* 0x000fe200078e0a3a */
[----:B------:R-:W-:-:S02]  /*f750*/  MOV R76, R14 ;  /* 0x0000000e004c7202 */ /* 0x000fc40000000f00 */
[----:B------:R-:W-:Y:S01]  /*f760*/  SHF.R.U64 R10, R10, 0x3, RZ ;  /* 0x000000030a0a7819 */ /* 0x000fe200000012ff */
[----:B------:R-:W-:Y:S01]  /*f770*/  IMAD R15, R18, R71, R85 ;  /* 0x00000047120f7224 */ /* 0x000fe200078e0255 */
[----:B------:R-:W-:Y:S01]  /*f780*/  LOP3.LUT R32, R32, R33, RZ, 0x3c, !PT ;  /* 0x0000002120207212 */ /* 0x000fe200078e3cff */
[----:B------:R-:W-:Y:S01]  /*f790*/  IMAD.X R33, RZ, RZ, R35, P0 ;  /* 0x000000ffff217224 */ /* 0x000fe200000e0623 */
[----:B------:R-:W-:Y:S01]  /*f7a0*/  MOV R77, R24 ;  /* 0x00000018004d7202 */ /* 0x000fe20000000f00 */
[----:B------:R0:W-:Y:S01]  /*f7b0*/  STSM.16.M88.4 [R63], R4 ;  /* 0x000000043f007844 */ /* 0x0001e20000000200 */
[----:B------:R-:W-:Y:S01]  /*f7c0*/  IMAD.U32 R25, RZ, RZ, UR5 ;  /* 0x00000005ff197e24 */ /* 0x000fe2000f8e00ff */
[----:B------:R-:W-:Y:S01]  /*f7d0*/  SHF.R.S32.HI R14, RZ, 0x1f, R58 ;  /* 0x0000001fff0e7819 */ /* 0x000fe2000001143a */
[----:B------:R-:W-:Y:S01]  /*f7e0*/  ULDC UR5, c[0x0][0xa88] ;  /* 0x0002a20000057ab9 */ /* 0x000fe20000000800 */
[----:B------:R-:W-:Y:S02]  /*f7f0*/  LOP3.LUT R10, R10, R29, RZ, 0x3c, !PT ;  /* 0x0000001d0a0a7212 */ /* 0x000fe400078e3cff */
[----:B------:R-:W-:-:S02]  /*f800*/  IADD3 R29, P3, R34, 0x4800, RZ ;  /* 0x00004800221d7810 */ /* 0x000fc40007f7e0ff */
[----:B------:R-:W-:Y:S02]  /*f810*/  IADD3 R31, P2, R34, 0x3000, RZ ;  /* 0x00003000221f7810 */ /* 0x000fe40007f5e0ff */
[----:B------:R-:W-:Y:S02]  /*f820*/  LOP3.LUT R28, R29, 0x180, RZ, 0xc0, !PT ;  /* 0x000001801d1c7812 */ /* 0x000fe400078ec0ff */
[----:B------:R-:W-:Y:S02]  /*f830*/  LOP3.LUT R8, R17, 0x180, RZ, 0xc0, !PT ;  /* 0x0000018011087812 */ /* 0x000fe400078ec0ff */
[----:B------:R-:W-:Y:S02]  /*f840*/  LOP3.LUT R30, R31, 0x180, RZ, 0xc0, !PT ;  /* 0x000001801f1e7812 */ /* 0x000fe400078ec0ff */
[----:B0-----:R-:W-:Y:S01]  /*f850*/  IADD3 R4, P0, R58, UR6, RZ ;  /* 0x000000063a047c10 */ /* 0x001fe2000ff1e0ff */
[----:B------:R-:W-:Y:S01]  /*f860*/  IMAD R58, R18, UR5, RZ ;  /* 0x00000005123a7c24 */ /* 0x000fe2000f8e02ff */
[----:B------:R-:W-:-:S02]  /*f870*/  SHF.R.S32.HI R6, RZ, 0x1f, R15 ;  /* 0x0000001fff067819 */ /* 0x000fc4000001140f */
[----:B------:R-:W-:Y:S01]  /*f880*/  IADD3.X R5, R14, UR7, R25, P0, !PT ;  /* 0x000000070e057c10 */ /* 0x000fe200087fe419 */
[----:B------:R-:W-:Y:S01]  /*f890*/  ULDC.64 UR6, c[0x0][0xb88] ;  /* 0x0002e20000067ab9 */ /* 0x000fe20000000a00 */
[----:B------:R-:W-:Y:S01]  /*f8a0*/  LOP3.LUT R12, R21, 0x180, RZ, 0xc0, !PT ;  /* 0x00000180150c7812 */ /* 0x000fe200078ec0ff */
[----:B------:R-:W-:Y:S01]  /*f8b0*/  IMAD R6, R6, UR6, RZ ;  /* 0x0000000606067c24 */ /* 0x000fe2000f8e02ff */
[----:B------:R-:W-:Y:S01]  /*f8c0*/  SHF.R.U64 R28, R28, 0x3, RZ ;  /* 0x000000031c1c7819 */ /* 0x000fe200000012ff */
[C---:B------:R-:W-:Y:S01]  /*f8d0*/  IMAD.WIDE.U32 R4, R15.reuse, UR6, R4 ;  /* 0x000000060f047c25 */ /* 0x040fe2000f8e0004 */
[----:B------:R-:W-:Y:S02]  /*f8e0*/  MOV R81, R10 ;  /* 0x0000000a00517202 */ /* 0x000fe40000000f00 */
[----:B------:R-:W-:Y:S01]  /*f8f0*/  SHF.R.U64 R8, R8, 0x3, RZ ;  /* 0x0000000308087819 */ /* 0x000fe200000012ff */
[----:B------:R-:W-:Y:S01]  /*f900*/  IMAD R15, R15, UR7, R6 ;  /* 0x000000070f0f7c24 */ /* 0x000fe2000f8e0206 */
[----:B------:R-:W-:Y:S01]  /*f910*/  SHF.R.U64 R30, R30, 0x3, RZ ;  /* 0x000000031e1e7819 */ /* 0x000fe200000012ff */
[----:B------:R-:W-:Y:S01]  /*f920*/  VIADD R11, R153, UR13 ;  /* 0x0000000d990b7c36 */ /* 0x000fe20008000000 */
[----:B------:R-:W-:Y:S01]  /*f930*/  SHF.R.U64 R12, R12, 0x3, RZ ;  /* 0x000000030c0c7819 */ /* 0x000fe200000012ff */
[----:B------:R-:W-:Y:S01]  /*f940*/  ULDC.64 UR6, c[0x0][0xb50] ;  /* 0x0002d40000067ab9 */ /* 0x000fe20000000a00 */
[----:B------:R-:W-:Y:S01]  /*f950*/  LOP3.LUT R28, R28, R29, RZ, 0x3c, !PT ;  /* 0x0000001d1c1c7212 */ /* 0x000fe200078e3cff */
[----:B------:R-:W-:Y:S01]  /*f960*/  IMAD.X R29, RZ, RZ, R35, P3 ;  /* 0x000000ffff1d7224 */ /* 0x000fe200018e0623 */
[----:B------:R-:W-:Y:S01]  /*f970*/  LOP3.LUT P0, RZ, R151, 0x3, RZ, 0xc0, !PT ;  /* 0x0000000397ff7812 */ /* 0x000fe2000780c0ff */
[----:B------:R-:W-:Y:S01]  /*f980*/  VIADD R7, R11, 0x8 ;  /* 0x000000080b077836 */ /* 0x000fe20000000000 */
[----:B------:R-:W-:Y:S01]  /*f990*/  LEA R84, P3, R4, UR6, 0x2 ;  /* 0x0000000604547c11 */ /* 0x000fe2000f8610ff */
[----:B------:R-:W-:Y:S01]  /*f9a0*/  IMAD.IADD R5, R5, 0x1, R15 ;  /* 0x0000000105057824 */ /* 0x000fe200078e020f */
[----:B------:R-:W-:-:S02]  /*f9b0*/  LOP3.LUT R8, R8, R17, RZ, 0x3c, !PT ;  /* 0x0000001108087212 */ /* 0x000fc400078e3cff */
[----:B------:R-:W-:Y:S01]  /*f9c0*/  LOP3.LUT R30, R30, R31, RZ, 0x3c, !PT ;  /* 0x0000001f1e1e7212 */ /* 0x000fe200078e3cff */
[----:B------:R-:W-:Y:S01]  /*f9d0*/  IMAD.X R31, RZ, RZ, R35, P2 ;  /* 0x000000ffff1f7224 */ /* 0x000fe200010e0623 */
[----:B------:R-:W-:Y:S01]  /*f9e0*/  LOP3.LUT R12, R12, R21, RZ, 0x3c, !PT ;  /* 0x000000150c0c7212 */ /* 0x000fe200078e3cff */
[----:B------:R-:W-:Y:S01]  /*f9f0*/  SHFL.IDX PT, R62, R84, RZ, 0x1c1f ;  /* 0x001c1fff543e7589 */ /* 0x000fe200000e0000 */
[-C--:B------:R-:W-:Y:S02]  /*fa00*/  ISETP.GE.OR P2, PT, R11, R58.reuse, P0 ;  /* 0x0000003a0b00720c */ /* 0x080fe40000746670 */
[----:B------:R-:W-:Y:S01]  /*fa10*/  ISETP.GE.OR P0, PT, R7, R58, P0 ;  /* 0x0000003a0700720c */ /* 0x000fe20000706670 */
[----:B------:R-:W-:Y:S01]  /*fa20*/  SHFL.IDX PT, R70, R84, 0x1, 0x1c1f ;  /* 0x003c1f0054467f89 */ /* 0x000fe200000e0000 */
[----:B------:R-:W-:Y:S02]  /*fa30*/  LEA.HI.X R85, R4, UR7, R5, 0x2, P3 ;  /* 0x0000000704557c11 */ /* 0x000fe400098f1405 */
[----:B------:R-:W-:-:S02]  /*fa40*/  MOV R83, R8 ;  /* 0x0000000800537202 */ /* 0x000fc40000000f00 */
[----:B------:R-:W-:Y:S01]  /*fa50*/  F2FP.F16.F32.PACK_AB R4, R74, R73 ;  /* 0x000000494a04723e */ /* 0x000fe200000000ff */
[----:B------:R-:W0:Y:S01]  /*fa60*/  SHFL.IDX PT, R63, R85, RZ, 0x1c1f ;  /* 0x001c1fff553f7589 */ /* 0x000e2200000e0000 */
[----:B------:R-:W-:Y:S02]  /*fa70*/  F2FP.F16.F32.PACK_AB R5, R79, R78 ;  /* 0x0000004e4f05723e */ /* 0x000fe400000000ff */
[----:B------:R-:W-:Y:S01]  /*fa80*/  F2FP.F16.F32.PACK_AB R6, R75, R72 ;  /* 0x000000484b06723e */ /* 0x000fe200000000ff */
[----:B------:R-:W1:Y:S01]  /*fa90*/  SHFL.IDX PT, R71, R85, 0x1, 0x1c1f ;  /* 0x003c1f0055477f89 */ /* 0x000e6200000e0000 */
[----:B------:R-:W-:Y:S02]  /*faa0*/  F2FP.F16.F32.PACK_AB R7, R80, R65 ;  /* 0x000000415007723e */ /* 0x000fe400000000ff */
[----:B------:R-:W-:Y:S02]  /*fab0*/  MOV R82, R12 ;  /* 0x0000000c00527202 */ /* 0x000fe40000000f00 */
[----:B------:R-:W-:Y:S01]  /*fac0*/  F2FP.F16.F32.PACK_AB R8, R41, R40 ;  /* 0x000000282908723e */ /* 0x000fe200000000ff */
[----:B------:R-:W-:Y:S01]  /*fad0*/  STSM.16.M88.4 [R83], R4 ;  /* 0x0000000453007844 */ /* 0x000fe20000000200 */
[----:B------:R-:W-:-:S02]  /*fae0*/  F2FP.F16.F32.PACK_AB R9, R43, R42 ;  /* 0x0000002a2b09723e */ /* 0x000fc400000000ff */
[----:B------:R-:W-:Y:S02]  /*faf0*/  F2FP.F16.F32.PACK_AB R10, R45, R44 ;  /* 0x0000002c2d0a723e */ /* 0x000fe400000000ff */
[----:B------:R-:W-:Y:S02]  /*fb00*/  F2FP.F16.F32.PACK_AB R11, R47, R46 ;  /* 0x0000002e2f0b723e */ /* 0x000fe400000000ff */
[----:B------:R-:W-:Y:S02]  /*fb10*/  F2FP.F16.F32.PACK_AB R12, R49, R48 ;  /* 0x00000030310c723e */ /* 0x000fe400000000ff */
[----:B------:R-:W-:Y:S01]  /*fb20*/  F2FP.F16.F32.PACK_AB R13, R51, R50 ;  /* 0x00000032330d723e */ /* 0x000fe200000000ff */
[----:B------:R-:W-:Y:S01]  /*fb30*/  STSM.16.M88.4 [R82], R8 ;  /* 0x0000000852007844 */ /* 0x000fe20000000200 */
[----:B------:R-:W-:Y:S02]  /*fb40*/  F2FP.F16.F32.PACK_AB R14, R53, R52 ;  /* 0x00000034350e723e */ /* 0x000fe400000000ff */
[----:B------:R-:W-:-:S02]  /*fb50*/  F2FP.F16.F32.PACK_AB R15, R55, R54 ;  /* 0x00000036370f723e */ /* 0x000fc400000000ff */
[----:B------:R-:W-:Y:S02]  /*fb60*/  F2FP.F16.F32.PACK_AB R25, R59, R26 ;  /* 0x0000001a3b19723e */ /* 0x000fe400000000ff */
[----:B------:R-:W-:Y:S01]  /*fb70*/  F2FP.F16.F32.PACK_AB R24, R57, R56 ;  /* 0x000000383918723e */ /* 0x000fe200000000ff */
[----:B------:R2:W-:Y:S01]  /*fb80*/  STSM.16.M88.4 [R81], R12 ;  /* 0x0000000c51007844 */ /* 0x0005e20000000200 */
[----:B------:R-:W-:Y:S01]  /*fb90*/  F2FP.F16.F32.PACK_AB R26, R61, R60 ;  /* 0x0000003c3d1a723e */ /* 0x000fe200000000ff */
[----:B------:R-:W-:Y:S01]  /*fba0*/  UIMAD UR5, UR10, UR8, URZ ;  /* 0x000000080a0572a4 */ /* 0x000fe2000f8e023f */
[C---:B------:R-:W-:Y:S02]  /*fbb0*/  IADD3 R21, P4, R34.reuse, 0x6000, RZ ;  /* 0x0000600022157810 */ /* 0x040fe40007f9e0ff */
[----:B------:R-:W-:Y:S01]  /*fbc0*/  LOP3.LUT R17, R34, 0x180, RZ, 0xc0, !PT ;  /* 0x0000018022117812 */ /* 0x000fe200078ec0ff */
[----:B------:R-:W-:Y:S01]  /*fbd0*/  STSM.16.M88.4 [R77], R24 ;  /* 0x000000184d007844 */ /* 0x000fe20000000200 */
[----:B--2---:R-:W2:Y:S03]  /*fbe0*/  @P1 LDC R13, c[0x0][0xbec] ;  /* 0x0002fb00ff0d1b82 */ /* 0x004ea60000000800 */
[----:B------:R-:W-:Y:S05]  /*fbf0*/  STSM.16.M88.4 [R76], R36 ;  /* 0x000000244c007844 */ /* 0x000fea0000000200 */
[----:B------:R-:W3:Y:S08]  /*fc00*/  @P1 LDC R15, c[0x0][0xbf0] ;  /* 0x0002fc00ff0f1b82 */ /* 0x000ef00000000800 */
[----:B------:R-:W-:Y:S01]  /*fc10*/  BAR.SYNC.DEFER_BLOCKING 0x1, 0x180 ;  /* 0x0046000000007b1d */ /* 0x000fe20000010000 */
[----:B------:R-:W-:Y:S01]  /*fc20*/  UIMAD.WIDE.U32 UR6, UR11, UR8, URZ ;  /* 0x000000080b0672a5 */ /* 0x000fe2000f8e003f */
[----:B------:R-:W-:Y:S01]  /*fc30*/  LOP3.LUT R20, R21, 0x180, RZ, 0xc0, !PT ;  /* 0x0000018015147812 */ /* 0x000fe200078ec0ff */
[----:B------:R-:W-:Y:S01]  /*fc40*/  UIMAD UR5, UR11, UR9, UR5 ;  /* 0x000000090b0572a4 */ /* 0x000fe2000f8e0205 */
[----:B------:R-:W-:-:S02]  /*fc50*/  SHF.R.U64 R17, R17, 0x3, RZ ;  /* 0x0000000311117819 */ /* 0x000fc400000012ff */
[----:B------:R-:W-:Y:S01]  /*fc60*/  ULDC.64 UR10, c[0x0][0xaf0] ;  /* 0x0002bc00000a7ab9 */ /* 0x000fe20000000a00 */
[----:B------:R-:W-:Y:S01]  /*fc70*/  UIADD3 UR7, UR7, UR5, URZ ;  /* 0x0000000507077290 */ /* 0x000fe2000fffe03f */
[----:B------:R-:W-:Y:S01]  /*fc80*/  SHF.R.U64 R20, R20, 0x3, RZ ;  /* 0x0000000314147819 */ /* 0x000fe200000012ff */
[----:B------:R-:W-:Y:S01]  /*fc90*/  UIMAD UR8, UR12, UR10, URZ ;  /* 0x0000000a0c0872a4 */ /* 0x000fe2000f8e023f */
[----:B------:R-:W-:Y:S01]  /*fca0*/  LOP3.LUT R34, R17, R34, RZ, 0x3c, !PT ;  /* 0x0000002211227212 */ /* 0x000fe200078e3cff */
[----:B0-----:R0:W-:Y:S02]  /*fcb0*/  @!P2 ST.E desc[UR16][R62.64], R0 ;  /* 0x000000003e00a985 */ /* 0x0011e4000c101910 */
[----:B------:R-:W-:Y:S01]  /*fcc0*/  UIMAD UR5, UR14, UR11, UR8 ;  /* 0x0000000b0e0572a4 */ /* 0x000fe2000f8e0208 */
[----:B------:R-:W-:Y:S01]  /*fcd0*/  LOP3.LUT R20, R20, R21, RZ, 0x3c, !PT ;  /* 0x0000001514147212 */ /* 0x000fe200078e3cff */
[----:B------:R-:W-:Y:S01]  /*fce0*/  UIMAD.WIDE.U32 UR6, UR14, UR10, UR6 ;  /* 0x0000000a0e0672a5 */ /* 0x000fe2000f8e0006 */
[----:B-1----:R1:W-:Y:S01]  /*fcf0*/  @!P0 ST.E desc[UR16][R70.64], R3 ;  /* 0x0000000346008985 */ /* 0x0023e2000c101910 */
[--C-:B------:R-:W-:Y:S01]  /*fd00*/  IMAD.X R21, RZ, RZ, R35.reuse, P4 ;  /* 0x000000ffff157224 */ /* 0x100fe200020e0623 */
[----:B------:R-:W-:Y:S01]  /*fd10*/  ULDC.64 UR8, c[0x0][0xae0] ;  /* 0x0002b80000087ab9 */ /* 0x000fe20000000a00 */
[----:B------:R-:W-:-:S02]  /*fd20*/  IMAD.X R17, RZ, RZ, R35, P5 ;  /* 0x000000ffff117224 */ /* 0x000fc400028e0623 */
[----:B0-----:R-:W-:Y:S01]  /*fd30*/  IMAD R0, R148, 0x60, R149 ;  /* 0x0000006094007824 */ /* 0x001fe200078e0295 */
[----:B------:R-:W-:Y:S01]  /*fd40*/  UIADD3 UR5, UR7, UR5, URZ ;  /* 0x0000000507057290 */ /* 0x000fe2000fffe03f */
[----:B------:R-:W-:Y:S01]  /*fd50*/  IMAD.U32 R12, RZ, RZ, UR6 ;  /* 0x00000006ff0c7e24 */ /* 0x000fe2000f8e00ff */
[----:B------:R-:W5:Y:S01]  /*fd60*/  LD.E.128 R44, desc[UR16][R34.64] ;  /* 0x00000010222c7980 */ /* 0x000f62000c101d00 */
[----:B------:R-:W-:-:S03]  /*fd70*/  VIADD R14, R0, UR13 ;  /* 0x0000000d000e7c36 */ /* 0x000fc60008000000 */
[----:B------:R-:W5:Y:S01]  /*fd80*/  LD.E.128 R40, desc[UR16][R32.64] ;  /* 0x0000001020287980 */ /* 0x000f62000c101d00 */
[----:B--2---:R-:W-:-:S03]  /*fd90*/  @P1 IMAD.HI.U32 R0, R14, R13, RZ ;  /* 0x0000000d0e001227 */ /* 0x004fc600078e00ff */
[----:B------:R-:W5:Y:S01]  /*fda0*/  LD.E.128 R48, desc[UR16][R30.64] ;  /* 0x000000101e307980 */ /* 0x000f62000c101d00 */
[----:B-1----:R-:W-:Y:S01]  /*fdb0*/  IMAD.MOV.U32 R3, RZ, RZ, R14 ;  /* 0x000000ffff037224 */ /* 0x002fe200078e000e */
[----:B---3--:R-:W-:Y:S02]  /*fdc0*/  @P1 SHF.R.U32.HI R3, RZ, R15, R0 ;  /* 0x0000000fff031219 */ /* 0x008fe40000011600 */
[----:B------:R-:W5:Y:S02]  /*fdd0*/  LD.E.128 R4, desc[UR16][R28.64] ;  /* 0x000000101c047980 */ /* 0x000f64000c101d00 */
[--C-:B------:R-:W-:Y:S01]  /*fde0*/  SHF.R.S32.HI R0, RZ, 0x1f, R3.reuse ;  /* 0x0000001fff007819 */ /* 0x100fe20000011403 */
[----:B------:R-:W-:Y:S01]  /*fdf0*/  IMAD.MOV R15, RZ, RZ, -R3 ;  /* 0x000000ffff0f7224 */ /* 0x000fe200078e0a03 */
[----:B------:R-:W5:Y:S01]  /*fe00*/  LD.E.128 R52, desc[UR16][R20.64] ;  /* 0x0000001014347980 */ /* 0x000f62000c101d00 */
[----:B------:R-:W-:Y:S01]  /*fe10*/  IMAD.U32 R13, RZ, RZ, UR7 ;  /* 0x00000007ff0d7e24 */ /* 0x000fe2000f8e00ff */
[----:B------:R-:W-:Y:S01]  /*fe20*/  ULDC.64 UR6, c[0x0][0xad8] ;  /* 0x0002b60000067ab9 */ /* 0x000fe20000000a00 */
[----:B------:R-:W-:Y:S01]  /*fe30*/  IMAD R0, R0, UR8, RZ ;  /* 0x0000000800007c24 */ /* 0x000fe2000f8e02ff */
[----:B------:R0:W5:Y:S01]  /*fe40*/  LD.E.128 R8, desc[UR16][R16.64] ;  /* 0x0000001010087980 */ /* 0x000162000c101d00 */
[----:B------:R-:W-:Y:S01]  /*fe50*/  IMAD R15, R18, R15, R14 ;  /* 0x0000000f120f7224 */ /* 0x000fe200078e020e */
[----:B------:R-:W-:Y:S01]  /*fe60*/  BSSY B1, `(.L_x_1900) ;  /* 0x0000028000017945 */ /* 0x000fe20003800000 */
[----:B------:R-:W-:Y:S01]  /*fe70*/  IMAD.U32 R13, RZ, RZ, UR5 ;  /* 0x00000005ff0d7e24 */ /* 0x000fe2000f8e00ff */
[----:B------:R-:W-:Y:S01]  /*fe80*/  @!PT LDS RZ, [RZ] ;  /* 0x00000000fffff984 */ /* 0x000fe20000000800 */
[----:B------:R-:W-:Y:S01]  /*fe90*/  @!PT LDS RZ, [RZ] ;  /* 0x00000000fffff984 */ /* 0x000fe20000000800 */
[----:B------:R-:W-:Y:S01]  /*fea0*/  @!PT LDS RZ, [RZ] ;  /* 0x00000000fffff984 */ /* 0x000fe20000000800 */
[----:B------:R-:W-:Y:S01]  /*feb0*/  @!PT LDS RZ, [RZ] ;  /* 0x00000000fffff984 */ /* 0x000fe20000000800 */
[----:B------:R1:W-:Y:S06]  /*fec0*/  MEMBAR.ALL.CTA ;  /* 0x0000000000007992 */ /* 0x0003ec0000008000 */
[----:B-1----:R-:W1:Y:S01]  /*fed0*/  FENCE.VIEW.ASYNC.S ;  /* 0x00000000000073c6 */ /* 0x002e620000000000 */
[----:B------:R-:W-:Y:S01]  /*fee0*/  VIADD R25, R149, UR13 ;  /* 0x0000000d95197c36 */ /* 0x000fe20008000000 */
[----:B------:R-:W-:Y:S01]  /*fef0*/  UIADD3 UR5, UR37, 0x31c20, URZ ;  /* 0x00031c2025057890 */ /* 0x000fe2000fffe03f */
[----:B------:R-:W-:-:S03]  /*ff00*/  IMAD.WIDE.U32 R12, R3, UR8, R12 ;  /* 0x00000008030c7c25 */ /* 0x000fc6000f8e000c */
[----:B------:R-:W-:Y:S01]  /*ff10*/  ISETP.GE.AND P0, PT, R25, R58, PT ;  /* 0x0000003a1900720c */ /* 0x000fe20003f06270 */
[----:B0-----:R-:W-:Y:S01]  /*ff20*/  IMAD R17, R3, UR9, R0 ;  /* 0x0000000903117c24 */ /* 0x001fe2000f8e0200 */
[----:B------:R-:W-:Y:S01]  /*ff30*/  SHF.R.S32.HI R0, RZ, 0x1f, R15 ;  /* 0x0000001fff007819 */ /* 0x000fe2000001140f */
[----:B------:R-:W-:Y:S02]  /*ff40*/  UPRMT UR5, URZ, 0x654, UR5 ;  /* 0x000006543f057896 */ /* 0x000fe40008000005 */
[----:B------:R-:W-:Y:S02]  /*ff50*/  IMAD.IADD R13, R13, 0x1, R17 ;  /* 0x000000010d0d7824 */ /* 0x000fe400078e0211 */
[----:B------:R-:W-:Y:S02]  /*ff60*/  IMAD R0, R0, UR6, RZ ;  /* 0x0000000600007c24 */ /* 0x000fe4000f8e02ff */
[----:B------:R-:W-:-:S04]  /*ff70*/  IMAD.WIDE.U32 R12, R15, UR6, R12 ;  /* 0x000000060f0c7c25 */ /* 0x000fc8000f8e000c */
[----:B------:R-:W-:Y:S01]  /*ff80*/  IMAD R3, R15, UR7, R0 ;  /* 0x000000070f037c24 */ /* 0x000fe2000f8e0200 */
[----:B------:R-:W-:Y:S02]  /*ff90*/  ULDC.64 UR6, c[0x0][0xa80] ;  /* 0x0002a00000067ab9 */ /* 0x000fe40000000a00 */
[C---:B------:R-:W-:Y:S01]  /*ffa0*/  LEA R0, P1, R12.reuse, UR6, 0x1 ;  /* 0x000000060c007c11 */ /* 0x040fe2000f8208ff */
[----:B------:R-:W-:Y:S01]  /*ffb0*/  IMAD.IADD R3, R13, 0x1, R3 ;  /* 0x000000010d037824 */ /* 0x000fe200078e0203 */
[----:B-1----:R-:W-:Y:S03]  /*ffc0*/  SYNCS.ARRIVE.TRANS64.RED.A1T0 RZ, [UR5], RZ ;  /* 0x000000ffffff79a7 */ /* 0x002fe60008100405 */
[----:B------:R0:W1:Y:S01]  /*ffd0*/  SHFL.IDX PT, R14, R0, RZ, 0x1c1f ;  /* 0x001c1fff000e7589 */ /* 0x00006200000e0000 */
[----:B------:R-:W-:-:S05]  /*ffe0*/  LEA.HI.X R18, R12, UR7, R3, 0x1, P1 ;  /* 0x000000070c127c11 */ /* 0x000fca00088f0c03 */
[----:B------:R0:W2:Y:S01]  /*fff0*/  SHFL.IDX PT, R15, R18, RZ, 0x1c1f ;  /* 0x001c1fff120f7589 */ /* 0x0000a200000e0000 */
[----:B------:R-:W-:Y:S05]  /*10000*/  @P0 BRA `(.L_x_1901) ;  /* 0x0000000000340947 */ /* 0x000fea0003800000 */
[----:B------:R-:W-:Y:S01]  /*10010*/  ULDC UR5, c[0x0][0xac8] ;  /* 0x0002b20000057ab9 */ /* 0x000fe20000000800 */
[----:B------:R-:W-:Y:S01]  /*10020*/  ULDC.64 UR6, c[0x0][0x208] ;  /* 0x0000820000067ab9 */ /* 0x000fe20000000a00 */
        /* <DEDUP_REMOVED lines=11> */
.L_x_1901:
[----:B------:R-:W-:Y:S05]  /*100e0*/  BSYNC B1 ;  /* 0x0000000000017941 */ /* 0x000fea0003800000 */
.L_x_1900:
[----:B------:R-:W-:Y:S01]  /*100f0*/  VIADD R3, R25, 0x60 ;  /* 0x0000006019037836 */ /* 0x000fe20000000000 */
[----:B--2---:R2:W4:Y:S04]  /*10100*/  SHFL.IDX PT, R15, R18, 0x1, 0x1c1f ;  /* 0x003c1f00120f7f89 */ /* 0x00452800000e0000 */
[----:B------:R-:W-:Y:S01]  /*10110*/  ISETP.GE.AND P0, PT, R3, R58, PT ;  /* 0x0000003a0300720c */ /* 0x000fe20003f06270 */
[----:B-1----:R2:W1:-:S12]  /*10120*/  SHFL.IDX PT, R14, R0, 0x1, 0x1c1f ;  /* 0x003c1f00000e7f89 */ /* 0x00245800000e0000 */
[----:B--2---:R-:W-:Y:S05]  /*10130*/  @P0 BRA `(.L_x_1902) ;  /* 0x0000000800600947 */ /* 0x004fea0003800000 */
[----:B------:R-:W-:Y:S01]  /*10140*/  ULDC UR5, c[0x0][0xac8] ;  /* 0x0002b20000057ab9 */ /* 0x000fe20000000800 */
[----:B------:R-:W-:Y:S01]  /*10150*/  ULDC.64 UR6, c[0x0][0x208] ;  /* 0x0000820000067ab9 */ /* 0x000fe20000000a00 */
[----:B------:R-:W-:Y:S02]  /*10160*/  ISETP.GE.AND P2, PT, R144, UR5, PT ;  /* 0x0000000590007c0c */ /* 0x000fe4000bf46270 */
[----:B------:R-:W-:-:S11]  /*10170*/  ISETP.GE.AND P1, PT, R23, UR5, PT ;  /* 0x0000000517007c0c */ /* 0x000fd6000bf26270 */
[C---:B-1-3--:R-:W-:Y:S02]  /*10180*/  @!P2 LEA R16, P0, R144.reuse, R14, 0x1 ;  /* 0x0000000e9010a211 */ /* 0x04afe400078008ff */
[----:B----4-:R-:W-:Y:S02]  /*10190*/  @!P1 IMAD.WIDE R12, R23, 0x2, R14 ;  /* 0x00000002170c9825 */ /* 0x010fe400078e020e */
[----:B------:R-:W-:Y:S02]  /*101a0*/  @!P2 LEA.HI.X R17, R144, R15, R157, 0x1, P0 ;  /* 0x0000000f9011a211 */ /* 0x000fe400000f0c9d */
[----:B------:R-:W-:Y:S01]  /*101b0*/  ISETP.GE.AND P0, PT, R147, UR5, PT ;  /* 0x0000000593007c0c */ /* 0x000fe2000bf06270 */
[----:B-----5:R2:W-:Y:S04]  /*101c0*/  @!P1 ST.E.128 desc[UR6][R12.64], R40 ;  /* 0x000000280c009985 */ /* 0x0205e8000c101d06 */
[----:B------:R2:W-:Y:S08]  /*101d0*/  @!P2 ST.E.128 desc[UR6][R16.64], R4 ;  /* 0x000000041000a985 */ /* 0x0005f0000c101d06 */
[----:B------:R-:W-:Y:S05]  /*101e0*/  @P0 BRA `(.L_x_1902) ;  /* 0x0000000800340947 */ /* 0x000fea0003800000 */
[----:B--2---:R-:W-:Y:S01]  /*101f0*/  LEA R4, P0, R147, R14, 0x1 ;  /* 0x0000000e93047211 */ /* 0x004fe200078008ff */
[----:B------:R-:W-:-:S03]  /*10200*/  ULDC.64 UR6, c[0x0][0x208] ;  /* 0x0000820000067ab9 */ /* 0x000fc60000000a00 */
[----:B------:R-:W-:-:S05]  /*10210*/  LEA.HI.X R5, R147, R15, R156, 0x1, P0 ;  /* 0x0000000f93057211 */ /* 0x000fca00000f0c9c */
[----:B------:R1:W-:Y:S01]  /*10220*/  ST.E.128 desc[UR6][R4.64], R8 ;  /* 0x0000000804007985 */ /* 0x0003e2000c101d06 */
[----:B------:R-:W-:Y:S05]  /*10230*/  BRA `(.L_x_1902) ;  /* 0x0000000800207947 */ /* 0x000fea0003800000 */
.L_x_1899:
[----:B------:R-:W0:Y:S01]  /*10240*/  LDC R10, c[0x0][0xbe8] ;  /* 0x0002fa00ff0a7b82 */ /* 0x000e220000000800 */
[----:B------:R-:W1:Y:S01]  /*10250*/  S2R R0, SR_TID.X ;  /* 0x0000000000007919 */ /* 0x000e620000002100 */
[----:B------:R-:W-:Y:S01]  /*10260*/  R2UR UR6, R145 ;  /* 0x00000000910672ca */ /* 0x000fe200000e0000 */
[----:B------:R-:W-:Y:S01]  /*10270*/  BSSY B1, `(.L_x_1903) ;  /* 0x0000037000017945 */ /* 0x000fe20003800000 */
[----:B------:R-:W-:Y:S01]  /*10280*/  R2UR UR5, R146 ;  /* 0x00000000920572ca */ /* 0x000fe200000e0000 */
[----:B------:R-:W-:-:S10]  /*10290*/  IMAD R8, R148, 0x60, R149 ;  /* 0x0000006094087824 */ /* 0x000fd400078e0295 */
[----:B------:R-:W-:Y:S02]  /*102a0*/  USHF.R.S32.HI UR8, URZ, 0x1f, UR6 ;  /* 0x0000001f3f087899 */ /* 0x000fe40008011406 */
[----:B------:R-:W-:Y:S01]  /*102b0*/  USHF.R.S32.HI UR9, URZ, 0x1f, UR5 ;  /* 0x0000001f3f097899 */ /* 0x000fe20008011405 */
[----:B0-----:R-:W-:Y:S01]  /*102c0*/  ISETP.NE.AND P1, PT, R10, 0x1, PT ;  /* 0x000000010a00780c */ /* 0x001fe20003f25270 */
[----:B-1----:R-:W-:-:S12]  /*102d0*/  VIADD R0, R0, 0xffffff80 ;  /* 0xffffff8000007836 */ /* 0x002fd80000000000 */
[----:B------:R-:W0:Y:S01]  /*102e0*/  @P1 LDC R9, c[0x0][0xbec] ;  /* 0x0002fb00ff091b82 */ /* 0x000e220000000800 */
[----:B------:R-:W-:-:S07]  /*102f0*/  ISETP.GE.AND P0, PT, R0, 0xc0, PT ;  /* 0x000000c00000780c */ /* 0x000fce0003f06270 */
[----:B------:R-:W1:Y:S06]  /*10300*/  @P1 LDC R11, c[0x0][0xbf0] ;  /* 0x0002fc00ff0b1b82 */ /* 0x000e6c0000000800 */
[----:B------:R-:W-:Y:S05]  /*10310*/  @P0 BRA `(.L_x_1904) ;  /* 0x0000000000b00947 */ /* 0x000fea0003800000 */
[----:B------:R-:W2:Y:S01]  /*10320*/  S2R R0, SR_TID.X ;  /* 0x0000000000007919 */ /* 0x000ea20000002100 */
[----:B------:R-:W3:Y:S01]  /*10330*/  LDC R5, c[0x0][0xbe8] ;  /* 0x0002fa00ff057b82 */ /* 0x000ee20000000800 */
[----:B------:R-:W-:-:S13]  /*10340*/  R2UR UR5, R18 ;  /* 0x00000000120572ca */ /* 0x000fda00000e0000 */
        /* <DEDUP_REMOVED lines=8> */
[----:B------:R-:W-:Y:S01]  /*103d0*/  R2UR UR13, R145 ;  /* 0x00000000910d72ca */ /* 0x000fe200000e0000 */
[----:B------:R-:W-:Y:S01]  /*103e0*/  UIMAD UR5, UR8, UR10, URZ ;  /* 0x0000000a080572a4 */ /* 0x000fe2000f8e023f */
[----:B------:R-:W-:Y:S01]  /*103f0*/  R2UR UR12, R146 ;  /* 0x00000000920c72ca */ /* 0x000fe200000e0000 */
[----:B------:R-:W-:-:S08]  /*10400*/  IMAD.MOV.U32 R4, RZ, RZ, R6 ;  /* 0x000000ffff047224 */ /* 0x000fd000078e0006 */
[----:B------:R-:W2:Y:S02]  /*10410*/  @P0 LDC R3, c[0x0][0xbec] ;  /* 0x0002fb00ff030b82 */ /* 0x000ea40000000800 */
[----:B------:R-:W-:Y:S02]  /*10420*/  UIMAD.WIDE.U32 UR6, UR13, UR10, URZ ;  /* 0x0000000a0d0672a5 */ /* 0x000fe4000f8e003f */
[----:B------:R-:W-:-:S03]  /*10430*/  UIMAD UR5, UR13, UR11, UR5 ;  /* 0x0000000b0d0572a4 */ /* 0x000fc6000f8e0205 */
[----:B------:R-:W-:Y:S01]  /*10440*/  ULDC.64 UR10, c[0x0][0xb98] ;  /* 0x0002e600000a7ab9 */ /* 0x000fe20000000a00 */
[----:B------:R-:W3:Y:S01]  /*10450*/  @P0 LDC R7, c[0x0][0xbf0] ;  /* 0x0002fc00ff070b82 */ /* 0x000ee20000000800 */
[----:B------:R-:W-:Y:S02]  /*10460*/  UIADD3 UR7, UR7, UR5, URZ ;  /* 0x0000000507077290 */ /* 0x000fe4000fffe03f */
[----:B------:R-:W-:Y:S02]  /*10470*/  UIMAD UR5, UR9, UR10, URZ ;  /* 0x0000000a090572a4 */ /* 0x000fe4000f8e023f */
[----:B------:R-:W-:Y:S02]  /*10480*/  UIMAD.WIDE.U32 UR6, UR12, UR10, UR6 ;  /* 0x0000000a0c0672a5 */ /* 0x000fe4000f8e0006 */
[----:B------:R-:W-:-:S03]  /*10490*/  UIMAD UR5, UR12, UR11, UR5 ;  /* 0x0000000b0c0572a4 */ /* 0x000fc6000f8e0205 */
[----:B------:R-:W-:Y:S01]  /*104a0*/  ULDC.64 UR10, c[0x0][0xb88] ;  /* 0x0002e200000a7ab9 */ /* 0x000fe20000000a00 */
        /* <DEDUP_REMOVED lines=19> */
.L_x_1904:
[----:B------:R-:W-:Y:S05]  /*105e0*/  BSYNC B1 ;  /* 0x0000000000017941 */ /* 0x000fea0003800000 */
.L_x_1903:
[----:B------:R-:W-:Y:S01]  /*105f0*/  R2UR UR12, R18 ;  /* 0x00000000120c72ca */ /* 0x000fe200000e0000 */
[----:B------:R-:W-:Y:S01]  /*10600*/  ULDC.64 UR10, c[0x0][0xae8] ;  /* 0x0002ba00000a7ab9 */ /* 0x000fe20000000a00 */
[----:B------:R-:W-:Y:S01]  /*10610*/  R2UR UR14, R145 ;  /* 0x00000000910e72ca */ /* 0x000fe200000e0000 */
[----:B------:R-:W-:Y:S01]  /*10620*/  UIMAD UR5, UR8, UR10, URZ ;  /* 0x0000000a080572a4 */ /* 0x000fe2000f8e023f */
[----:B------:R-:W-:Y:S01]  /*10630*/  R2UR UR13, R146 ;  /* 0x00000000920d72ca */ /* 0x000fe200000e0000 */
[----:B------:R-:W-:Y:S08]  /*10640*/  BSSY B1, `(.L_x_1905) ;  /* 0x0000035000017945 */ /* 0x000ff00003800000 */
[----:B------:R-:W-:-:S02]  /*10650*/  VIADD R8, R8, UR12 ;  /* 0x0000000c08087c36 */ /* 0x000fc40008000000 */
[----:B------:R-:W-:Y:S02]  /*10660*/  UIMAD.WIDE.U32 UR6, UR14, UR10, URZ ;  /* 0x0000000a0e0672a5 */ /* 0x000fe4000f8e003f */
[----:B------:R-:W-:Y:S01]  /*10670*/  UIMAD UR5, UR14, UR11, UR5 ;  /* 0x0000000b0e0572a4 */ /* 0x000fe2000f8e0205 */
[----:B0-----:R-:W-:Y:S02]  /*10680*/  @P1 IMAD.HI.U32 R0, R8, R9, RZ ;  /* 0x0000000908001227 */ /* 0x001fe400078e00ff */
[----:B------:R-:W-:Y:S01]  /*10690*/  ULDC.64 UR10, c[0x0][0xaf0] ;  /* 0x0002bc00000a7ab9 */ /* 0x000fe20000000a00 */
[----:B------:R-:W-:Y:S01]  /*106a0*/  UIADD3 UR7, UR7, UR5, URZ ;  /* 0x0000000507077290 */ /* 0x000fe2000fffe03f */
[----:B--2---:R-:W-:Y:S01]  /*106b0*/  IMAD.MOV.U32 R3, RZ, RZ, R8 ;  /* 0x000000ffff037224 */ /* 0x004fe200078e0008 */
[----:B------:R-:W-:Y:S01]  /*106c0*/  UIMAD UR5, UR9, UR10, URZ ;  /* 0x0000000a090572a4 */ /* 0x000fe2000f8e023f */
[----:B-1----:R-:W-:Y:S01]  /*106d0*/  @P1 SHF.R.U32.HI R3, RZ, R11, R0 ;  /* 0x0000000bff031219 */ /* 0x002fe20000011600 */
[----:B------:R-:W-:-:S02]  /*106e0*/  UIMAD.WIDE.U32 UR6, UR13, UR10, UR6 ;  /* 0x0000000a0d0672a5 */ /* 0x000fc4000f8e0006 */
[----:B------:R-:W-:Y:S01]  /*106f0*/  UIMAD UR5, UR13, UR11, UR5 ;  /* 0x0000000b0d0572a4 */ /* 0x000fe2000f8e0205 */
[--C-:B------:R-:W-:Y:S01]  /*10700*/  SHF.R.S32.HI R0, RZ, 0x1f, R3.reuse ;  /* 0x0000001fff007819 */ /* 0x100fe20000011403 */
[----:B------:R-:W-:Y:S01]  /*10710*/  IMAD.MOV R7, RZ, RZ, -R3 ;  /* 0x000000ffff077224 */ /* 0x000fe200078e0a03 */
[----:B------:R-:W-:Y:S01]  /*10720*/  ULDC.64 UR8, c[0x0][0xae0] ;  /* 0x0002b80000087ab9 */ /* 0x000fe20000000a00 */
[----:B------:R-:W-:Y:S02]  /*10730*/  UIADD3 UR5, UR7, UR5, URZ ;  /* 0x0000000507057290 */ /* 0x000fe4000fffe03f */
[----:B------:R-:W-:Y:S02]  /*10740*/  IMAD.U32 R5, RZ, RZ, UR7 ;  /* 0x00000007ff057e24 */ /* 0x000fe4000f8e00ff */
[----:B------:R-:W-:Y:S02]  /*10750*/  IMAD R7, R10, R7, R8 ;  /* 0x000000070a077224 */ /* 0x000fe400078e0208 */
[----:B------:R-:W-:-:S02]  /*10760*/  IMAD R0, R0, UR8, RZ ;  /* 0x0000000800007c24 */ /* 0x000fc4000f8e02ff */
        /* <DEDUP_REMOVED lines=34> */
.L_x_1906:
[----:B------:R-:W-:Y:S05]  /*10990*/  BSYNC B1 ;  /* 0x0000000000017941 */ /* 0x000fea0003800000 */
.L_x_1905:
        /* <DEDUP_REMOVED lines=18> */
.L_x_1902:
[----:B------:R-:W-:Y:S05]  /*10ac0*/  BSYNC B0 ;  /* 0x0000000000007941 */ /* 0x000fea0003800000 */
.L_x_1898:
[----:B------:R-:W-:Y:S02]  /*10ad0*/  ULDC UR5, c[0x0][0xc38] ;  /* 0x00030e0000057ab9 */ /* 0x000fe40000000800 */
[----:B------:R-:W-:-:S06]  /*10ae0*/  UISETP.GE.AND UP0, UPT, UR4, UR5, UPT ;  /* 0x000000050400728c */ /* 0x000fcc000bf06270 */
[----:B------:R-:W-:-:S13]  /*10af0*/  PLOP3.LUT P0, PT, PT, PT, UP0, 0x80, 0x0 ;  /* 0x000000000000781c */ /* 0x000fda0003f0f008 */
[----:B------:R-:W-:Y:S05]  /*10b00*/  @!P0 BRA `(.L_x_1907) ;  /* 0xffffff0400008947 */ /* 0x000fea000383ffff */
[----:B------:R-:W-:Y:S05]  /*10b10*/  EXIT ;  /* 0x000000000000794d */ /* 0x000fea0003800000 */
.L_x_1863:
[----:B------:R-:W-:-:S08]  /*10b20*/  NOP ;  /* 0x0000000000007918 */ /* 0x000fd00000000000 */
[----:B0-----:R-:W0:-:S00]  /*10b30*/  USETMAXREG.DEALLOC.CTAPOOL 0x20 ;  /* 0x00000020000079c8 */ /* 0x001e0000080e0500 */
[----:B0-----:R-:W-:-:S06]  /*10b40*/  LOP3.LUT R0, R0, 0x3, RZ, 0xc0, !PT ;  /* 0x0000000300007812 */ /* 0x001fcc00078ec0ff */
[----:B------:R-:W0:Y:S01]  /*10b50*/  S2UR UR6, SR_CTAID.X ;  /* 0x00000000000679c3 */ /* 0x000e220000002500 */
[----:B------:R-:W-:Y:S02]  /*10b60*/  IMAD.MOV.U32 R23, RZ, RZ, 0x1 ;  /* 0x00000001ff177424 */ /* 0x000fe400078e00ff */
[----:B------:R-:W-:Y:S01]  /*10b70*/  IMAD.MOV.U32 R16, RZ, RZ, RZ ;  /* 0x000000ffff107224 */ /* 0x000fe200078e00ff */
[----:B------:R1:W2:Y:S04]  /*10b80*/  SHFL.IDX PT, R2, R0, RZ, 0x1f ;  /* 0x00001fff00027589 */ /* 0x0002a800000e0000 */
[----:B-1----:R-:W0:Y:S01]  /*10b90*/  LDC R0, c[0x0][0xc38] ;  /* 0x00030e00ff007b82 */ /* 0x002e220000000800 */
[----:B--2---:R-:W-:-:S04]  /*10ba0*/  ISETP.NE.AND P0, PT, R2, RZ, PT ;  /* 0x000000ff0200720c */ /* 0x004fc80003f05270 */
[----:B------:R-:W-:-:S05]  /*10bb0*/  P2R R2, PR, RZ, 0x1 ;  /* 0x00000001ff027803 */ /* 0x000fca0000000000 */
[----:B------:R1:W-:Y:S04]  /*10bc0*/  STL [R1+0x4], R2 ;  /* 0x0000040201007387 */ /* 0x0003e80000100800 */
[----:B------:R1:W-:Y:S01]  /*10bd0*/  STL [R1], RZ ;  /* 0x000000ff01007387 */ /* 0x0003e20000100800 */
[----:B------:R-:W-:Y:S06]  /*10be0*/  @P0 BAR.ARV 0x4, 0x200 ;  /* 0x0108000000000b1d */ /* 0x000fec0000002000 */
[----:B0-----:R-:W-:-:S13]  /*10bf0*/  ISETP.LE.AND P0, PT, R0, UR6, PT ;  /* 0x0000000600007c0c */ /* 0x001fda000bf03270 */
[----:B-1----:R-:W-:Y:S05]  /*10c00*/  @P0 BRA `(.L_x_1908) ;  /* 0x0000004400ac0947 */ /* 0x002fea0003800000 */
[----:B------:R-:W0:Y:S01]  /*10c10*/  S2R R6, SR_TID.X ;  /* 0x0000000000067919 */ /* 0x000e220000002100 */
[----:B------:R-:W1:Y:S01]  /*10c20*/  S2UR UR5, SR_CgaCtaId ;  /* 0x00000000000579c3 */ /* 0x000e620000008800 */
[----:B------:R-:W-:Y:S01]  /*10c30*/  UMOV UR4, 0x400 ;  /* 0x0000040000047882 */ /* 0x000fe20000000000 */
[----:B------:R-:W-:Y:S01]  /*10c40*/  IMAD.U32 R28, RZ, RZ, UR6 ;  /* 0x00000006ff1c7e24 */ /* 0x000fe2000f8e00ff */
[----:B------:R2:W-:Y:S01]  /*10c50*/  STL [R1], RZ ;  /* 0x000000ff01007387 */ /* 0x0005e20000100800 */
[----:B------:R-:W-:Y:S01]  /*10c60*/  IMAD.MOV.U32 R23, RZ, RZ, 0x1 ;  /* 0x00000001ff177424 */ /* 0x000fe200078e00ff */
[----:B------:R-:W-:Y:S01]  /*10c70*/  ULDC UR46, c[0x0][0xc] ;  /* 0x00000300002e7ab9 */ /* 0x000fe20000000800 */
[----:B------:R-:W-:Y:S01]  /*10c80*/  IMAD.MOV.U32 R16, RZ, RZ, RZ ;  /* 0x000000ffff107224 */ /* 0x000fe200078e00ff */
[----:B------:R-:W-:Y:S01]  /*10c90*/  ULDC.64 UR38, c[0x0][0x198] ;  /* 0x0000660000267ab9 */ /* 0x000fe20000000a00 */
        /* <DEDUP_REMOVED lines=17> */
[----:B--2---:R-:W-:-:S07]  /*10db0*/  LOP3.LUT R0, R0, 0x40, RZ, 0xfc, !PT ;  /* 0x0000004000007812 */ /* 0x004fce00078efcff */
.L_x_2000:
        /* <DEDUP_REMOVED lines=22> */
.L_x_1909:
[----:B------:R-:W-:Y:S01]  /*10f20*/  ULDC UR9, c[0x0][0xc54] ;  /* 0x0003150000097ab9 */ /* 0x000fe20000000800 */
[----:B------:R-:W-:Y:S01]  /*10f30*/  UMOV UR5, UR8 ;  /* 0x0000000800057c82 */ /* 0x000fe20008000000 */
[----:B------:R-:W-:-:S11]  /*10f40*/  UISETP.NE.AND UP0, UPT, UR9, 0x1, UPT ;  /* 0x000000010900788c */ /* 0x000fd6000bf05270 */
[----:B------:R-:W-:Y:S02]  /*10f50*/  @UP0 ULDC.64 UR10, c[0x0][0xc58] ;  /* 0x00031600000a0ab9 */ /* 0x000fe40000000a00 */
[----:B------:R-:W-:-:S04]  /*10f60*/  UIMAD.WIDE.U32 UR6, UR8, UR10, URZ ;  /* 0x0000000a080672a5 */ /* 0x000fc8000f8e003f */
[----:B------:R-:W-:-:S04]  /*10f70*/  @UP0 USHF.R.U32.HI UR5, URZ, UR11, UR7 ;  /* 0x0000000b3f050299 */ /* 0x000fc80008011607 */
[----:B------:R-:W-:-:S12]  /*10f80*/  UIMAD UR6, UR5, UR9, URZ ;  /* 0x00000009050672a4 */ /* 0x000fd8000f8e023f */
.L_x_1910:
[----:B------:R-:W-:Y:S01]  /*10f90*/  ULOP3.LUT UR44, URZ, UR5, URZ, 0x33, !UPT ;  /* 0x000000053f2c7292 */ /* 0x000fe2000f8e333f */
[----:B------:R-:W-:Y:S01]  /*10fa0*/  BSSY B7, `(.L_x_1911) ;  /* 0x0000417000077945 */ /* 0x000fe20003800000 */
[----:B------:R-:W-:Y:S01]  /*10fb0*/  ULDC UR7, c[0x0][0x448] ;  /* 0x0001120000077ab9 */ /* 0x000fe20000000800 */
[----:B------:R-:W-:Y:S01]  /*10fc0*/  ULDC UR5, c[0x0][0xc3c] ;  /* 0x00030f0000057ab9 */ /* 0x000fe20000000800 */
[----:B------:R-:W-:Y:S02]  /*10fd0*/  UISETP.NE.AND UP1, UPT, UR7, 0x1, UPT ;  /* 0x000000010700788c */ /* 0x000fe4000bf25270 */
[----:B------:R-:W-:Y:S01]  /*10fe0*/  UIADD3 UR44, UR44, UR5, URZ ;  /* 0x000000052c2c7290 */ /* 0x000fe2000fffe03f */
[----:B------:R-:W-:Y:S01]  /*10ff0*/  ULDC.64 UR10, c[0x0][0x418] ;  /* 0x00010600000a7ab9 */ /* 0x000fe20000000a00 */
[----:B------:R-:W-:Y:S02]  /*11000*/  UIADD3 UR5, UR8, -UR6, URZ ;  /* 0x8000000608057290 */ /* 0x000fe4000fffe03f */
[----:B------:R-:W-:-:S02]  /*11010*/  UISETP.NE.U32.AND UP0, UPT, UR10, URZ, UPT ;  /* 0x0000003f0a00728c */ /* 0x000fc4000bf05070 */
[----:B------:R-:W-:Y:S02]  /*11020*/  UIMAD UR8, UR44, 0xc0, URZ ;  /* 0x000000c02c0878a4 */ /* 0x000fe4000f8e023f */
[----:B------:R-:W-:Y:S01]  /*11030*/  UISETP.NE.AND.EX UP0, UPT, UR11, URZ, UPT, UP0 ;  /* 0x0000003f0b00728c */ /* 0x000fe2000bf05300 */
[----:B------:R-:W-:Y:S01]  /*11040*/  ULDC UR7, c[0x0][0x288] ;  /* 0x0000a20000077ab9 */ /* 0x000fe20000000800 */
[----:B------:R-:W-:Y:S01]  /*11050*/  UIADD3 UR8, UR8, 0xbf, URZ ;  /* 0x000000bf08087890 */ /* 0x000fe2000fffe03f */
[----:B------:R-:W-:Y:S01]  /*11060*/  ULDC UR6, c[0x0][0x424] ;  /* 0x0001090000067ab9 */ /* 0x000fe20000000800 */
[----:B------:R-:W-:Y:S02]  /*11070*/  UIADD3 UR13, -UR7, 0x90, URZ ;  /* 0x00000090070d7890 */ /* 0x000fe4000fffe13f */
[----:B------:R-:W-:Y:S01]  /*11080*/  USEL UR9, UR6, 0x1, UP0 ;  /* 0x0000000106097887 */ /* 0x000fe20008000000 */
[----:B------:R-:W-:Y:S01]  /*11090*/  @UP1 ULDC UR7, c[0x0][0x44c] ;  /* 0x0001130000071ab9 */ /* 0x000fe20000000800 */
[----:B------:R-:W-:Y:S01]  /*110a0*/  ULDC UR12, c[0x0][0x2f0] ;  /* 0x0000bc00000c7ab9 */ /* 0x000fe20000000800 */
[----:B------:R-:W-:Y:S01]  /*110b0*/  UIMAD.WIDE.U32 UR6, UR8, UR7, URZ ;  /* 0x00000007080672a5 */ /* 0x000fe2000f8e003f */
[----:B------:R-:W-:Y:S01]  /*110c0*/  @UP1 ULDC UR14, c[0x0][0x450] ;  /* 0x00011400000e1ab9 */ /* 0x000fe20000000800 */
[----:B------:R-:W-:-:S02]  /*110d0*/  UIMAD UR13, UR9, UR12, UR13 ;  /* 0x0000000c090d72a4 */ /* 0x000fc4000f8e020d */
[----:B------:R-:W-:Y:S02]  /*110e0*/  @UP1 USHF.R.U32.HI UR8, URZ, UR14, UR7 ;  /* 0x0000000e3f081299 */ /* 0x000fe40008011607 */
[----:B------:R-:W-:Y:S02]  /*110f0*/  UIMAD UR6, UR9, UR12, 0x8f ;  /* 0x0000008f090674a4 */ /* 0x000fe4000f8e020c */
[----:B------:R-:W-:Y:S02]  /*11100*/  UIADD3 UR8, UR13, UR8, URZ ;  /* 0x000000080d087290 */ /* 0x000fe4000fffe03f */
[----:B------:R-:W-:Y:S02]  /*11110*/  UIMAD.WIDE UR6, UR6, 0x38e38e39, URZ ;  /* 0x38e38e39060678a5 */ /* 0x000fe4000f8e023f */
[----:B------:R-:W-:Y:S02]  /*11120*/  UIMAD.WIDE UR8, UR8, 0x38e38e39, URZ ;  /* 0x38e38e39080878a5 */ /* 0x000fe4000f8e023f */
[----:B------:R-:W-:-:S02]  /*11130*/  USHF.R.U32.HI UR12, URZ, 0x1f, UR7 ;  /* 0x0000001f3f0c7899 */ /* 0x000fc40008011607 */
[----:B------:R-:W-:Y:S01]  /*11140*/  USHF.R.U32.HI UR6, URZ, 0x1f, UR9 ;  /* 0x0000001f3f067899 */ /* 0x000fe20008011609 */
[----:B------:R-:W-:Y:S01]  /*11150*/  ULDC UR11, c[0x0][0xc48] ;  /* 0x00031200000b7ab9 */ /* 0x000fe20000000800 */
[----:B------:R-:W-:Y:S02]  /*11160*/  ULEA.HI.SX32 UR12, UR7, UR12, 0x1b ;  /* 0x0000000c070c7291 */ /* 0x000fe4000f8fda3f */
[----:B------:R-:W-:Y:S02]  /*11170*/  ULEA.HI.SX32 UR6, UR9, UR6, 0x1b ;  /* 0x0000000609067291 */ /* 0x000fe4000f8fda3f */
[----:B------:R-:W-:Y:S02]  /*11180*/  UISETP.NE.AND UP0, UPT, UR11, 0x1, UPT ;  /* 0x000000010b00788c */ /* 0x000fe4000bf05270 */
[----:B------:R-:W-:Y:S01]  /*11190*/  UISETP.LT.AND UP1, UPT, UR12, UR6, UPT ;  /* 0x000000060c00728c */ /* 0x000fe2000bf21270 */
[----:B------:R-:W-:-:S03]  /*111a0*/  ULDC UR10, c[0x0][0xc54] ;  /* 0x00031500000a7ab9 */ /* 0x000fc60000000800 */
[----:B------:R-:W-:Y:S02]  /*111b0*/  USEL UR43, UR12, UR6, UP1 ;  /* 0x000000060c2b7287 */ /* 0x000fe40008800000 */
[----:B------:R-:W-:-:S03]  /*111c0*/  UIMAD UR10, UR4, UR10, UR5 ;  /* 0x0000000a040a72a4 */ /* 0x000fc6000f8e0205 */
[----:B------:R-:W-:Y:S01]  /*111d0*/  @UP0 ULDC UR4, c[0x0][0xc4c] ;  /* 0x0003130000040ab9 */ /* 0x000fe20000000800 */
[----:B------:R-:W-:Y:S01]  /*111e0*/  ISETP.LT.AND P0, PT, RZ, UR43, PT ;  /* 0x0000002bff007c0c */ /* 0x000fe2000bf01270 */
[----:B------:R-:W-:Y:S01]  /*111f0*/  UIMAD.WIDE.U32 UR4, UR10, UR4, URZ ;  /* 0x000000040a0472a5 */ /* 0x000fe2000f8e003f */
[----:B------:R-:W-:Y:S01]  /*11200*/  @UP0 ULDC UR7, c[0x0][0xc50] ;  /* 0x0003140000070ab9 */ /* 0x000fe20000000800 */
[----:B------:R-:W-:Y:S02]  /*11210*/  UMOV UR42, UR10 ;  /* 0x0000000a002a7c82 */ /* 0x000fe40008000000 */
[----:B------:R-:W-:-:S04]  /*11220*/  @UP0 USHF.R.U32.HI UR42, URZ, UR7, UR5 ;  /* 0x000000073f2a0299 */ /* 0x000fc80008011605 */
[----:B------:R-:W-:-:S04]  /*11230*/  UIADD3 UR36, -UR42, URZ, URZ ;  /* 0x0000003f2a247290 */ /* 0x000fc8000fffe13f */
[----:B------:R-:W-:Y:S01]  /*11240*/  UIMAD UR36, UR11, UR36, UR10 ;  /* 0x000000240b2472a4 */ /* 0x000fe2000f8e020a */
[----:B------:R-:W-:Y:S11]  /*11250*/  @P0 BRA `(.L_x_1912) ;  /* 0x0000000000480947 */ /* 0x000ff60003800000 */
[----:B------:R-:W0:Y:S02]  /*11260*/  S2R R0, SR_TID.X ;  /* 0x0000000000007919 */ /* 0x000e240000002100 */
[----:B0-----:R-:W-:-:S04]  /*11270*/  LOP3.LUT R0, R0, 0x7f, RZ, 0xc0, !PT ;  /* 0x0000007f00007812 */ /* 0x001fc800078ec0ff */
[----:B------:R-:W-:-:S13]  /*11280*/  ISETP.NE.AND P1, PT, R0, RZ, PT ;  /* 0x000000ff0000720c */ /* 0x000fda0003f25270 */
[----:B------:R-:W-:Y:S05]  /*11290*/  @P1 BRA `(.L_x_1913) ;  /* 0x0000003c009c1947 */ /* 0x000fea0003800000 */
[----:B------:R-:W0:Y:S01]  /*112a0*/  S2R R5, SR_LANEID ;  /* 0x0000000000057919 */ /* 0x000e220000000000 */
[----:B------:R-:W-:Y:S01]  /*112b0*/  VOTEU.ANY UR4, UPT, PT ;  /* 0x0000000000047886 */ /* 0x000fe200038e0100 */
[----:B------:R-:W1:Y:S01]  /*112c0*/  LDC.64 R2, c[0x0][0xc80] ;  /* 0x00032000ff027b82 */ /* 0x000e620000000a00 */
[----:B------:R-:W0:Y:S01]  /*112d0*/  FLO.U32 R0, UR4 ;  /* 0x0000000400007d00 */ /* 0x000e2200080e0000 */
[----:B------:R-:W-:Y:S01]  /*112e0*/  ULDC.64 UR6, c[0x0][0x208] ;  /* 0x0000820000067ab9 */ /* 0x000fe20000000a00 */
        /* <DEDUP_REMOVED lines=9> */
.L_x_1912:
        /* <DEDUP_REMOVED lines=20> */
.L_x_1915:
[----:B------:R-:W-:Y:S05]  /*114c0*/  BSYNC B6 ;  /* 0x0000000000067941 */ /* 0x000fea0003800000 */
.L_x_1914:
        /* <DEDUP_REMOVED lines=20> */
.L_x_1918:
        /* <DEDUP_REMOVED lines=15> */
.L_x_1917:
[----:B------:R-:W-:Y:S05]  /*11700*/  BSYNC B6 ;  /* 0x0000000000067941 */ /* 0x000fea0003800000 */
.L_x_1916:
[----:B------:R-:W-:Y:S01]  /*11710*/  ULDC.64 UR4, c[0x0][0x9f8] ;  /* 0x00027e0000047ab9 */ /* 0x000fe20000000a00 */
[----:B------:R-:W-:Y:S01]  /*11720*/  IMAD.U32 R22, RZ, RZ, UR42 ;  /* 0x0000002aff167e24 */ /* 0x000fe2000f8e00ff */
[----:B------:R-:W-:Y:S01]  /*11730*/  UISETP.NE.U32.AND UP0, UPT, UR4, URZ, UPT ;  /* 0x0000003f0400728c */ /* 0x000fe2000bf05070 */
[----:B------:R-:W-:-:S03]  /*11740*/  ULDC.64 UR6, c[0x0][0x208] ;  /* 0x0000820000067ab9 */ /* 0x000fc60000000a00 */
        /* <DEDUP_REMOVED lines=9> */
[----:B------:R-:W1:Y:S03]  /*117e0*/  S2R R18, SR_TID.X ;  /* 0x0000000000127919 */ /* 0x000e660000002100 */
[----:B------:R-:W-:Y:S01]  /*117f0*/  VIADD R19, R19, 0xffffffff ;  /* 0xffffffff13137836 */ /* 0x000fe20000000000 */
[----:B0-----:R-:W0:Y:S02]  /*11800*/  LDC.64 R2, c[0x0][0x418] ;  /* 0x00010600ff027b82 */ /* 0x001e240000000a00 */
[----:B0-----:R-:W-:Y:S02]  /*11810*/  ISETP.NE.U32.AND P0, PT, R2, RZ, PT ;  /* 0x000000ff0200720c */ /* 0x001fe40003f05070 */
[----:B-1----:R-:W-:-:S02]  /*11820*/  SHF.R.U32.HI R20, RZ, 0x5, R18 ;  /* 0x00000005ff147819 */ /* 0x002fc40000011612 */
[----:B------:R-:W-:Y:S02]  /*11830*/  ISETP.NE.AND.EX P1, PT, R3, RZ, PT, P0 ;  /* 0x000000ff0300720c */ /* 0x000fe40003f25300 */
[----:B------:R-:W-:Y:S02]  /*11840*/  LOP3.LUT R20, R20, 0x3, RZ, 0xc0, !PT ;  /* 0x0000000314147812 */ /* 0x000fe400078ec0ff */
[----:B------:R-:W-:Y:S02]  /*11850*/  P2R R26, PR, RZ, 0x2 ;  /* 0x00000002ff1a7803 */ /* 0x000fe40000000000 */
[----:B--2---:R-:W-:Y:S02]  /*11860*/  SHF.R.S32.HI R24, RZ, 0x1f, R22 ;  /* 0x0000001fff187819 */ /* 0x004fe40000011416 */
[----:B------:R-:W-:Y:S01]  /*11870*/  SEL R18, R22, RZ, !P1 ;  /* 0x000000ff16127207 */ /* 0x000fe20004800000 */
[----:B------:R-:W-:Y:S06]  /*11880*/  BRA.DIV UR4, `(.L_x_1919) ;  /* 0x0000004204207947 */ /* 0x000fec000b800000 */
[----:B------:R0:W1:Y:S02]  /*11890*/  SHFL.IDX PT, R14, R20, RZ, 0x1f ;  /* 0x00001fff140e7589 */ /* 0x00006400000e0000 */
.L_x_2015:
[----:B-1----:R-:W-:Y:S02]  /*118a0*/  ISETP.NE.AND P0, PT, R14, RZ, PT ;  /* 0x000000ff0e00720c */ /* 0x002fe40003f05270 */
[----:B------:R-:W-:-:S04]  /*118b0*/  PLOP3.LUT P2, PT, PT, PT, PT, 0x8, 0x0 ;  /* 0x000000000000781c */ /* 0x000fc80003f4e170 */
[----:B------:R-:W-:-:S07]  /*118c0*/  P2R R25, PR, RZ, 0x4 ;  /* 0x00000004ff197803 */ /* 0x000fce0000000000 */
[----:B------:R-:W-:Y:S05]  /*118d0*/  @P0 BRA `(.L_x_1920) ;  /* 0x0000000400140947 */ /* 0x000fea0003800000 */
[----:B------:R-:W-:-:S03]  /*118e0*/  UMOV UR4, 0xffffffff ;  /* 0xffffffff00047882 */ /* 0x000fc60000000000 */
[----:B------:R-:W-:Y:S05]  /*118f0*/  BRA.DIV UR4, `(.L_x_1921) ;  /* 0x0000004204247947 */ /* 0x000fea000b800000 */
[----:B------:R-:W-:-:S13]  /*11900*/  ELECT P6, URZ, PT ;  /* 0x00000000003f782f */ /* 0x000fda00038c0000 */
.L_x_2018:
[----:B------:R-:W-:Y:S05]  /*11910*/  @!P6 BRA `(.L_x_1920) ;  /* 0x000000040004e947 */ /* 0x000fea0003800000 */
[----:B------:R-:W-:Y:S01]  /*11920*/  IMAD.MOV.U32 R18, RZ, RZ, R22 ;  /* 0x000000ffff127224 */ /* 0x000fe200078e0016 */
[----:B------:R-:W-:Y:S06]  /*11930*/  @!P1 BRA `(.L_x_1922) ;  /* 0x00000000004c9947 */ /* 0x000fec0003800000 */
[----:B------:R-:W1:Y:S01]  /*11940*/  LDC R6, c[0x0][0x43c] ;  /* 0x00010f00ff067b82 */ /* 0x000e620000000800 */
[----:B------:R-:W-:Y:S01]  /*11950*/  IMAD.MOV.U32 R0, RZ, RZ, R19 ;  /* 0x000000ffff007224 */ /* 0x000fe200078e0013 */
[----:B------:R-:W-:Y:S01]  /*11960*/  ULDC.64 UR4, c[0x0][0x428] ;  /* 0x00010a0000047ab9 */ /* 0x000fe20000000a00 */
[----:B------:R-:W-:Y:S01]  /*11970*/  ULDC.64 UR6, c[0x0][0x208] ;  /* 0x0000820000067ab9 */ /* 0x000fe20000000a00 */
        /* <DEDUP_REMOVED lines=15> */
.L_x_1922:
[----:B------:R-:W2:Y:S01]  /*11a70*/  S2R R0, SR_TID.X ;  /* 0x0000000000007919 */ /* 0x000ea20000002100 */
[----:B-1----:R-:W-:Y:S01]  /*11a80*/  IMAD R3, R16, 0x8, R17 ;  /* 0x0000000810037824 */ /* 0x002fe200078e0211 */
[----:B--2---:R-:W-:Y:S02]  /*11a90*/  LOP3.LUT R2, R0, 0x7f, RZ, 0xc0, !PT ;  /* 0x0000007f00027812 */ /* 0x004fe400078ec0ff */
[----:B------:R-:W-:Y:S02]  /*11aa0*/  SHF.L.U32 R0, R23, 0x1f, RZ ;  /* 0x0000001f17007819 */ /* 0x000fe400000006ff */
[----:B------:R-:W-:Y:S02]  /*11ab0*/  ISETP.NE.AND P1, PT, R2, RZ, PT ;  /* 0x000000ff0200720c */ /* 0x000fe40003f25270 */
[----:B------:R-:W1:Y:S02]  /*11ac0*/  SYNCS.PHASECHK.TRANS64.TRYWAIT P0, [R3+URZ+0x31c40], R0 ;  /* 0x031c4000030075a7 */ /* 0x000e64000800017f */
[----:B-1----:R-:W-:Y:S09]  /*11ad0*/  @!P0 BRA `(.L_x_1923) ;  /* 0x0000003c00cc8947 */ /* 0x002ff20003800000 */
.L_x_2019:
[----:B------:R-:W-:Y:S05]  /*11ae0*/  @P1 BRA `(.L_x_1924) ;  /* 0x0000000000141947 */ /* 0x000fea0003800000 */
[----:B------:R-:W-:Y:S01]  /*11af0*/  ISETP.NE.AND P0, PT, R29, RZ, PT ;  /* 0x000000ff1d00720c */ /* 0x000fe20003f05270 */
[----:B-1----:R-:W-:-:S04]  /*11b00*/  IMAD.MOV.U32 R0, RZ, RZ, 0x6c00 ;  /* 0x00006c00ff007424 */ /* 0x002fc800078e00ff */
[----:B------:R2:W-:Y:S08]  /*11b10*/  SYNCS.ARRIVE.TRANS64 RZ, [R3+URZ+0x31c30], R0 ;  /* 0x031c300003ff79a7 */ /* 0x0005f0000800003f */
[----:B------:R-:W-:Y:S05]  /*11b20*/  @!P0 BRA `(.L_x_1924) ;  /* 0x0000000000048947 */ /* 0x000fea0003800000 */
[----:B------:R-:W-:Y:S01]  /*11b30*/  BPT.TRAP 0x1 ;  /* 0x000000040000795c */ /* 0x000fe20000300000 */
.L_x_1924:
        /* <DEDUP_REMOVED lines=16> */
[----:B------:R-:W-:-:S02]  /*11c40*/  UIMAD UR35, UR35, 0x90, URZ ;  /* 0x00000090232378a4 */ /* 0x000fc4000f8e023f */
[----:B------:R-:W-:Y:S01]  /*11c50*/  UIADD3 UR32, UR8, 0x16a00, URZ ;  /* 0x00016a0008207890 */ /* 0x000fe2000fffe03f */
[----:B------:R-:W-:Y:S01]  /*11c60*/  P2R R25, PR, RZ, 0x1 ;  /* 0x00000001ff197803 */ /* 0x000fe20000000000 */
        /* <DEDUP_REMOVED lines=9> */
[----:B------:R1:W-:Y:S01]  /*11d00*/  UTMALDG.4D [UR16], [UR4], desc[UR6] ;  /* 0x00000610040075b4 */ /* 0x0003e20008019000 */
[----:B------:R1:W-:Y:S02]  /*11d10*/  UTMALDG.4D [UR8], [UR4], desc[UR6] ;  /* 0x00000608040075b4 */ /* 0x0003e40008019000 */
[----:B-1----:R-:W-:Y:S01]  /*11d20*/  NOP ;  /* 0x0000000000007918 */ /* 0x002fe20000000000 */
.L_x_1920:
        /* <DEDUP_REMOVED lines=29> */
.L_x_1926:
[----:B------:R-:W-:Y:S05]  /*11f00*/  BSYNC B6 ;  /* 0x0000000000067941 */ /* 0x000fea0003800000 */
.L_x_1925:
[----:B------:R-:W1:Y:S01]  /*11f10*/  LDC R9, c[0x0][0x448] ;  /* 0x00011200ff097b82 */ /* 0x000e620000000800 */
[----:B0-----:R-:W0:Y:S01]  /*11f20*/  S2R R20, SR_TID.X ;  /* 0x0000000000147919 */ /* 0x001e220000002100 */
[----:B------:R-:W-:Y:S01]  /*11f30*/  IMAD.U32 R6, RZ, RZ, UR44 ;  /* 0x0000002cff067e24 */ /* 0x000fe2000f8e00ff */
[----:B------:R-:W-:Y:S01]  /*11f40*/  ULDC.64 UR8, c[0x0][0x2e0] ;  /* 0x0000b80000087ab9 */ /* 0x000fe20000000a00 */
[----:B------:R-:W-:Y:S01]  /*11f50*/  UMOV UR4, UR40 ;  /* 0x0000002800047c82 */ /* 0x000fe20008000000 */
[----:B------:R-:W-:Y:S01]  /*11f60*/  UIMAD UR6, UR45, UR8, URZ ;  /* 0x000000082d0672a4 */ /* 0x000fe2000f8e023f */
[----:B------:R-:W2:Y:S01]  /*11f70*/  S2R R10, SR_TID.X ;  /* 0x00000000000a7919 */ /* 0x000ea20000002100 */
[----:B------:R-:W-:Y:S02]  /*11f80*/  UMOV UR5, UR37 ;  /* 0x0000002500057c82 */ /* 0x000fe40008000000 */
        /* <DEDUP_REMOVED lines=16> */
[----:B------:R-:W-:-:S03]  /*12090*/  IMAD R6, R6, 0xc0, R20 ;  /* 0x000000c006067824 */ /* 0x000fc600078e0214 */
        /* <DEDUP_REMOVED lines=9> */
[--C-:B------:R-:W-:Y:S01]  /*12130*/  SHF.R.S32.HI R8, RZ, 0x1f, R7.reuse ;  /* 0x0000001fff087819 */ /* 0x100fe20000011407 */
[----:B------:R-:W-:Y:S02]  /*12140*/  IMAD.MOV R0, RZ, RZ, -R7 ;  /* 0x000000ffff007224 */ /* 0x000fe400078e0a07 */
[----:B------:R-:W-:-:S04]  /*12150*/  IMAD.WIDE.U32 R4, R7, UR8, R2 ;  /* 0x0000000807047c25 */ /* 0x000fc8000f8e0002 */
[----:B------:R-:W-:Y:S02]  /*12160*/  IMAD R8, R8, UR8, RZ ;  /* 0x0000000808087c24 */ /* 0x000fe4000f8e02ff */
[----:B------:R-:W-:Y:S02]  /*12170*/  IMAD R0, R9, R0, R6 ;  /* 0x0000000009007224 */ /* 0x000fe400078e0206 */
[----:B------:R-:W-:Y:S02]  /*12180*/  IMAD R8, R7, UR9, R8 ;  /* 0x0000000907087c24 */ /* 0x000fe4000f8e0208 */
[----:B-1----:R-:W-:Y:S01]  /*12190*/  IMAD.SHL.U32 R20, R21, 0x8, RZ ;  /* 0x0000000815147824 */ /* 0x002fe200078e00ff */
[----:B------:R-:W-:Y:S01]  /*121a0*/  SHF.R.S32.HI R7, RZ, 0x1f, R0 ;  /* 0x0000001fff077819 */ /* 0x000fe20000011400 */
[----:B------:R-:W-:Y:S01]  /*121b0*/  IMAD.IADD R5, R5, 0x1, R8 ;  /* 0x0000000105057824 */ /* 0x000fe200078e0208 */
[----:B------:R-:W-:Y:S01]  /*121c0*/  LOP3.LUT R21, R21, 0x7f, RZ, 0xc0, !PT ;  /* 0x0000007f15157812 */ /* 0x000fe200078ec0ff */
[----:B------:R-:W0:Y:S01]  /*121d0*/  @P1 LDC R8, c[0x0][0x44c] ;  /* 0x00011300ff081b82 */ /* 0x000e220000000800 */
[----:B------:R-:W-:Y:S01]  /*121e0*/  LOP3.LUT R20, R20, 0x18, RZ, 0xc0, !PT ;  /* 0x0000001814147812 */ /* 0x000fe200078ec0ff */
[----:B------:R-:W-:Y:S01]  /*121f0*/  IMAD R7, R7, UR4, RZ ;  /* 0x0000000407077c24 */ /* 0x000fe2000f8e02ff */
[----:B------:R-:W-:Y:S01]  /*12200*/  SHF.R.U32.HI R21, RZ, 0x2, R21 ;  /* 0x00000002ff157819 */ /* 0x000fe20000011615 */
[----:B------:R-:W-:-:S04]  /*12210*/  IMAD.WIDE.U32 R4, R0, UR4, R4 ;  /* 0x0000000400047c25 */ /* 0x000fc8000f8e0004 */
[----:B------:R-:W-:Y:S01]  /*12220*/  IMAD R7, R0, UR5, R7 ;  /* 0x0000000500077c24 */ /* 0x000fe2000f8e0207 */
[----:B------:R-:W-:-:S03]  /*12230*/  LEA R0, P0, R4, UR6, 0x1 ;  /* 0x0000000604007c11 */ /* 0x000fc6000f8008ff */
[----:B------:R-:W-:Y:S02]  /*12240*/  IMAD.IADD R7, R5, 0x1, R7 ;  /* 0x0000000105077824 */ /* 0x000fe400078e0207 */
[----:B------:R-:W1:Y:S03]  /*12250*/  @P1 LDC R5, c[0x0][0x450] ;  /* 0x00011400ff051b82 */ /* 0x000e660000000800 */
[----:B------:R-:W-:Y:S01]  /*12260*/  LEA.HI.X R4, R4, UR7, R7, 0x1, P0 ;  /* 0x0000000704047c11 */ /* 0x000fe200080f0c07 */
[----:B------:R-:W-:-:S04]  /*12270*/  VIADD R7, R6, 0x80 ;  /* 0x0000008006077836 */ /* 0x000fc80000000000 */
[----:B------:R-:W-:Y:S02]  /*12280*/  IMAD.MOV.U32 R6, RZ, RZ, R7 ;  /* 0x000000ffff067224 */ /* 0x000fe400078e0007 */
[----:B0-----:R-:W-:-:S05]  /*12290*/  @P1 IMAD.HI.U32 R8, R7, R8, RZ ;  /* 0x0000000807081227 */ /* 0x001fca00078e00ff */
        /* <DEDUP_REMOVED lines=10> */
[----:B------:R-:W-:Y:S01]  /*12340*/  IMAD.WIDE.U32 R2, R5, UR4, R2 ;  /* 0x0000000405027c25 */ /* 0x000fe2000f8e0002 */
        /* <DEDUP_REMOVED lines=11> */
[----:B------:R-:W-:Y:S01]  /*12400*/  IMAD.U32 R6, RZ, RZ, UR44 ;  /* 0x0000002cff067e24 */ /* 0x000fe2000f8e00ff */
[----:B------:R-:W-:Y:S01]  /*12410*/  ULDC UR4, c[0x0][0x288] ;  /* 0x0000a20000047ab9 */ /* 0x000fe20000000800 */
[----:B------:R-:W-:Y:S01]  /*12420*/  ULDC.64 UR6, c[0x0][0x208] ;  /* 0x0000820000067ab9 */ /* 0x000fe20000000a00 */
[----:B------:R-:W1:Y:S01]  /*12430*/  SHFL.IDX PT, R2, R4, RZ, 0x1c1f ;  /* 0x001c1fff04027589 */ /* 0x000e6200000e0000 */
[----:B------:R-:W-:Y:S02]  /*12440*/  IMAD R5, R9, UR4, RZ ;  /* 0x0000000409057c24 */ /* 0x000fe4000f8e02ff */
[----:B------:R-:W-:Y:S01]  /*12450*/  IMAD R6, R6, 0xc0, R21 ;  /* 0x000000c006067824 */ /* 0x000fe200078e0215 */
[----:B------:R-:W-:Y:S03]  /*12460*/  SHFL.IDX PT, R14, R0, 0x3, 0x1c1f ;  /* 0x007c1f00000e7f89 */ /* 0x000fe600000e0000 */
[C---:B------:R-:W-:Y:S01]  /*12470*/  VIADD R10, R6.reuse, 0x20 ;  /* 0x00000020060a7836 */ /* 0x040fe20000000000 */
        /* <DEDUP_REMOVED lines=8> */
[----:B------:R0:W-:Y:S01]  /*12500*/  @!P4 LDGSTS.E.BYPASS.LTC128B.128 [R27+0x13a00], desc[UR6][R2.64+0x80], !P2 ;  /* 0x13a00080021bcfae */ /* 0x0001e2000d101d46 */
[----:B------:R-:W-:Y:S01]  /*12510*/  ISETP.GE.AND P4, PT, R10, R5, PT ;  /* 0x000000050a00720c */ /* 0x000fe20003f86270 */
[----:B------:R-:W-:-:S02]  /*12520*/  VIADD R10, R6, 0x40 ;  /* 0x00000040060a7836 */ /* 0x000fc40000000000 */
[----:B0-----:R-:W0:Y:S04]  /*12530*/  SHFL.IDX PT, R3, R0, 0x1, 0x1c1f ;  /* 0x003c1f0000037f89 */ /* 0x001e2800000e0000 */
[----:B------:R-:W1:Y:S06]  /*12540*/  SHFL.IDX PT, R2, R4, 0x1, 0x1c1f ;  /* 0x003c1f0004027f89 */ /* 0x000e6c00000e0000 */
        /* <DEDUP_REMOVED lines=11> */
[----:B------:R-:W1:Y:S04]  /*12600*/  SHFL.IDX PT, R2, R4, 0x2, 0x1c1f ;  /* 0x005c1f0004027f89 */ /* 0x000e6800000e0000 */
[----:B------:R-:W2:Y:S04]  /*12610*/  SHFL.IDX PT, R4, R4, 0x3, 0x1c1f ;  /* 0x007c1f0004047f89 */ /* 0x000ea800000e0000 */
[----:B------:R-:W-:Y:S04]  /*12620*/  SHFL.IDX PT, R0, R7, RZ, 0x1c1f ;  /* 0x001c1fff07007589 */ /* 0x000fe800000e0000 */
[----:B------:R-:W-:Y:S01]  /*12630*/  SHFL.IDX PT, R7, R7, 0x1, 0x1c1f ;  /* 0x003c1f0007077f89 */ /* 0x000fe200000e0000 */
        /* <DEDUP_REMOVED lines=9> */
[----:B------:R-:W-:-:S12]  /*126d0*/  VIADD R10, R6, 0x80 ;  /* 0x00000080060a7836 */ /* 0x000fd80000000000 */
[----:B------:R-:W-:-:S05]  /*126e0*/  @!P4 LEA R14, P3, R20, R14, 0x1 ;  /* 0x0000000e140ec211 */ /* 0x000fca00078608ff */
[----:B--2---:R-:W-:Y:S02]  /*126f0*/  @!P4 IMAD.X R9, RZ, RZ, R4, P3 ;  /* 0x000000ffff09c224 */ /* 0x004fe400018e0604 */
[----:B0-----:R-:W-:Y:S02]  /*12700*/  @!P4 IMAD.MOV.U32 R2, RZ, RZ, R14 ;  /* 0x000000ffff02c224 */ /* 0x001fe400078e000e */
        /* <DEDUP_REMOVED lines=14> */
.L_x_2032:
[----:B------:R-:W-:Y:S01]  /*127f0*/  VIADD R6, R6, 0xa0 ;  /* 0x000000a006067836 */ /* 0x000fe20000000000 */
[----:B------:R-:W-:Y:S01]  /*12800*/  ULDC.64 UR4, c[0x0][0x208] ;  /* 0x0000820000047ab9 */ /* 0x000fe20000000a00 */
        /* <DEDUP_REMOVED lines=12> */
.L_x_1928:
[----:B------:R-:W-:Y:S02]  /*128d0*/  PLOP3.LUT P1, PT, P1, P0, PT, 0xa2, 0x0 ;  /* 0x000000000000781c */ /* 0x000fe40000f21472 */
[----:B------:R-:W-:-:S08]  /*128e0*/  @P0 R2UR P1, UR4, R17 ;  /* 0x00000000110402ca */ /* 0x000fd00000020000 */
[----:B------:R-:W-:-:S05]  /*128f0*/  @P0 PLOP3.LUT P0, PT, P1, PT, PT, 0x80, 0x0 ;  /* 0x000000000000081c */ /* 0x000fca0000f0f070 */
[----:B------:R-:W-:Y:S01]  /*12900*/  @!P1 SYNCS.ARRIVE.TRANS64.RED.A0T1 RZ, [UR4+0x31c00], RZ ;  /* 0x031c00ffffff99a7 */ /* 0x000fe20008200404 */
[----:B------:R-:W-:Y:S07]  /*12910*/  @!P1 ARRIVES.LDGSTSBAR.64.TRANSCNT [UR4+0x31c00] ;  /* 0x031c0000ff0099b0 */ /* 0x000fee0008000a84 */
[----:B------:R-:W-:Y:S05]  /*12920*/  @P0 BRA.U.ANY `(.L_x_1928) ;  /* 0xfffffffd00e80947 */ /* 0x000fea000393ffff */
[----:B0-----:R-:W2:Y:S02]  /*12930*/  LDL.LU R3, [R1] ;  /* 0x0000000001037983 */ /* 0x001ea40000300800 */
[----:B--2---:R-:W-:-:S05]  /*12940*/  VIADD R3, R3, 0x1 ;  /* 0x0000000103037836 */ /* 0x004fca0000000000 */
[----:B------:R0:W-:Y:S01]  /*12950*/  STL [R1], R3 ;  /* 0x0000000301007387 */ /* 0x0001e20000100800 */
        /* <DEDUP_REMOVED lines=9> */
.L_x_2033:
[----:B------:R-:W-:Y:S05]  /*129f0*/  BSYNC B0 ;  /* 0x0000000000007941 */ /* 0x000fea0003800000 */
.L_x_1929:
[----:B------:R-:W-:-:S06]  /*12a00*/  UISETP.GE.AND UP0, UPT, UR43, 0x2, UPT ;  /* 0x000000022b00788c */ /* 0x000fcc000bf06270 */
[----:B------:R-:W-:-:S13]  /*12a10*/  PLOP3.LUT P0, PT, PT, PT, UP0, 0x80, 0x0 ;  /* 0x000000000000781c */ /* 0x000fda0003f0f008 */
[----:B------:R-:W-:Y:S05]  /*12a20*/  @!P0 BRA `(.L_x_1931) ;  /* 0x0000002000448947 */ /* 0x000fea0003800000 */
[----:B------:R-:W-:Y:S02]  /*12a30*/  ULOP3.LUT UR4, UR43, 0x1, URZ, 0xc0, !UPT ;  /* 0x000000012b047892 */ /* 0x000fe4000f8ec03f */
[----:B------:R-:W-:Y:S02]  /*12a40*/  IMAD.U32 R7, RZ, RZ, UR43 ;  /* 0x0000002bff077e24 */ /* 0x000fe4000f8e00ff */
[----:B------:R-:W-:Y:S02]  /*12a50*/  UISETP.NE.U32.AND UP0, UPT, UR4, 0x1, UPT ;  /* 0x000000010400788c */ /* 0x000fe4000bf05070 */
[----:B------:R-:W-:-:S04]  /*12a60*/  VIADD R7, R7, 0xfffffffe ;  /* 0xfffffffe07077836 */ /* 0x000fc80000000000 */
[----:B------:R-:W-:Y:S01]  /*12a70*/  IMAD.MOV.U32 R6, RZ, RZ, R7 ;  /* 0x000000ffff067224 */ /* 0x000fe200078e0007 */
[----:B------:R-:W-:-:S13]  /*12a80*/  PLOP3.LUT P0, PT, PT, PT, UP0, 0x80, 0x0 ;  /* 0x000000000000781c */ /* 0x000fda0003f0f008 */
[----:B------:R-:W-:Y:S05]  /*12a90*/  @!P0 BRA `(.L_x_1932) ;  /* 0x0000000800b88947 */ /* 0x000fea0003800000 */
        /* <DEDUP_REMOVED lines=9> */
[----:B------:R-:W-:Y:S02]  /*12b30*/  IMAD.MOV.U32 R4, RZ, RZ, R18 ;  /* 0x000000ffff047224 */ /* 0x000fe400078e0012 */
[----:B------:R-:W-:-:S10]  /*12b40*/  IMAD.MOV.U32 R9, RZ, RZ, R7 ;  /* 0x000000ffff097224 */ /* 0x000fd400078e0007 */
[----:B------:R-:W-:Y:S05]  /*12b50*/  @!P1 BRA `(.L_x_1935) ;  /* 0x00000000004c9947 */ /* 0x000fea0003800000 */
[----:B------:R-:W1:Y:S01]  /*12b60*/  LDC R9, c[0x0][0x43c] ;  /* 0x00010f00ff097b82 */ /* 0x000e620000000800 */
[----:B------:R-:W-:Y:S01]  /*12b70*/  ULDC.64 UR4, c[0x0][0x428] ;  /* 0x00010a0000047ab9 */ /* 0x000fe20000000a00 */
[----:B------:R-:W-:Y:S01]  /*12b80*/  ULDC.64 UR6, c[0x0][0x208] ;  /* 0x0000820000067ab9 */ /* 0x000fe20000000a00 */
[----:B------:R-:W-:-:S04]  /*12b90*/  IMAD R10, R24, UR4, RZ ;  /* 0x00000004180a7c24 */ /* 0x000fc8000f8e02ff */
[----:B------:R-:W-:Y:S01]  /*12ba0*/  IMAD R10, R22, UR5, R10 ;  /* 0x00000005160a7c24 */ /* 0x000fe2000f8e020a */
[----:B-1----:R-:W-:-:S13]  /*12bb0*/  ISETP.NE.AND P0, PT, R9, 0x1, PT ;  /* 0x000000010900780c */ /* 0x002fda0003f05270 */
[----:B0-----:R-:W0:Y:S02]  /*12bc0*/  @P0 LDC.64 R2, c[0x0][0x440] ;  /* 0x00011000ff020b82 */ /* 0x001e240000000a00 */
[----:B0-----:R-:W-:-:S04]  /*12bd0*/  @P0 IMAD.HI.U32 R4, R7, R2, RZ ;  /* 0x0000000207040227 */ /* 0x001fc800078e00ff */
[----:B------:R-:W-:Y:S01]  /*12be0*/  IMAD.MOV.U32 R2, RZ, RZ, R7 ;  /* 0x000000ffff027224 */ /* 0x000fe200078e0007 */
[----:B------:R-:W-:-:S04]  /*12bf0*/  @P0 SHF.R.U32.HI R2, RZ, R3, R4 ;  /* 0x00000003ff020219 */ /* 0x000fc80000011604 */
[--C-:B------:R-:W-:Y:S01]  /*12c00*/  SHF.R.S32.HI R3, RZ, 0x1f, R2.reuse ;  /* 0x0000001fff037819 */ /* 0x100fe20000011402 */
[----:B------:R-:W-:-:S04]  /*12c10*/  IMAD.MOV R4, RZ, RZ, -R2 ;  /* 0x000000ffff047224 */ /* 0x000fc800078e0a02 */
[----:B------:R-:W-:Y:S02]  /*12c20*/  IMAD R9, R9, R4, R7 ;  /* 0x0000000409097224 */ /* 0x000fe400078e0207 */
[----:B------:R-:W0:Y:S01]  /*12c30*/  LDC.64 R4, c[0x0][0x418] ;  /* 0x00010600ff047b82 */ /* 0x000e220000000a00 */
[----:B------:R-:W-:-:S04]  /*12c40*/  IMAD.WIDE.U32 R2, R22, UR4, R2 ;  /* 0x0000000416027c25 */ /* 0x000fc8000f8e0002 */
[----:B------:R-:W-:Y:S01]  /*12c50*/  IMAD.IADD R10, R10, 0x1, R3 ;  /* 0x000000010a0a7824 */ /* 0x000fe200078e0203 */
[----:B0-----:R-:W-:-:S04]  /*12c60*/  LEA R4, P0, R2, R4, 0x2 ;  /* 0x0000000402047211 */ /* 0x001fc800078010ff */
[----:B------:R-:W-:-:S05]  /*12c70*/  LEA.HI.X R5, R2, R5, R10, 0x2, P0 ;  /* 0x0000000502057211 */ /* 0x000fca00000f140a */
[----:B------:R1:W5:Y:S04]  /*12c80*/  LDG.E R4, desc[UR6][R4.64] ;  /* 0x0000000604047981 */ /* 0x000368000c1e1900 */
.L_x_1935:
[----:B0-----:R-:W1:Y:S01]  /*12c90*/  S2R R2, SR_TID.X ;  /* 0x0000000000027919 */ /* 0x001e620000002100 */
[----:B------:R-:W-:Y:S01]  /*12ca0*/  SHF.L.U32 R3, R8, 0x1f, RZ ;  /* 0x0000001f08037819 */ /* 0x000fe200000006ff */
[----:B------:R-:W-:Y:S01]  /*12cb0*/  BSSY B1, `(.L_x_1936) ;  /* 0x0000006000017945 */ /* 0x000fe20003800000 */
[----:B-1----:R-:W-:Y:S01]  /*12cc0*/  LOP3.LUT R5, R2, 0x7f, RZ, 0xc0, !PT ;  /* 0x0000007f02057812 */ /* 0x002fe200078ec0ff */
[----:B------:R-:W-:-:S03]  /*12cd0*/  IMAD R2, R6, 0x8, R17 ;  /* 0x0000000806027824 */ /* 0x000fc600078e0211 */
[----:B------:R-:W-:Y:S01]  /*12ce0*/  ISETP.NE.AND P1, PT, R5, RZ, PT ;  /* 0x000000ff0500720c */ /* 0x000fe20003f25270 */
[----:B------:R-:W0:Y:S02]  /*12cf0*/  SYNCS.PHASECHK.TRANS64.TRYWAIT P0, [R2+URZ+0x31c40], R3 ;  /* 0x031c4003020075a7 */ /* 0x000e24000800017f */
[----:B0-----:R-:W-:Y:S10]  /*12d00*/  @!P0 BRA `(.L_x_1937) ;  /* 0x00000034008c8947 */ /* 0x001ff40003800000 */
.L_x_2034:
[----:B------:R-:W-:Y:S05]  /*12d10*/  BSYNC B1 ;  /* 0x0000000000017941 */ /* 0x000fea0003800000 */
.L_x_1936:
[----:B------:R-:W-:Y:S04]  /*12d20*/  BSSY B1, `(.L_x_1938) ;  /* 0x0000007000017945 */ /* 0x000fe80003800000 */
[----:B------:R-:W-:Y:S05]  /*12d30*/  @P1 BRA `(.L_x_1939) ;  /* 0x0000000000141947 */ /* 0x000fea0003800000 */
[----:B------:R-:W-:Y:S01]  /*12d40*/  ISETP.NE.AND P0, PT, R29, RZ, PT ;  /* 0x000000ff1d00720c */ /* 0x000fe20003f05270 */
[----:B0-----:R-:W-:-:S04]  /*12d50*/  IMAD.MOV.U32 R3, RZ, RZ, 0x6c00 ;  /* 0x00006c00ff037424 */ /* 0x001fc800078e00ff */
[----:B------:R1:W-:Y:S08]  /*12d60*/  SYNCS.ARRIVE.TRANS64 RZ, [R2+URZ+0x31c30], R3 ;  /* 0x031c300302ff79a7 */ /* 0x0003f0000800003f */
[----:B------:R-:W-:Y:S05]  /*12d70*/  @!P0 BRA `(.L_x_1939) ;  /* 0x0000000000048947 */ /* 0x000fea0003800000 */
[----:B------:R-:W-:Y:S01]  /*12d80*/  BPT.TRAP 0x1 ;  /* 0x000000040000795c */ /* 0x000fe20000300000 */
.L_x_1939:
[----:B------:R-:W-:Y:S05]  /*12d90*/  BSYNC B1 ;  /* 0x0000000000017941 */ /* 0x000fea0003800000 */
.L_x_1938:
[----:B------:R-:W-:Y:S01]  /*12da0*/  IMAD.MOV.U32 R10, RZ, RZ, RZ ;  /* 0x000000ffff0a7224 */ /* 0x000fe200078e00ff */
[----:B------:R-:W-:Y:S01]  /*12db0*/  R2UR UR11, R9 ;  /* 0x00000000090b72ca */ /* 0x000fe200000e0000 */
[----:B01----:R-:W-:Y:S01]  /*12dc0*/  IMAD R3, R6, 0x6c00, R17 ;  /* 0x00006c0006037824 */ /* 0x003fe200078e0211 */
[----:B------:R-:W-:Y:S01]  /*12dd0*/  UIADD3 UR4, UP0, UR38, 0x370, URZ ;  /* 0x0000037026047890 */ /* 0x000fe2000ff1e03f */
[----:B------:R-:W-:Y:S01]  /*12de0*/  PLOP3.LUT P0, PT, PT, PT, PT, 0x80, 0x0 ;  /* 0x000000000000781c */ /* 0x000fe20003f0f070 */
[----:B------:R-:W-:Y:S01]  /*12df0*/  VIADD R2, R2, 0x31c30 ;  /* 0x00031c3002027836 */ /* 0x000fe20000000000 */
[----:B------:R-:W-:Y:S01]  /*12e00*/  R2UR UR10, R10 ;  /* 0x000000000a0a72ca */ /* 0x000fe200000e0000 */
[----:B------:R-:W-:Y:S01]  /*12e10*/  VIADD R5, R3, 0x16a00 ;  /* 0x00016a0003057836 */ /* 0x000fe20000000000 */
[----:B------:R-:W-:Y:S01]  /*12e20*/  UIADD3.X UR5, URZ, UR39, URZ, UP0, !UPT ;  /* 0x000000273f057290 */ /* 0x000fe200087fe43f */
[----:B------:R-:W-:Y:S01]  /*12e30*/  UMOV UR6, 0x0 ;  /* 0x0000000000067882 */ /* 0x000fe20000000000 */
[----:B------:R-:W-:-:S04]  /*12e40*/  UMOV UR7, 0x14f00000 ;  /* 0x14f0000000077882 */ /* 0x000fc80000000000 */
[----:B------:R-:W-:-:S12]  /*12e50*/  UIMAD UR11, UR11, 0x90, URZ ;  /* 0x000000900b0b78a4 */ /* 0x000fd8000f8e023f */
.L_x_1940:
[----:B------:R-:W-:-:S13]  /*12e60*/  @P0 ELECT P2, URZ, PT ;  /* 0x00000000003f082f */ /* 0x000fda0003840000 */
[----:B-----5:R-:W-:Y:S01]  /*12e70*/  @P2 R2UR UR13, R4 ;  /* 0x00000000040d22ca */ /* 0x020fe200000e0000 */
[----:B------:R-:W-:Y:S01]  /*12e80*/  UMOV UR12, UR36 ;  /* 0x00000024000c7c82 */ /* 0x000fe20008000000 */
        /* <DEDUP_REMOVED lines=12> */
.L_x_1941:
[----:B------:R-:W-:-:S13]  /*12f50*/  @P0 ELECT P2, URZ, PT ;  /* 0x00000000003f082f */ /* 0x000fda0003840000 */
[----:B------:R-:W-:Y:S01]  /*12f60*/  @P2 R2UR UR13, R4 ;  /* 0x00000000040d22ca */ /* 0x000fe200000e0000 */
        /* <DEDUP_REMOVED lines=13> */
.L_x_1942:
        /* <DEDUP_REMOVED lines=14> */
.L_x_2035:
[----:B------:R-:W-:Y:S05]  /*13120*/  BSYNC B1 ;  /* 0x0000000000017941 */ /* 0x000fea0003800000 */
.L_x_1943:
        /* <DEDUP_REMOVED lines=10> */
.L_x_1946:
[----:B------:R-:W-:Y:S05]  /*131d0*/  BSYNC B1 ;  /* 0x0000000000017941 */ /* 0x000fea0003800000 */
.L_x_1945:
[----:B------:R-:W-:Y:S01]  /*131e0*/  R2UR UR6, R2 ;  /* 0x00000000020672ca */ /* 0x000fe200000e0000 */
[--C-:B0-----:R-:W-:Y:S01]  /*131f0*/  IMAD R5, R16, 0x8, R17.reuse ;  /* 0x0000000810057824 */ /* 0x101fe200078e0211 */
[----:B------:R-:W-:Y:S01]  /*13200*/  R2UR UR7, R3 ;  /* 0x00000000030772ca */ /* 0x000fe200000e0000 */
[----:B------:R-:W-:Y:S01]  /*13210*/  UIADD3 UR4, UP0, UR38, 0x470, URZ ;  /* 0x0000047026047890 */ /* 0x000fe2000ff1e03f */
[----:B------:R-:W-:Y:S01]  /*13220*/  R2UR UR10, R10 ;  /* 0x000000000a0a72ca */ /* 0x000fe200000e0000 */
[----:B------:R-:W-:Y:S01]  /*13230*/  IMAD R10, R16, 0x6c00, R17 ;  /* 0x00006c00100a7824 */ /* 0x000fe200078e0211 */
[----:B------:R-:W-:Y:S01]  /*13240*/  PLOP3.LUT P0, PT, PT, PT, PT, 0x80, 0x0 ;  /* 0x000000000000781c */ /* 0x000fe20003f0f070 */
[----:B------:R-:W-:Y:S01]  /*13250*/  IMAD R11, R19, 0x90, RZ ;  /* 0x00000090130b7824 */ /* 0x000fe200078e02ff */
[----:B------:R-:W-:Y:S01]  /*13260*/  UIADD3.X UR5, URZ, UR39, URZ, UP0, !UPT ;  /* 0x000000273f057290 */ /* 0x000fe200087fe43f */
[----:B------:R-:W-:Y:S02]  /*13270*/  VIADD R5, R5, 0x31c50 ;  /* 0x00031c5005057836 */ /* 0x000fe40000000000 */
[----:B------:R-:W-:-:S09]  /*13280*/  VIADD R12, R10, 0x200 ;  /* 0x000002000a0c7836 */ /* 0x000fd20000000000 */
.L_x_1947:
        /* <DEDUP_REMOVED lines=15> */
.L_x_1948:
        /* <DEDUP_REMOVED lines=15> */
.L_x_1949:
        /* <DEDUP_REMOVED lines=12> */
.L_x_1934:
[----:B------:R-:W-:Y:S05]  /*13530*/  BSYNC B0 ;  /* 0x0000000000007941 */ /* 0x000fea0003800000 */
.L_x_1933:
[----:B------:R-:W-:Y:S01]  /*13540*/  UIADD3 UR4, UR43, -0x3, URZ ;  /* 0xfffffffd2b047890 */ /* 0x000fe2000fffe03f */
[----:B------:R-:W-:Y:S02]  /*13550*/  IMAD.MOV.U32 R16, RZ, RZ, R6 ;  /* 0x000000ffff107224 */ /* 0x000fe400078e0006 */
[----:B------:R-:W-:-:S03]  /*13560*/  IMAD.MOV.U32 R23, RZ, RZ, R8 ;  /* 0x000000ffff177224 */ /* 0x000fc600078e0008 */
[----:B------:R-:W-:-:S07]  /*13570*/  IMAD.U32 R6, RZ, RZ, UR4 ;  /* 0x00000004ff067e24 */ /* 0x000fce000f8e00ff */
.L_x_1932:
[----:B------:R-:W-:Y:S01]  /*13580*/  ISETP.NE.AND P0, PT, R7, RZ, PT ;  /* 0x000000ff0700720c */ /* 0x000fe20003f05270 */
[----:B------:R-:W-:-:S12]  /*13590*/  BSSY B0, `(.L_x_1931) ;  /* 0x000015a000007945 */ /* 0x000fd80003800000 */
[----:B------:R-:W-:Y:S05]  /*135a0*/  @!P0 BRA `(.L_x_1950) ;  /* 0x0000001400608947 */ /* 0x000fea0003800000 */
[----:B------:R-:W-:-:S07]  /*135b0*/  IMAD.MOV.U32 R4, RZ, RZ, R18 ;  /* 0x000000ffff047224 */ /* 0x000fce00078e0012 */
.L_x_1985:
[----:B------:R-:W-:Y:S01]  /*135c0*/  ISETP.NE.AND P1, PT, R25, RZ, PT ;  /* 0x000000ff1900720c */ /* 0x000fe20003f25270 */
        /* <DEDUP_REMOVED lines=8> */
[----:B------:R-:W-:Y:S01]  /*13650*/  ISETP.NE.AND P1, PT, R26, RZ, PT ;  /* 0x000000ff1a00720c */ /* 0x000fe20003f25270 */
[----:B------:R-:W-:-:S12]  /*13660*/  IMAD.MOV.U32 R9, RZ, RZ, R6 ;  /* 0x000000ffff097224 */ /* 0x000fd800078e0006 */
[----:B------:R-:W-:Y:S05]  /*13670*/  @!P1 BRA `(.L_x_1953) ;  /* 0x00000000004c9947 */ /* 0x000fea0003800000 */
[----:B------:R-:W1:Y:S01]  /*13680*/  LDC R9, c[0x0][0x43c] ;  /* 0x00010f00ff097b82 */ /* 0x000e620000000800 */
[----:B------:R-:W-:Y:S01]  /*13690*/  ULDC.64 UR4, c[0x0][0x428] ;  /* 0x00010a0000047ab9 */ /* 0x000fe20000000a00 */
[----:B------:R-:W-:Y:S01]  /*136a0*/  ULDC.64 UR6, c[0x0][0x208] ;  /* 0x0000820000067ab9 */ /* 0x000fe20000000a00 */
[----:B-1----:R-:W-:-:S13]  /*136b0*/  ISETP.NE.AND P0, PT, R9, 0x1, PT ;  /* 0x000000010900780c */ /* 0x002fda0003f05270 */
[----:B0-----:R-:W0:Y:S02]  /*136c0*/  @P0 LDC.64 R2, c[0x0][0x440] ;  /* 0x00011000ff020b82 */ /* 0x001e240000000a00 */
        /* <DEDUP_REMOVED lines=14> */
.L_x_1953:
[----:B0-----:R-:W1:Y:S01]  /*137b0*/  S2R R2, SR_TID.X ;  /* 0x0000000000027919 */ /* 0x001e620000002100 */
[----:B------:R-:W-:Y:S01]  /*137c0*/  IMAD R3, R7, 0x8, R17 ;  /* 0x0000000807037824 */ /* 0x000fe200078e0211 */
[----:B------:R-:W-:Y:S01]  /*137d0*/  BSSY B2, `(.L_x_1954) ;  /* 0x0000006000027945 */ /* 0x000fe20003800000 */
[----:B-1----:R-:W-:Y:S02]  /*137e0*/  LOP3.LUT R5, R2, 0x7f, RZ, 0xc0, !PT ;  /* 0x0000007f02057812 */ /* 0x002fe400078ec0ff */
[----:B------:R-:W-:Y:S02]  /*137f0*/  SHF.L.U32 R2, R8, 0x1f, RZ ;  /* 0x0000001f08027819 */ /* 0x000fe400000006ff */
[----:B------:R-:W-:Y:S02]  /*13800*/  ISETP.NE.AND P1, PT, R5, RZ, PT ;  /* 0x000000ff0500720c */ /* 0x000fe40003f25270 */
[----:B------:R-:W0:Y:S02]  /*13810*/  SYNCS.PHASECHK.TRANS64.TRYWAIT P0, [R3+URZ+0x31c40], R2 ;  /* 0x031c4002030075a7 */ /* 0x000e24000800017f */
[----:B0-----:R-:W-:Y:S09]  /*13820*/  @!P0 BRA `(.L_x_1955) ;  /* 0x0000002800ec8947 */ /* 0x001ff20003800000 */
.L_x_2036:
[----:B------:R-:W-:Y:S05]  /*13830*/  BSYNC B2 ;  /* 0x0000000000027941 */ /* 0x000fea0003800000 */
.L_x_1954:
[----:B------:R-:W-:Y:S04]  /*13840*/  BSSY B2, `(.L_x_1956) ;  /* 0x0000007000027945 */ /* 0x000fe80003800000 */
[----:B------:R-:W-:Y:S05]  /*13850*/  @P1 BRA `(.L_x_1957) ;  /* 0x0000000000141947 */ /* 0x000fea0003800000 */
[----:B------:R-:W-:Y:S01]  /*13860*/  ISETP.NE.AND P0, PT, R29, RZ, PT ;  /* 0x000000ff1d00720c */ /* 0x000fe20003f05270 */
[----:B0-----:R-:W-:-:S04]  /*13870*/  IMAD.MOV.U32 R2, RZ, RZ, 0x6c00 ;  /* 0x00006c00ff027424 */ /* 0x001fc800078e00ff */
[----:B------:R1:W-:Y:S08]  /*13880*/  SYNCS.ARRIVE.TRANS64 RZ, [R3+URZ+0x31c30], R2 ;  /* 0x031c300203ff79a7 */ /* 0x0003f0000800003f */
[----:B------:R-:W-:Y:S05]  /*13890*/  @!P0 BRA `(.L_x_1957) ;  /* 0x0000000000048947 */ /* 0x000fea0003800000 */
[----:B------:R-:W-:Y:S01]  /*138a0*/  BPT.TRAP 0x1 ;  /* 0x000000040000795c */ /* 0x000fe20000300000 */
.L_x_1957:
[----:B------:R-:W-:Y:S05]  /*138b0*/  BSYNC B2 ;  /* 0x0000000000027941 */ /* 0x000fea0003800000 */
.L_x_1956:
[----:B------:R-:W-:Y:S01]  /*138c0*/  IMAD.MOV.U32 R5, RZ, RZ, RZ ;  /* 0x000000ffff057224 */ /* 0x000fe200078e00ff */
[----:B------:R-:W-:Y:S01]  /*138d0*/  UIADD3 UR4, UP0, UR38, 0x370, URZ ;  /* 0x0000037026047890 */ /* 0x000fe2000ff1e03f */
[----:B------:R-:W-:Y:S01]  /*138e0*/  IMAD R12, R7, 0x6c00, R17 ;  /* 0x00006c00070c7824 */ /* 0x000fe200078e0211 */
[----:B------:R-:W-:Y:S01]  /*138f0*/  PLOP3.LUT P0, PT, PT, PT, PT, 0x80, 0x0 ;  /* 0x000000000000781c */ /* 0x000fe20003f0f070 */
[----:B01----:R-:W-:Y:S01]  /*13900*/  VIADD R3, R3, 0x31c30 ;  /* 0x00031c3003037836 */ /* 0x003fe20000000000 */
[----:B------:R-:W-:Y:S01]  /*13910*/  R2UR UR10, R5 ;  /* 0x00000000050a72ca */ /* 0x000fe200000e0000 */
[----:B------:R-:W-:Y:S01]  /*13920*/  IMAD R2, R9, 0x90, RZ ;  /* 0x0000009009027824 */ /* 0x000fe200078e02ff */
[----:B------:R-:W-:Y:S01]  /*13930*/  UIADD3.X UR5, URZ, UR39, URZ, UP0, !UPT ;  /* 0x000000273f057290 */ /* 0x000fe200087fe43f */
[----:B------:R-:W-:Y:S01]  /*13940*/  VIADD R10, R12, 0x16a00 ;  /* 0x00016a000c0a7836 */ /* 0x000fe20000000000 */
[----:B------:R-:W-:Y:S01]  /*13950*/  UMOV UR6, 0x0 ;  /* 0x0000000000067882 */ /* 0x000fe20000000000 */
[----:B------:R-:W-:-:S10]  /*13960*/  UMOV UR7, 0x14f00000 ;  /* 0x14f0000000077882 */ /* 0x000fd40000000000 */
.L_x_1958:
        /* <DEDUP_REMOVED lines=16> */
.L_x_1959:
        /* <DEDUP_REMOVED lines=16> */
.L_x_1960:
        /* <DEDUP_REMOVED lines=15> */
.L_x_2037:
[----:B------:R-:W-:Y:S05]  /*13c60*/  BSYNC B2 ;  /* 0x0000000000027941 */ /* 0x000fea0003800000 */
.L_x_1961:
[----:B------:R-:W-:Y:S01]  /*13c70*/  BSSY B2, `(.L_x_1963) ;  /* 0x0000009000027945 */ /* 0x000fe20003800000 */
[----:B------:R-:W-:Y:S02]  /*13c80*/  IMAD.MOV.U32 R2, RZ, RZ, 0x0 ;  /* 0x00000000ff027424 */ /* 0x000fe400078e00ff */
[----:B------:R-:W-:Y:S01]  /*13c90*/  IMAD.MOV.U32 R3, RZ, RZ, 0x14f00000 ;  /* 0x14f00000ff037424 */ /* 0x000fe200078e00ff */
[----:B------:R-:W-:Y:S06]  /*13ca0*/  @P1 BRA `(.L_x_1964) ;  /* 0x0000000000141947 */ /* 0x000fec0003800000 */
[----:B------:R-:W-:Y:S01]  /*13cb0*/  ISETP.NE.AND P0, PT, R29, RZ, PT ;  /* 0x000000ff1d00720c */ /* 0x000fe20003f05270 */
[----:B------:R-:W-:-:S04]  /*13cc0*/  IMAD.MOV.U32 R13, RZ, RZ, 0x6c00 ;  /* 0x00006c00ff0d7424 */ /* 0x000fc800078e00ff */
[----:B------:R1:W-:Y:S08]  /*13cd0*/  SYNCS.ARRIVE.TRANS64 RZ, [R12+URZ+0x50], R13 ;  /* 0x0000500d0cff79a7 */ /* 0x0003f0000800003f */
[----:B------:R-:W-:Y:S05]  /*13ce0*/  @!P0 BRA `(.L_x_1964) ;  /* 0x0000000000048947 */ /* 0x000fea0003800000 */
[----:B------:R-:W-:Y:S01]  /*13cf0*/  BPT.TRAP 0x1 ;  /* 0x000000040000795c */ /* 0x000fe20000300000 */
.L_x_1964:
[----:B------:R-:W-:Y:S05]  /*13d00*/  BSYNC B2 ;  /* 0x0000000000027941 */ /* 0x000fea0003800000 */
.L_x_1963:
[----:B------:R-:W-:Y:S01]  /*13d10*/  R2UR UR6, R2 ;  /* 0x00000000020672ca */ /* 0x000fe200000e0000 */
[----:B------:R-:W-:Y:S01]  /*13d20*/  IMAD R16, R16, 0x6c00, R17 ;  /* 0x00006c0010107824 */ /* 0x000fe200078e0211 */
[----:B------:R-:W-:Y:S01]  /*13d30*/  R2UR UR7, R3 ;  /* 0x00000000030772ca */ /* 0x000fe200000e0000 */
[----:B------:R-:W-:Y:S01]  /*13d40*/  UIADD3 UR4, UP0, UR38, 0x470, URZ ;  /* 0x0000047026047890 */ /* 0x000fe2000ff1e03f */
[----:B------:R-:W-:Y:S01]  /*13d50*/  R2UR UR10, R5 ;  /* 0x00000000050a72ca */ /* 0x000fe200000e0000 */
[----:B------:R-:W-:Y:S01]  /*13d60*/  IMAD R5, R19, 0x90, RZ ;  /* 0x0000009013057824 */ /* 0x000fe200078e02ff */
[----:B------:R-:W-:Y:S01]  /*13d70*/  PLOP3.LUT P0, PT, PT, PT, PT, 0x80, 0x0 ;  /* 0x000000000000781c */ /* 0x000fe20003f0f070 */
[----:B01----:R-:W-:Y:S01]  /*13d80*/  VIADD R12, R12, 0x50 ;  /* 0x000000500c0c7836 */ /* 0x003fe20000000000 */
[----:B------:R-:W-:Y:S01]  /*13d90*/  UIADD3.X UR5, URZ, UR39, URZ, UP0, !UPT ;  /* 0x000000273f057290 */ /* 0x000fe200087fe43f */
[----:B------:R-:W-:-:S11]  /*13da0*/  VIADD R13, R16, 0x200 ;  /* 0x00000200100d7836 */ /* 0x000fd60000000000 */
.L_x_1965:
        /* <DEDUP_REMOVED lines=15> */
.L_x_1966:
        /* <DEDUP_REMOVED lines=15> */
.L_x_1967:
        /* <DEDUP_REMOVED lines=12> */
.L_x_1952:
[----:B------:R-:W-:Y:S05]  /*14050*/  BSYNC B1 ;  /* 0x0000000000017941 */ /* 0x000fea0003800000 */
.L_x_1951:
        /* <DEDUP_REMOVED lines=30> */
.L_x_1970:
        /* <DEDUP_REMOVED lines=8> */
.L_x_2038:
[----:B------:R-:W-:Y:S05]  /*142c0*/  BSYNC B2 ;  /* 0x0000000000027941 */ /* 0x000fea0003800000 */
.L_x_1971:
[----:B------:R-:W-:Y:S04]  /*142d0*/  BSSY B2, `(.L_x_1973) ;  /* 0x0000007000027945 */ /* 0x000fe80003800000 */
[----:B------:R-:W-:Y:S05]  /*142e0*/  @P1 BRA `(.L_x_1974) ;  /* 0x0000000000141947 */ /* 0x000fea0003800000 */
[----:B------:R-:W-:Y:S01]  /*142f0*/  ISETP.NE.AND P0, PT, R29, RZ, PT ;  /* 0x000000ff1d00720c */ /* 0x000fe20003f05270 */
[----:B0-----:R-:W-:-:S04]  /*14300*/  IMAD.MOV.U32 R3, RZ, RZ, 0x6c00 ;  /* 0x00006c00ff037424 */ /* 0x001fc800078e00ff */
[----:B------:R1:W-:Y:S08]  /*14310*/  SYNCS.ARRIVE.TRANS64 RZ, [R2+URZ+0x31c30], R3 ;  /* 0x031c300302ff79a7 */ /* 0x0003f0000800003f */
[----:B------:R-:W-:Y:S05]  /*14320*/  @!P0 BRA `(.L_x_1974) ;  /* 0x0000000000048947 */ /* 0x000fea0003800000 */
[----:B------:R-:W-:Y:S01]  /*14330*/  BPT.TRAP 0x1 ;  /* 0x000000040000795c */ /* 0x000fe20000300000 */
.L_x_1974:
[----:B------:R-:W-:Y:S05]  /*14340*/  BSYNC B2 ;  /* 0x0000000000027941 */ /* 0x000fea0003800000 */
.L_x_1973:
        /* <DEDUP_REMOVED lines=12> */
.L_x_1975:
        /* <DEDUP_REMOVED lines=16> */
.L_x_1976:
        /* <DEDUP_REMOVED lines=16> */
.L_x_1977:
        /* <DEDUP_REMOVED lines=15> */
.L_x_2039:
[----:B------:R-:W-:Y:S05]  /*14700*/  BSYNC B2 ;  /* 0x0000000000027941 */ /* 0x000fea0003800000 */
.L_x_1978:
        /* <DEDUP_REMOVED lines=9> */
.L_x_1981:
[----:B------:R-:W-:Y:S05]  /*147a0*/  BSYNC B2 ;  /* 0x0000000000027941 */ /* 0x000fea0003800000 */
.L_x_1980:
        /* <DEDUP_REMOVED lines=10> */
.L_x_1982:
        /* <DEDUP_REMOVED lines=15> */
.L_x_1983:
        /* <DEDUP_REMOVED lines=15> */
.L_x_1984:
        /* <DEDUP_REMOVED lines=12> */
.L_x_1969:
[----:B------:R-:W-:Y:S05]  /*14af0*/  BSYNC B1 ;  /* 0x0000000000017941 */ /* 0x000fea0003800000 */
.L_x_1968:
[C---:B------:R-:W-:Y:S01]  /*14b00*/  ISETP.GT.AND P0, PT, R6.reuse, 0x1, PT ;  /* 0x000000010600780c */ /* 0x040fe20003f04270 */
[----:B------:R-:W-:-:S12]  /*14b10*/  VIADD R6, R6, 0xfffffffe ;  /* 0xfffffffe06067836 */ /* 0x000fd80000000000 */
[----:B------:R-:W-:Y:S05]  /*14b20*/  @P0 BRA `(.L_x_1985) ;  /* 0xffffffe800a40947 */ /* 0x000fea000383ffff */
.L_x_1950:
[----:B------:R-:W-:Y:S05]  /*14b30*/  BSYNC B0 ;  /* 0x0000000000007941 */ /* 0x000fea0003800000 */
.L_x_1931:
        /* <DEDUP_REMOVED lines=8> */
[----:B------:R-:W1:Y:S01]  /*14bc0*/  FLO.U32 R0, UR4 ;  /* 0x0000000400007d00 */ /* 0x000e6200080e0000 */
[----:B------:R-:W-:Y:S01]  /*14bd0*/  ULDC.64 UR6, c[0x0][0x208] ;  /* 0x0000820000067ab9 */ /* 0x000fe20000000a00 */
        /* <DEDUP_REMOVED lines=8> */
.L_x_1987:
[----:B------:R-:W-:Y:S05]  /*14c60*/  BSYNC B0 ;  /* 0x0000000000007941 */ /* 0x000fea0003800000 */
.L_x_1986:
[----:B------:R-:W-:Y:S01]  /*14c70*/  ISETP.NE.AND P0, PT, R25, RZ, PT ;  /* 0x000000ff1900720c */ /* 0x000fe20003f05270 */
        /* <DEDUP_REMOVED lines=8> */
.L_x_2040:
[----:B------:R-:W-:Y:S05]  /*14d00*/  BSYNC B1 ;  /* 0x0000000000017941 */ /* 0x000fea0003800000 */
.L_x_1990:
[----:B------:R-:W-:Y:S04]  /*14d10*/  BSSY B1, `(.L_x_1992) ;  /* 0x0000007000017945 */ /* 0x000fe80003800000 */
[----:B------:R-:W-:Y:S05]  /*14d20*/  @P2 BRA `(.L_x_1993) ;  /* 0x0000000000142947 */ /* 0x000fea0003800000 */
[----:B------:R-:W-:Y:S01]  /*14d30*/  ISETP.NE.AND P0, PT, R29, RZ, PT ;  /* 0x000000ff1d00720c */ /* 0x000fe20003f05270 */
[----:B-1----:R-:W-:-:S04]  /*14d40*/  IMAD.MOV.U32 R0, RZ, RZ, 0x6c00 ;  /* 0x00006c00ff007424 */ /* 0x002fc800078e00ff */
[----:B------:R2:W-:Y:S08]  /*14d50*/  SYNCS.ARRIVE.TRANS64 RZ, [R3+URZ+0x31c50], R0 ;  /* 0x031c500003ff79a7 */ /* 0x0005f0000800003f */
[----:B------:R-:W-:Y:S05]  /*14d60*/  @!P0 BRA `(.L_x_1993) ;  /* 0x0000000000048947 */ /* 0x000fea0003800000 */
[----:B------:R-:W-:Y:S01]  /*14d70*/  BPT.TRAP 0x1 ;  /* 0x000000040000795c */ /* 0x000fe20000300000 */
.L_x_1993:
[----:B------:R-:W-:Y:S05]  /*14d80*/  BSYNC B1 ;  /* 0x0000000000017941 */ /* 0x000fea0003800000 */
.L_x_1992:
[----:B-12---:R-:W-:Y:S01]  /*14d90*/  IMAD R0, R16, 0x6c00, R17 ;  /* 0x00006c0010007824 */ /* 0x006fe200078e0211 */
        /* <DEDUP_REMOVED lines=9> */
.L_x_1994:
        /* <DEDUP_REMOVED lines=15> */
.L_x_1995:
        /* <DEDUP_REMOVED lines=15> */
.L_x_1996:
        /* <DEDUP_REMOVED lines=10> */
.L_x_1989:
[----:B------:R-:W-:Y:S05]  /*150b0*/  BSYNC B0 ;  /* 0x0000000000007941 */ /* 0x000fea0003800000 */
.L_x_1988:
[----:B------:R-:W-:-:S05]  /*150c0*/  VIADD R16, R16, 0x1 ;  /* 0x0000000110107836 */ /* 0x000fca0000000000 */
[----:B------:R-:W-:-:S04]  /*150d0*/  ISETP.NE.AND P0, PT, R16, 0x2, PT ;  /* 0x000000021000780c */ /* 0x000fc80003f05270 */
[----:B------:R-:W-:Y:S02]  /*150e0*/  SEL R0, RZ, 0x1, P0 ;  /* 0x00000001ff007807 */ /* 0x000fe40000000000 */
[----:B------:R-:W-:Y:S02]  /*150f0*/  SEL R16, R16, RZ, P0 ;  /* 0x000000ff10107207 */ /* 0x000fe40000000000 */
[----:B------:R-:W-:-:S07]  /*15100*/  LOP3.LUT R23, R23, R0, RZ, 0x3c, !PT ;  /* 0x0000000017177212 */ /* 0x000fce00078e3cff */
.L_x_1913:
[----:B------:R-:W-:Y:S05]  /*15110*/  BSYNC B7 ;  /* 0x0000000000077941 */ /* 0x000fea0003800000 */
.L_x_1911:
[----:B------:R-:W2:Y:S02]  /*15120*/  LDL R0, [R1+0x4] ;  /* 0x0000040001007983 */ /* 0x000ea40000100800 */
[----:B--2---:R-:W-:-:S13]  /*15130*/  ISETP.NE.AND P0, PT, R0, RZ, PT ;  /* 0x000000ff0000720c */ /* 0x004fda0003f05270 */
        /* <DEDUP_REMOVED lines=10> */
.L_x_1997:
[----:B------:R-:W-:-:S03]  /*151e0*/  UMOV UR4, 0xffffffff ;  /* 0xffffffff00047882 */ /* 0x000fc60000000000 */
[----:B------:R-:W-:Y:S05]  /*151f0*/  BRA.DIV UR4, `(.L_x_1999) ;  /* 0x0000001204dc7947 */ /* 0x000fea000b800000 */
[----:B------:R1:W2:Y:S02]  /*15200*/  SHFL.IDX PT, R14, R28, RZ, 0x1f ;  /* 0x00001fff1c0e7589 */ /* 0x0002a400000e0000 */
.L_x_2043:
        /* <DEDUP_REMOVED lines=8> */
.L_x_1998:
[----:B------:R-:W-:Y:S02]  /*15290*/  ULDC UR4, c[0x0][0xc38] ;  /* 0x00030e0000047ab9 */ /* 0x000fe40000000800 */
[----:B-1----:R-:W-:-:S13]  /*152a0*/  ISETP.GE.AND P0, PT, R28, UR4, PT ;  /* 0x000000041c007c0c */ /* 0x002fda000bf06270 */
[----:B------:R-:W-:Y:S05]  /*152b0*/  @!P0 BRA `(.L_x_2000) ;  /* 0xffffffb800c08947 */ /* 0x000fea000383ffff */
.L_x_1908:
[----:B------:R-:W2:Y:S01]  /*152c0*/  LDL.LU R0, [R1] ;  /* 0x0000000001007983 */ /* 0x000ea20000300800 */
[----:B------:R-:W-:Y:S01]  /*152d0*/  BSSY B0, `(.L_x_2001) ;  /* 0x000000b000007945 */ /* 0x000fe20003800000 */
[----:B------:R-:W1:Y:S01]  /*152e0*/  S2R R5, SR_CgaCtaId ;  /* 0x0000000000057919 */ /* 0x000e620000008800 */
[----:B--2---:R-:W-:-:S05]  /*152f0*/  VIADD R0, R0, 0x1 ;  /* 0x0000000100007836 */ /* 0x004fca0000000000 */
[----:B------:R-:W-:-:S04]  /*15300*/  LEA.HI R2, R0, R0, RZ, 0x1 ;  /* 0x0000000000027211 */ /* 0x000fc800078f08ff */
[----:B------:R-:W-:Y:S02]  /*15310*/  LOP3.LUT R3, R2, 0xfffffffe, RZ, 0xc0, !PT ;  /* 0xfffffffe02037812 */ /* 0x000fe400078ec0ff */
[----:B------:R-:W-:-:S03]  /*15320*/  MOV R2, 0x400 ;  /* 0x0000040000027802 */ /* 0x000fc60000000f00 */
[----:B------:R-:W-:Y:S01]  /*15330*/  IMAD.IADD R0, R0, 0x1, -R3 ;  /* 0x0000000100007824 */ /* 0x000fe200078e0a03 */
[----:B-1----:R-:W-:-:S04]  /*15340*/  LEA R7, R5, R2, 0x18 ;  /* 0x0000000205077211 */ /* 0x002fc800078ec0ff */
[----:B------:R-:W-:-:S04]  /*15350*/  SHF.L.U32 R0, R0, 0x1f, RZ ;  /* 0x0000001f00007819 */ /* 0x000fc800000006ff */
[----:B------:R-:W1:Y:S02]  /*15360*/  SYNCS.PHASECHK.TRANS64.TRYWAIT P0, [R7+URZ+0x31c20], R0 ;  /* 0x031c2000070075a7 */ /* 0x000e64000800017f */
[----:B-1----:R-:W-:Y:S05]  /*15370*/  @!P0 BRA `(.L_x_2002) ;  /* 0x0000001000a48947 */ /* 0x002fea0003800000 */
.L_x_2044:
[----:B------:R-:W-:Y:S05]  /*15380*/  BSYNC B0 ;  /* 0x0000000000007941 */ /* 0x000fea0003800000 */
.L_x_2001:
[----:B------:R-:W-:-:S03]  /*15390*/  UMOV UR4, 0xffffffff ;  /* 0xffffffff00047882 */ /* 0x000fc60000000000 */
[----:B------:R-:W-:Y:S05]  /*153a0*/  BRA.DIV UR4, `(.L_x_2003) ;  /* 0x0000001204ac7947 */ /* 0x000fea000b800000 */
[----:B-1----:R-:W1:Y:S02]  /*153b0*/  S2R R0, SR_TID.X ;  /* 0x0000000000007919 */ /* 0x002e640000002100 */
[----:B-1----:R-:W-:-:S04]  /*153c0*/  SHF.R.U32.HI R0, RZ, 0x5, R0 ;  /* 0x00000005ff007819 */ /* 0x002fc80000011600 */
[----:B------:R-:W-:-:S05]  /*153d0*/  LOP3.LUT R0, R0, 0x3, RZ, 0xc0, !PT ;  /* 0x0000000300007812 */ /* 0x000fca00078ec0ff */
[----:B------:R1:W2:Y:S02]  /*153e0*/  SHFL.IDX PT, R14, R0, RZ, 0x1f ;  /* 0x00001fff000e7589 */ /* 0x0002a400000e0000 */
.L_x_2047:
[----:B--2---:R-:W-:Y:S01]  /*153f0*/  ISETP.NE.AND P0, PT, R14, RZ, PT ;  /* 0x000000ff0e00720c */ /* 0x004fe20003f05270 */
[----:B------:R-:W-:-:S12]  /*15400*/  BSSY B0, `(.L_x_2004) ;  /* 0x0000026000007945 */ /* 0x000fd80003800000 */
[----:B------:R-:W-:Y:S05]  /*15410*/  @P0 BRA `(.L_x_2005) ;  /* 0x0000000000900947 */ /* 0x000fea0003800000 */
[----:B------:R-:W-:-:S03]  /*15420*/  UMOV UR4, 0xffffffff ;  /* 0xffffffff00047882 */ /* 0x000fc60000000000 */
[----:B------:R-:W-:Y:S05]  /*15430*/  BRA.DIV UR4, `(.L_x_2006) ;  /* 0x0000001204bc7947 */ /* 0x000fea000b800000 */
[----:B------:R-:W-:-:S13]  /*15440*/  ELECT P6, URZ, PT ;  /* 0x00000000003f782f */ /* 0x000fda00038c0000 */
.L_x_2050:
[----:B------:R-:W-:Y:S05]  /*15450*/  @!P6 BRA `(.L_x_2005) ;  /* 0x000000000080e947 */ /* 0x000fea0003800000 */
[----:B-1----:R-:W2:Y:S02]  /*15460*/  LDL R0, [R1+0x8] ;  /* 0x0000080001007983 */ /* 0x002ea40000100800 */
[----:B--2---:R-:W-:-:S13]  /*15470*/  R2UR UR4, R0 ;  /* 0x00000000000472ca */ /* 0x004fda00000e0000 */
[----:B------:R-:W-:-:S06]  /*15480*/  ULOP3.LUT UR4, UR4, 0x2, URZ, 0xfc, !UPT ;  /* 0x0000000204047892 */ /* 0x000fcc000f8efc3f */
[----:B------:R-:W-:-:S05]  /*15490*/  IMAD.U32 R0, RZ, RZ, UR4 ;  /* 0x00000004ff007e24 */ /* 0x000fca000f8e00ff */
[----:B------:R-:W-:-:S13]  /*154a0*/  ISETP.NE.AND P2, PT, R0, 0x3, PT ;  /* 0x000000030000780c */ /* 0x000fda0003f45270 */
[----:B------:R-:W-:Y:S05]  /*154b0*/  @!P2 BRA `(.L_x_2007) ;  /* 0x000000000004a947 */ /* 0x000fea0003800000 */
[----:B------:R-:W-:Y:S01]  /*154c0*/  BPT.TRAP 0x1 ;  /* 0x000000040000795c */ /* 0x000fe20000300000 */
.L_x_2007:
        /* <DEDUP_REMOVED lines=12> */
.L_x_2051:
[----:B------:R-:W2:Y:S02]  /*15590*/  SYNCS.PHASECHK.TRANS64.TRYWAIT P0, [R3+URZ], R0 ;  /* 0x00000000030075a7 */ /* 0x000ea4000800017f */
[----:B--2---:R-:W-:Y:S05]  /*155a0*/  @!P0 BRA `(.L_x_2009) ;  /* 0x0000001000948947 */ /* 0x004fea0003800000 */
.L_x_2052:
[----:B------:R-:W-:Y:S05]  /*155b0*/  @!P2 BRA `(.L_x_2010) ;  /* 0x000000000004a947 */ /* 0x000fea0003800000 */
[----:B------:R-:W-:Y:S01]  /*155c0*/  BPT.TRAP 0x1 ;  /* 0x000000040000795c */ /* 0x000fe20000300000 */
.L_x_2010:
[----:B--2---:R-:W-:-:S04]  /*155d0*/  VIADD R3, R7, 0x31c60 ;  /* 0x00031c6007037836 */ /* 0x004fc80000000000 */
[----:B-1----:R-:W-:-:S04]  /*155e0*/  IMAD R5, R16, 0x8, R3 ;  /* 0x0000000810057824 */ /* 0x002fc800078e0203 */
[----:B------:R-:W1:Y:S02]  /*155f0*/  SYNCS.PHASECHK.TRANS64.TRYWAIT P0, [R5+URZ], R4 ;  /* 0x00000004050075a7 */ /* 0x000e64000800017f */
[----:B-1----:R-:W-:Y:S05]  /*15600*/  @!P0 BRA `(.L_x_2011) ;  /* 0x0000001000908947 */ /* 0x002fea0003800000 */
.L_x_2053:
[----:B------:R-:W-:-:S07]  /*15610*/  IMAD R3, R6, 0x8, R3 ;  /* 0x0000000806037824 */ /* 0x000fce00078e0203 */
.L_x_2012:
[----:B--2---:R2:W3:Y:S02]  /*15620*/  SYNCS.PHASECHK.TRANS64.TRYWAIT P0, [R3+URZ], R0 ;  /* 0x00000000030075a7 */ /* 0x0044e4000800017f */
[----:B---3--:R-:W-:Y:S05]  /*15630*/  @!P0 NANOSLEEP.SYNCS 0x989680 ;  /* 0x009896800000895d */ /* 0x008fea0003900000 */
[----:B------:R-:W3:Y:S02]  /*15640*/  @!P0 SYNCS.PHASECHK.TRANS64 P0, [R3+URZ], R0 ;  /* 0x00000000030085a7 */ /* 0x000ee4000800007f */
[----:B---3--:R-:W-:Y:S05]  /*15650*/  @!P0 BRA `(.L_x_2012) ;  /* 0xfffffffc00f08947 */ /* 0x008fea000383ffff */
.L_x_2005:
[----:B------:R-:W-:Y:S05]  /*15660*/  BSYNC B0 ;  /* 0x0000000000007941 */ /* 0x000fea0003800000 */
.L_x_2004:
[----:B------:R-:W-:Y:S05]  /*15670*/  EXIT ;  /* 0x000000000000794d */ /* 0x000fea0003800000 */
.L_x_1869:
[----:B0-----:R-:W-:-:S04]  /*15680*/  IMAD.U32 R3, RZ, RZ, UR37 ;  /* 0x00000025ff037e24 */ /* 0x001fc8000f8e00ff */
[----:B------:R0:W1:Y:S03]  /*15690*/  SYNCS.PHASECHK.TRANS64.TRYWAIT P1, [R3+URZ+0x31c00], R0 ;  /* 0x031c0000030075a7 */ /* 0x000066000802017f */
[----:B-1----:R-:W-:Y:S05]  /*156a0*/  @!P1 NANOSLEEP.SYNCS 0x989680 ;  /* 0x009896800000995d */ /* 0x002fea0003900000 */
[----:B------:R-:W1:Y:S02]  /*156b0*/  @!P1 SYNCS.PHASECHK.TRANS64 P1, [R3+URZ+0x31c00], R0 ;  /* 0x031c0000030095a7 */ /* 0x000e64000802007f */
[----:B-1----:R-:W-:Y:S05]  /*156c0*/  @!P1 BRA `(.L_x_1869) ;  /* 0xfffffffc00ec9947 */ /* 0x002fea000383ffff */
[----:B------:R-:W-:Y:S05]  /*156d0*/  BRA `(.L_x_2013) ;  /* 0xfffffec000607947 */ /* 0x000fea000383ffff */
.L_x_1873:
[----:B-1----:R1:W2:Y:S02]  /*156e0*/  SYNCS.PHASECHK.TRANS64.TRYWAIT P2, [R0+URZ+0x31c30], R3 ;  /* 0x031c3003000075a7 */ /* 0x0022a4000804017f */
[----:B--2---:R-:W-:Y:S05]  /*156f0*/  @!P2 NANOSLEEP.SYNCS 0x989680 ;  /* 0x009896800000a95d */ /* 0x004fea0003900000 */
[----:B------:R-:W2:Y:S02]  /*15700*/  @!P2 SYNCS.PHASECHK.TRANS64 P2, [R0+URZ+0x31c30], R3 ;  /* 0x031c30030000a5a7 */ /* 0x000ea4000804007f */
[----:B--2---:R-:W-:Y:S05]  /*15710*/  @!P2 BRA `(.L_x_1873) ;  /* 0xfffffffc00f0a947 */ /* 0x004fea000383ffff */
[----:B------:R-:W-:Y:S05]  /*15720*/  BRA `(.L_x_1872) ;  /* 0xfffffec000847947 */ /* 0x000fea000383ffff */
.L_x_1878:
[----:B-1----:R-:W-:-:S04]  /*15730*/  IMAD.U32 R8, RZ, RZ, UR4 ;  /* 0x00000004ff087e24 */ /* 0x002fc8000f8e00ff */
[----:B------:R1:W2:Y:S03]  /*15740*/  SYNCS.PHASECHK.TRANS64.TRYWAIT P3, [R8+URZ+0x31c30], R7 ;  /* 0x031c3007080075a7 */ /* 0x0002a6000806017f */
[----:B--2---:R-:W-:Y:S05]  /*15750*/  @!P3 NANOSLEEP.SYNCS 0x989680 ;  /* 0x009896800000b95d */ /* 0x004fea0003900000 */
[----:B------:R-:W2:Y:S02]  /*15760*/  @!P3 SYNCS.PHASECHK.TRANS64 P3, [R8+URZ+0x31c30], R7 ;  /* 0x031c30070800b5a7 */ /* 0x000ea4000806007f */
[----:B--2---:R-:W-:Y:S05]  /*15770*/  @!P3 BRA `(.L_x_1878) ;  /* 0xfffffffc00ecb947 */ /* 0x004fea000383ffff */
[----:B------:R-:W-:Y:S05]  /*15780*/  BRA `(.L_x_1875) ;  /* 0xffffff04007c7947 */ /* 0x000fea000383ffff */
.L_x_1882:
[----:B-1----:R-:W-:-:S04]  /*15790*/  IMAD.U32 R8, RZ, RZ, UR4 ;  /* 0x00000004ff087e24 */ /* 0x002fc8000f8e00ff */
[----:B------:R1:W2:Y:S03]  /*157a0*/  SYNCS.PHASECHK.TRANS64.TRYWAIT P3, [R8+URZ+0x31c50], R7 ;  /* 0x031c5007080075a7 */ /* 0x0002a6000806017f */
[----:B--2---:R-:W-:Y:S05]  /*157b0*/  @!P3 NANOSLEEP.SYNCS 0x989680 ;  /* 0x009896800000b95d */ /* 0x004fea0003900000 */
[----:B------:R-:W2:Y:S02]  /*157c0*/  @!P3 SYNCS.PHASECHK.TRANS64 P3, [R8+URZ+0x31c50], R7 ;  /* 0x031c50070800b5a7 */ /* 0x000ea4000806007f */
[----:B--2---:R-:W-:Y:S05]  /*157d0*/  @!P3 BRA `(.L_x_1882) ;  /* 0xfffffffc00ecb947 */ /* 0x004fea000383ffff */
[----:B------:R-:W-:Y:S05]  /*157e0*/  BRA `(.L_x_1879) ;  /* 0xffffff1c00187947 */ /* 0x000fea000383ffff */
.L_x_1888:
[----:B--2---:R-:W-:-:S04]  /*157f0*/  IMAD.U32 R7, RZ, RZ, UR4 ;  /* 0x00000004ff077e24 */ /* 0x004fc8000f8e00ff */
[----:B------:R2:W3:Y:S03]  /*15800*/  SYNCS.PHASECHK.TRANS64.TRYWAIT P2, [R7+URZ+0x31c30], R6 ;  /* 0x031c3006070075a7 */ /* 0x0004e6000804017f */
[----:B---3--:R-:W-:Y:S05]  /*15810*/  @!P2 NANOSLEEP.SYNCS 0x989680 ;  /* 0x009896800000a95d */ /* 0x008fea0003900000 */
[----:B------:R-:W3:Y:S02]  /*15820*/  @!P2 SYNCS.PHASECHK.TRANS64 P2, [R7+URZ+0x31c30], R6 ;  /* 0x031c30060700a5a7 */ /* 0x000ee4000804007f */
[----:B---3--:R-:W-:Y:S05]  /*15830*/  @!P2 BRA `(.L_x_1888) ;  /* 0xfffffffc00eca947 */ /* 0x008fea000383ffff */
[----:B------:R-:W-:Y:S05]  /*15840*/  BRA `(.L_x_1885) ;  /* 0xffffff5000207947 */ /* 0x000fea000383ffff */
.L_x_1892:
[----:B-1----:R-:W-:-:S04]  /*15850*/  IMAD.U32 R7, RZ, RZ, UR4 ;  /* 0x00000004ff077e24 */ /* 0x002fc8000f8e00ff */
[----:B------:R1:W2:Y:S03]  /*15860*/  SYNCS.PHASECHK.TRANS64.TRYWAIT P2, [R7+URZ+0x31c50], R6 ;  /* 0x031c5006070075a7 */ /* 0x0002a6000804017f */
[----:B--2---:R-:W-:Y:S05]  /*15870*/  @!P2 NANOSLEEP.SYNCS 0x989680 ;  /* 0x009896800000a95d */ /* 0x004fea0003900000 */
[----:B------:R-:W2:Y:S02]  /*15880*/  @!P2 SYNCS.PHASECHK.TRANS64 P2, [R7+URZ+0x31c50], R6 ;  /* 0x031c50060700a5a7 */ /* 0x000ea4000804007f */
[----:B--2---:R-:W-:Y:S05]  /*15890*/  @!P2 BRA `(.L_x_1892) ;  /* 0xfffffffc00eca947 */ /* 0x004fea000383ffff */
[----:B------:R-:W-:Y:S05]  /*158a0*/  BRA `(.L_x_1889) ;  /* 0xffffff6400bc7947 */ /* 0x000fea000383ffff */
.L_x_1897:
[----:B---3--:R-:W-:-:S04]  /*158b0*/  IMAD.U32 R5, RZ, RZ, UR5 ;  /* 0x00000005ff057e24 */ /* 0x008fc8000f8e00ff */
[----:B------:R3:W4:Y:S03]  /*158c0*/  SYNCS.PHASECHK.TRANS64.TRYWAIT P0, [R5+URZ+0x31c50], R4 ;  /* 0x031c5004050075a7 */ /* 0x000726000800017f */
[----:B----4-:R-:W-:Y:S05]  /*158d0*/  @!P0 NANOSLEEP.SYNCS 0x989680 ;  /* 0x009896800000895d */ /* 0x010fea0003900000 */
[----:B------:R-:W4:Y:S02]  /*158e0*/  @!P0 SYNCS.PHASECHK.TRANS64 P0, [R5+URZ+0x31c50], R4 ;  /* 0x031c5004050085a7 */ /* 0x000f24000800007f */
[----:B----4-:R-:W-:Y:S05]  /*158f0*/  @!P0 BRA `(.L_x_1897) ;  /* 0xfffffffc00ec8947 */ /* 0x010fea000383ffff */
[----:B------:R-:W-:Y:S05]  /*15900*/  BRA `(.L_x_1896) ;  /* 0xffffff8c00e07947 */ /* 0x000fea000383ffff */
.L_x_1919:
[----:B------:R-:W-:Y:S02]  /*15910*/  IMAD.MOV.U32 R13, RZ, RZ, R20 ;  /* 0x000000ffff0d7224 */ /* 0x000fe400078e0014 */
[----:B------:R-:W-:Y:S02]  /*15920*/  IMAD.MOV.U32 R12, RZ, RZ, RZ ;  /* 0x000000ffff0c7224 */ /* 0x000fe400078e00ff */
[----:B------:R-:W-:Y:S02]  /*15930*/  IMAD.MOV.U32 R11, RZ, RZ, 0x1f ;  /* 0x0000001fff0b7424 */ /* 0x000fe400078e00ff */
[----:B------:R-:W-:-:S07]  /*15940*/  IMAD.MOV.U32 R15, RZ, RZ, -0x1 ;  /* 0xffffffffff0f7424 */ /* 0x000fce00078e00ff */
[----:B------:R-:W-:Y:S05]  /*15950*/  WARPSYNC.COLLECTIVE R15, `(.L_x_2014) ;  /* 0x000000000f087348 */ /* 0x000fea0003c00000 */
[----:B------:R0:W1:Y:S02]  /*15960*/  SHFL.IDX P6, R14, R13, R12, R11 ;  /* 0x0000000c0d0e7389 */ /* 0x00006400000c000b */
[----:B01----:R-:W-:Y:S01]  /*15970*/  ENDCOLLECTIVE ;  /* 0x000000000000791b */ /* 0x003fe20003800000 */
.L_x_2014:
[----:B------:R-:W-:Y:S05]  /*15980*/  BRA `(.L_x_2015) ;  /* 0xffffffbc00c47947 */ /* 0x000fea000383ffff */
.L_x_1921:
[----:B------:R-:W-:Y:S01]  /*15990*/  BSSY B0, `(.L_x_2016) ;  /* 0x0000006000007945 */ /* 0x000fe20003800000 */
[----:B------:R-:W-:-:S07]  /*159a0*/  IMAD.MOV.U32 R15, RZ, RZ, -0x1 ;  /* 0xffffffffff0f7424 */ /* 0x000fce00078e00ff */
[----:B0-----:R-:W-:Y:S05]  /*159b0*/  WARPSYNC.COLLECTIVE R15, `(.L_x_2017) ;  /* 0x000000000f0c7348 */ /* 0x001fea0003c00000 */
[----:B------:R-:W-:Y:S02]  /*159c0*/  ELECT P6, UR62, PT ;  /* 0x00000000003e782f */ /* 0x000fe400038c0000 */
[----:B------:R-:W-:Y:S01]  /*159d0*/  MOV R14, UR62 ;  /* 0x0000003e000e7c02 */ /* 0x000fe20008000f00 */
[----:B0-----:R-:W-:Y:S10]  /*159e0*/  ENDCOLLECTIVE ;  /* 0x000000000000791b */ /* 0x001ff40003800000 */
.L_x_2017:
[----:B------:R-:W-:Y:S05]  /*159f0*/  BSYNC B0 ;  /* 0x0000000000007941 */ /* 0x000fea0003800000 */
.L_x_2016:
[----:B------:R-:W-:Y:S05]  /*15a00*/  BRA `(.L_x_2018) ;  /* 0xffffffbc00c07947 */ /* 0x000fea000383ffff */
.L_x_1923:
[----:B-1----:R1:W2:Y:S02]  /*15a10*/  SYNCS.PHASECHK.TRANS64.TRYWAIT P0, [R3+URZ+0x31c40], R0 ;  /* 0x031c4000030075a7 */ /* 0x0022a4000800017f */
[----:B--2---:R-:W-:Y:S05]  /*15a20*/  @!P0 NANOSLEEP.SYNCS 0x989680 ;  /* 0x009896800000895d */ /* 0x004fea0003900000 */
[----:B------:R-:W2:Y:S02]  /*15a30*/  @!P0 SYNCS.PHASECHK.TRANS64 P0, [R3+URZ+0x31c40], R0 ;  /* 0x031c4000030085a7 */ /* 0x000ea4000800007f */
[----:B--2---:R-:W-:Y:S05]  /*15a40*/  @!P0 BRA `(.L_x_1923) ;  /* 0xfffffffc00f08947 */ /* 0x004fea000383ffff */
[----:B------:R-:W-:Y:S05]  /*15a50*/  BRA `(.L_x_2019) ;  /* 0xffffffc000207947 */ /* 0x000fea000383ffff */
.L_x_1927:
[----:B------:R-:W-:Y:S02]  /*15a60*/  IMAD.MOV.U32 R13, RZ, RZ, R4 ;  /* 0x000000ffff0d7224 */ /* 0x000fe400078e0004 */
[----:B------:R-:W-:Y:S02]  /*15a70*/  IMAD.MOV.U32 R12, RZ, RZ, RZ ;  /* 0x000000ffff0c7224 */ /* 0x000fe400078e00ff */
[----:B------:R-:W-:Y:S02]  /*15a80*/  IMAD.MOV.U32 R11, RZ, RZ, 0x1c1f ;  /* 0x00001c1fff0b7424 */ /* 0x000fe400078e00ff */
[----:B------:R-:W-:Y:S02]  /*15a90*/  IMAD.MOV.U32 R15, RZ, RZ, -0x1 ;  /* 0xffffffffff0f7424 */ /* 0x000fe400078e00ff */
[----:B------:R-:W-:-:S07]  /*15aa0*/  IMAD.U32 R6, RZ, RZ, UR44 ;  /* 0x0000002cff067e24 */ /* 0x000fce000f8e00ff */
[----:B------:R-:W-:Y:S05]  /*15ab0*/  WARPSYNC.COLLECTIVE R15, `(.L_x_2020) ;  /* 0x000000000f087348 */ /* 0x000fea0003c00000 */
[----:B------:R0:W1:Y:S02]  /*15ac0*/  SHFL.IDX P6, R14, R13, R12, R11 ;  /* 0x0000000c0d0e7389 */ /* 0x00006400000c000b */
[----:B01----:R-:W-:Y:S01]  /*15ad0*/  ENDCOLLECTIVE ;  /* 0x000000000000791b */ /* 0x003fe20003800000 */
.L_x_2020:
[----:B------:R-:W-:-:S04]  /*15ae0*/  IMAD R6, R6, 0xc0, R21 ;  /* 0x000000c006067824 */ /* 0x000fc800078e0215 */
[----:B------:R-:W-:Y:S02]  /*15af0*/  VIADD R10, R6, 0x20 ;  /* 0x00000020060a7836 */ /* 0x000fe40000000000 */
[----:B------:R-:W-:Y:S02]  /*15b00*/  IMAD.MOV.U32 R13, RZ, RZ, R0 ;  /* 0x000000ffff0d7224 */ /* 0x000fe400078e0000 */
[----:B------:R-:W-:-:S07]  /*15b10*/  IMAD.MOV.U32 R2, RZ, RZ, R14 ;  /* 0x000000ffff027224 */ /* 0x000fce00078e000e */
[----:B------:R-:W-:Y:S05]  /*15b20*/  WARPSYNC.COLLECTIVE R15, `(.L_x_2021) ;  /* 0x000000000f087348 */ /* 0x000fea0003c00000 */
[----:B------:R0:W1:Y:S02]  /*15b30*/  SHFL.IDX P6, R14, R13, R12, R11 ;  /* 0x0000000c0d0e7389 */ /* 0x00006400000c000b */
[----:B01----:R-:W-:Y:S01]  /*15b40*/  ENDCOLLECTIVE ;  /* 0x000000000000791b */ /* 0x003fe20003800000 */
.L_x_2021:
[----:B------:R-:W-:Y:S01]  /*15b50*/  ULDC UR4, c[0x0][0x288] ;  /* 0x0000a20000047ab9 */ /* 0x000fe20000000800 */
[----:B------:R-:W-:Y:S01]  /*15b60*/  ULDC.64 UR6, c[0x0][0x208] ;  /* 0x0000820000067ab9 */ /* 0x000fe20000000a00 */
[----:B------:R-:W-:-:S05]  /*15b70*/  IMAD R5, R9, UR4, RZ ;  /* 0x0000000409057c24 */ /* 0x000fca000f8e02ff */
[----:B------:R-:W-:Y:S01]  /*15b80*/  ISETP.GE.AND P4, PT, R6, R5, PT ;  /* 0x000000050600720c */ /* 0x000fe20003f86270 */
[----:B------:R-:W-:Y:S02]  /*15b90*/  IMAD.MOV.U32 R13, RZ, RZ, R4 ;  /* 0x000000ffff0d7224 */ /* 0x000fe400078e0004 */
[----:B------:R-:W-:Y:S02]  /*15ba0*/  IMAD.MOV.U32 R12, RZ, RZ, 0x1 ;  /* 0x00000001ff0c7424 */ /* 0x000fe400078e00ff */
[----:B------:R-:W-:-:S08]  /*15bb0*/  IMAD.MOV.U32 R3, RZ, RZ, R14 ;  /* 0x000000ffff037224 */ /* 0x000fd000078e000e */
[----:B------:R-:W-:-:S05]  /*15bc0*/  @!P4 LEA R3, P3, R20, R3, 0x1 ;  /* 0x000000031403c211 */ /* 0x000fca00078608ff */
[----:B------:R-:W-:-:S05]  /*15bd0*/  @!P4 IMAD.X R2, RZ, RZ, R2, P3 ;  /* 0x000000ffff02c224 */ /* 0x000fca00018e0602 */
[----:B------:R-:W-:-:S04]  /*15be0*/  @!P4 LOP3.LUT R3, R3, R2, RZ, 0x3c, !PT ;  /* 0x000000020303c212 */ /* 0x000fc800078e3cff */
[----:B------:R-:W-:-:S04]  /*15bf0*/  @!P4 LOP3.LUT R2, R3, R2, RZ, 0x3c, !PT ;  /* 0x000000020302c212 */ /* 0x000fc800078e3cff */
[----:B------:R-:W-:-:S05]  /*15c00*/  @!P4 LOP3.LUT R3, R3, R2, RZ, 0x3c, !PT ;  /* 0x000000020303c212 */ /* 0x000fca00078e3cff */
[----:B------:R-:W-:Y:S01]  /*15c10*/  @!PT LDS RZ, [RZ] ;  /* 0x00000000fffff984 */ /* 0x000fe20000000800 */
[----:B------:R-:W-:Y:S01]  /*15c20*/  @!PT LDS RZ, [RZ] ;  /* 0x00000000fffff984 */ /* 0x000fe20000000800 */
[----:B------:R-:W-:Y:S01]  /*15c30*/  @!PT LDS RZ, [RZ] ;  /* 0x00000000fffff984 */ /* 0x000fe20000000800 */
[----:B------:R0:W-:Y:S04]  /*15c40*/  @!P4 LDGSTS.E.BYPASS.LTC128B.128 [R27+0xda00], desc[UR6][R2.64], !P0 ;  /* 0x0da00000021bcfae */ /* 0x0001e8000c101d46 */
[----:B------:R0:W-:Y:S04]  /*15c50*/  @!P4 LDGSTS.E.BYPASS.LTC128B.128 [R27+0x10a00], desc[UR6][R2.64+0x40], !P1 ;  /* 0x10a00040021bcfae */ /* 0x0001e8000c901d46 */
[----:B------:R0:W-:Y:S01]  /*15c60*/  @!P4 LDGSTS.E.BYPASS.LTC128B.128 [R27+0x13a00], desc[UR6][R2.64+0x80], !P2 ;  /* 0x13a00080021bcfae */ /* 0x0001e2000d101d46 */
[----:B------:R-:W-:Y:S01]  /*15c70*/  ISETP.GE.AND P4, PT, R10, R5, PT ;  /* 0x000000050a00720c */ /* 0x000fe20003f86270 */
[----:B------:R-:W-:-:S12]  /*15c80*/  VIADD R10, R6, 0x40 ;  /* 0x00000040060a7836 */ /* 0x000fd80000000000 */
[----:B0-----:R-:W-:Y:S05]  /*15c90*/  WARPSYNC.COLLECTIVE R15, `(.L_x_2022) ;  /* 0x000000000f087348 */ /* 0x001fea0003c00000 */
[----:B------:R1:W2:Y:S02]  /*15ca0*/  SHFL.IDX P6, R14, R13, R12, R11 ;  /* 0x0000000c0d0e7389 */ /* 0x0002a400000c000b */
[----:B012---:R-:W-:Y:S01]  /*15cb0*/  ENDCOLLECTIVE ;  /* 0x000000000000791b */ /* 0x007fe20003800000 */
.L_x_2022:
[----:B------:R-:W-:Y:S02]  /*15cc0*/  IMAD.MOV.U32 R13, RZ, RZ, R0 ;  /* 0x000000ffff0d7224 */ /* 0x000fe400078e0000 */
[----:B------:R-:W-:-:S07]  /*15cd0*/  IMAD.MOV.U32 R2, RZ, RZ, R14 ;  /* 0x000000ffff027224 */ /* 0x000fce00078e000e */
[----:B------:R-:W-:Y:S05]  /*15ce0*/  WARPSYNC.COLLECTIVE R15, `(.L_x_2023) ;  /* 0x000000000f087348 */ /* 0x000fea0003c00000 */
[----:B------:R0:W1:Y:S02]  /*15cf0*/  SHFL.IDX P6, R14, R13, R12, R11 ;  /* 0x0000000c0d0e7389 */ /* 0x00006400000c000b */
[----:B01----:R-:W-:Y:S01]  /*15d00*/  ENDCOLLECTIVE ;  /* 0x000000000000791b */ /* 0x003fe20003800000 */
.L_x_2023:
[----:B------:R-:W-:Y:S01]  /*15d10*/  ULDC.64 UR4, c[0x0][0x208] ;  /* 0x0000820000047ab9 */ /* 0x000fe20000000a00 */
[----:B------:R-:W-:Y:S02]  /*15d20*/  IMAD.MOV.U32 R13, RZ, RZ, R4 ;  /* 0x000000ffff0d7224 */ /* 0x000fe400078e0004 */
[----:B------:R-:W-:Y:S02]  /*15d30*/  IMAD.MOV.U32 R12, RZ, RZ, 0x2 ;  /* 0x00000002ff0c7424 */ /* 0x000fe400078e00ff */
[----:B------:R-:W-:-:S05]  /*15d40*/  IMAD.MOV.U32 R3, RZ, RZ, R14 ;  /* 0x000000ffff037224 */ /* 0x000fca00078e000e */
        /* <DEDUP_REMOVED lines=11> */
[----:B------:R-:W-:-:S13]  /*15e00*/  ISETP.GE.AND P4, PT, R10, R5, PT ;  /* 0x000000050a00720c */ /* 0x000fda0003f86270 */
[----:B0-----:R-:W-:Y:S05]  /*15e10*/  WARPSYNC.COLLECTIVE R15, `(.L_x_2024) ;  /* 0x000000000f087348 */ /* 0x001fea0003c00000 */
[----:B------:R1:W2:Y:S02]  /*15e20*/  SHFL.IDX P6, R14, R13, R12, R11 ;  /* 0x0000000c0d0e7389 */ /* 0x0002a400000c000b */
[----:B012---:R-:W-:Y:S01]  /*15e30*/  ENDCOLLECTIVE ;  /* 0x000000000000791b */ /* 0x007fe20003800000 */
.L_x_2024:
[----:B------:R-:W-:Y:S02]  /*15e40*/  IMAD.MOV.U32 R13, RZ, RZ, R0 ;  /* 0x000000ffff0d7224 */ /* 0x000fe400078e0000 */
[----:B------:R-:W-:-:S07]  /*15e50*/  IMAD.MOV.U32 R2, RZ, RZ, R14 ;  /* 0x000000ffff027224 */ /* 0x000fce00078e000e */
[----:B------:R-:W-:Y:S05]  /*15e60*/  WARPSYNC.COLLECTIVE R15, `(.L_x_2025) ;  /* 0x000000000f087348 */ /* 0x000fea0003c00000 */
[----:B------:R0:W1:Y:S02]  /*15e70*/  SHFL.IDX P6, R14, R13, R12, R11 ;  /* 0x0000000c0d0e7389 */ /* 0x00006400000c000b */
[----:B01----:R-:W-:Y:S01]  /*15e80*/  ENDCOLLECTIVE ;  /* 0x000000000000791b */ /* 0x003fe20003800000 */
.L_x_2025:
        /* <DEDUP_REMOVED lines=14> */
[----:B------:R0:W-:Y:S02]  /*15f70*/  @!P4 LDGSTS.E.BYPASS.LTC128B.128 [R27+0x14a00], desc[UR4][R2.64+0x80], !P2 ;  /* 0x14a00080021bcfae */ /* 0x0001e4000d101d44 */
[----:B0-----:R-:W-:Y:S05]  /*15f80*/  WARPSYNC.COLLECTIVE R15, `(.L_x_2026) ;  /* 0x000000000f087348 */ /* 0x001fea0003c00000 */
[----:B------:R1:W2:Y:S02]  /*15f90*/  SHFL.IDX P6, R14, R13, R12, R11 ;  /* 0x0000000c0d0e7389 */ /* 0x0002a400000c000b */
[----:B012---:R-:W-:Y:S01]  /*15fa0*/  ENDCOLLECTIVE ;  /* 0x000000000000791b */ /* 0x007fe20003800000 */
.L_x_2026:
[----:B------:R-:W-:Y:S02]  /*15fb0*/  IMAD.MOV.U32 R13, RZ, RZ, R0 ;  /* 0x000000ffff0d7224 */ /* 0x000fe400078e0000 */
[----:B------:R-:W-:-:S05]  /*15fc0*/  VIADD R0, R6, 0x60 ;  /* 0x0000006006007836 */ /* 0x000fca0000000000 */
[----:B------:R-:W-:Y:S01]  /*15fd0*/  ISETP.GE.AND P4, PT, R0, R5, PT ;  /* 0x000000050000720c */ /* 0x000fe20003f86270 */
[----:B------:R-:W-:Y:S02]  /*15fe0*/  VIADD R0, R6, 0x80 ;  /* 0x0000008006007836 */ /* 0x000fe40000000000 */
[----:B------:R-:W-:-:S10]  /*15ff0*/  IMAD.MOV.U32 R4, RZ, RZ, R14 ;  /* 0x000000ffff047224 */ /* 0x000fd400078e000e */
[----:B------:R-:W-:Y:S05]  /*16000*/  WARPSYNC.COLLECTIVE R15, `(.L_x_2027) ;  /* 0x000000000f087348 */ /* 0x000fea0003c00000 */
[----:B------:R0:W1:Y:S02]  /*16010*/  SHFL.IDX P6, R14, R13, R12, R11 ;  /* 0x0000000c0d0e7389 */ /* 0x00006400000c000b */
[----:B01----:R-:W-:Y:S01]  /*16020*/  ENDCOLLECTIVE ;  /* 0x000000000000791b */ /* 0x003fe20003800000 */
.L_x_2027:
[----:B------:R-:W-:Y:S01]  /*16030*/  ULDC.64 UR4, c[0x0][0x208] ;  /* 0x0000820000047ab9 */ /* 0x000fe20000000a00 */
[----:B------:R-:W-:Y:S02]  /*16040*/  IMAD.MOV.U32 R13, RZ, RZ, R7 ;  /* 0x000000ffff0d7224 */ /* 0x000fe400078e0007 */
[----:B------:R-:W-:Y:S01]  /*16050*/  IMAD.MOV.U32 R12, RZ, RZ, RZ ;  /* 0x000000ffff0c7224 */ /* 0x000fe200078e00ff */
[----:B------:R-:W-:-:S05]  /*16060*/  @!P4 LEA R14, P3, R20, R14, 0x1 ;  /* 0x0000000e140ec211 */ /* 0x000fca00078608ff */
[----:B------:R-:W-:Y:S02]  /*16070*/  @!P4 IMAD.X R9, RZ, RZ, R4, P3 ;  /* 0x000000ffff09c224 */ /* 0x000fe400018e0604 */
[----:B------:R-:W-:Y:S02]  /*16080*/  @!P4 IMAD.MOV.U32 R2, RZ, RZ, R14 ;  /* 0x000000ffff02c224 */ /* 0x000fe400078e000e */
[----:B------:R-:W-:-:S05]  /*16090*/  @!P4 IMAD.MOV.U32 R3, RZ, RZ, R9 ;  /* 0x000000ffff03c224 */ /* 0x000fca00078e0009 */
        /* <DEDUP_REMOVED lines=10> */
.L_x_2028:
[----:B------:R-:W-:Y:S02]  /*16140*/  IMAD.MOV.U32 R13, RZ, RZ, R8 ;  /* 0x000000ffff0d7224 */ /* 0x000fe400078e0008 */
[----:B------:R-:W-:-:S07]  /*16150*/  IMAD.MOV.U32 R0, RZ, RZ, R14 ;  /* 0x000000ffff007224 */ /* 0x000fce00078e000e */
[----:B------:R-:W-:Y:S05]  /*16160*/  WARPSYNC.COLLECTIVE R15, `(.L_x_2029) ;  /* 0x000000000f087348 */ /* 0x000fea0003c00000 */
[----:B------:R0:W1:Y:S02]  /*16170*/  SHFL.IDX P6, R14, R13, R12, R11 ;  /* 0x0000000c0d0e7389 */ /* 0x00006400000c000b */
[----:B01----:R-:W-:Y:S01]  /*16180*/  ENDCOLLECTIVE ;  /* 0x000000000000791b */ /* 0x003fe20003800000 */
.L_x_2029:
[----:B------:R-:W-:Y:S01]  /*16190*/  ULDC.64 UR4, c[0x0][0x208] ;  /* 0x0000820000047ab9 */ /* 0x000fe20000000a00 */
[----:B------:R-:W-:Y:S02]  /*161a0*/  IMAD.MOV.U32 R13, RZ, RZ, R7 ;  /* 0x000000ffff0d7224 */ /* 0x000fe400078e0007 */
[----:B------:R-:W-:Y:S01]  /*161b0*/  IMAD.MOV.U32 R12, RZ, RZ, 0x1 ;  /* 0x00000001ff0c7424 */ /* 0x000fe200078e00ff */
        /* <DEDUP_REMOVED lines=13> */
.L_x_2030:
[----:B------:R-:W-:Y:S02]  /*16290*/  IMAD.MOV.U32 R13, RZ, RZ, R8 ;  /* 0x000000ffff0d7224 */ /* 0x000fe400078e0008 */
[----:B------:R-:W-:-:S07]  /*162a0*/  IMAD.MOV.U32 R7, RZ, RZ, R14 ;  /* 0x000000ffff077224 */ /* 0x000fce00078e000e */
[----:B------:R-:W-:Y:S05]  /*162b0*/  WARPSYNC.COLLECTIVE R15, `(.L_x_2031) ;  /* 0x000000000f087348 */ /* 0x000fea0003c00000 */
[----:B------:R0:W1:Y:S02]  /*162c0*/  SHFL.IDX P6, R14, R13, R12, R11 ;  /* 0x0000000c0d0e7389 */ /* 0x00006400000c000b */
[----:B01----:R-:W-:Y:S01]  /*162d0*/  ENDCOLLECTIVE ;  /* 0x000000000000791b */ /* 0x003fe20003800000 */
.L_x_2031:
[----:B------:R-:W-:Y:S05]  /*162e0*/  BRA `(.L_x_2032) ;  /* 0xffffffc400407947 */ /* 0x000fea000383ffff */
.L_x_1930:
[----:B0-----:R0:W1:Y:S02]  /*162f0*/  SYNCS.PHASECHK.TRANS64.TRYWAIT P0, [R17+URZ+0x31c20], R2 ;  /* 0x031c2002110075a7 */ /* 0x001064000800017f */
[----:B-1----:R-:W-:Y:S05]  /*16300*/  @!P0 NANOSLEEP.SYNCS 0x989680 ;  /* 0x009896800000895d */ /* 0x002fea0003900000 */
[----:B------:R-:W1:Y:S02]  /*16310*/  @!P0 SYNCS.PHASECHK.TRANS64 P0, [R17+URZ+0x31c20], R2 ;  /* 0x031c2002110085a7 */ /* 0x000e64000800007f */
[----:B-1----:R-:W-:Y:S05]  /*16320*/  @!P0 BRA `(.L_x_1930) ;  /* 0xfffffffc00f08947 */ /* 0x002fea000383ffff */
[----:B------:R-:W-:Y:S05]  /*16330*/  BRA `(.L_x_2033) ;  /* 0xffffffc400ac7947 */ /* 0x000fea000383ffff */
.L_x_1937:
[----:B0-----:R0:W1:Y:S02]  /*16340*/  SYNCS.PHASECHK.TRANS64.TRYWAIT P0, [R2+URZ+0x31c40], R3 ;  /* 0x031c4003020075a7 */ /* 0x001064000800017f */
[----:B-1----:R-:W-:Y:S05]  /*16350*/  @!P0 NANOSLEEP.SYNCS 0x989680 ;  /* 0x009896800000895d */ /* 0x002fea0003900000 */
[----:B------:R-:W1:Y:S02]  /*16360*/  @!P0 SYNCS.PHASECHK.TRANS64 P0, [R2+URZ+0x31c40], R3 ;  /* 0x031c4003020085a7 */ /* 0x000e64000800007f */
[----:B-1----:R-:W-:Y:S05]  /*16370*/  @!P0 BRA `(.L_x_1937) ;  /* 0xfffffffc00f08947 */ /* 0x002fea000383ffff */
[----:B------:R-:W-:Y:S05]  /*16380*/  BRA `(.L_x_2034) ;  /* 0xffffffc800607947 */ /* 0x000fea000383ffff */
.L_x_1944:
[----:B0-----:R0:W1:Y:S02]  /*16390*/  SYNCS.PHASECHK.TRANS64.TRYWAIT P0, [R3+URZ+0x60], R2 ;  /* 0x00006002030075a7 */ /* 0x001064000800017f */
[----:B-1----:R-:W-:Y:S05]  /*163a0*/  @!P0 NANOSLEEP.SYNCS 0x989680 ;  /* 0x009896800000895d */ /* 0x002fea0003900000 */
[----:B------:R-:W1:Y:S02]  /*163b0*/  @!P0 SYNCS.PHASECHK.TRANS64 P0, [R3+URZ+0x60], R2 ;  /* 0x00006002030085a7 */ /* 0x000e64000800007f */
[----:B-1----:R-:W-:Y:S05]  /*163c0*/  @!P0 BRA `(.L_x_1944) ;  /* 0xfffffffc00f08947 */ /* 0x002fea000383ffff */
[----:B------:R-:W-:Y:S05]  /*163d0*/  BRA `(.L_x_2035) ;  /* 0xffffffcc00507947 */ /* 0x000fea000383ffff */
.L_x_1955:
[----:B0-----:R0:W1:Y:S02]  /*163e0*/  SYNCS.PHASECHK.TRANS64.TRYWAIT P0, [R3+URZ+0x31c40], R2 ;  /* 0x031c4002030075a7 */ /* 0x001064000800017f */
[----:B-1----:R-:W-:Y:S05]  /*163f0*/  @!P0 NANOSLEEP.SYNCS 0x989680 ;  /* 0x009896800000895d */ /* 0x002fea0003900000 */
[----:B------:R-:W1:Y:S02]  /*16400*/  @!P0 SYNCS.PHASECHK.TRANS64 P0, [R3+URZ+0x31c40], R2 ;  /* 0x031c4002030085a7 */ /* 0x000e64000800007f */
[----:B-1----:R-:W-:Y:S05]  /*16410*/  @!P0 BRA `(.L_x_1955) ;  /* 0xfffffffc00f08947 */ /* 0x002fea000383ffff */
[----:B------:R-:W-:Y:S05]  /*16420*/  BRA `(.L_x_2036) ;  /* 0xffffffd400007947 */ /* 0x000fea000383ffff */
.L_x_1962:
[----:B0-----:R0:W1:Y:S02]  /*16430*/  SYNCS.PHASECHK.TRANS64.TRYWAIT P0, [R12+URZ+0x60], R23 ;  /* 0x000060170c0075a7 */ /* 0x001064000800017f */
[----:B-1----:R-:W-:Y:S05]  /*16440*/  @!P0 NANOSLEEP.SYNCS 0x989680 ;  /* 0x009896800000895d */ /* 0x002fea0003900000 */
[----:B------:R-:W1:Y:S02]  /*16450*/  @!P0 SYNCS.PHASECHK.TRANS64 P0, [R12+URZ+0x60], R23 ;  /* 0x000060170c0085a7 */ /* 0x000e64000800007f */
[----:B-1----:R-:W-:Y:S05]  /*16460*/  @!P0 BRA `(.L_x_1962) ;  /* 0xfffffffc00f08947 */ /* 0x002fea000383ffff */
[----:B------:R-:W-:Y:S05]  /*16470*/  BRA `(.L_x_2037) ;  /* 0xffffffd400f87947 */ /* 0x000fea000383ffff */
.L_x_1972:
[----:B0-----:R0:W1:Y:S02]  /*16480*/  SYNCS.PHASECHK.TRANS64.TRYWAIT P0, [R2+URZ+0x31c40], R3 ;  /* 0x031c4003020075a7 */ /* 0x001064000800017f */
[----:B-1----:R-:W-:Y:S05]  /*16490*/  @!P0 NANOSLEEP.SYNCS 0x989680 ;  /* 0x009896800000895d */ /* 0x002fea0003900000 */
[----:B------:R-:W1:Y:S02]  /*164a0*/  @!P0 SYNCS.PHASECHK.TRANS64 P0, [R2+URZ+0x31c40], R3 ;  /* 0x031c4003020085a7 */ /* 0x000e64000800007f */
[----:B-1----:R-:W-:Y:S05]  /*164b0*/  @!P0 BRA `(.L_x_1972) ;  /* 0xfffffffc00f08947 */ /* 0x002fea000383ffff */
[----:B------:R-:W-:Y:S05]  /*164c0*/  BRA `(.L_x_2038) ;  /* 0xffffffdc007c7947 */ /* 0x000fea000383ffff */
.L_x_1979:
[----:B0-----:R0:W1:Y:S02]  /*164d0*/  SYNCS.PHASECHK.TRANS64.TRYWAIT P0, [R8+URZ+0x60], R2 ;  /* 0x00006002080075a7 */ /* 0x001064000800017f */
[----:B-1----:R-:W-:Y:S05]  /*164e0*/  @!P0 NANOSLEEP.SYNCS 0x989680 ;  /* 0x009896800000895d */ /* 0x002fea0003900000 */
[----:B------:R-:W1:Y:S02]  /*164f0*/  @!P0 SYNCS.PHASECHK.TRANS64 P0, [R8+URZ+0x60], R2 ;  /* 0x00006002080085a7 */ /* 0x000e64000800007f */
[----:B-1----:R-:W-:Y:S05]  /*16500*/  @!P0 BRA `(.L_x_1979) ;  /* 0xfffffffc00f08947 */ /* 0x002fea000383ffff */
[----:B------:R-:W-:Y:S05]  /*16510*/  BRA `(.L_x_2039) ;  /* 0xffffffe000787947 */ /* 0x000fea000383ffff */
.L_x_1991:
[----:B-1----:R1:W2:Y:S02]  /*16520*/  SYNCS.PHASECHK.TRANS64.TRYWAIT P0, [R3+URZ+0x31c60], R0 ;  /* 0x031c6000030075a7 */ /* 0x0022a4000800017f */
[----:B--2---:R-:W-:Y:S05]  /*16530*/  @!P0 NANOSLEEP.SYNCS 0x989680 ;  /* 0x009896800000895d */ /* 0x004fea0003900000 */
[----:B------:R-:W2:Y:S02]  /*16540*/  @!P0 SYNCS.PHASECHK.TRANS64 P0, [R3+URZ+0x31c60], R0 ;  /* 0x031c6000030085a7 */ /* 0x000ea4000800007f */
[----:B--2---:R-:W-:Y:S05]  /*16550*/  @!P0 BRA `(.L_x_1991) ;  /* 0xfffffffc00f08947 */ /* 0x004fea000383ffff */
[----:B------:R-:W-:Y:S05]  /*16560*/  BRA `(.L_x_2040) ;  /* 0xffffffe400e47947 */ /* 0x000fea000383ffff */
.L_x_1999:
        /* <DEDUP_REMOVED lines=8> */
.L_x_2042:
[----:B------:R-:W-:Y:S05]  /*165f0*/  BSYNC B0 ;  /* 0x0000000000007941 */ /* 0x000fea0003800000 */
.L_x_2041:
[----:B------:R-:W-:Y:S05]  /*16600*/  BRA `(.L_x_2043) ;  /* 0xffffffec00007947 */ /* 0x000fea000383ffff */
.L_x_2002:
[----:B-1----:R1:W2:Y:S02]  /*16610*/  SYNCS.PHASECHK.TRANS64.TRYWAIT P0, [R7+URZ+0x31c20], R0 ;  /* 0x031c2000070075a7 */ /* 0x0022a4000800017f */
[----:B--2---:R-:W-:Y:S05]  /*16620*/  @!P0 NANOSLEEP.SYNCS 0x989680 ;  /* 0x009896800000895d */ /* 0x004fea0003900000 */
[----:B------:R-:W2:Y:S02]  /*16630*/  @!P0 SYNCS.PHASECHK.TRANS64 P0, [R7+URZ+0x31c20], R0 ;  /* 0x031c2000070085a7 */ /* 0x000ea4000800007f */
[----:B--2---:R-:W-:Y:S05]  /*16640*/  @!P0 BRA `(.L_x_2002) ;  /* 0xfffffffc00f08947 */ /* 0x004fea000383ffff */
[----:B------:R-:W-:Y:S05]  /*16650*/  BRA `(.L_x_2044) ;  /* 0xffffffec00487947 */ /* 0x000fea000383ffff */
.L_x_2003:
        /* <DEDUP_REMOVED lines=11> */
.L_x_2046:
[----:B------:R-:W-:Y:S05]  /*16710*/  BSYNC B0 ;  /* 0x0000000000007941 */ /* 0x000fea0003800000 */
.L_x_2045:
[----:B------:R-:W-:Y:S05]  /*16720*/  BRA `(.L_x_2047) ;  /* 0xffffffec00307947 */ /* 0x000fea000383ffff */
.L_x_2006:
[----:B------:R-:W-:Y:S01]  /*16730*/  BSSY B1, `(.L_x_2048) ;  /* 0x0000006000017945 */ /* 0x000fe20003800000 */
[----:B------:R-:W-:-:S07]  /*16740*/  IMAD.MOV.U32 R15, RZ, RZ, -0x1 ;  /* 0xffffffffff0f7424 */ /* 0x000fce00078e00ff */
[----:B01----:R-:W-:Y:S05]  /*16750*/  WARPSYNC.COLLECTIVE R15, `(.L_x_2049) ;  /* 0x000000000f0c7348 */ /* 0x003fea0003c00000 */
[----:B------:R-:W-:Y:S02]  /*16760*/  ELECT P6, UR62, PT ;  /* 0x00000000003e782f */ /* 0x000fe400038c0000 */
[----:B------:R-:W-:Y:S01]  /*16770*/  MOV R14, UR62 ;  /* 0x0000003e000e7c02 */ /* 0x000fe20008000f00 */
[----:B01----:R-:W-:Y:S10]  /*16780*/  ENDCOLLECTIVE ;  /* 0x000000000000791b */ /* 0x003ff40003800000 */
.L_x_2049:
[----:B------:R-:W-:Y:S05]  /*16790*/  BSYNC B1 ;  /* 0x0000000000017941 */ /* 0x000fea0003800000 */
.L_x_2048:
[----:B------:R-:W-:Y:S05]  /*167a0*/  BRA `(.L_x_2050) ;  /* 0xffffffec00287947 */ /* 0x000fea000383ffff */
.L_x_2008:
[----:B-1----:R1:W2:Y:S02]  /*167b0*/  SYNCS.PHASECHK.TRANS64.TRYWAIT P0, [R5+URZ], R4 ;  /* 0x00000004050075a7 */ /* 0x0022a4000800017f */
[----:B--2---:R-:W-:Y:S05]  /*167c0*/  @!P0 NANOSLEEP.SYNCS 0x989680 ;  /* 0x009896800000895d */ /* 0x004fea0003900000 */
[----:B------:R-:W2:Y:S02]  /*167d0*/  @!P0 SYNCS.PHASECHK.TRANS64 P0, [R5+URZ], R4 ;  /* 0x00000004050085a7 */ /* 0x000ea4000800007f */
[----:B--2---:R-:W-:Y:S05]  /*167e0*/  @!P0 BRA `(.L_x_2008) ;  /* 0xfffffffc00f08947 */ /* 0x004fea000383ffff */
[----:B------:R-:W-:Y:S05]  /*167f0*/  BRA `(.L_x_2051) ;  /* 0xffffffec00647947 */ /* 0x000fea000383ffff */
.L_x_2009:
[----:B--2---:R2:W3:Y:S02]  /*16800*/  SYNCS.PHASECHK.TRANS64.TRYWAIT P0, [R3+URZ], R0 ;  /* 0x00000000030075a7 */ /* 0x0044e4000800017f */
[----:B---3--:R-:W-:Y:S05]  /*16810*/  @!P0 NANOSLEEP.SYNCS 0x989680 ;  /* 0x009896800000895d */ /* 0x008fea0003900000 */
[----:B------:R-:W3:Y:S02]  /*16820*/  @!P0 SYNCS.PHASECHK.TRANS64 P0, [R3+URZ], R0 ;  /* 0x00000000030085a7 */ /* 0x000ee4000800007f */
[----:B---3--:R-:W-:Y:S05]  /*16830*/  @!P0 BRA `(.L_x_2009) ;  /* 0xfffffffc00f08947 */ /* 0x008fea000383ffff */
[----:B------:R-:W-:Y:S05]  /*16840*/  BRA `(.L_x_2052) ;  /* 0xffffffec00587947 */ /* 0x000fea000383ffff */
.L_x_2011:
[----:B-1----:R1:W2:Y:S02]  /*16850*/  SYNCS.PHASECHK.TRANS64.TRYWAIT P0, [R5+URZ], R4 ;  /* 0x00000004050075a7 */ /* 0x0022a4000800017f */
[----:B--2---:R-:W-:Y:S05]  /*16860*/  @!P0 NANOSLEEP.SYNCS 0x989680 ;  /* 0x009896800000895d */ /* 0x004fea0003900000 */
[----:B------:R-:W2:Y:S02]  /*16870*/  @!P0 SYNCS.PHASECHK.TRANS64 P0, [R5+URZ], R4 ;  /* 0x00000004050085a7 */ /* 0x000ea4000800007f */
[----:B--2---:R-:W-:Y:S05]  /*16880*/  @!P0 BRA `(.L_x_2011) ;  /* 0xfffffffc00f08947 */ /* 0x004fea000383ffff */
[----:B------:R-:W-:Y:S05]  /*16890*/  BRA `(.L_x_2053) ;  /* 0xffffffec005c7947 */ /* 0x000fea000383ffff */
.L_x_2054:
        /* <DEDUP_REMOVED lines=14> */
.L_x_2730:


//--------------------- .text._ZN7cutlass13device_kernelIN5flash11enable_sm90INS1_16FlashAttnFwdSm90INS1_25CollectiveMainloopFwdSm90ILi2EN4cute5tupleIJNS5_1CILi1EEES8_S8_EEENS6_IJNS7_ILi192EEENS7_ILi144EEENS7_ILi96EEEEEELi96ENS_6half_tEfNS_4arch4Sm90ELb1ELb0ELb1ELb1ELb0ELb0ELb0ELb0ELb1ELb1ELb0ELb0EEENS1_21CollectiveEpilogueFwdINS6_IJSA_SC_SB_EEES9_SE_SG_Li384ELb1ELb1ELb0ELb0EEENS1_36VarlenDynamicPersistentTileSchedulerILi192ELi144ELi384ELi128ELb0ELb1ELb1ELb1ELb1ELb1EEEEEEEEEvNT_6ParamsE --------------------------
	.section	.text._ZN7cutlass13device_kernelIN5flash11enable_sm90INS1_16FlashAttnFwdSm90INS1_25CollectiveMainloopFwdSm90ILi2EN4cute5tupleIJNS5_1CILi1EEES8_S8_EEENS6_IJNS7_ILi192EEENS7_ILi144EEENS7_ILi96EEEEEELi96ENS_6half_tEfNS_4arch4Sm90ELb1ELb0ELb1ELb1ELb0ELb0ELb0ELb0ELb1ELb1ELb0ELb0EEENS1_21CollectiveEpilogueFwdINS6_IJSA_SC_SB_EEES9_SE_SG_Li384ELb1ELb1ELb0ELb0EEENS1_36VarlenDynamicPersistentTileSchedulerILi192ELi144ELi384ELi128ELb0ELb1ELb1ELb1ELb1ELb1EEEEEEEEEvNT_6ParamsE,"ax",@progbits
	.align	128
.text._ZN7cutlass13device_kernelIN5flash11enable_sm90INS1_16FlashAttnFwdSm90INS1_25CollectiveMainloopFwdSm90ILi2EN4cute5tupleIJNS5_1CILi1EEES8_S8_EEENS6_IJNS7_ILi192EEENS7_ILi144EEENS7_ILi96EEEEEELi96ENS_6half_tEfNS_4arch4Sm90ELb1ELb0ELb1ELb1ELb0ELb0ELb0ELb0ELb1ELb1ELb0ELb0EEENS1_21CollectiveEpilogueFwdINS6_IJSA_SC_SB_EEES9_SE_SG_Li384ELb1ELb1ELb0ELb0EEENS1_36VarlenDynamicPersistentTileSchedulerILi192ELi144ELi384ELi128ELb0ELb1ELb1ELb1ELb1ELb1EEEEEEEEEvNT_6ParamsE:
        .type           _ZN7cutlass13device_kernelIN5flash11enable_sm90INS1_16FlashAttnFwdSm90INS1_25CollectiveMainloopFwdSm90ILi2EN4cute5tupleIJNS5_1CILi1EEES8_S8_EEENS6_IJNS7_ILi192EEENS7_ILi144EEENS7_ILi96EEEEEELi96ENS_6half_tEfNS_4arch4Sm90ELb1ELb0ELb1ELb1ELb0ELb0ELb0ELb0ELb1ELb1ELb0ELb0EEENS1_21CollectiveEpilogueFwdINS6_IJSA_SC_SB_EEES9_SE_SG_Li384ELb1ELb1ELb0ELb0EEENS1_36VarlenDynamicPersistentTileSchedulerILi192ELi144ELi384ELi128ELb0ELb1ELb1ELb1ELb1ELb1EEEEEEEEEvNT_6ParamsE,@function
        .size           _ZN7cutlass13device_kernelIN5flash11enable_sm90INS1_16FlashAttnFwdSm90INS1_25CollectiveMainloopFwdSm90ILi2EN4cute5tupleIJNS5_1CILi1EEES8_S8_EEENS6_IJNS7_ILi192EEENS7_ILi144EEENS7_ILi96EEEEEELi96ENS_6half_tEfNS_4arch4Sm90ELb1ELb0ELb1ELb1ELb0ELb0ELb0ELb0ELb1ELb1ELb0ELb0EEENS1_21CollectiveEpilogueFwdINS6_IJSA_SC_SB_EEES9_SE_SG_Li384ELb1ELb1ELb0ELb0EEENS1_36VarlenDynamicPersistentTileSchedulerILi192ELi144ELi384ELi128ELb0ELb1ELb1ELb1ELb1ELb1EEEEEEEEEvNT_6ParamsE,(.L_x_2731 - _ZN7cutlass13device_kernelIN5flash11enable_sm90INS1_16FlashAttnFwdSm90INS1_25CollectiveMainloopFwdSm90ILi2EN4cute5tupleIJNS5_1CILi1EEES8_S8_EEENS6_IJNS7_ILi192EEENS7_ILi144EEENS7_ILi96EEEEEELi96ENS_6half_tEfNS_4arch4Sm90ELb1ELb0ELb1ELb1ELb0ELb0ELb0ELb0ELb1ELb1ELb0ELb0EEENS1_21CollectiveEpilogueFwdINS6_IJSA_SC_SB_EEES9_SE_SG_Li384ELb1ELb1ELb0ELb0EEENS1_36VarlenDynamicPersistentTileSchedulerILi192ELi144ELi384ELi128ELb0ELb1ELb1ELb1ELb1ELb1EEEEEEEEEvNT_6ParamsE)
        .other          _ZN7cutlass13device_kernelIN5flash11enable_sm90INS1_16FlashAttnFwdSm90INS1_25CollectiveMainloopFwdSm90ILi2EN4cute5tupleIJNS5_1CILi1EEES8_S8_EEENS6_IJNS7_ILi192EEENS7_ILi144EEENS7_ILi96EEEEEELi96ENS_6half_tEfNS_4arch4Sm90ELb1ELb0ELb1ELb1ELb0ELb0ELb0ELb0ELb1ELb1ELb0ELb0EEENS1_21CollectiveEpilogueFwdINS6_IJSA_SC_SB_EEES9_SE_SG_Li384ELb1ELb1ELb0ELb0EEENS1_36VarlenDynamicPersistentTileSchedulerILi192ELi144ELi384ELi128ELb0ELb1ELb1ELb1ELb1ELb1EEEEEEEEEvNT_6ParamsE,@"STO_CUDA_ENTRY STV_DEFAULT"
_ZN7cutlass13device_kernelIN5flash11enable_sm90INS1_16FlashAttnFwdSm90INS1_25CollectiveMainloopFwdSm90ILi2EN4cute5tupleIJNS5_1CILi1EEES8_S8_EEENS6_IJNS7_ILi192EEENS7_ILi144EEENS7_ILi96EEEEEELi96ENS_6half_tEfNS_4arch4Sm90ELb1ELb0ELb1ELb1ELb0ELb0ELb0ELb0ELb1ELb1ELb0ELb0EEENS1_21CollectiveEpilogueFwdINS6_IJSA_SC_SB_EEES9_SE_SG_Li384ELb1ELb1ELb0ELb0EEENS1_36VarlenDynamicPersistentTileSchedulerILi192ELi144ELi384ELi128ELb0ELb1ELb1ELb1ELb1ELb1EEEEEEEEEvNT_6ParamsE:
        /* <DEDUP_REMOVED lines=18> */
.L_x_2056:
[----:B------:R-:W-:Y:S05]  /*0120*/  BSYNC B0 ;  /* 0x0000000000007941 */ /* 0x000fea0003800000 */
.L_x_2055:
        /* <DEDUP_REMOVED lines=41> */
.L_x_2057:
        /* <DEDUP_REMOVED lines=22> */
.L_x_2058:
        /* <DEDUP_REMOVED lines=18> */
.L_x_2059:
        /* <DEDUP_REMOVED lines=22> */
.L_x_2060:
        /* <DEDUP_REMOVED lines=22> */
.L_x_2061:
        /* <DEDUP_REMOVED lines=8> */
.L_x_2063:
[----:B------:R-:W-:-:S08]  /*0980*/  NOP ;  /* 0x0000000000007918 */ /* 0x000fd00000000000 */
[----:B------:R-:W1:Y:S02]  /*0990*/  USETMAXREG.TRY_ALLOC.CTAPOOL UP0, 0xa0 ;  /* 0x000000a0000079c8 */ /* 0x000e640008000600 */
[----:B-1----:R-:W-:-:S13]  /*09a0*/  PLOP3.LUT P0, PT, PT, PT, UP0, 0x80, 0x0 ;  /* 0x000000000000781c */ /* 0x002fda0003f0f008 */
[----:B------:R-:W-:Y:S05]  /*09b0*/  @!P0 BRA `(.L_x_2063) ;  /* 0xfffffffc00f08947 */ /* 0x000fea000383ffff */
[----:B0-----:R-:W0:Y:S01]  /*09c0*/  S2R R2, SR_TID.X ;  /* 0x0000000000027919 */ /* 0x001e220000002100 */
        /* <DEDUP_REMOVED lines=13> */
[----:B------:R-:W2:Y:S01]  /*0aa0*/  LDL R3, [R1+0x34] ;  /* 0x0000340001037983 */ /* 0x000ea20000100800 */
[----:B------:R-:W-:Y:S01]  /*0ab0*/  VIADD R12, R2, 0xffffff80 ;  /* 0xffffff80020c7836 */ /* 0x000fe20000000000 */
[----:B------:R-:W-:Y:S01]  /*0ac0*/  R2UR UR5, R29 ;  /* 0x000000001d0572ca */ /* 0x000fe200000e0000 */
[----:B------:R-:W-:Y:S01]  /*0ad0*/  UMOV UR60, URZ ;  /* 0x0000003f003c7c82 */ /* 0x000fe20008000000 */
[----:B------:R-:W-:Y:S01]  /*0ae0*/  R2UR UR6, R30 ;  /* 0x000000001e0672ca */ /* 0x000fe200000e0000 */
        /* <DEDUP_REMOVED lines=11> */
[----:B------:R-:W-:Y:S02]  /*0ba0*/  SHF.R.S32.HI R10, RZ, 0x1f, R153 ;  /* 0x0000001fff0a7819 */ /* 0x000fe40000011499 */
[----:B------:R-:W-:Y:S02]  /*0bb0*/  LOP3.LUT R149, R150, 0xfffffffc, RZ, 0xc0, !PT ;  /* 0xfffffffc96957812 */ /* 0x000fe400078ec0ff */
[----:B------:R-:W-:-:S03]  /*0bc0*/  SHF.R.S32.HI R150, RZ, 0x2, R150 ;  /* 0x00000002ff967819 */ /* 0x000fc60000011496 */
[----:B------:R-:W-:-:S04]  /*0bd0*/  IMAD.IADD R149, R12, 0x1, -R149 ;  /* 0x000000010c957824 */ /* 0x000fc800078e0a95 */
[----:B------:R-:W-:-:S04]  /*0be0*/  IMAD.SHL.U32 R144, R149, 0x8, RZ ;  /* 0x0000000895907824 */ /* 0x000fc800078e00ff */
[C---:B------:R-:W-:Y:S02]  /*0bf0*/  VIADD R146, R144.reuse, 0x20 ;  /* 0x0000002090927836 */ /* 0x040fe40000000000 */
[----:B------:R-:W-:Y:S01]  /*0c00*/  VIADD R148, R144, 0x40 ;  /* 0x0000004090947836 */ /* 0x000fe20000000000 */
        /* <DEDUP_REMOVED lines=9> */
[CC--:B------:R-:W-:Y:S02]  /*0ca0*/  LEA.HI R6, R4.reuse, R3.reuse, RZ, 0x3 ;  /* 0x0000000304067211 */ /* 0x0c0fe400078f18ff */
[----:B------:R-:W-:Y:S02]  /*0cb0*/  LEA.HI R4, R4, R3, RZ, 0x2 ;  /* 0x0000000304047211 */ /* 0x000fe400078f10ff */
[----:B------:R-:W-:Y:S01]  /*0cc0*/  IMAD.U32 R157, RZ, RZ, UR4 ;  /* 0x00000004ff9d7e24 */ /* 0x000fe2000f8e00ff */
[----:B------:R-:W-:Y:S01]  /*0cd0*/  UMOV UR4, URZ ;  /* 0x0000003f00047c82 */ /* 0x000fe20008000000 */
        /* <DEDUP_REMOVED lines=13> */
[----:B------:R-:W-:Y:S01]  /*0db0*/  IMAD.HI R2, R154, 0x55555556, RZ ;  /* 0x555555569a027827 */ /* 0x000fe200078e02ff */
[----:B------:R-:W-:-:S02]  /*0dc0*/  SHF.R.S32.HI R5, RZ, 0x1f, R8 ;  /* 0x0000001fff057819 */ /* 0x000fc40000011408 */
[----:B------:R-:W-:Y:S01]  /*0dd0*/  LEA.HI R10, R10, R153, RZ, 0x5 ;  /* 0x000000990a0a7211 */ /* 0x000fe200078f28ff */
[--C-:B------:R-:W-:Y:S01]  /*0de0*/  IMAD.U32 R156, R156, 0x20, R3.reuse ;  /* 0x000000209c9c7824 */ /* 0x100fe200078e0003 */
[----:B------:R-:W-:Y:S02]  /*0df0*/  LEA.HI R5, R5, R6, RZ, 0x3 ;  /* 0x0000000605057211 */ /* 0x000fe400078f18ff */
[----:B------:R-:W-:Y:S02]  /*0e00*/  LOP3.LUT R0, R4, 0x8, R3, 0xf8, !PT ;  /* 0x0000000804007812 */ /* 0x000fe400078ef803 */
[----:B------:R-:W-:Y:S02]  /*0e10*/  LOP3.LUT R11, R5, 0xfffffff8, RZ, 0xc0, !PT ;  /* 0xfffffff8050b7812 */ /* 0x000fe400078ec0ff */
[----:B------:R-:W-:Y:S02]  /*0e20*/  SHF.R.U32.HI R5, RZ, 0x3, R4 ;  /* 0x00000003ff057819 */ /* 0x000fe40000011604 */
        /* <DEDUP_REMOVED lines=9> */
[----:B------:R-:W-:Y:S01]  /*0ec0*/  IMAD.IADD R0, R0, 0x1, R7 ;  /* 0x0000000100007824 */ /* 0x000fe200078e0207 */
[----:B------:R-:W-:Y:S01]  /*0ed0*/  SHF.R.S32.HI R3, RZ, 0x1f, R148 ;  /* 0x0000001fff037819 */ /* 0x000fe20000011494 */
[----:B------:R-:W-:Y:S02]  /*0ee0*/  IMAD R155, R9, 0x40, R10 ;  /* 0x00000040099b7824 */ /* 0x000fe400078e020a */
[----:B------:R-:W-:Y:S01]  /*0ef0*/  IMAD.IADD R4, R149, 0x1, -R2 ;  /* 0x0000000195047824 */ /* 0x000fe200078e0a02 */
[----:B------:R-:W-:Y:S01]  /*0f00*/  SHF.R.S32.HI R2, RZ, 0x1f, R146 ;  /* 0x0000001fff027819 */ /* 0x000fe20000011492 */
[----:B------:R-:W-:Y:S01]  /*0f10*/  IMAD.IADD R22, R153, 0x1, -R22 ;  /* 0x0000000199167824 */ /* 0x000fe200078e0a16 */
[----:B------:R-:W-:Y:S01]  /*0f20*/  LEA R2, R0, UR37, 0x1 ;  /* 0x0000002500027c11 */ /* 0x000fe2000f8e08ff */
[----:B------:R-:W-:-:S07]  /*0f30*/  IMAD R23, R4, 0x8, R155 ;  /* 0x0000000804177824 */ /* 0x000fce00078e029b */
.L_x_2109:
[----:B01--4-:R-:W0:Y:S01]  /*0f40*/  LDC.64 R4, c[0x0][0xc88] ;  /* 0x00032200ff047b82 */ /* 0x013e220000000a00 */
[----:B------:R-:W-:Y:S01]  /*0f50*/  ULDC.64 UR12, c[0x0][0x208] ;  /* 0x00008200000c7ab9 */ /* 0x000fe20000000a00 */
[----:B------:R-:W-:Y:S01]  /*0f60*/  ULDC.64 UR8, c[0x0][0xa28] ;  /* 0x00028a0000087ab9 */ /* 0x000fe20000000a00 */
[----:B------:R-:W-:Y:S01]  /*0f70*/  ULDC.64 UR10, c[0x0][0xa18] ;  /* 0x00028600000a7ab9 */ /* 0x000fe20000000a00 */
[----:B0-----:R-:W-:-:S06]  /*0f80*/  IMAD.WIDE R4, R31, 0x4, R4 ;  /* 0x000000041f047825 */ /* 0x001fcc00078e0204 */
[----:B--2---:R-:W2:Y:S01]  /*0f90*/  LDG.E R4, desc[UR12][R4.64] ;  /* 0x0000000c04047981 */ /* 0x004ea2000c1e1900 */
[----:B------:R-:W-:Y:S02]  /*0fa0*/  UISETP.NE.U32.AND UP0, UPT, UR8, URZ, UPT ;  /* 0x0000003f0800728c */ /* 0x000fe4000bf05070 */
[----:B------:R-:W-:Y:S02]  /*0fb0*/  UISETP.NE.U32.AND UP1, UPT, UR10, URZ, UPT ;  /* 0x0000003f0a00728c */ /* 0x000fe4000bf25070 */
[----:B------:R-:W-:Y:S02]  /*0fc0*/  UISETP.NE.AND.EX UP0, UPT, UR9, URZ, UPT, UP0 ;  /* 0x0000003f0900728c */ /* 0x000fe4000bf05300 */
[----:B------:R-:W-:-:S04]  /*0fd0*/  UISETP.NE.AND.EX UP1, UPT, UR11, URZ, UPT, UP1 ;  /* 0x0000003f0b00728c */ /* 0x000fc8000bf25310 */
[----:B------:R-:W-:Y:S02]  /*0fe0*/  PLOP3.LUT P0, PT, PT, PT, UP0, 0x80, 0x0 ;  /* 0x000000000000781c */ /* 0x000fe40003f0f008 */
[----:B------:R-:W-:Y:S02]  /*0ff0*/  PLOP3.LUT P2, PT, PT, PT, UP1, 0x80, 0x0 ;  /* 0x000000000000781c */ /* 0x000fe40003f4f018 */
[----:B--2---:R-:W-:-:S13]  /*1000*/  R2UR UR4, R4 ;  /* 0x00000000040472ca */ /* 0x004fda00000e0000 */
[----:B------:R-:W-:Y:S02]  /*1010*/  USHF.R.S32.HI UR7, URZ, 0x1f, UR4 ;  /* 0x0000001f3f077899 */ /* 0x000fe40008011404 */
[----:B------:R-:W-:Y:S01]  /*1020*/  IMAD.U32 R145, RZ, RZ, UR4 ;  /* 0x00000004ff917e24 */ /* 0x000fe2000f8e00ff */
[----:B------:R-:W-:-:S04]  /*1030*/  @UP0 ULEA UR8, UP2, UR4, UR8, 0x2 ;  /* 0x0000000804080291 */ /* 0x000fc8000f84103f */
[----:B------:R-:W-:Y:S02]  /*1040*/  @UP0 ULEA.HI.X UR9, UR4, UR9, UR7, 0x2, UP2 ;  /* 0x0000000904090291 */ /* 0x000fe400090f1407 */
[----:B------:R-:W-:Y:S01]  /*1050*/  IMAD.U32 R151, RZ, RZ, UR7 ;  /* 0x00000007ff977e24 */ /* 0x000fe2000f8e00ff */
[----:B------:R-:W-:Y:S01]  /*1060*/  @UP1 ULEA UR10, UP0, UR4, UR10, 0x2 ;  /* 0x0000000a040a1291 */ /* 0x000fe2000f80103f */
[----:B------:R-:W-:-:S03]  /*1070*/  IMAD.U32 R4, RZ, RZ, UR8 ;  /* 0x00000008ff047e24 */ /* 0x000fc6000f8e00ff */
[----:B------:R-:W-:Y:S01]  /*1080*/  @UP1 ULEA.HI.X UR11, UR4, UR11, UR7, 0x2, UP0 ;  /* 0x0000000b040b1291 */ /* 0x000fe200080f1407 */
[----:B------:R-:W-:Y:S01]  /*1090*/  IMAD.U32 R5, RZ, RZ, UR9 ;  /* 0x00000009ff057e24 */ /* 0x000fe2000f8e00ff */
[----:B------:R-:W-:Y:S01]  /*10a0*/  ULDC.64 UR8, c[0x0][0x418] ;  /* 0x0001060000087ab9 */ /* 0x000fe20000000a00 */
[----:B------:R-:W-:Y:S01]  /*10b0*/  IMAD.U32 R6, RZ, RZ, UR10 ;  /* 0x0000000aff067e24 */ /* 0x000fe2000f8e00ff */
[----:B------:R-:W-:Y:S02]  /*10c0*/  ULDC UR7, c[0x0][0x424] ;  /* 0x0001090000077ab9 */ /* 0x000fe40000000800 */
[----:B------:R-:W-:Y:S01]  /*10d0*/  IMAD.U32 R7, RZ, RZ, UR11 ;  /* 0x0000000bff077e24 */ /* 0x000fe2000f8e00ff */
[----:B------:R-:W2:Y:S01]  /*10e0*/  @P0 LDG.E R4, desc[UR12][R4.64] ;  /* 0x0000000c04040981 */ /* 0x000ea2000c1e1900 */
[----:B------:R-:W-:Y:S01]  /*10f0*/  UISETP.NE.U32.AND UP0, UPT, UR8, URZ, UPT ;  /* 0x0000003f0800728c */ /* 0x000fe2000bf05070 */
[----:B------:R-:W-:Y:S02]  /*1100*/  ULDC.64 UR10, c[0x0][0xa20] ;  /* 0x00028800000a7ab9 */ /* 0x000fe40000000a00 */
[----:B---3--:R-:W3:Y:S01]  /*1110*/  @P2 LDG.E R6, desc[UR12][R6.64] ;  /* 0x0000000c06062981 */ /* 0x008ee2000c1e1900 */
[----:B------:R-:W-:Y:S01]  /*1120*/  ULDC UR12, c[0x0][0x288] ;  /* 0x0000a200000c7ab9 */ /* 0x000fe20000000800 */
[----:B------:R-:W-:Y:S01]  /*1130*/  UISETP.NE.AND.EX UP0, UPT, UR9, URZ, UPT, UP0 ;  /* 0x0000003f0900728c */ /* 0x000fe2000bf05300 */
[----:B------:R-:W-:Y:S01]  /*1140*/  ISETP.NE.U32.AND P1, PT, RZ, UR10, PT ;  /* 0x0000000aff007c0c */ /* 0x000fe2000bf25070 */
[----:B------:R-:W-:Y:S01]  /*1150*/  ULDC UR8, c[0x0][0x2f0] ;  /* 0x0000bc0000087ab9 */ /* 0x000fe20000000800 */
[----:B------:R-:W-:Y:S01]  /*1160*/  UMOV UR4, URZ ;  /* 0x0000003f00047c82 */ /* 0x000fe20008000000 */
[----:B------:R-:W-:Y:S01]  /*1170*/  USEL UR7, UR7, 0x1, UP0 ;  /* 0x0000000107077887 */ /* 0x000fe20008000000 */
[----:B------:R-:W-:Y:S01]  /*1180*/  ISETP.NE.AND.EX P1, PT, RZ, UR11, PT, P1 ;  /* 0x0000000bff007c0c */ /* 0x000fe2000bf25310 */
[----:B------:R-:W-:-:S02]  /*1190*/  IMAD.U32 R147, RZ, RZ, UR6 ;  /* 0x00000006ff937e24 */ /* 0x000fc4000f8e00ff */
[----:B------:R-:W-:Y:S01]  /*11a0*/  UIMAD UR8, UR7, UR8, URZ ;  /* 0x00000008070872a4 */ /* 0x000fe2000f8e023f */
[----:B--2---:R-:W-:Y:S02]  /*11b0*/  @P0 R2UR UR4, R4 ;  /* 0x00000000040402ca */ /* 0x004fe400000e0000 */
[----:B---3--:R-:W-:-:S13]  /*11c0*/  @P2 R2UR UR12, R6 ;  /* 0x00000000060c22ca */ /* 0x008fda00000e0000 */
[----:B------:R-:W-:Y:S01]  /*11d0*/  IMAD.U32 R17, RZ, RZ, UR12 ;  /* 0x0000000cff117e24 */ /* 0x000fe2000f8e00ff */
[----:B------:R-:W-:Y:S06]  /*11e0*/  @P2 BRA `(.L_x_2064) ;  /* 0x0000000000402947 */ /* 0x000fec0003800000 */
[----:B------:R-:W-:Y:S02]  /*11f0*/  ULDC.64 UR6, c[0x0][0xa00] ;  /* 0x0002800000067ab9 */ /* 0x000fe40000000a00 */
[----:B------:R-:W-:-:S04]  /*1200*/  ISETP.NE.U32.AND P0, PT, RZ, UR6, PT ;  /* 0x00000006ff007c0c */ /* 0x000fc8000bf05070 */
[----:B------:R-:W-:-:S13]  /*1210*/  ISETP.NE.AND.EX P0, PT, RZ, UR7, PT, P0 ;  /* 0x00000007ff007c0c */ /* 0x000fda000bf05300 */
[----:B------:R-:W-:Y:S05]  /*1220*/  @!P0 BRA `(.L_x_2064) ;  /* 0x0000000000308947 */ /* 0x000fea0003800000 */
[----:B------:R-:W-:Y:S01]  /*1230*/  R2UR UR9, R145 ;  /* 0x00000000910972ca */ /* 0x000fe200000e0000 */
[----:B------:R-:W-:Y:S01]  /*1240*/  ULDC.64 UR6, c[0x0][0xa00] ;  /* 0x0002800000067ab9 */ /* 0x000fe20000000a00 */
[----:B------:R-:W-:-:S11]  /*1250*/  ULDC.64 UR12, c[0x0][0x208] ;  /* 0x00008200000c7ab9 */ /* 0x000fd60000000a00 */
[----:B------:R-:W-:-:S06]  /*1260*/  UIMAD.WIDE UR6, UR9, 0x4, UR6 ;  /* 0x00000004090678a5 */ /* 0x000fcc000f8e0206 */
[----:B------:R-:W-:Y:S02]  /*1270*/  IMAD.U32 R4, RZ, RZ, UR6 ;  /* 0x00000006ff047e24 */ /* 0x000fe4000f8e00ff */
[----:B------:R-:W-:-:S05]  /*1280*/  IMAD.U32 R5, RZ, RZ, UR7 ;  /* 0x00000007ff057e24 */ /* 0x000fca000f8e00ff */
[----:B------:R-:W2:Y:S04]  /*1290*/  LDG.E R3, desc[UR12][R4.64] ;  /* 0x0000000c04037981 */ /* 0x000ea8000c1e1900 */
[----:B------:R-:W3:Y:S01]  /*12a0*/  LDG.E R0, desc[UR12][R4.64+0x4] ;  /* 0x0000040c04007981 */ /* 0x000ee2000c1e1900 */
[----:B--2---:R-:W-:Y:S02]  /*12b0*/  R2UR UR6, R3 ;  /* 0x00000000030672ca */ /* 0x004fe400000e0000 */
[----:B---3--:R-:W-:-:S13]  /*12c0*/  R2UR UR7, R0 ;  /* 0x00000000000772ca */ /* 0x008fda00000e0000 */
[----:B------:R-:W-:-:S06]  /*12d0*/  UIADD3 UR6, -UR6, UR7, URZ ;  /* 0x0000000706067290 */ /* 0x000fcc000fffe13f */
[----:B------:R-:W-:-:S07]  /*12e0*/  IMAD.U32 R17, RZ, RZ, UR6 ;  /* 0x00000006ff117e24 */ /* 0x000fce000f8e00ff */
.L_x_2064:
[----:B------:R-:W-:Y:S05]  /*12f0*/  @!P1 BRA `(.L_x_2065) ;  /* 0x0000000000289947 */ /* 0x000fea0003800000 */
[----:B------:R-:W-:Y:S01]  /*1300*/  R2UR UR7, R145 ;  /* 0x00000000910772ca */ /* 0x000fe200000e0000 */
[----:B------:R-:W-:Y:S01]  /*1310*/  ULDC.64 UR8, c[0x0][0x208] ;  /* 0x0000820000087ab9 */ /* 0x000fe20000000a00 */
[----:B------:R-:W-:-:S11]  /*1320*/  R2UR UR12, R151 ;  /* 0x00000000970c72ca */ /* 0x000fd600000e0000 */
[----:B------:R-:W-:-:S04]  /*1330*/  ULEA UR6, UP0, UR7, UR10, 0x2 ;  /* 0x0000000a07067291 */ /* 0x000fc8000f80103f */
[----:B------:R-:W-:Y:S02]  /*1340*/  ULEA.HI.X UR7, UR7, UR11, UR12, 0x2, UP0 ;  /* 0x0000000b07077291 */ /* 0x000fe400080f140c */
[----:B------:R-:W-:-:S04]  /*1350*/  IMAD.U32 R4, RZ, RZ, UR6 ;  /* 0x00000006ff047e24 */ /* 0x000fc8000f8e00ff */
[----:B------:R-:W-:-:S05]  /*1360*/  IMAD.U32 R5, RZ, RZ, UR7 ;  /* 0x00000007ff057e24 */ /* 0x000fca000f8e00ff */
[----:B------:R-:W2:Y:S02]  /*1370*/  LDG.E R4, desc[UR8][R4.64] ;  /* 0x0000000804047981 */ /* 0x000ea4000c1e1900 */
[----:B--2---:R-:W-:Y:S01]  /*1380*/  R2UR UR8, R4 ;  /* 0x00000000040872ca */ /* 0x004fe200000e0000 */
[----:B------:R-:W-:-:S14]  /*1390*/  BRA `(.L_x_2066) ;  /* 0x00000000003c7947 */ /* 0x000fdc0003800000 */
.L_x_2065:
        /* <DEDUP_REMOVED lines=15> */
.L_x_2066:
[----:B------:R-:W-:Y:S01]  /*1490*/  UIADD3 UR9, -UR4, UR8, URZ ;  /* 0x0000000804097290 */ /* 0x000fe2000fffe13f */
[----:B------:R-:W-:Y:S01]  /*14a0*/  R2UR UR7, R17 ;  /* 0x00000000110772ca */ /* 0x000fe200000e0000 */
[----:B------:R-:W-:Y:S01]  /*14b0*/  UIMAD UR5, UR5, 0xc0, URZ ;  /* 0x000000c0050578a4 */ /* 0x000fe2000f8e023f */
[----:B------:R-:W-:Y:S01]  /*14c0*/  PLOP3.LUT P0, PT, PT, PT, PT, 0x80, 0x0 ;  /* 0x000000000000781c */ /* 0x000fe20003f0f070 */
[----:B------:R-:W-:Y:S01]  /*14d0*/  ULDC UR4, c[0x0][0x448] ;  /* 0x0001120000047ab9 */ /* 0x000fe20000000800 */
[----:B------:R-:W-:Y:S01]  /*14e0*/  IMAD.MOV.U32 R0, RZ, RZ, RZ ;  /* 0x000000ffff007224 */ /* 0x000fe200078e00ff */
[----:B------:R-:W-:Y:S01]  /*14f0*/  UISETP.NE.AND UP0, UPT, UR4, 0x1, UPT ;  /* 0x000000010400788c */ /* 0x000fe2000bf05270 */
[----:B------:R-:W-:Y:S01]  /*1500*/  IMAD.U32 R18, RZ, RZ, UR9 ;  /* 0x00000009ff127e24 */ /* 0x000fe2000f8e00ff */
[----:B------:R-:W-:Y:S02]  /*1510*/  UIADD3 UR6, UR5, 0xbf, URZ ;  /* 0x000000bf05067890 */ /* 0x000fe4000fffe03f */
[----:B------:R-:W-:Y:S01]  /*1520*/  IMAD.U32 R19, RZ, RZ, UR5 ;  /* 0x00000005ff137e24 */ /* 0x000fe2000f8e00ff */
[----:B------:R-:W-:Y:S01]  /*1530*/  CS2R R70, SRZ ;  /* 0x0000000000467805 */ /* 0x000fe2000001ff00 */
[----:B------:R-:W-:Y:S01]  /*1540*/  IMAD.MOV.U32 R3, RZ, RZ, RZ ;  /* 0x000000ffff037224 */ /* 0x000fe200078e00ff */
[----:B------:R-:W-:-:S02]  /*1550*/  CS2R R68, SRZ ;  /* 0x0000000000447805 */ /* 0x000fc4000001ff00 */
[----:B------:R-:W-:Y:S01]  /*1560*/  CS2R R66, SRZ ;  /* 0x0000000000427805 */ /* 0x000fe2000001ff00 */
[----:B------:R-:W-:Y:S01]  /*1570*/  UIADD3 UR7, UR9, 0x90, -UR7 ;  /* 0x0000009009077890 */ /* 0x000fe2000fffe807 */
[----:B------:R-:W-:Y:S01]  /*1580*/  CS2R R64, SRZ ;  /* 0x0000000000407805 */ /* 0x000fe2000001ff00 */
[----:B------:R-:W-:Y:S01]  /*1590*/  IMAD.MOV.U32 R27, RZ, RZ, RZ ;  /* 0x000000ffff1b7224 */ /* 0x000fe200078e00ff */
[----:B------:R-:W-:Y:S01]  /*15a0*/  @UP0 ULDC UR4, c[0x0][0x44c] ;  /* 0x0001130000040ab9 */ /* 0x000fe20000000800 */
[----:B------:R-:W-:Y:S01]  /*15b0*/  @UP0 ULDC UR8, c[0x0][0x450] ;  /* 0x0001140000080ab9 */ /* 0x000fe20000000800 */
[----:B------:R-:W-:Y:S01]  /*15c0*/  UIMAD.WIDE.U32 UR4, UR6, UR4, URZ ;  /* 0x00000004060472a5 */ /* 0x000fe2000f8e003f */
[----:B------:R-:W-:Y:S01]  /*15d0*/  IMAD.MOV.U32 R62, RZ, RZ, RZ ;  /* 0x000000ffff3e7224 */ /* 0x000fe200078e00ff */
[----:B------:R-:W-:Y:S01]  /*15e0*/  UIADD3 UR4, UR9, 0x8f, URZ ;  /* 0x0000008f09047890 */ /* 0x000fe2000fffe03f */
[----:B------:R-:W-:Y:S01]  /*15f0*/  CS2R R60, SRZ ;  /* 0x00000000003c7805 */ /* 0x000fe2000001ff00 */
[----:B------:R-:W-:Y:S01]  /*1600*/  @UP0 USHF.R.U32.HI UR6, URZ, UR8, UR5 ;  /* 0x000000083f060299 */ /* 0x000fe20008011605 */
[----:B------:R-:W-:Y:S01]  /*1610*/  CS2R R24, SRZ ;  /* 0x0000000000187805 */ /* 0x000fe2000001ff00 */
[----:B------:R-:W-:Y:S01]  /*1620*/  UIMAD.WIDE UR4, UR4, 0x38e38e39, URZ ;  /* 0x38e38e39040478a5 */ /* 0x000fe2000f8e023f */
[----:B------:R-:W-:Y:S01]  /*1630*/  IMAD.MOV.U32 R58, RZ, RZ, RZ ;  /* 0x000000ffff3a7224 */ /* 0x000fe200078e00ff */
[----:B------:R-:W-:Y:S01]  /*1640*/  UIADD3 UR6, UR7, UR6, URZ ;  /* 0x0000000607067290 */ /* 0x000fe2000fffe03f */
[----:B------:R-:W-:Y:S01]  /*1650*/  IMAD.MOV.U32 R57, RZ, RZ, RZ ;  /* 0x000000ffff397224 */ /* 0x000fe200078e00ff */
[----:B------:R-:W-:Y:S01]  /*1660*/  USHF.R.U32.HI UR4, URZ, 0x1f, UR5 ;  /* 0x0000001f3f047899 */ /* 0x000fe20008011605 */
[----:B------:R-:W-:Y:S01]  /*1670*/  CS2R R54, SRZ ;  /* 0x0000000000367805 */ /* 0x000fe2000001ff00 */
[----:B------:R-:W-:Y:S01]  /*1680*/  UIMAD.WIDE UR6, UR6, 0x38e38e39, URZ ;  /* 0x38e38e39060678a5 */ /* 0x000fe2000f8e023f */
[----:B------:R-:W-:Y:S01]  /*1690*/  CS2R R52, SRZ ;  /* 0x0000000000347805 */ /* 0x000fe2000001ff00 */
[----:B------:R-:W-:Y:S01]  /*16a0*/  ULEA.HI.SX32 UR4, UR5, UR4, 0x1b ;  /* 0x0000000405047291 */ /* 0x000fe2000f8fda3f */
[----:B------:R-:W-:Y:S01]  /*16b0*/  CS2R R50, SRZ ;  /* 0x0000000000327805 */ /* 0x000fe2000001ff00 */
[----:B------:R-:W-:Y:S01]  /*16c0*/  USHF.R.U32.HI UR6, URZ, 0x1f, UR7 ;  /* 0x0000001f3f067899 */ /* 0x000fe20008011607 */
[----:B------:R-:W-:-:S02]  /*16d0*/  CS2R R48, SRZ ;  /* 0x0000000000307805 */ /* 0x000fc4000001ff00 */
[----:B------:R-:W-:Y:S02]  /*16e0*/  CS2R R46, SRZ ;  /* 0x00000000002e7805 */ /* 0x000fe4000001ff00 */
[----:B------:R-:W-:Y:S01]  /*16f0*/  CS2R R44, SRZ ;  /* 0x00000000002c7805 */ /* 0x000fe2000001ff00 */
[----:B------:R-:W-:Y:S01]  /*1700*/  ULEA.HI.SX32 UR6, UR7, UR6, 0x1b ;  /* 0x0000000607067291 */ /* 0x000fe2000f8fda3f */
[----:B------:R-:W-:Y:S02]  /*1710*/  CS2R R42, SRZ ;  /* 0x00000000002a7805 */ /* 0x000fe4000001ff00 */
[----:B------:R-:W-:Y:S02]  /*1720*/  CS2R R40, SRZ ;  /* 0x0000000000287805 */ /* 0x000fe4000001ff00 */
[----:B------:R-:W-:Y:S01]  /*1730*/  CS2R R38, SRZ ;  /* 0x0000000000267805 */ /* 0x000fe2000001ff00 */
[----:B------:R-:W-:Y:S01]  /*1740*/  UISETP.LT.AND UP0, UPT, UR4, UR6, UPT ;  /* 0x000000060400728c */ /* 0x000fe2000bf01270 */
[----:B------:R-:W-:-:S02]  /*1750*/  CS2R R36, SRZ ;  /* 0x0000000000247805 */ /* 0x000fc4000001ff00 */
[----:B------:R-:W-:Y:S02]  /*1760*/  CS2R R34, SRZ ;  /* 0x0000000000227805 */ /* 0x000fe4000001ff00 */
[----:B------:R-:W-:Y:S01]  /*1770*/  CS2R R32, SRZ ;  /* 0x0000000000207805 */ /* 0x000fe2000001ff00 */
[----:B------:R-:W-:Y:S01]  /*1780*/  USEL UR38, UR4, UR6, UP0 ;  /* 0x0000000604267287 */ /* 0x000fe20008000000 */
[----:B------:R-:W-:Y:S01]  /*1790*/  IMAD.MOV.U32 R14, RZ, RZ, RZ ;  /* 0x000000ffff0e7224 */ /* 0x000fe200078e00ff */
[----:B------:R-:W-:Y:S01]  /*17a0*/  CS2R R6, SRZ ;  /* 0x0000000000067805 */ /* 0x000fe2000001ff00 */
[----:B------:R-:W-:Y:S01]  /*17b0*/  IMAD.MOV.U32 R73, RZ, RZ, RZ ;  /* 0x000000ffff497224 */ /* 0x000fe200078e00ff */
[----:B------:R-:W-:Y:S01]  /*17c0*/  UISETP.GE.AND UP0, UPT, UR38, 0x1, UPT ;  /* 0x000000012600788c */ /* 0x000fe2000bf06270 */
[----:B------:R-:W-:Y:S02]  /*17d0*/  IMAD.MOV.U32 R20, RZ, RZ, RZ ;  /* 0x000000ffff147224 */ /* 0x000fe400078e00ff */
[----:B------:R-:W-:-:S02]  /*17e0*/  IMAD.MOV.U32 R75, RZ, RZ, RZ ;  /* 0x000000ffff4b7224 */ /* 0x000fc400078e00ff */
[----:B------:R-:W-:Y:S01]  /*17f0*/  IMAD.MOV.U32 R77, RZ, RZ, RZ ;  /* 0x000000ffff4d7224 */ /* 0x000fe200078e00ff */
[----:B------:R-:W-:Y:S01]  /*1800*/  PLOP3.LUT P1, PT, PT, PT, UP0, 0x80, 0x0 ;  /* 0x000000000000781c */ /* 0x000fe20003f2f008 */
[----:B------:R-:W-:-:S12]  /*1810*/  IMAD.MOV.U32 R12, RZ, RZ, RZ ;  /* 0x000000ffff0c7224 */ /* 0x000fd800078e00ff */
        /* <DEDUP_REMOVED lines=34> */
.L_x_2068:
        /* <DEDUP_REMOVED lines=11> */
.L_x_2236:
[----:B------:R-:W-:Y:S05]  /*1af0*/  @!P0 BRA `(.L_x_2070) ;  /* 0x0000000000048947 */ /* 0x000fea0003800000 */
[----:B------:R-:W-:Y:S01]  /*1b00*/  BPT.TRAP 0x1 ;  /* 0x000000040000795c */ /* 0x000fe20000300000 */
.L_x_2070:
[----:B0-----:R-:W-:Y:S02]  /*1b10*/  IMAD.U32 R0, RZ, RZ, UR36 ;  /* 0x00000024ff007e24 */ /* 0x001fe4000f8e00ff */
[----:B------:R-:W-:-:S03]  /*1b20*/  IMAD.U32 R3, RZ, RZ, UR60 ;  /* 0x0000003cff037e24 */ /* 0x000fc6000f8e00ff */
[----:B------:R-:W-:Y:S02]  /*1b30*/  LEA R0, R0, UR37, 0x3 ;  /* 0x0000002500007c11 */ /* 0x000fe4000f8e18ff */
[----:B------:R-:W-:-:S04]  /*1b40*/  SHF.L.U32 R3, R3, 0x1f, RZ ;  /* 0x0000001f03037819 */ /* 0x000fc800000006ff */
[----:B------:R0:W1:Y:S01]  /*1b50*/  SYNCS.PHASECHK.TRANS64.TRYWAIT P2, [R0+URZ+0x31c30], R3 ;  /* 0x031c3003000075a7 */ /* 0x000062000804017f */
[----:B------:R-:W-:Y:S05]  /*1b60*/  @!P0 BRA `(.L_x_2071) ;  /* 0x0000000000048947 */ /* 0x000fea0003800000 */
[----:B------:R-:W-:Y:S01]  /*1b70*/  BPT.TRAP 0x1 ;  /* 0x000000040000795c */ /* 0x000fe20000300000 */
.L_x_2071:
[----:B------:R-:W2:Y:S02]  /*1b80*/  S2R R4, SR_TID.X ;  /* 0x0000000000047919 */ /* 0x000ea40000002100 */
[----:B--2---:R-:W-:Y:S01]  /*1b90*/  LOP3.LUT P1, RZ, R4, 0x7f, RZ, 0xc0, !PT ;  /* 0x0000007f04ff7812 */ /* 0x004fe2000782c0ff */
[----:B-1----:R-:W-:-:S12]  /*1ba0*/  @P2 BRA `(.L_x_2072) ;  /* 0x0000000000082947 */ /* 0x002fd80003800000 */
[----:B------:R-:W1:Y:S02]  /*1bb0*/  SYNCS.PHASECHK.TRANS64.TRYWAIT P2, [R0+URZ+0x31c30], R3 ;  /* 0x031c3003000075a7 */ /* 0x000e64000804017f */
[----:B-1----:R-:W-:Y:S05]  /*1bc0*/  @!P2 BRA `(.L_x_2073) ;  /* 0x0000015c0008a947 */ /* 0x002fea0003800000 */
.L_x_2072:
        /* <DEDUP_REMOVED lines=10> */
[----:B------:R-:W-:Y:S01]  /*1c70*/  R2UR UR57, R17 ;  /* 0x00000000113972ca */ /* 0x000fe200000e0000 */
[----:B------:R-:W-:Y:S01]  /*1c80*/  UMOV UR28, UR5 ;  /* 0x00000005001c7c82 */ /* 0x000fe20008000000 */
[----:B------:R-:W-:Y:S01]  /*1c90*/  UMOV UR9, UR29 ;  /* 0x0000001d00097c82 */ /* 0x000fe20008000000 */
[----:B------:R-:W-:Y:S01]  /*1ca0*/  ULOP3.LUT UR6, UR4, 0x10000, URZ, 0xfc, !UPT ;  /* 0x0001000004067892 */ /* 0x000fe2000f8efc3f */
[----:B01----:R-:W-:Y:S01]  /*1cb0*/  @!P1 VIADD R0, R0, 0x31c40 ;  /* 0x00031c4000009836 */ /* 0x003fe20000000000 */
[----:B------:R-:W-:Y:S01]  /*1cc0*/  UMOV UR8, UR28 ;  /* 0x0000001c00087c82 */ /* 0x000fe20008000000 */
[----:B------:R-:W-:Y:S01]  /*1cd0*/  UMOV UR11, 0x80000020 ;  /* 0x80000020000b7882 */ /* 0x000fe20000000000 */
[----:B------:R-:W-:Y:S01]  /*1ce0*/  UIMAD UR4, UR36, 0x6c0, UR6 ;  /* 0x000006c0240478a4 */ /* 0x000fe2000f8e0206 */
[----:B------:R-:W-:Y:S01]  /*1cf0*/  UMOV UR12, UR28 ;  /* 0x0000001c000c7c82 */ /* 0x000fe20008000000 */
[----:B------:R-:W-:-:S02]  /*1d00*/  UMOV UR13, UR29 ;  /* 0x0000001d000d7c82 */ /* 0x000fc40008000000 */
        /* <DEDUP_REMOVED lines=146> */
[----:B------:R-:W-:Y:S02]  /*2630*/  UMOV UR10, 0xffffff70 ;  /* 0xffffff70000a7882 */ /* 0x000fe40000000000 */
[----:B------:R-:W-:Y:S01]  /*2640*/  UIMAD UR10, UR38, UR10, 0x91 ;  /* 0x00000091260a74a4 */ /* 0x000fe2000f8e020a */
        /* <DEDUP_REMOVED lines=180> */
[----:B------:R-:W2:Y:S08]  /*3190*/  MUFU.TANH R90, R90 ;  /* 0x0000005a005a7308 */ /* 0x000eb00000002400 */
[----:B------:R-:W3:Y:S08]  /*31a0*/  MUFU.TANH R91, R91 ;  /* 0x0000005b005b7308 */ /* 0x000ef00000002400 */
        /* <DEDUP_REMOVED lines=25> */
[----:B------:R-:W-:Y:S02]  /*3340*/  IMAD.U32 R79, RZ, RZ, UR10 ;  /* 0x0000000aff4f7e24 */ /* 0x000fe4000f8e00ff */
[----:B------:R-:W-:Y:S01]  /*3350*/  FMUL.FTZ R72, R72, UR5 ;  /* 0x0000000548487c20 */ /* 0x000fe20008410000 */
[----:B------:R-:W-:Y:S01]  /*3360*/  FMUL.FTZ R73, R73, UR5 ;  /* 0x0000000549497c20 */ /* 0x000fe20008410000 */
[----:B------:R-:W-:Y:S01]  /*3370*/  FMUL.FTZ R12, R75, UR5 ;  /* 0x000000054b0c7c20 */ /* 0x000fe20008410000 */
[----:B------:R-:W-:Y:S01]  /*3380*/  HGMMA.64x16x16.F32 R64, gdesc[UR24], R64, gsb0 ;  /* 0x00200000184079f0 */ /* 0x000fe20008000840 */
[----:B------:R-:W-:Y:S01]  /*3390*/  UIADD3 UR26, UR4, 0x582, URZ ;  /* 0x00000582041a7890 */ /* 0x000fe2000fffe03f */
[----:B------:R-:W-:Y:S01]  /*33a0*/  IMAD R79, R22, -0x2, R79 ;  /* 0xfffffffe164f7824 */ /* 0x000fe200078e024f */
[----:B------:R-:W-:Y:S01]  /*33b0*/  UMOV UR27, 0x80000020 ;  /* 0x80000020001b7882 */ /* 0x000fe20000000000 */
[----:B------:R-:W5:Y:S01]  /*33c0*/  MUFU.TANH R72, R72 ;  /* 0x0000004800487308 */ /* 0x000f620000002400 */
[----:B------:R-:W-:Y:S01]  /*33d0*/  FMUL.FTZ R75, R76, UR5 ;  /* 0x000000054c4b7c20 */ /* 0x000fe20008410000 */
[----:B------:R-:W-:Y:S01]  /*33e0*/  FMUL.FTZ R11, R74, UR5 ;  /* 0x000000054a0b7c20 */ /* 0x000fe20008410000 */
[----:B------:R-:W-:Y:S01]  /*33f0*/  FMUL.FTZ R74, R77, UR5 ;  /* 0x000000054d4a7c20 */ /* 0x000fe20008410000 */
[----:B------:R-:W-:Y:S01]  /*3400*/  FMUL.FTZ R13, R78, UR5 ;  /* 0x000000054e0d7c20 */ /* 0x000fe20008410000 */
[----:B------:R-:W-:-:S02]  /*3410*/  @UP0 ULDC UR10, c[0x0][0x44c] ;  /* 0x00011300000a0ab9 */ /* 0x000fc40000000800 */
[----:B------:R-:W-:Y:S01]  /*3420*/  UIMAD.WIDE.U32 UR10, UR58, UR10, URZ ;  /* 0x0000000a3a0a72a5 */ /* 0x000fe2000f8e003f */
        /* <DEDUP_REMOVED lines=9> */
[----:B------:R-:W-:Y:S02]  /*34c0*/  VIADD R68, R23, UR58 ;  /* 0x0000003a17447c36 */ /* 0x000fe40008000000 */
[----:B------:R-:W-:Y:S01]  /*34d0*/  FMUL.FTZ R21, R70, UR5 ;  /* 0x0000000546157c20 */ /* 0x000fe20008410000 */
[----:B------:R-:W-:Y:S01]  /*34e0*/  FMUL.FTZ R15, R66, UR5 ;  /* 0x00000005420f7c20 */ /* 0x000fe20008410000 */
[----:B------:R-:W-:Y:S01]  /*34f0*/  HGMMA.64x16x16.F32 R56, gdesc[UR24], R56, gsb0 ;  /* 0x00200000183879f0 */ /* 0x000fe20008000838 */
[----:B------:R-:W-:Y:S01]  /*3500*/  UIADD3 UR26, UR4, 0x5c2, URZ ;  /* 0x000005c2041a7890 */ /* 0x000fe2000fffe03f */
[----:B------:R-:W-:Y:S01]  /*3510*/  FMUL.FTZ R76, R64, UR5 ;  /* 0x00000005404c7c20 */ /* 0x000fe20008410000 */
[----:B------:R-:W-:Y:S01]  /*3520*/  UMOV UR27, 0x80000020 ;  /* 0x80000020001b7882 */ /* 0x000fe20000000000 */
[----:B------:R-:W-:Y:S01]  /*3530*/  FMUL.FTZ R65, R65, UR5 ;  /* 0x0000000541417c20 */ /* 0x000fe20008410000 */
[----:B------:R-:W-:Y:S01]  /*3540*/  FMUL.FTZ R78, R69, UR5 ;  /* 0x00000005454e7c20 */ /* 0x000fe20008410000 */
[----:B------:R-:W-:Y:S01]  /*3550*/  MUFU.TANH R67, R67 ;  /* 0x0000004300437308 */ /* 0x000fe20000002400 */
[----:B------:R-:W-:-:S07]  /*3560*/  FMUL.FTZ R64, R71, UR5 ;  /* 0x0000000547407c20 */ /* 0x000fce0008410000 */
        /* <DEDUP_REMOVED lines=10> */
[----:B------:R-:W-:-:S03]  /*3610*/  @UP0 ULDC UR7, c[0x0][0x450] ;  /* 0x0001140000070ab9 */ /* 0x000fc60000000800 */
[----:B------:R-:W-:Y:S01]  /*3620*/  FMUL.FTZ R92, R61, UR5 ;  /* 0x000000053d5c7c20 */ /* 0x000fe20008410000 */
[----:B------:R-:W-:Y:S01]  /*3630*/  HGMMA.64x16x16.F32 R48, gdesc[UR24], R48, gsb0 ;  /* 0x00200000183079f0 */ /* 0x000fe20008000830 */
[----:B------:R-:W-:Y:S01]  /*3640*/  UIADD3 UR26, UR4, 0x602, URZ ;  /* 0x00000602041a7890 */ /* 0x000fe2000fffe03f */
[----:B------:R-:W-:Y:S01]  /*3650*/  @P2 SHF.R.U32.HI R68, RZ, UR7, R58 ;  /* 0x00000007ff442c19 */ /* 0x000fe2000801163a */
[----:B------:R-:W-:Y:S01]  /*3660*/  UMOV UR27, 0x80000020 ;  /* 0x80000020001b7882 */ /* 0x000fe20000000000 */
[----:B------:R-:W-:Y:S01]  /*3670*/  UIMAD UR7, UR38, -0x90, UR56 ;  /* 0xffffff70260778a4 */ /* 0x000fe2000f8e0238 */
[----:B------:R-:W-:Y:S01]  /*3680*/  FMUL.FTZ R58, R62, UR5 ;  /* 0x000000053e3a7c20 */ /* 0x000fe20008410000 */
[----:B------:R-:W-:Y:S01]  /*3690*/  IMAD.U32 R62, RZ, RZ, UR57 ;  /* 0x00000039ff3e7e24 */ /* 0x000fe2000f8e00ff */
[----:B------:R-:W0:Y:S01]  /*36a0*/  SHFL.IDX PT, R70, R68, RZ, 0x1c1f ;  /* 0x001c1fff44467589 */ /* 0x000e2200000e0000 */
[----:B------:R-:W-:Y:S01]  /*36b0*/  UIADD3 UR7, UR7, 0x90, URZ ;  /* 0x0000009007077890 */ /* 0x000fe2000fffe03f */
[----:B------:R-:W-:Y:S01]  /*36c0*/  FMUL.FTZ R86, R57, UR5 ;  /* 0x0000000539567c20 */ /* 0x000fe20008410000 */
[----:B------:R-:W5:Y:S01]  /*36d0*/  MUFU.TANH R84, R84 ;  /* 0x0000005400547308 */ /* 0x000f620000002400 */
[----:B------:R-:W-:Y:S01]  /*36e0*/  IADD3 R79, -R62, UR56, R79 ;  /* 0x000000383e4f7c10 */ /* 0x000fe2000fffe14f */
[----:B------:R-:W-:Y:S01]  /*36f0*/  FMUL.FTZ R60, R60, UR5 ;  /* 0x000000053c3c7c20 */ /* 0x000fe20008410000 */
[----:B------:R-:W-:Y:S01]  /*3700*/  FMUL.FTZ R57, R59, UR5 ;  /* 0x000000053b397c20 */ /* 0x000fe20008410000 */
[----:B------:R-:W-:-:S02]  /*3710*/  IMAD.U32 R61, RZ, RZ, UR7 ;  /* 0x00000007ff3d7e24 */ /* 0x000fc4000f8e00ff */
[----:B------:R-:W-:Y:S01]  /*3720*/  FMUL.FTZ R59, R63, UR5 ;  /* 0x000000053f3b7c20 */ /* 0x000fe20008410000 */
[----:B------:R-:W-:Y:S01]  /*3730*/  SHFL.IDX PT, R68, R68, 0x1, 0x1c1f ;  /* 0x003c1f0044447f89 */ /* 0x000fe200000e0000 */
[----:B------:R-:W-:Y:S01]  /*3740*/  @UP0 ULDC UR7, c[0x0][0x450] ;  /* 0x0001140000070ab9 */ /* 0x000fe20000000800 */
[----:B------:R-:W-:Y:S01]  /*3750*/  IMAD R66, R22, -0x2, R61 ;  /* 0xfffffffe16427824 */ /* 0x000fe200078e023d */
[----:B------:R-:W5:Y:S01]  /*3760*/  MUFU.TANH R86, R86 ;  /* 0x0000005600567308 */ /* 0x000f620000002400 */
[----:B------:R-:W-:-:S07]  /*3770*/  UIADD3 UR38, UR38, -0x2, URZ ;  /* 0xfffffffe26267890 */ /* 0x000fce000fffe03f */
        /* <DEDUP_REMOVED lines=39> */
[----:B------:R-:W-:Y:S01]  /*39f0*/  MUFU.TANH R52, R52 ;  /* 0x0000003400347308 */ /* 0x000fe20000002400 */
[----:B------:R-:W-:Y:S02]  /*3a00*/  FSEL R83, R83, -INF , P3 ;  /* 0xff80000053537808 */ /* 0x000fe40001800000 */
[----:B------:R-:W-:Y:S02]  /*3a10*/  FMNMX.FTZ R50, R85, R50, !PT ;  /* 0x0000003255327209 */ /* 0x000fe40007810000 */
[----:B------:R-:W-:Y:S02]  /*3a20*/  ISETP.GT.AND P5, PT, R70, 0x21, PT ;  /* 0x000000214600780c */ /* 0x000fe40003fa4270 */
[----:B------:R-:W-:Y:S01]  /*3a30*/  FSEL R81, R72, -INF , P4 ;  /* 0xff80000048517808 */ /* 0x000fe20002000000 */
[----:B------:R-:W3:Y:S01]  /*3a40*/  MUFU.TANH R53, R53 ;  /* 0x0000003500357308 */ /* 0x000ee20000002400 */
        /* <DEDUP_REMOVED lines=19> */
[C---:B------:R-:W-:Y:S01]  /*3b80*/  ISETP.GT.AND P4, PT, R70.reuse, 0x38, PT ;  /* 0x000000384600780c */ /* 0x040fe20003f84270 */
[----:B------:R-:W-:Y:S01]  /*3b90*/  HGMMA.64x16x16.F32 R32, gdesc[UR24], R32, gsb0 ;  /* 0x00200000182079f0 */ /* 0x000fe20008000820 */
[----:B------:R-:W-:Y:S01]  /*3ba0*/  FSEL R69, R65, -INF , P3 ;  /* 0xff80000041457808 */ /* 0x000fe20001800000 */
[----:B------:R4:W-:Y:S01]  /*3bb0*/  MUFU.TANH R72, R41 ;  /* 0x0000002900487308 */ /* 0x0009e20000002400 */
[----:B------:R-:W-:Y:S01]  /*3bc0*/  FMNMX.FTZ R50, R71, R50, !PT ;  /* 0x0000003247327209 */ /* 0x000fe20007810000 */
[----:B------:R-:W-:Y:S01]  /*3bd0*/  FMUL.FTZ R45, R45, UR5 ;  /* 0x000000052d2d7c20 */ /* 0x000fe20008410000 */
[----:B------:R-:W-:Y:S01]  /*3be0*/  ISETP.GT.AND P3, PT, R70, 0x39, PT ;  /* 0x000000394600780c */ /* 0x000fe20003f64270 */
[----:B------:R-:W-:Y:S01]  /*3bf0*/  FMUL.FTZ R44, R44, UR5 ;  /* 0x000000052c2c7c20 */ /* 0x000fe20008410000 */
[----:B------:R-:W-:Y:S01]  /*3c00*/  FSEL R67, R67, -INF , P4 ;  /* 0xff80000043437808 */ /* 0x000fe20002000000 */
[----:B------:R-:W-:Y:S01]  /*3c10*/  FMUL.FTZ R88, R42, UR5 ;  /* 0x000000052a587c20 */ /* 0x000fe20008410000 */
[----:B------:R-:W-:Y:S01]  /*3c20*/  FMNMX.FTZ R50, R69, R50, !PT ;  /* 0x0000003245327209 */ /* 0x000fe20007810000 */
[----:B------:R0:W5:Y:S01]  /*3c30*/  MUFU.TANH R51, R40 ;  /* 0x0000002800337308 */ /* 0x0001620000002400 */
[----:B------:R-:W-:Y:S01]  /*3c40*/  ISETP.GT.AND P4, PT, R70, 0x40, PT ;  /* 0x000000404600780c */ /* 0x000fe20003f84270 */
[----:B------:R-:W-:Y:S01]  /*3c50*/  FMUL.FTZ R42, R46, UR5 ;  /* 0x000000052e2a7c20 */ /* 0x000fe20008410000 */
[----:B------:R-:W-:Y:S01]  /*3c60*/  FSEL R65, R78, -INF , P3 ;  /* 0xff8000004e417808 */ /* 0x000fe20001800000 */
[----:B------:R-:W-:Y:S01]  /*3c70*/  FMUL.FTZ R90, R43, UR5 ;  /* 0x000000052b5a7c20 */ /* 0x000fe20008410000 */
[----:B------:R-:W-:Y:S01]  /*3c80*/  FMNMX.FTZ R50, R67, R50, !PT ;  /* 0x0000003243327209 */ /* 0x000fe20007810000 */
[----:B------:R-:W-:Y:S01]  /*3c90*/  FMUL.FTZ R43, R47, UR5 ;  /* 0x000000052f2b7c20 */ /* 0x000fe20008410000 */
[----:B------:R-:W-:Y:S01]  /*3ca0*/  ISETP.GT.AND P3, PT, R70, 0x41, PT ;  /* 0x000000414600780c */ /* 0x000fe20003f64270 */
[----:B------:R1:W-:Y:S01]  /*3cb0*/  MUFU.TANH R76, R45 ;  /* 0x0000002d004c7308 */ /* 0x0003e20000002400 */
[----:B------:R-:W-:Y:S01]  /*3cc0*/  FSEL R63, R84, -INF , P4 ;  /* 0xff800000543f7808 */ /* 0x000fe20002000000 */
[----:B------:R-:W-:Y:S01]  /*3cd0*/  FMUL.FTZ R84, R54, UR5 ;  /* 0x0000000536547c20 */ /* 0x000fe20008410000 */
[----:B------:R-:W-:-:S02]  /*3ce0*/  FMNMX.FTZ R50, R65, R50, !PT ;  /* 0x0000003241327209 */ /* 0x000fc40007810000 */
[----:B------:R-:W-:Y:S02]  /*3cf0*/  ISETP.GT.AND P4, PT, R70, 0x48, PT ;  /* 0x000000484600780c */ /* 0x000fe40003f84270 */
[----:B------:R-:W-:Y:S01]  /*3d00*/  FSEL R61, R86, -INF , P3 ;  /* 0xff800000563d7808 */ /* 0x000fe20001800000 */
[----:B------:R2:W5:Y:S01]  /*3d10*/  MUFU.TANH R74, R44 ;  /* 0x0000002c004a7308 */ /* 0x0005620000002400 */
[----:B------:R-:W-:Y:S02]  /*3d20*/  FMNMX.FTZ R50, R63, R50, !PT ;  /* 0x000000323f327209 */ /* 0x000fe40007810000 */
[----:B------:R-:W-:Y:S02]  /*3d30*/  ISETP.GT.AND P3, PT, R70, 0x49, PT ;  /* 0x000000494600780c */ /* 0x000fe40003f64270 */
[----:B------:R-:W-:Y:S02]  /*3d40*/  FSEL R62, R60, -INF , P4 ;  /* 0xff8000003c3e7808 */ /* 0x000fe40002000000 */
[----:B----4-:R-:W-:Y:S01]  /*3d50*/  FMNMX.FTZ R41, R61, R50, !PT ;  /* 0x000000323d297209 */ /* 0x010fe20007810000 */
[----:B------:R-:W-:Y:S01]  /*3d60*/  MUFU.TANH R15, R15 ;  /* 0x0000000f000f7308 */ /* 0x000fe20000002400 */
[----:B------:R-:W-:-:S02]  /*3d70*/  ISETP.GT.AND P4, PT, R70, 0x50, PT ;  /* 0x000000504600780c */ /* 0x000fc40003f84270 */
[----:B0-----:R-:W-:Y:S02]  /*3d80*/  FSEL R40, R92, -INF , P3 ;  /* 0xff8000005c287808 */ /* 0x001fe40001800000 */
[----:B-1----:R-:W-:Y:S02]  /*3d90*/  FMNMX.FTZ R45, R62, R41, !PT ;  /* 0x000000293e2d7209 */ /* 0x002fe40007810000 */
[----:B------:R-:W-:Y:S01]  /*3da0*/  ISETP.GT.AND P3, PT, R70, 0x51, PT ;  /* 0x000000514600780c */ /* 0x000fe20003f64270 */
[----:B------:R-:W-:Y:S01]  /*3db0*/  MUFU.TANH R20, R20 ;  /* 0x0000001400147308 */ /* 0x000fe20000002400 */
[----:B------:R-:W-:-:S07]  /*3dc0*/  FMNMX.FTZ R45, R40, R45, !PT ;  /* 0x0000002d282d7209 */ /* 0x000fce0007810000 */
[----:B------:R-:W-:Y:S01]  /*3dd0*/  MUFU.TANH R21, R21 ;  /* 0x0000001500157308 */ /* 0x000fe20000002400 */
[----:B------:R-:W-:Y:S02]  /*3de0*/  WARPGROUP.DEPBAR.LE gsb0, 0x0 ;  /* 0x00008000000079c5 */ /* 0x000fe40000010000 */
[----:B------:R-:W-:Y:S01]  /*3df0*/  WARPGROUP.ARRIVE ;  /* 0x00000000000079c5 */ /* 0x000fe20000000000 */
[----:B------:R-:W-:Y:S01]  /*3e00*/  FMUL.FTZ R32, R32, UR5 ;  /* 0x0000000520207c20 */ /* 0x000fe20008410000 */
[----:B------:R-:W-:Y:S01]  /*3e10*/  FMUL.FTZ R41, R36, UR5 ;  /* 0x0000000524297c20 */ /* 0x000fe20008410000 */
[----:B------:R-:W-:Y:S01]  /*3e20*/  FSEL R36, R94, -INF , P4 ;  /* 0xff8000005e247808 */ /* 0x000fe20002000000 */
[----:B------:R-:W-:Y:S01]  /*3e30*/  FMUL.FTZ R33, R33, UR5 ;  /* 0x0000000521217c20 */ /* 0x000fe20008410000 */
[----:B------:R0:W1:Y:S01]  /*3e40*/  MUFU.TANH R78, R32 ;  /* 0x00000020004e7308 */ /* 0x0000620000002400 */
[----:B------:R-:W-:Y:S01]  /*3e50*/  HGMMA.64x16x16.F32 R24, gdesc[UR32], R24, gsb0 ;  /* 0x00200000201879f0 */ /* 0x000fe20008000818 */
[----:B------:R-:W-:Y:S01]  /*3e60*/  ISETP.GT.AND P4, PT, R70, 0x58, PT ;  /* 0x000000584600780c */ /* 0x000fe20003f84270 */
[----:B--2---:R-:W-:Y:S01]  /*3e70*/  FMUL.FTZ R44, R37, UR5 ;  /* 0x00000005252c7c20 */ /* 0x004fe20008410000 */
[----:B------:R-:W-:Y:S01]  /*3e80*/  FMNMX.FTZ R45, R36, R45, !PT ;  /* 0x0000002d242d7209 */ /* 0x000fe20007810000 */
[----:B------:R-:W-:Y:S01]  /*3e90*/  FMUL.FTZ R46, R34, UR5 ;  /* 0x00000005222e7c20 */ /* 0x000fe20008410000 */
[----:B------:R-:W-:-:S02]  /*3ea0*/  FMUL.FTZ R47, R38, UR5 ;  /* 0x00000005262f7c20 */ /* 0x000fc40008410000 */
[----:B------:R2:W-:Y:S01]  /*3eb0*/  MUFU.TANH R80, R33 ;  /* 0x0000002100507308 */ /* 0x0005e20000002400 */
[----:B0-----:R-:W-:Y:S02]  /*3ec0*/  FSEL R32, R96, -INF , P3 ;  /* 0xff80000060207808 */ /* 0x001fe40001800000 */
[----:B------:R-:W-:Y:S02]  /*3ed0*/  ISETP.GT.AND P3, PT, R70, 0x59, PT ;  /* 0x000000594600780c */ /* 0x000fe40003f64270 */
[----:B------:R-:W-:Y:S02]  /*3ee0*/  FMNMX.FTZ R50, R32, R45, !PT ;  /* 0x0000002d20327209 */ /* 0x000fe40007810000 */
[----:B---3--:R-:W-:Y:S01]  /*3ef0*/  FSEL R37, R53, -INF , P3 ;  /* 0xff80000035257808 */ /* 0x008fe20001800000 */
[----:B------:R0:W3:Y:S01]  /*3f00*/  MUFU.TANH R82, R41 ;  /* 0x0000002900527308 */ /* 0x0000e20000002400 */
[----:B--2---:R-:W-:Y:S02]  /*3f10*/  FSEL R33, R52, -INF , P4 ;  /* 0xff80000034217808 */ /* 0x004fe40002000000 */
[----:B------:R-:W-:-:S02]  /*3f20*/  ISETP.GT.AND P4, PT, R70, 0x60, PT ;  /* 0x000000604600780c */ /* 0x000fc40003f84270 */
[----:B------:R-:W-:Y:S02]  /*3f30*/  FMNMX.FTZ R50, R33, R50, !PT ;  /* 0x0000003221327209 */ /* 0x000fe40007810000 */
[C---:B------:R-:W-:Y:S01]  /*3f40*/  ISETP.GT.AND P3, PT, R70.reuse, 0x61, PT ;  /* 0x000000614600780c */ /* 0x040fe20003f64270 */
[----:B------:R-:W2:Y:S01]  /*3f50*/  MUFU.TANH R44, R44 ;  /* 0x0000002c002c7308 */ /* 0x000ea20000002400 */
[----:B-----5:R-:W-:Y:S02]  /*3f60*/  FSEL R53, R51, -INF , P4 ;  /* 0xff80000033357808 */ /* 0x020fe40002000000 */
[----:B------:R-:W-:Y:S02]  /*3f70*/  FMNMX.FTZ R50, R37, R50, !PT ;  /* 0x0000003225327209 */ /* 0x000fe40007810000 */
[----:B------:R-:W-:Y:S02]  /*3f80*/  ISETP.GT.AND P4, PT, R70, 0x68, PT ;  /* 0x000000684600780c */ /* 0x000fe40003f84270 */
[----:B------:R-:W-:Y:S01]  /*3f90*/  FSEL R45, R72, -INF , P3 ;  /* 0xff800000482d7808 */ /* 0x000fe20001800000 */
[----:B------:R-:W-:Y:S01]  /*3fa0*/  MUFU.TANH R64, R64 ;  /* 0x0000004000407308 */ /* 0x000fe20000002400 */
[----:B------:R-:W-:-:S02]  /*3fb0*/  FMNMX.FTZ R50, R53, R50, !PT ;  /* 0x0000003235327209 */ /* 0x000fc40007810000 */
[----:B------:R-:W-:Y:S02]  /*3fc0*/  ISETP.GT.AND P3, PT, R70, 0x69, PT ;  /* 0x000000694600780c */ /* 0x000fe40003f64270 */
[----:B------:R-:W-:Y:S02]  /*3fd0*/  FSEL R51, R74, -INF , P4 ;  /* 0xff8000004a337808 */ /* 0x000fe40002000000 */
[----:B------:R-:W-:Y:S01]  /*3fe0*/  FMNMX.FTZ R50, R45, R50, !PT ;  /* 0x000000322d327209 */ /* 0x000fe20007810000 */
[----:B------:R-:W-:Y:S01]  /*3ff0*/  MUFU.TANH R56, R56 ;  /* 0x0000003800387308 */ /* 0x000fe20000002400 */
[----:B------:R-:W-:Y:S02]  /*4000*/  ISETP.GT.AND P4, PT, R70, 0x70, PT ;  /* 0x000000704600780c */ /* 0x000fe40003f84270 */
[----:B0-----:R-:W-:Y:S02]  /*4010*/  FSEL R41, R76, -INF , P3 ;  /* 0xff8000004c297808 */ /* 0x001fe40001800000 */
[----:B------:R-:W-:-:S02]  /*4020*/  FMNMX.FTZ R50, R51, R50, !PT ;  /* 0x0000003233327209 */ /* 0x000fc40007810000 */
[----:B------:R-:W-:Y:S01]  /*4030*/  ISETP.GT.AND P3, PT, R70, 0x71, PT ;  /* 0x000000714600780c */ /* 0x000fe20003f64270 */
[----:B------:R-:W-:Y:S01]  /*4040*/  MUFU.TANH R57, R57 ;  /* 0x0000003900397308 */ /* 0x000fe20000002400 */
[----:B-1----:R-:W-:Y:S02]  /*4050*/  FSEL R60, R78, -INF , P4 ;  /* 0xff8000004e3c7808 */ /* 0x002fe40002000000 */
[----:B------:R-:W-:Y:S01]  /*4060*/  FMNMX.FTZ R99, R41, R50, !PT ;  /* 0x0000003229637209 */ /* 0x000fe20007810000 */
[----:B------:R-:W-:Y:S02]  /*4070*/  WARPGROUP.DEPBAR.LE gsb0, 0x0 ;  /* 0x00008000000079c5 */ /* 0x000fe40000010000 */
[----:B------:R-:W-:Y:S01]  /*4080*/  FMUL.FTZ R24, R24, UR5 ;  /* 0x0000000518187c20 */ /* 0x000fe20008410000 */
[----:B------:R-:W-:Y:S01]  /*4090*/  FMUL.FTZ R25, R25, UR5 ;  /* 0x0000000519197c20 */ /* 0x000fe20008410000 */
[----:B------:R-:W-:Y:S01]  /*40a0*/  FMUL.FTZ R28, R28, UR5 ;  /* 0x000000051c1c7c20 */ /* 0x000fe20008410000 */
[----:B------:R-:W-:Y:S01]  /*40b0*/  ISETP.GT.AND P4, PT, R70, 0x78, PT ;  /* 0x000000784600780c */ /* 0x000fe20003f84270 */
[----:B------:R0:W1:Y:S01]  /*40c0*/  MUFU.TANH R86, R24 ;  /* 0x0000001800567308 */ /* 0x0000620000002400 */
[----:B------:R-:W-:Y:S01]  /*40d0*/  FMNMX.FTZ R99, R60, R99, !PT ;  /* 0x000000633c637209 */ /* 0x000fe20007810000 */
[----:B------:R-:W-:Y:S01]  /*40e0*/  FMUL.FTZ R78, R31, UR5 ;  /* 0x000000051f4e7c20 */ /* 0x000fe20008410000 */
[----:B---3--:R-:W-:-:S02]  /*40f0*/  FSEL R52, R82, -INF , P4 ;  /* 0xff80000052347808 */ /* 0x008fc40002000000 */
[----:B------:R-:W-:-:S03]  /*4100*/  ISETP.GT.AND P4, PT, R70, 0x80, PT ;  /* 0x000000804600780c */ /* 0x000fc60003f84270 */
[----:B------:R3:W4:Y:S01]  /*4110*/  MUFU.TANH R72, R25 ;  /* 0x0000001900487308 */ /* 0x0007220000002400 */
[----:B0-----:R-:W-:Y:S02]  /*4120*/  FSEL R24, R80, -INF , P3 ;  /* 0xff80000050187808 */ /* 0x001fe40001800000 */
[----:B------:R-:W-:Y:S02]  /*4130*/  ISETP.GT.AND P3, PT, R70, 0x79, PT ;  /* 0x000000794600780c */ /* 0x000fe40003f64270 */
[----:B------:R-:W-:-:S03]  /*4140*/  FMNMX.FTZ R99, R24, R99, !PT ;  /* 0x0000006318637209 */ /* 0x000fc60007810000 */
[----:B------:R4:W0:Y:S01]  /*4150*/  MUFU.TANH R74, R28 ;  /* 0x0000001c004a7308 */ /* 0x0008220000002400 */
[----:B---3--:R-:W-:Y:S01]  /*4160*/  FMUL.FTZ R25, R29, UR5 ;  /* 0x000000051d197c20 */ /* 0x008fe20008410000 */
[----:B--2---:R-:W-:Y:S02]  /*4170*/  FSEL R29, R44, -INF , P3 ;  /* 0xff8000002c1d7808 */ /* 0x004fe40001800000 */
[----:B------:R-:W-:Y:S02]  /*4180*/  FMNMX.FTZ R44, R52, R99, !PT ;  /* 0x00000063342c7209 */ /* 0x000fe40007810000 */
[----:B------:R-:W-:Y:S02]  /*4190*/  ISETP.GT.AND P3, PT, R70, 0x81, PT ;  /* 0x000000814600780c */ /* 0x000fe40003f64270 */
[----:B------:R0:W2:Y:S01]  /*41a0*/  MUFU.TANH R76, R25 ;  /* 0x00000019004c7308 */ /* 0x0000a20000002400 */
[----:B-1----:R-:W-:Y:S01]  /*41b0*/  FSEL R50, R86, -INF , P4 ;  /* 0xff80000056327808 */ /* 0x002fe20002000000 */
[----:B------:R-:W-:Y:S01]  /*41c0*/  FMUL.FTZ R86, R55, UR5 ;  /* 0x0000000537567c20 */ /* 0x000fe20008410000 */
[----:B------:R-:W-:-:S02]  /*41d0*/  FMNMX.FTZ R99, R29, R44, !PT ;  /* 0x0000002c1d637209 */ /* 0x000fc40007810000 */
[----:B------:R-:W-:Y:S02]  /*41e0*/  ISETP.GT.AND P4, PT, R70, 0x88, PT ;  /* 0x000000884600780c */ /* 0x000fe40003f84270 */
[----:B----4-:R-:W-:Y:S01]  /*41f0*/  FSEL R28, R72, -INF , P3 ;  /* 0xff800000481c7808 */ /* 0x010fe20001800000 */
[----:B------:R-:W1:Y:S01]  /*4200*/  MUFU.TANH R58, R58 ;  /* 0x0000003a003a7308 */ /* 0x000e620000002400 */
[----:B------:R-:W-:Y:S01]  /*4210*/  FMNMX.FTZ R99, R50, R99, !PT ;  /* 0x0000006332637209 */ /* 0x000fe20007810000 */
[----:B------:R-:W-:Y:S01]  /*4220*/  FMUL.FTZ R72, R27, UR5 ;  /* 0x000000051b487c20 */ /* 0x000fe20008410000 */
[----:B------:R-:W-:Y:S01]  /*4230*/  ISETP.GT.AND P3, PT, R70, 0x89, PT ;  /* 0x000000894600780c */ /* 0x000fe20003f64270 */
[----:B------:R-:W-:Y:S01]  /*4240*/  FMUL.FTZ R70, R39, UR5 ;  /* 0x0000000527467c20 */ /* 0x000fe20008410000 */
[----:B0-----:R-:W-:Y:S02]  /*4250*/  FSEL R25, R74, -INF , P4 ;  /* 0xff8000004a197808 */ /* 0x001fe40002000000 */
[----:B------:R-:W-:Y:S01]  /*4260*/  FMNMX.FTZ R54, R28, R99, !PT ;  /* 0x000000631c367209 */ /* 0x000fe20007810000 */
[----:B------:R-:W0:Y:S01]  /*4270*/  MUFU.TANH R59, R59 ;  /* 0x0000003b003b7308 */ /* 0x000e220000002400 */
[----:B--2---:R-:W-:Y:S01]  /*4280*/  FSEL R44, R76, -INF , P3 ;  /* 0xff8000004c2c7808 */ /* 0x004fe20001800000 */
[----:B------:R-:W-:Y:S01]  /*4290*/  FMUL.FTZ R76, R30, UR5 ;  /* 0x000000051e4c7c20 */ /* 0x000fe20008410000 */
[----:B------:R-:W-:-:S04]  /*42a0*/  FMNMX.FTZ R55, R25, R54, !PT ;  /* 0x0000003619377209 */ /* 0x000fc80007810000 */
[----:B------:R-:W-:Y:S01]  /*42b0*/  FMNMX.FTZ R55, R44, R55, !PT ;  /* 0x000000372c377209 */ /* 0x000fe20007810000 */
[----:B------:R-:W2:Y:S04]  /*42c0*/  MUFU.TANH R48, R48 ;  /* 0x0000003000307308 */ /* 0x000ea80000002400 */
[----:B------:R-:W3:Y:S04]  /*42d0*/  SHFL.BFLY PT, R54, R55, 0x2, 0x1f ;  /* 0x0c401f0037367f89 */ /* 0x000ee800000e0000 */
[----:B------:R-:W4:Y:S08]  /*42e0*/  MUFU.TANH R49, R49 ;  /* 0x0000003100317308 */ /* 0x000f300000002400 */
[----:B------:R-:W5:Y:S08]  /*42f0*/  MUFU.TANH R84, R84 ;  /* 0x0000005400547308 */ /* 0x000f700000002400 */
[----:B------:R-:W5:Y:S01]  /*4300*/  MUFU.TANH R86, R86 ;  /* 0x0000005600567308 */ /* 0x000f620000002400 */
[----:B---3--:R-:W-:Y:S01]  /*4310*/  FMNMX.FTZ R34, R55, R54, !PT ;  /* 0x0000003637227209 */ /* 0x008fe20007810000 */
[----:B------:R-:W-:Y:S01]  /*4320*/  FMUL.FTZ R54, R35, UR5 ;  /* 0x0000000523367c20 */ /* 0x000fe20008410000 */
[----:B------:R-:W-:Y:S01]  /*4330*/  FMUL.FTZ R55, R26, UR5 ;  /* 0x000000051a377c20 */ /* 0x000fe20008410000 */
[----:B------:R-:W-:-:S04]  /*4340*/  UMOV UR5, UR58 ;  /* 0x0000003a00057c82 */ /* 0x000fc80008000000 */
[----:B------:R-:W3:Y:S01]  /*4350*/  MUFU.TANH R88, R88 ;  /* 0x0000005800587308 */ /* 0x000ee20000002400 */
[----:B------:R-:W1:Y:S01]  /*4360*/  SHFL.BFLY PT, R35, R34, 0x1, 0x1f ;  /* 0x0c201f0022237f89 */ /* 0x000e6200000e0000 */
[----:B------:R-:W-:-:S04]  /*4370*/  @UP0 USHF.R.U32.HI UR5, URZ, UR7, UR11 ;  /* 0x000000073f050299 */ /* 0x000fc8000801160b */
[----:B------:R-:W-:Y:S02]  /*4380*/  UIADD3 UR10, UR5, UR56, -UR57 ;  /* 0x00000038050a7290 */ /* 0x000fe4000fffe839 */
[----:B------:R-:W3:Y:S02]  /*4390*/  MUFU.TANH R90, R90 ;  /* 0x0000005a005a7308 */ /* 0x000ee40000002400 */
[----:B------:R-:W-:-:S04]  /*43a0*/  UIMAD.WIDE UR10, UR10, 0x38e38e39, URZ ;  /* 0x38e38e390a0a78a5 */ /* 0x000fc8000f8e023f */
[----:B------:R-:W-:Y:S02]  /*43b0*/  USHF.R.U32.HI UR5, URZ, 0x1f, UR11 ;  /* 0x0000001f3f057899 */ /* 0x000fe4000801160b */
[----:B------:R-:W3:Y:S02]  /*43c0*/  MUFU.TANH R42, R42 ;  /* 0x0000002a002a7308 */ /* 0x000ee40000002400 */
[----:B------:R-:W-:-:S04]  /*43d0*/  ULEA.HI.SX32 UR5, UR11, UR5, 0x1b ;  /* 0x000000050b057291 */ /* 0x000fc8000f8fda3f */
[----:B------:R-:W-:Y:S02]  /*43e0*/  UISETP.LT.AND UP1, UPT, URZ, UR5, UPT ;  /* 0x000000053f00728c */ /* 0x000fe4000bf21270 */
[----:B------:R-:W3:Y:S01]  /*43f0*/  MUFU.TANH R43, R43 ;  /* 0x0000002b002b7308 */ /* 0x000ee20000002400 */
[----:B-1----:R-:W-:Y:S01]  /*4400*/  FMNMX.FTZ R74, R34, R35, !PT ;  /* 0x00000023224a7209 */ /* 0x002fe20007810000 */
[----:B------:R-:W-:-:S03]  /*4410*/  USEL UR7, URZ, UR5, !UP1 ;  /* 0x000000053f077287 */ /* 0x000fc6000c800000 */
[C---:B------:R-:W-:Y:S01]  /*4420*/  FSETP.NEU.FTZ.AND P3, PT, R74.reuse, -INF , PT ;  /* 0xff8000004a00780b */ /* 0x040fe20003f7d000 */
[----:B------:R-:W-:Y:S01]  /*4430*/  FMUL.FTZ R34, R74, UR4 ;  /* 0x000000044a227c20 */ /* 0x000fe20008410000 */
[----:B------:R-:W-:Y:S01]  /*4440*/  UISETP.GE.AND UP1, UPT, UR38, UR7, UPT ;  /* 0x000000072600728c */ /* 0x000fe2000bf26270 */
[----:B------:R-:W1:Y:S03]  /*4450*/  MUFU.TANH R46, R46 ;  /* 0x0000002e002e7308 */ /* 0x000e660000002400 */
[----:B------:R-:W-:-:S05]  /*4460*/  FSEL R34, R34, RZ, P3 ;  /* 0x000000ff22227208 */ /* 0x000fca0001800000 */
[----:B------:R-:W-:Y:S01]  /*4470*/  FFMA.FTZ R30, R89, UR4, -R34 ;  /* 0x00000004591e7c23 */ /* 0x000fe20008010822 */
[----:B------:R-:W-:Y:S01]  /*4480*/  VIADDMNMX R89, R68, R79, R66, PT ;  /* 0x0000004f44597246 */ /* 0x000fe20003800142 */
[--C-:B------:R-:W-:Y:S01]  /*4490*/  FFMA.FTZ R82, R81, UR4, -R34.reuse ;  /* 0x0000000451527c23 */ /* 0x100fe20008010822 */
[--C-:B------:R-:W-:Y:S01]  /*44a0*/  FFMA.FTZ R83, R83, UR4, -R34.reuse ;  /* 0x0000000453537c23 */ /* 0x100fe20008010822 */
[--C-:B------:R-:W-:Y:S01]  /*44b0*/  FFMA.FTZ R85, R85, UR4, -R34.reuse ;  /* 0x0000000455557c23 */ /* 0x100fe20008010822 */
[C---:B------:R-:W-:Y:S01]  /*44c0*/  ISETP.GT.AND P3, PT, R89.reuse, RZ, PT ;  /* 0x000000ff5900720c */ /* 0x040fe20003f64270 */
[----:B------:R-:W1:Y:S01]  /*44d0*/  MUFU.TANH R54, R54 ;  /* 0x0000003600367308 */ /* 0x000e620000002400 */
[----:B------:R-:W-:Y:S01]  /*44e0*/  ISETP.GT.AND P4, PT, R89, 0x1, PT ;  /* 0x000000015900780c */ /* 0x000fe20003f84270 */
[--C-:B------:R-:W-:Y:S01]  /*44f0*/  FFMA.FTZ R31, R93, UR4, -R34.reuse ;  /* 0x000000045d1f7c23 */ /* 0x100fe20008010822 */
[----:B------:R-:W-:Y:S01]  /*4500*/  ISETP.GT.AND P5, PT, R89, 0x8, PT ;  /* 0x000000085900780c */ /* 0x000fe20003fa4270 */
[--C-:B------:R-:W-:Y:S01]  /*4510*/  FFMA.FTZ R27, R95, UR4, -R34.reuse ;  /* 0x000000045f1b7c23 */ /* 0x100fe20008010822 */
[----:B------:R-:W-:Y:S01]  /*4520*/  FSEL R4, R4, -INF , P3 ;  /* 0xff80000004047808 */ /* 0x000fe20001800000 */
[--C-:B------:R-:W-:Y:S01]  /*4530*/  FFMA.FTZ R38, R97, UR4, -R34.reuse ;  /* 0x0000000461267c23 */ /* 0x100fe20008010822 */
[----:B------:R-:W-:Y:S01]  /*4540*/  FSEL R35, R3, -INF , P4 ;  /* 0xff80000003237808 */ /* 0x000fe20002000000 */
[----:B------:R-:W1:Y:S01]  /*4550*/  MUFU.TANH R47, R47 ;  /* 0x0000002f002f7308 */ /* 0x000e620000002400 */
[----:B------:R-:W-:Y:S01]  /*4560*/  ISETP.GT.AND P3, PT, R89, 0x9, PT ;  /* 0x000000095900780c */ /* 0x000fe20003f64270 */
[--C-:B------:R-:W-:Y:S01]  /*4570*/  FFMA.FTZ R3, R87, UR4, -R34.reuse ;  /* 0x0000000457037c23 */ /* 0x100fe20008010822 */
[----:B------:R-:W-:Y:S01]  /*4580*/  FSEL R5, R5, -INF , P5 ;  /* 0xff80000005057808 */ /* 0x000fe20002800000 */
[--C-:B------:R-:W-:Y:S01]  /*4590*/  FFMA.FTZ R26, R91, UR4, -R34.reuse ;  /* 0x000000045b1a7c23 */ /* 0x100fe20008010822 */
[----:B------:R-:W-:Y:S01]  /*45a0*/  FMNMX.FTZ R66, R4, R35, !PT ;  /* 0x0000002304427209 */ /* 0x000fe20007810000 */
[--C-:B------:R-:W-:Y:S01]  /*45b0*/  FFMA.FTZ R36, R36, UR4, -R34.reuse ;  /* 0x0000000424247c23 */ /* 0x100fe20008010822 */
[----:B------:R-:W-:Y:S01]  /*45c0*/  ISETP.GT.AND P4, PT, R89, 0x10, PT ;  /* 0x000000105900780c */ /* 0x000fe20003f84270 */
[----:B------:R-:W1:Y:S01]  /*45d0*/  MUFU.TANH R70, R70 ;  /* 0x0000004600467308 */ /* 0x000e620000002400 */
[----:B------:R-:W-:Y:S01]  /*45e0*/  FSEL R6, R6, -INF , P3 ;  /* 0xff80000006067808 */ /* 0x000fe20001800000 */
[--C-:B------:R-:W-:Y:S01]  /*45f0*/  FFMA.FTZ R45, R45, UR4, -R34.reuse ;  /* 0x000000042d2d7c23 */ /* 0x100fe20008010822 */
[----:B------:R-:W-:Y:S01]  /*4600*/  FMNMX.FTZ R39, R5, R66, !PT ;  /* 0x0000004205277209 */ /* 0x000fe20007810000 */
[----:B------:R-:W-:Y:S01]  /*4610*/  FFMA.FTZ R28, R28, UR4, -R34 ;  /* 0x000000041c1c7c23 */ /* 0x000fe20008010822 */
[----:B------:R-:W-:-:S02]  /*4620*/  ISETP.GT.AND P3, PT, R89, 0x11, PT ;  /* 0x000000115900780c */ /* 0x000fc40003f64270 */
[----:B------:R-:W-:Y:S01]  /*4630*/  FSEL R7, R7, -INF , P4 ;  /* 0xff80000007077808 */ /* 0x000fe20002000000 */
[----:B------:R-:W1:Y:S01]  /*4640*/  MUFU.TANH R55, R55 ;  /* 0x0000003700377308 */ /* 0x000e620000002400 */
        /* <DEDUP_REMOVED lines=9> */
[----:B------:R-:W1:Y:S01]  /*46e0*/  MUFU.TANH R72, R72 ;  /* 0x0000004800487308 */ /* 0x000e620000002400 */
[----:B------:R-:W-:Y:S01]  /*46f0*/  FSEL R66, R10, -INF , P3 ;  /* 0xff8000000a427808 */ /* 0x000fe20001800000 */
[----:B0-----:R-:W-:Y:S01]  /*4700*/  FFMA.FTZ R85, R63, UR4, -R34 ;  /* 0x000000043f557c23 */ /* 0x001fe20008010822 */
[----:B------:R-:W-:Y:S02]  /*4710*/  FMNMX.FTZ R79, R9, R68, !PT ;  /* 0x00000044094f7209 */ /* 0x000fe40007810000 */
[----:B------:R-:W-:-:S02]  /*4720*/  ISETP.GT.AND P3, PT, R89, 0x21, PT ;  /* 0x000000215900780c */ /* 0x000fc40003f64270 */
[----:B------:R-:W-:Y:S01]  /*4730*/  FSEL R11, R11, -INF , P4 ;  /* 0xff8000000b0b7808 */ /* 0x000fe20002000000 */
[----:B------:R0:W-:Y:S01]  /*4740*/  MUFU.EX2 R10, R83 ;  /* 0x00000053000a7308 */ /* 0x0001e20000000800 */
[----:B------:R-:W-:Y:S02]  /*4750*/  FMNMX.FTZ R80, R66, R79, !PT ;  /* 0x0000004f42507209 */ /* 0x000fe40007810000 */
[----:B------:R-:W-:Y:S02]  /*4760*/  ISETP.GT.AND P4, PT, R89, 0x28, PT ;  /* 0x000000285900780c */ /* 0x000fe40003f84270 */
[----:B------:R-:W-:Y:S02]  /*4770*/  FSEL R68, R12, -INF , P3 ;  /* 0xff8000000c447808 */ /* 0x000fe40001800000 */
[----:B------:R-:W-:Y:S01]  /*4780*/  FMNMX.FTZ R81, R11, R80, !PT ;  /* 0x000000500b517209 */ /* 0x000fe20007810000 */
[----:B------:R2:W-:Y:S01]  /*4790*/  MUFU.EX2 R12, R82 ;  /* 0x00000052000c7308 */ /* 0x0005e20000000800 */
[----:B------:R-:W-:Y:S01]  /*47a0*/  ISETP.GT.AND P3, PT, R89, 0x29, PT ;  /* 0x000000295900780c */ /* 0x000fe20003f64270 */
[--C-:B0-----:R-:W-:Y:S01]  /*47b0*/  FFMA.FTZ R83, R65, UR4, -R34.reuse ;  /* 0x0000000441537c23 */ /* 0x101fe20008010822 */
[----:B------:R-:W-:Y:S01]  /*47c0*/  FSEL R79, R13, -INF , P4 ;  /* 0xff8000000d4f7808 */ /* 0x000fe20002000000 */
[----:B------:R-:W-:Y:S01]  /*47d0*/  FFMA.FTZ R13, R77, UR4, -R34 ;  /* 0x000000044d0d7c23 */ /* 0x000fe20008010822 */
[----:B------:R-:W-:-:S02]  /*47e0*/  FMNMX.FTZ R80, R68, R81, !PT ;  /* 0x0000005144507209 */ /* 0x000fc40007810000 */
[----:B------:R-:W-:Y:S01]  /*47f0*/  ISETP.GT.AND P4, PT, R89, 0x30, PT ;  /* 0x000000305900780c */ /* 0x000fe20003f84270 */
[----:B------:R-:W0:Y:S01]  /*4800*/  MUFU.TANH R76, R76 ;  /* 0x0000004c004c7308 */ /* 0x000e220000002400 */
[----:B------:R-:W-:Y:S01]  /*4810*/  FSEL R77, R14, -INF , P3 ;  /* 0xff8000000e4d7808 */ /* 0x000fe20001800000 */
[----:B--2---:R-:W-:Y:S01]  /*4820*/  FFMA.FTZ R82, R75, UR4, -R34 ;  /* 0x000000044b527c23 */ /* 0x004fe20008010822 */
[----:B------:R-:W-:Y:S02]  /*4830*/  FMNMX.FTZ R14, R79, R80, !PT ;  /* 0x000000504f0e7209 */ /* 0x000fe40007810000 */
[----:B------:R-:W-:Y:S02]  /*4840*/  ISETP.GT.AND P3, PT, R89, 0x31, PT ;  /* 0x000000315900780c */ /* 0x000fe40003f64270 */
[----:B------:R-:W-:Y:S01]  /*4850*/  FSEL R80, R15, -INF , P4 ;  /* 0xff8000000f507808 */ /* 0x000fe20002000000 */
[----:B------:R-:W2:Y:S01]  /*4860*/  MUFU.TANH R78, R78 ;  /* 0x0000004e004e7308 */ /* 0x000ea20000002400 */
[----:B------:R-:W-:-:S02]  /*4870*/  FMNMX.FTZ R15, R77, R14, !PT ;  /* 0x0000000e4d0f7209 */ /* 0x000fc40007810000 */
[----:B------:R-:W-:Y:S02]  /*4880*/  FSEL R75, R20, -INF , P3 ;  /* 0xff800000144b7808 */ /* 0x000fe40001800000 */
[----:B------:R-:W-:Y:S02]  /*4890*/  ISETP.GT.AND P4, PT, R89, 0x38, PT ;  /* 0x000000385900780c */ /* 0x000fe40003f84270 */
[----:B------:R-:W-:Y:S01]  /*48a0*/  FMNMX.FTZ R20, R80, R15, !PT ;  /* 0x0000000f50147209 */ /* 0x000fe20007810000 */
[----:B------:R-:W-:Y:S01]  /*48b0*/  FFMA.FTZ R15, R73, UR4, -R34 ;  /* 0x00000004490f7c23 */ /* 0x000fe20008010822 */
[----:B------:R-:W-:Y:S01]  /*48c0*/  ISETP.GT.AND P3, PT, R89, 0x39, PT ;  /* 0x000000395900780c */ /* 0x000fe20003f64270 */
[----:B------:R4:W-:Y:S01]  /*48d0*/  MUFU.EX2 R14, R82 ;  /* 0x00000052000e7308 */ /* 0x0009e20000000800 */
[----:B------:R-:W-:Y:S02]  /*48e0*/  FSEL R81, R21, -INF , P4 ;  /* 0xff80000015517808 */ /* 0x000fe40002000000 */
[----:B------:R-:W-:-:S02]  /*48f0*/  FMNMX.FTZ R20, R75, R20, !PT ;  /* 0x000000144b147209 */ /* 0x000fc40007810000 */
[----:B------:R-:W-:Y:S02]  /*4900*/  ISETP.GT.AND P4, PT, R89, 0x40, PT ;  /* 0x000000405900780c */ /* 0x000fe40003f84270 */
[----:B------:R-:W-:Y:S01]  /*4910*/  FSEL R64, R64, -INF , P3 ;  /* 0xff80000040407808 */ /* 0x000fe20001800000 */
[----:B------:R-:W-:Y:S01]  /*4920*/  MUFU.EX2 R31, R31 ;  /* 0x0000001f001f7308 */ /* 0x000fe20000000800 */
[----:B------:R-:W-:Y:S01]  /*4930*/  FMNMX.FTZ R21, R81, R20, !PT ;  /* 0x0000001451157209 */ /* 0x000fe20007810000 */
[--C-:B------:R-:W-:Y:S01]  /*4940*/  FFMA.FTZ R20, R71, UR4, -R34.reuse ;  /* 0x0000000447147c23 */ /* 0x100fe20008010822 */
[----:B------:R-:W-:Y:S02]  /*4950*/  FSEL R73, R56, -INF , P4 ;  /* 0xff80000038497808 */ /* 0x000fe40002000000 */
[----:B------:R-:W-:Y:S02]  /*4960*/  ISETP.GT.AND P3, PT, R89, 0x41, PT ;  /* 0x000000415900780c */ /* 0x000fe40003f64270 */
[----:B------:R-:W-:Y:S01]  /*4970*/  FMNMX.FTZ R56, R64, R21, !PT ;  /* 0x0000001540387209 */ /* 0x000fe20007810000 */
[----:B------:R-:W-:Y:S01]  /*4980*/  FFMA.FTZ R21, R69, UR4, -R34 ;  /* 0x0000000445157c23 */ /* 0x000fe20008010822 */
[----:B------:R-:W-:Y:S01]  /*4990*/  ISETP.GT.AND P4, PT, R89, 0x48, PT ;  /* 0x000000485900780c */ /* 0x000fe20003f84270 */
[----:B------:R-:W2:Y:S01]  /*49a0*/  MUFU.EX2 R30, R30 ;  /* 0x0000001e001e7308 */ /* 0x000ea20000000800 */
[----:B------:R-:W-:-:S02]  /*49b0*/  FSEL R57, R57, -INF , P3 ;  /* 0xff80000039397808 */ /* 0x000fc40001800000 */
[----:B------:R-:W-:Y:S02]  /*49c0*/  FMNMX.FTZ R56, R73, R56, !PT ;  /* 0x0000003849387209 */ /* 0x000fe40007810000 */
[----:B------:R-:W-:Y:S02]  /*49d0*/  ISETP.GT.AND P3, PT, R89, 0x49, PT ;  /* 0x000000495900780c */ /* 0x000fe40003f64270 */
[----:B------:R-:W-:Y:S01]  /*49e0*/  FSEL R58, R58, -INF , P4 ;  /* 0xff8000003a3a7808 */ /* 0x000fe20002000000 */
[----:B------:R-:W-:Y:S01]  /*49f0*/  MUFU.EX2 R27, R27 ;  /* 0x0000001b001b7308 */ /* 0x000fe20000000800 */
[----:B------:R-:W-:Y:S02]  /*4a00*/  FMNMX.FTZ R69, R57, R56, !PT ;  /* 0x0000003839457209 */ /* 0x000fe40007810000 */
[----:B------:R-:W-:Y:S02]  /*4a10*/  ISETP.GT.AND P4, PT, R89, 0x50, PT ;  /* 0x000000505900780c */ /* 0x000fe40003f84270 */
[----:B------:R-:W-:-:S02]  /*4a20*/  FSEL R59, R59, -INF , P3 ;  /* 0xff8000003b3b7808 */ /* 0x000fc40001800000 */
[----:B------:R-:W-:Y:S01]  /*4a30*/  FMNMX.FTZ R56, R58, R69, !PT ;  /* 0x000000453a387209 */ /* 0x000fe20007810000 */
[----:B------:R-:W-:Y:S01]  /*4a40*/  MUFU.EX2 R38, R38 ;  /* 0x0000002600267308 */ /* 0x000fe20000000800 */
[----:B------:R-:W-:Y:S02]  /*4a50*/  ISETP.GT.AND P3, PT, R89, 0x51, PT ;  /* 0x000000515900780c */ /* 0x000fe40003f64270 */
[----:B------:R-:W-:Y:S01]  /*4a60*/  FSEL R69, R48, -INF , P4 ;  /* 0xff80000030457808 */ /* 0x000fe20002000000 */
[----:B------:R-:W-:Y:S01]  /*4a70*/  FFMA.FTZ R48, R67, UR4, -R34 ;  /* 0x0000000443307c23 */ /* 0x000fe20008010822 */
[----:B------:R-:W-:Y:S02]  /*4a80*/  FMNMX.FTZ R56, R59, R56, !PT ;  /* 0x000000383b387209 */ /* 0x000fe40007810000 */
[----:B----4-:R-:W-:Y:S01]  /*4a90*/  FSEL R82, R49, -INF , P3 ;  /* 0xff80000031527808 */ /* 0x010fe20001800000 */
[----:B------:R-:W-:Y:S01]  /*4aa0*/  MUFU.EX2 R26, R26 ;  /* 0x0000001a001a7308 */ /* 0x000fe20000000800 */
[----:B------:R-:W-:-:S02]  /*4ab0*/  ISETP.GT.AND P4, PT, R89, 0x58, PT ;  /* 0x000000585900780c */ /* 0x000fc40003f84270 */
[----:B------:R-:W-:Y:S02]  /*4ac0*/  FMNMX.FTZ R49, R69, R56, !PT ;  /* 0x0000003845317209 */ /* 0x000fe40007810000 */
[C---:B------:R-:W-:Y:S02]  /*4ad0*/  ISETP.GT.AND P3, PT, R89.reuse, 0x59, PT ;  /* 0x000000595900780c */ /* 0x040fe40003f64270 */
[----:B-----5:R-:W-:Y:S01]  /*4ae0*/  FSEL R67, R84, -INF , P4 ;  /* 0xff80000054437808 */ /* 0x020fe20002000000 */
[----:B------:R-:W-:Y:S01]  /*4af0*/  MUFU.EX2 R3, R3 ;  /* 0x0000000300037308 */ /* 0x000fe20000000800 */
[----:B------:R-:W-:Y:S02]  /*4b00*/  FMNMX.FTZ R56, R82, R49, !PT ;  /* 0x0000003152387209 */ /* 0x000fe40007810000 */
[----:B------:R-:W-:Y:S02]  /*4b10*/  ISETP.GT.AND P4, PT, R89, 0x60, PT ;  /* 0x000000605900780c */ /* 0x000fe40003f84270 */
[----:B------:R-:W-:Y:S01]  /*4b20*/  FSEL R65, R86, -INF , P3 ;  /* 0xff80000056417808 */ /* 0x000fe20001800000 */
[----:B------:R-:W-:Y:S01]  /*4b30*/  FFMA.FTZ R86, R61, UR4, -R34 ;  /* 0x000000043d567c23 */ /* 0x000fe20008010822 */
[----:B------:R-:W-:Y:S01]  /*4b40*/  FMNMX.FTZ R56, R67, R56, !PT ;  /* 0x0000003843387209 */ /* 0x000fe20007810000 */
[----:B------:R4:W-:Y:S01]  /*4b50*/  MUFU.EX2 R49, R83 ;  /* 0x0000005300317308 */ /* 0x0009e20000000800 */
[----:B------:R-:W-:-:S02]  /*4b60*/  ISETP.GT.AND P3, PT, R89, 0x61, PT ;  /* 0x000000615900780c */ /* 0x000fc40003f64270 */
[----:B---3--:R-:W-:Y:S02]  /*4b70*/  FSEL R71, R88, -INF , P4 ;  /* 0xff80000058477808 */ /* 0x008fe40002000000 */
[----:B------:R-:W-:Y:S02]  /*4b80*/  FMNMX.FTZ R84, R65, R56, !PT ;  /* 0x0000003841547209 */ /* 0x000fe40007810000 */
[----:B------:R-:W-:Y:S01]  /*4b90*/  ISETP.GT.AND P4, PT, R89, 0x68, PT ;  /* 0x000000685900780c */ /* 0x000fe20003f84270 */
[----:B------:R1:W-:Y:S01]  /*4ba0*/  MUFU.EX2 R56, R85 ;  /* 0x0000005500387308 */ /* 0x0003e20000000800 */
[----:B------:R-:W-:Y:S02]  /*4bb0*/  FSEL R63, R90, -INF , P3 ;  /* 0xff8000005a3f7808 */ /* 0x000fe40001800000 */
[----:B------:R-:W-:Y:S02]  /*4bc0*/  FMNMX.FTZ R84, R71, R84, !PT ;  /* 0x0000005447547209 */ /* 0x000fe40007810000 */
[----:B----4-:R-:W-:-:S02]  /*4bd0*/  FSEL R83, R42, -INF , P4 ;  /* 0xff8000002a537808 */ /* 0x010fc40002000000 */
[----:B------:R-:W-:Y:S01]  /*4be0*/  ISETP.GT.AND P3, PT, R89, 0x69, PT ;  /* 0x000000695900780c */ /* 0x000fe20003f64270 */
[----:B------:R-:W-:Y:S01]  /*4bf0*/  MUFU.EX2 R13, R13 ;  /* 0x0000000d000d7308 */ /* 0x000fe20000000800 */
[----:B------:R-:W-:Y:S02]  /*4c00*/  FMNMX.FTZ R42, R63, R84, !PT ;  /* 0x000000543f2a7209 */ /* 0x000fe40007810000 */
[----:B------:R-:W-:Y:S02]  /*4c10*/  ISETP.GT.AND P4, PT, R89, 0x70, PT ;  /* 0x000000705900780c */ /* 0x000fe40003f84270 */
[----:B------:R-:W-:Y:S02]  /*4c20*/  FSEL R84, R43, -INF , P3 ;  /* 0xff8000002b547808 */ /* 0x000fe40001800000 */
[----:B------:R-:W-:Y:S01]  /*4c30*/  FMNMX.FTZ R61, R83, R42, !PT ;  /* 0x0000002a533d7209 */ /* 0x000fe20007810000 */
[----:B------:R-:W-:Y:S01]  /*4c40*/  FFMA.FTZ R42, R62, UR4, -R34 ;  /* 0x000000043e2a7c23 */ /* 0x000fe20008010822 */
[----:B-1----:R-:W-:Y:S01]  /*4c50*/  FSEL R85, R46, -INF , P4 ;  /* 0xff8000002e557808 */ /* 0x002fe20002000000 */
[----:B------:R1:W-:Y:S01]  /*4c60*/  MUFU.EX2 R43, R86 ;  /* 0x00000056002b7308 */ /* 0x0003e20000000800 */
[----:B------:R-:W-:-:S02]  /*4c70*/  ISETP.GT.AND P3, PT, R89, 0x71, PT ;  /* 0x000000715900780c */ /* 0x000fc40003f64270 */
[----:B------:R-:W-:Y:S02]  /*4c80*/  FMNMX.FTZ R46, R84, R61, !PT ;  /* 0x0000003d542e7209 */ /* 0x000fe40007810000 */
[----:B------:R-:W-:Y:S02]  /*4c90*/  ISETP.GT.AND P4, PT, R89, 0x78, PT ;  /* 0x000000785900780c */ /* 0x000fe40003f84270 */
[----:B------:R-:W-:Y:S01]  /*4ca0*/  FSEL R62, R54, -INF , P3 ;  /* 0xff800000363e7808 */ /* 0x000fe20001800000 */
[--C-:B------:R-:W-:Y:S01]  /*4cb0*/  FFMA.FTZ R54, R41, UR4, -R34.reuse ;  /* 0x0000000429367c23 */ /* 0x100fe20008010822 */
[----:B------:R-:W-:Y:S01]  /*4cc0*/  FMNMX.FTZ R61, R85, R46, !PT ;  /* 0x0000002e553d7209 */ /* 0x000fe20007810000 */
[--C-:B------:R-:W-:Y:S01]  /*4cd0*/  FFMA.FTZ R46, R33, UR4, -R34.reuse ;  /* 0x00000004212e7c23 */ /* 0x100fe20008010822 */
[----:B------:R-:W-:Y:S01]  /*4ce0*/  ISETP.GT.AND P3, PT, R89, 0x79, PT ;  /* 0x000000795900780c */ /* 0x000fe20003f64270 */
[--C-:B------:R-:W-:Y:S01]  /*4cf0*/  FFMA.FTZ R41, R29, UR4, -R34.reuse ;  /* 0x000000041d297c23 */ /* 0x100fe20008010822 */
[----:B-1----:R-:W-:Y:S01]  /*4d00*/  FSEL R86, R47, -INF , P4 ;  /* 0xff8000002f567808 */ /* 0x002fe20002000000 */
[--C-:B------:R-:W-:Y:S01]  /*4d10*/  FFMA.FTZ R47, R40, UR4, -R34.reuse ;  /* 0x00000004282f7c23 */ /* 0x100fe20008010822 */
[----:B------:R-:W-:Y:S01]  /*4d20*/  FMNMX.FTZ R61, R62, R61, !PT ;  /* 0x0000003d3e3d7209 */ /* 0x000fe20007810000 */
[--C-:B------:R-:W-:Y:S01]  /*4d30*/  FFMA.FTZ R29, R50, UR4, -R34.reuse ;  /* 0x00000004321d7c23 */ /* 0x100fe20008010822 */
[----:B------:R-:W-:Y:S01]  /*4d40*/  ISETP.GT.AND P4, PT, R89, 0x80, PT ;  /* 0x000000805900780c */ /* 0x000fe20003f84270 */
[----:B------:R-:W-:Y:S01]  /*4d50*/  FFMA.FTZ R50, R25, UR4, -R34 ;  /* 0x0000000419327c23 */ /* 0x000fe20008010822 */
[----:B------:R-:W-:Y:S01]  /*4d60*/  FSEL R70, R70, -INF , P3 ;  /* 0xff80000046467808 */ /* 0x000fe20001800000 */
[----:B------:R-:W-:Y:S01]  /*4d70*/  MUFU.EX2 R15, R15 ;  /* 0x0000000f000f7308 */ /* 0x000fe20000000800 */
[----:B------:R-:W-:-:S02]  /*4d80*/  FMNMX.FTZ R61, R86, R61, !PT ;  /* 0x0000003d563d7209 */ /* 0x000fc40007810000 */
[----:B------:R-:W-:Y:S02]  /*4d90*/  ISETP.GT.AND P3, PT, R89, 0x81, PT ;  /* 0x000000815900780c */ /* 0x000fe40003f64270 */
[----:B------:R-:W-:Y:S02]  /*4da0*/  FSEL R87, R55, -INF , P4 ;  /* 0xff80000037577808 */ /* 0x000fe40002000000 */
[----:B------:R-:W-:Y:S01]  /*4db0*/  FMNMX.FTZ R40, R70, R61, !PT ;  /* 0x0000003d46287209 */ /* 0x000fe20007810000 */
[--C-:B------:R-:W-:Y:S01]  /*4dc0*/  FFMA.FTZ R61, R32, UR4, -R34.reuse ;  /* 0x00000004203d7c23 */ /* 0x100fe20008010822 */
[----:B------:R-:W-:Y:S01]  /*4dd0*/  ISETP.GT.AND P4, PT, R89, 0x88, PT ;  /* 0x000000885900780c */ /* 0x000fe20003f84270 */
[----:B------:R-:W-:Y:S01]  /*4de0*/  MUFU.EX2 R20, R20 ;  /* 0x0000001400147308 */ /* 0x000fe20000000800 */
[----:B------:R-:W-:Y:S02]  /*4df0*/  FSEL R88, R72, -INF , P3 ;  /* 0xff80000048587808 */ /* 0x000fe40001800000 */
[----:B------:R-:W-:Y:S01]  /*4e00*/  FMNMX.FTZ R55, R87, R40, !PT ;  /* 0x0000002857377209 */ /* 0x000fe20007810000 */
[----:B------:R-:W-:Y:S01]  /*4e10*/  FFMA.FTZ R40, R53, UR4, -R34 ;  /* 0x0000000435287c23 */ /* 0x000fe20008010822 */
[----:B------:R-:W-:-:S02]  /*4e20*/  ISETP.GT.AND P3, PT, R89, 0x89, PT ;  /* 0x000000895900780c */ /* 0x000fc40003f64270 */
[----:B0-----:R-:W-:Y:S01]  /*4e30*/  FSEL R76, R76, -INF , P4 ;  /* 0xff8000004c4c7808 */ /* 0x001fe20002000000 */
[----:B------:R-:W-:Y:S01]  /*4e40*/  MUFU.EX2 R21, R21 ;  /* 0x0000001500157308 */ /* 0x000fe20000000800 */
[----:B------:R-:W-:Y:S02]  /*4e50*/  FMNMX.FTZ R55, R88, R55, !PT ;  /* 0x0000003758377209 */ /* 0x000fe40007810000 */
[----:B--2---:R-:W-:Y:S02]  /*4e60*/  FSEL R78, R78, -INF , P3 ;  /* 0xff8000004e4e7808 */ /* 0x004fe40001800000 */
[----:B------:R-:W-:-:S03]  /*4e70*/  FMNMX.FTZ R55, R76, R55, !PT ;  /* 0x000000374c377209 */ /* 0x000fc60007810000 */
[----:B------:R-:W-:Y:S01]  /*4e80*/  MUFU.EX2 R48, R48 ;  /* 0x0000003000307308 */ /* 0x000fe20000000800 */
[----:B------:R-:W-:Y:S01]  /*4e90*/  FMNMX.FTZ R32, R78, R55, !PT ;  /* 0x000000374e207209 */ /* 0x000fe20007810000 */
[--C-:B------:R-:W-:Y:S01]  /*4ea0*/  FFMA.FTZ R55, R37, UR4, -R34.reuse ;  /* 0x0000000425377c23 */ /* 0x100fe20008010822 */
[----:B------:R-:W-:-:S03]  /*4eb0*/  FFMA.FTZ R37, R51, UR4, -R34 ;  /* 0x0000000433257c23 */ /* 0x000fc60008010822 */
[----:B------:R-:W0:Y:S02]  /*4ec0*/  SHFL.BFLY PT, R33, R32, 0x2, 0x1f ;  /* 0x0c401f0020217f89 */ /* 0x000e2400000e0000 */
[----:B------:R-:W-:Y:S08]  /*4ed0*/  MUFU.EX2 R42, R42 ;  /* 0x0000002a002a7308 */ /* 0x000ff00000000800 */
[----:B------:R-:W-:Y:S08]  /*4ee0*/  MUFU.EX2 R47, R47 ;  /* 0x0000002f002f7308 */ /* 0x000ff00000000800 */
[----:B------:R-:W-:Y:S01]  /*4ef0*/  MUFU.EX2 R36, R36 ;  /* 0x0000002400247308 */ /* 0x000fe20000000800 */
[----:B0-----:R-:W-:Y:S01]  /*4f00*/  FMNMX.FTZ R51, R32, R33, !PT ;  /* 0x0000002120337209 */ /* 0x001fe20007810000 */
[--C-:B------:R-:W-:Y:S01]  /*4f10*/  FFMA.FTZ R33, R60, UR4, -R34.reuse ;  /* 0x000000043c217c23 */ /* 0x100fe20008010822 */
[--C-:B------:R-:W-:Y:S01]  /*4f20*/  FFMA.FTZ R60, R24, UR4, -R34.reuse ;  /* 0x00000004183c7c23 */ /* 0x100fe20008010822 */
[----:B------:R-:W-:-:S04]  /*4f30*/  FFMA.FTZ R32, R52, UR4, -R34 ;  /* 0x0000000434207c23 */ /* 0x000fc80008010822 */
[----:B------:R-:W-:Y:S01]  /*4f40*/  MUFU.EX2 R61, R61 ;  /* 0x0000003d003d7308 */ /* 0x000fe20000000800 */
[----:B------:R-:W0:Y:S07]  /*4f50*/  SHFL.BFLY PT, R72, R51, 0x1, 0x1f ;  /* 0x0c201f0033487f89 */ /* 0x000e2e00000e0000 */
[----:B------:R-:W-:Y:S08]  /*4f60*/  MUFU.EX2 R46, R46 ;  /* 0x0000002e002e7308 */ /* 0x000ff00000000800 */
[----:B------:R-:W-:Y:S08]  /*4f70*/  MUFU.EX2 R55, R55 ;  /* 0x0000003700377308 */ /* 0x000ff00000000800 */
[----:B------:R-:W-:Y:S01]  /*4f80*/  MUFU.EX2 R40, R40 ;  /* 0x0000002800287308 */ /* 0x000fe20000000800 */
[----:B0-----:R-:W-:Y:S01]  /*4f90*/  FMNMX.FTZ R72, R51, R72, !PT ;  /* 0x0000004833487209 */ /* 0x001fe20007810000 */
[----:B------:R-:W-:-:S03]  /*4fa0*/  FFMA.FTZ R51, R44, UR4, -R34 ;  /* 0x000000042c337c23 */ /* 0x000fc60008010822 */
        /* <DEDUP_REMOVED lines=16> */
[----:B------:R-:W-:Y:S01]  /*50b0*/  FFMA.FTZ R53, R79, UR4, -R24 ;  /* 0x000000044f357c23 */ /* 0x000fe20008010818 */
[----:B------:R1:W2:Y:S01]  /*50c0*/  MUFU.EX2 R91, R35 ;  /* 0x00000023005b7308 */ /* 0x0002a20000000800 */
[----:B0-----:R-:W-:Y:S01]  /*50d0*/  @!P1 PRMT R4, RZ, 0x654, R0 ;  /* 0x00000654ff049816 */ /* 0x001fe20000000000 */
[--C-:B------:R-:W-:Y:S01]  /*50e0*/  FFMA.FTZ R68, R77, UR4, -R24.reuse ;  /* 0x000000044d447c23 */ /* 0x100fe20008010818 */
[--C-:B------:R-:W-:Y:S01]  /*50f0*/  FFMA.FTZ R75, R75, UR4, -R24.reuse ;  /* 0x000000044b4b7c23 */ /* 0x100fe20008010818 */
[--C-:B------:R-:W-:Y:S01]  /*5100*/  FFMA.FTZ R77, R81, UR4, -R24.reuse ;  /* 0x00000004514d7c23 */ /* 0x100fe20008010818 */
[----:B------:R0:W-:Y:S01]  /*5110*/  @!P1 SYNCS.ARRIVE.TRANS64.RED.A1T0 RZ, [R4+URZ], RZ ;  /* 0x000000ff04ff99a7 */ /* 0x0001e2000810043f */
[--C-:B------:R-:W-:Y:S01]  /*5120*/  FFMA.FTZ R69, R69, UR4, -R24.reuse ;  /* 0x0000000445457c23 */ /* 0x100fe20008010818 */
[--C-:B------:R-:W-:Y:S01]  /*5130*/  FFMA.FTZ R63, R63, UR4, -R24.reuse ;  /* 0x000000043f3f7c23 */ /* 0x100fe20008010818 */
[----:B------:R2:W3:Y:S01]  /*5140*/  MUFU.EX2 R92, R5 ;  /* 0x00000005005c7308 */ /* 0x0004e20000000800 */
[--C-:B-1----:R-:W-:Y:S01]  /*5150*/  FFMA.FTZ R35, R66, UR4, -R24.reuse ;  /* 0x0000000442237c23 */ /* 0x102fe20008010818 */
[--C-:B------:R-:W-:Y:S01]  /*5160*/  FFMA.FTZ R66, R80, UR4, -R24.reuse ;  /* 0x0000000450427c23 */ /* 0x100fe20008010818 */
[--C-:B------:R-:W-:Y:S01]  /*5170*/  FFMA.FTZ R80, R64, UR4, -R24.reuse ;  /* 0x0000000440507c23 */ /* 0x100fe20008010818 */
[--C-:B------:R-:W-:Y:S01]  /*5180*/  FFMA.FTZ R64, R73, UR4, -R24.reuse ;  /* 0x0000000449407c23 */ /* 0x100fe20008010818 */
[----:B0-----:R-:W-:Y:S01]  /*5190*/  F2FP.F16.F32.PACK_AB R4, R30, R31 ;  /* 0x0000001f1e04723e */ /* 0x001fe200000000ff */
[--C-:B------:R-:W-:Y:S01]  /*51a0*/  FFMA.FTZ R73, R57, UR4, -R24.reuse ;  /* 0x0000000439497c23 */ /* 0x100fe20008010818 */
[--C-:B------:R-:W-:Y:S01]  /*51b0*/  FFMA.FTZ R57, R58, UR4, -R24.reuse ;  /* 0x000000043a397c23 */ /* 0x100fe20008010818 */
[----:B------:R0:W1:Y:S01]  /*51c0*/  MUFU.EX2 R93, R6 ;  /* 0x00000006005d7308 */ /* 0x0000620000000800 */
[----:B--2---:R-:W-:Y:S01]  /*51d0*/  FADD.FTZ R5, R90, R91 ;  /* 0x0000005b5a057221 */ /* 0x004fe20000010000 */
[--C-:B------:R-:W-:Y:S01]  /*51e0*/  FFMA.FTZ R58, R59, UR4, -R24.reuse ;  /* 0x000000043b3a7c23 */ /* 0x100fe20008010818 */
[--C-:B------:R-:W-:Y:S01]  /*51f0*/  FFMA.FTZ R59, R65, UR4, -R24.reuse ;  /* 0x00000004413b7c23 */ /* 0x100fe20008010818 */
[--C-:B------:R-:W-:Y:S01]  /*5200*/  FFMA.FTZ R83, R83, UR4, -R24.reuse ;  /* 0x0000000453537c23 */ /* 0x100fe20008010818 */
[--C-:B------:R-:W-:Y:S01]  /*5210*/  FFMA.FTZ R84, R84, UR4, -R24.reuse ;  /* 0x0000000454547c23 */ /* 0x100fe20008010818 */
[--C-:B------:R-:W-:Y:S01]  /*5220*/  FFMA.FTZ R85, R85, UR4, -R24.reuse ;  /* 0x0000000455557c23 */ /* 0x100fe20008010818 */
[----:B------:R-:W-:Y:S01]  /*5230*/  FFMA.FTZ R86, R86, UR4, -R24 ;  /* 0x0000000456567c23 */ /* 0x000fe20008010818 */
[----:B------:R-:W2:Y:S01]  /*5240*/  MUFU.EX2 R25, R25 ;  /* 0x0000001900197308 */ /* 0x000ea20000000800 */
[----:B0-----:R-:W-:Y:S01]  /*5250*/  FADD.FTZ R6, R31, R30 ;  /* 0x0000001e1f067221 */ /* 0x001fe20000010000 */
[----:B---3--:R-:W-:Y:S01]  /*5260*/  FADD.FTZ R8, R92, R5 ;  /* 0x000000055c087221 */ /* 0x008fe20000010000 */
[--C-:B------:R-:W-:Y:S01]  /*5270*/  FFMA.FTZ R30, R67, UR4, -R24.reuse ;  /* 0x00000004431e7c23 */ /* 0x100fe20008010818 */
[----:B------:R-:W-:Y:S01]  /*5280*/  FFMA.FTZ R70, R70, UR4, -R24 ;  /* 0x0000000446467c23 */ /* 0x000fe20008010818 */
[----:B------:R-:W-:Y:S01]  /*5290*/  FADD.FTZ R7, R27, R6 ;  /* 0x000000061b077221 */ /* 0x000fe20000010000 */
[----:B------:R-:W-:Y:S01]  /*52a0*/  F2FP.F16.F32.PACK_AB R6, R38, R27 ;  /* 0x0000001b2606723e */ /* 0x000fe200000000ff */
[----:B------:R-:W-:Y:S01]  /*52b0*/  FFMA.FTZ R27, R62, UR4, -R24 ;  /* 0x000000043e1b7c23 */ /* 0x000fe20008010818 */
[----:B------:R-:W0:Y:S01]  /*52c0*/  MUFU.EX2 R44, R44 ;  /* 0x0000002c002c7308 */ /* 0x000e220000000800 */
[----:B------:R-:W-:Y:S01]  /*52d0*/  FADD.FTZ R9, R38, R7 ;  /* 0x0000000726097221 */ /* 0x000fe20000010000 */
[----:B-1----:R-:W-:Y:S01]  /*52e0*/  FADD.FTZ R8, R93, R8 ;  /* 0x000000085d087221 */ /* 0x002fe20000010000 */
[--C-:B------:R-:W-:Y:S01]  /*52f0*/  FFMA.FTZ R38, R71, UR4, -R24.reuse ;  /* 0x0000000447267c23 */ /* 0x100fe20008010818 */
[--C-:B------:R-:W-:Y:S01]  /*5300*/  FFMA.FTZ R87, R87, UR4, -R24.reuse ;  /* 0x0000000457577c23 */ /* 0x100fe20008010818 */
[--C-:B------:R-:W-:Y:S01]  /*5310*/  FFMA.FTZ R88, R88, UR4, -R24.reuse ;  /* 0x0000000458587c23 */ /* 0x100fe20008010818 */
[--C-:B------:R-:W-:Y:S01]  /*5320*/  FFMA.FTZ R76, R76, UR4, -R24.reuse ;  /* 0x000000044c4c7c23 */ /* 0x100fe20008010818 */
[----:B------:R-:W-:Y:S01]  /*5330*/  FFMA.FTZ R78, R78, UR4, -R24 ;  /* 0x000000044e4e7c23 */ /* 0x000fe20008010818 */
[----:B------:R-:W1:Y:S01]  /*5340*/  MUFU.EX2 R34, R34 ;  /* 0x0000002200227308 */ /* 0x000e620000000800 */
[----:B------:R-:W-:-:S02]  /*5350*/  F2FP.F16.F32.PACK_AB R5, R91, R90 ;  /* 0x0000005a5b05723e */ /* 0x000fc400000000ff */
[----:B------:R-:W-:-:S05]  /*5360*/  F2FP.F16.F32.PACK_AB R7, R93, R92 ;  /* 0x0000005c5d07723e */ /* 0x000fca00000000ff */
[----:B------:R-:W3:Y:S01]  /*5370*/  MUFU.EX2 R35, R35 ;  /* 0x0000002300237308 */ /* 0x000ee20000000800 */
[----:B------:R4:W-:Y:S07]  /*5380*/  STSM.16.M88.4 [R2+0x24300], R4 ;  /* 0x0243000402007844 */ /* 0x0009ee0000000200 */
[----:B------:R5:W-:Y:S08]  /*5390*/  MUFU.EX2 R31, R82 ;  /* 0x00000052001f7308 */ /* 0x000bf00000000800 */
[----:B------:R-:W3:Y:S01]  /*53a0*/  MUFU.EX2 R52, R52 ;  /* 0x0000003400347308 */ /* 0x000ee20000000800 */
[----:B-----5:R-:W-:Y:S01]  /*53b0*/  FADD.FTZ R82, R26, R9 ;  /* 0x000000091a527221 */ /* 0x020fe20000010000 */
[----:B--2---:R-:W-:Y:S01]  /*53c0*/  FADD.FTZ R9, R25, R8 ;  /* 0x0000000819097221 */ /* 0x004fe20000010000 */
[----:B----4-:R-:W-:-:S02]  /*53d0*/  F2FP.F16.F32.PACK_AB R4, R13, R12 ;  /* 0x0000000c0d04723e */ /* 0x010fc400000000ff */
[----:B------:R-:W-:Y:S01]  /*53e0*/  FADD.FTZ R82, R3, R82 ;  /* 0x0000005203527221 */ /* 0x000fe20000010000 */
[----:B0-----:R-:W-:Y:S02]  /*53f0*/  FADD.FTZ R9, R44, R9 ;  /* 0x000000092c097221 */ /* 0x001fe40000010000 */
[----:B------:R-:W0:Y:S01]  /*5400*/  MUFU.EX2 R89, R89 ;  /* 0x0000005900597308 */ /* 0x000e220000000800 */
[----:B------:R-:W-:Y:S01]  /*5410*/  FADD.FTZ R11, R39, R82 ;  /* 0x00000052270b7221 */ /* 0x000fe20000010000 */
[----:B-1----:R-:W-:-:S03]  /*5420*/  FADD.FTZ R8, R34, R9 ;  /* 0x0000000922087221 */ /* 0x002fc60000010000 */
[C---:B------:R-:W-:Y:S01]  /*5430*/  FADD.FTZ R11, R10.reuse, R11 ;  /* 0x0000000b0a0b7221 */ /* 0x040fe20000010000 */
[----:B---3--:R-:W-:Y:S01]  /*5440*/  FADD.FTZ R9, R35, R8 ;  /* 0x0000000823097221 */ /* 0x008fe20000010000 */
[----:B------:R-:W-:Y:S01]  /*5450*/  F2FP.F16.F32.PACK_AB R10, R10, R39 ;  /* 0x000000270a0a723e */ /* 0x000fe200000000ff */
[----:B------:R-:W1:Y:S01]  /*5460*/  MUFU.EX2 R53, R53 ;  /* 0x0000003500357308 */ /* 0x000e620000000800 */
[----:B------:R-:W-:Y:S01]  /*5470*/  FADD.FTZ R8, R12, R11 ;  /* 0x0000000b0c087221 */ /* 0x000fe20000010000 */
[----:B------:R-:W-:-:S03]  /*5480*/  FADD.FTZ R62, R52, R9 ;  /* 0x00000009343e7221 */ /* 0x000fc60000010000 */
[----:B------:R-:W-:-:S03]  /*5490*/  FADD.FTZ R9, R13, R8 ;  /* 0x000000080d097221 */ /* 0x000fc60000010000 */
[----:B------:R-:W2:Y:S01]  /*54a0*/  MUFU.EX2 R68, R68 ;  /* 0x0000004400447308 */ /* 0x000ea20000000800 */
[C---:B0-----:R-:W-:Y:S01]  /*54b0*/  FADD.FTZ R62, R89.reuse, R62 ;  /* 0x0000003e593e7221 */ /* 0x041fe20000010000 */
[----:B------:R-:W-:Y:S01]  /*54c0*/  FADD.FTZ R8, R14, R9 ;  /* 0x000000090e087221 */ /* 0x000fe20000010000 */
[----:B------:R-:W-:-:S03]  /*54d0*/  F2FP.F16.F32.PACK_AB R5, R89, R52 ;  /* 0x000000345905723e */ /* 0x000fc600000000ff */
[----:B------:R-:W-:Y:S01]  /*54e0*/  FADD.FTZ R11, R15, R8 ;  /* 0x000000080f0b7221 */ /* 0x000fe20000010000 */
[----:B------:R-:W-:Y:S01]  /*54f0*/  F2FP.F16.F32.PACK_AB R8, R3, R26 ;  /* 0x0000001a0308723e */ /* 0x000fe200000000ff */
[----:B------:R-:W0:Y:S01]  /*5500*/  MUFU.EX2 R66, R66 ;  /* 0x0000004200427308 */ /* 0x000e220000000800 */
[----:B-1----:R-:W-:Y:S01]  /*5510*/  FADD.FTZ R9, R53, R62 ;  /* 0x0000003e35097221 */ /* 0x002fe20000010000 */
[----:B------:R-:W-:-:S04]  /*5520*/  FADD.FTZ R24, R20, R11 ;  /* 0x0000000b14187221 */ /* 0x000fc80000010000 */
[----:B------:R-:W-:Y:S02]  /*5530*/  FADD.FTZ R11, R21, R24 ;  /* 0x00000018150b7221 */ /* 0x000fe40000010000 */
[----:B------:R-:W1:Y:S01]  /*5540*/  MUFU.EX2 R75, R75 ;  /* 0x0000004b004b7308 */ /* 0x000e620000000800 */
[----:B--2---:R-:W-:Y:S01]  /*5550*/  FADD.FTZ R9, R68, R9 ;  /* 0x0000000944097221 */ /* 0x004fe20000010000 */
[----:B------:R-:W-:Y:S01]  /*5560*/  FADD.FTZ R6, R48, R11 ;  /* 0x0000000b30067221 */ /* 0x000fe20000010000 */
[----:B------:R-:W-:-:S03]  /*5570*/  F2FP.F16.F32.PACK_AB R11, R35, R34 ;  /* 0x00000022230b723e */ /* 0x000fc600000000ff */
[----:B------:R-:W-:Y:S01]  /*5580*/  FADD.FTZ R13, R49, R6 ;  /* 0x00000006310d7221 */ /* 0x000fe20000010000 */
[----:B------:R-:W-:Y:S01]  /*5590*/  F2FP.F16.F32.PACK_AB R6, R15, R14 ;  /* 0x0000000e0f06723e */ /* 0x000fe200000000ff */
[----:B------:R-:W2:Y:S01]  /*55a0*/  MUFU.EX2 R77, R77 ;  /* 0x0000004d004d7308 */ /* 0x000ea20000000800 */
[----:B0-----:R-:W-:Y:S01]  /*55b0*/  FADD.FTZ R26, R66, R9 ;  /* 0x00000009421a7221 */ /* 0x001fe20000010000 */
[----:B------:R-:W-:Y:S01]  /*55c0*/  FADD.FTZ R12, R56, R13 ;  /* 0x0000000d380c7221 */ /* 0x000fe20000010000 */
[----:B------:R-:W-:-:S03]  /*55d0*/  F2FP.F16.F32.PACK_AB R9, R44, R25 ;  /* 0x000000192c09723e */ /* 0x000fc600000000ff */
[----:B------:R-:W-:Y:S01]  /*55e0*/  FADD.FTZ R13, R43, R12 ;  /* 0x0000000c2b0d7221 */ /* 0x000fe20000010000 */
[----:B------:R-:W-:Y:S01]  /*55f0*/  F2FP.F16.F32.PACK_AB R12, R21, R20 ;  /* 0x00000014150c723e */ /* 0x000fe200000000ff */
[----:B------:R-:W0:Y:S01]  /*5600*/  MUFU.EX2 R80, R80 ;  /* 0x0000005000507308 */ /* 0x000e220000000800 */
[C---:B-1----:R-:W-:Y:S01]  /*5610*/  FADD.FTZ R26, R75.reuse, R26 ;  /* 0x0000001a4b1a7221 */ /* 0x042fe20000010000 */
[----:B------:R-:W-:Y:S01]  /*5620*/  FADD.FTZ R24, R42, R13 ;  /* 0x0000000d2a187221 */ /* 0x000fe20000010000 */
[----:B------:R-:W-:Y:S01]  /*5630*/  STSM.16.M88.4 [R2+0x25b00], R8 ;  /* 0x025b000802007844 */ /* 0x000fe20000000200 */
[----:B------:R-:W-:Y:S02]  /*5640*/  F2FP.F16.F32.PACK_AB R13, R75, R66 ;  /* 0x000000424b0d723e */ /* 0x000fe400000000ff */
[----:B------:R-:W-:Y:S01]  /*5650*/  CS2R R66, SRZ ;  /* 0x0000000000427805 */ /* 0x000fe2000001ff00 */
[----:B------:R-:W-:Y:S01]  /*5660*/  FADD.FTZ R25, R47, R24 ;  /* 0x000000182f197221 */ /* 0x000fe20000010000 */
[----:B------:R-:W1:Y:S01]  /*5670*/  MUFU.EX2 R64, R64 ;  /* 0x0000004000407308 */ /* 0x000e620000000800 */
[----:B--2---:R-:W-:-:S02]  /*5680*/  FADD.FTZ R7, R77, R26 ;  /* 0x0000001a4d077221 */ /* 0x004fc40000010000 */
[----:B------:R-:W-:-:S04]  /*5690*/  FADD.FTZ R24, R36, R25 ;  /* 0x0000001924187221 */ /* 0x000fc80000010000 */
[----:B------:R-:W-:Y:S01]  /*56a0*/  FADD.FTZ R25, R61, R24 ;  /* 0x000000183d197221 */ /* 0x000fe20000010000 */
[----:B------:R-:W-:Y:S01]  /*56b0*/  F2FP.F16.F32.PACK_AB R24, R43, R56 ;  /* 0x000000382b18723e */ /* 0x000fe200000000ff */
[----:B------:R-:W2:Y:S01]  /*56c0*/  MUFU.EX2 R73, R73 ;  /* 0x0000004900497308 */ /* 0x000ea20000000800 */
[C---:B0-----:R-:W-:Y:S01]  /*56d0*/  FADD.FTZ R7, R80.reuse, R7 ;  /* 0x0000000750077221 */ /* 0x041fe20000010000 */
[----:B------:R-:W-:-:S06]  /*56e0*/  F2FP.F16.F32.PACK_AB R15, R80, R77 ;  /* 0x0000004d500f723e */ /* 0x000fcc00000000ff */
[----:B------:R-:W0:Y:S01]  /*56f0*/  MUFU.EX2 R57, R57 ;  /* 0x0000003900397308 */ /* 0x000e220000000800 */
[----:B-1----:R-:W-:Y:S01]  /*5700*/  FADD.FTZ R14, R64, R7 ;  /* 0x00000007400e7221 */ /* 0x002fe20000010000 */
[----:B------:R-:W-:Y:S02]  /*5710*/  F2FP.F16.F32.PACK_AB R7, R68, R53 ;  /* 0x000000354407723e */ /* 0x000fe400000000ff */
[----:B------:R-:W-:-:S03]  /*5720*/  CS2R R52, SRZ ;  /* 0x0000000000347805 */ /* 0x000fc6000001ff00 */
[----:B------:R1:W-:Y:S01]  /*5730*/  STSM.16.M88.4 [R2+0x27300], R4 ;  /* 0x0273000402007844 */ /* 0x0003e20000000200 */
[----:B------:R-:W3:Y:S01]  /*5740*/  MUFU.EX2 R58, R58 ;  /* 0x0000003a003a7308 */ /* 0x000ee20000000800 */
[----:B--2---:R-:W-:-:S07]  /*5750*/  FADD.FTZ R14, R73, R14 ;  /* 0x0000000e490e7221 */ /* 0x004fce0000010000 */
[----:B------:R2:W4:Y:S01]  /*5760*/  MUFU.EX2 R0, R69 ;  /* 0x0000004500007308 */ /* 0x0005220000000800 */
[----:B0-----:R-:W-:Y:S01]  /*5770*/  FADD.FTZ R21, R57, R14 ;  /* 0x0000000e39157221 */ /* 0x001fe20000010000 */
[----:B------:R-:W-:Y:S02]  /*5780*/  F2FP.F16.F32.PACK_AB R14, R49, R48 ;  /* 0x00000030310e723e */ /* 0x000fe400000000ff */
[----:B------:R-:W-:-:S03]  /*5790*/  CS2R R48, SRZ ;  /* 0x0000000000307805 */ /* 0x000fc6000001ff00 */
[----:B------:R-:W-:Y:S01]  /*57a0*/  STSM.16.M88.4 [R2+0x28b00], R12 ;  /* 0x028b000c02007844 */ /* 0x000fe20000000200 */
[----:B------:R-:W0:Y:S01]  /*57b0*/  MUFU.EX2 R30, R30 ;  /* 0x0000001e001e7308 */ /* 0x000e220000000800 */
[----:B---3--:R-:W-:Y:S01]  /*57c0*/  FADD.FTZ R21, R58, R21 ;  /* 0x000000153a157221 */ /* 0x008fe20000010000 */
[----:B-1----:R-:W-:Y:S02]  /*57d0*/  F2FP.F16.F32.PACK_AB R4, R61, R36 ;  /* 0x000000243d04723e */ /* 0x002fe400000000ff */
[----:B--2---:R-:W-:-:S04]  /*57e0*/  CS2R R68, SRZ ;  /* 0x0000000000447805 */ /* 0x004fc8000001ff00 */
[----:B------:R-:W1:Y:S01]  /*57f0*/  MUFU.EX2 R59, R59 ;  /* 0x0000003b003b7308 */ /* 0x000e620000000800 */
[----:B----4-:R-:W-:-:S07]  /*5800*/  FADD.FTZ R26, R0, R21 ;  /* 0x00000015001a7221 */ /* 0x010fce0000010000 */
[----:B------:R-:W2:Y:S08]  /*5810*/  MUFU.EX2 R38, R38 ;  /* 0x0000002600267308 */ /* 0x000eb00000000800 */
[----:B------:R3:W-:Y:S08]  /*5820*/  MUFU.EX2 R20, R27 ;  /* 0x0000001b00147308 */ /* 0x0007f00000000800 */
[----:B------:R-:W4:Y:S01]  /*5830*/  MUFU.EX2 R37, R37 ;  /* 0x0000002500257308 */ /* 0x000f220000000800 */
[----:B---3--:R-:W-:Y:S01]  /*5840*/  FADD.FTZ R27, R31, R26 ;  /* 0x0000001a1f1b7221 */ /* 0x008fe20000010000 */
[----:B------:R-:W-:Y:S01]  /*5850*/  FADD.FTZ R26, R46, R25 ;  /* 0x000000192e1a7221 */ /* 0x000fe20000010000 */
[----:B------:R-:W-:-:S02]  /*5860*/  F2FP.F16.F32.PACK_AB R25, R73, R64 ;  /* 0x000000404919723e */ /* 0x000fc400000000ff */
[----:B------:R-:W-:Y:S01]  /*5870*/  CS2R R64, SRZ ;  /* 0x0000000000407805 */ /* 0x000fe2000001ff00 */
[----:B0-----:R-:W-:Y:S01]  /*5880*/  FADD.FTZ R34, R30, R27 ;  /* 0x0000001b1e227221 */ /* 0x001fe20000010000 */
[----:B------:R-:W-:Y:S01]  /*5890*/  FADD.FTZ R9, R55, R26 ;  /* 0x0000001a37097221 */ /* 0x000fe20000010000 */
[----:B------:R-:W-:Y:S01]  /*58a0*/  F2FP.F16.F32.PACK_AB R26, R47, R42 ;  /* 0x0000002a2f1a723e */ /* 0x000fe200000000ff */
[----:B------:R-:W0:Y:S01]  /*58b0*/  MUFU.EX2 R63, R63 ;  /* 0x0000003f003f7308 */ /* 0x000e220000000800 */
[----:B-1----:R-:W-:Y:S01]  /*58c0*/  FADD.FTZ R5, R59, R34 ;  /* 0x000000223b057221 */ /* 0x002fe20000010000 */
[----:B------:R-:W-:Y:S01]  /*58d0*/  FADD.FTZ R6, R40, R9 ;  /* 0x0000000928067221 */ /* 0x000fe20000010000 */
[----:B------:R-:W-:Y:S02]  /*58e0*/  F2FP.F16.F32.PACK_AB R27, R58, R57 ;  /* 0x000000393a1b723e */ /* 0x000fe400000000ff */
[----:B------:R-:W-:Y:S01]  /*58f0*/  CS2R R56, SRZ ;  /* 0x0000000000387805 */ /* 0x000fe2000001ff00 */
[----:B--2---:R-:W-:Y:S01]  /*5900*/  FADD.FTZ R8, R38, R5 ;  /* 0x0000000526087221 */ /* 0x004fe20000010000 */
[----:B------:R-:W-:Y:S01]  /*5910*/  FADD.FTZ R6, R45, R6 ;  /* 0x000000062d067221 */ /* 0x000fe20000010000 */
[----:B------:R-:W-:Y:S01]  /*5920*/  F2FP.F16.F32.PACK_AB R5, R31, R0 ;  /* 0x000000001f05723e */ /* 0x000fe200000000ff */
[----:B------:R-:W1:Y:S01]  /*5930*/  MUFU.EX2 R54, R54 ;  /* 0x0000003600367308 */ /* 0x000e620000000800 */
[----:B------:R2:W-:Y:S01]  /*5940*/  STSM.16.M88.4 [R2+0x2a300], R24 ;  /* 0x02a3001802007844 */ /* 0x0005e20000000200 */
[----:B----4-:R-:W-:Y:S01]  /*5950*/  FADD.FTZ R9, R37, R6 ;  /* 0x0000000625097221 */ /* 0x010fe20000010000 */
[----:B------:R-:W-:-:S02]  /*5960*/  F2FP.F16.F32.PACK_AB R6, R55, R46 ;  /* 0x0000002e3706723e */ /* 0x000fc400000000ff */
[----:B------:R-:W-:Y:S02]  /*5970*/  CS2R R46, SRZ ;  /* 0x00000000002e7805 */ /* 0x000fe4000001ff00 */
[----:B------:R-:W-:Y:S02]  /*5980*/  CS2R R42, SRZ ;  /* 0x00000000002a7805 */ /* 0x000fe4000001ff00 */
[----:B------:R-:W-:Y:S01]  /*5990*/  CS2R R34, SRZ ;  /* 0x0000000000227805 */ /* 0x000fe2000001ff00 */
[----:B------:R-:W3:Y:S01]  /*59a0*/  MUFU.EX2 R62, R83 ;  /* 0x00000053003e7308 */ /* 0x000ee20000000800 */
[----:B0-----:R-:W-:-:S07]  /*59b0*/  FADD.FTZ R7, R63, R8 ;  /* 0x000000083f077221 */ /* 0x001fce0000010000 */
[----:B------:R-:W0:Y:S01]  /*59c0*/  MUFU.EX2 R33, R33 ;  /* 0x0000002100217308 */ /* 0x000e220000000800 */
[C---:B-1----:R-:W-:Y:S01]  /*59d0*/  FADD.FTZ R8, R54.reuse, R9 ;  /* 0x0000000936087221 */ /* 0x042fe20000010000 */
[----:B------:R-:W-:Y:S02]  /*59e0*/  F2FP.F16.F32.PACK_AB R10, R54, R37 ;  /* 0x00000025360a723e */ /* 0x000fe400000000ff */
[----:B------:R-:W-:Y:S02]  /*59f0*/  CS2R R54, SRZ ;  /* 0x0000000000367805 */ /* 0x000fe4000001ff00 */
[----:B------:R-:W-:Y:S02]  /*5a00*/  CS2R R36, SRZ ;  /* 0x0000000000247805 */ /* 0x000fe4000001ff00 */
[----:B--2---:R-:W-:Y:S02]  /*5a10*/  CS2R R26, SRZ ;  /* 0x00000000001a7805 */ /* 0x004fe4000001ff00 */
[----:B------:R-:W-:Y:S01]  /*5a20*/  CS2R R24, SRZ ;  /* 0x0000000000187805 */ /* 0x000fe2000001ff00 */
[----:B------:R-:W1:Y:S01]  /*5a30*/  MUFU.EX2 R3, R84 ;  /* 0x0000005400037308 */ /* 0x000e620000000800 */
[----:B---3--:R-:W-:Y:S01]  /*5a40*/  FADD.FTZ R0, R62, R7 ;  /* 0x000000073e007221 */ /* 0x008fe20000010000 */
[----:B------:R-:W-:-:S02]  /*5a50*/  F2FP.F16.F32.PACK_AB R7, R59, R30 ;  /* 0x0000001e3b07723e */ /* 0x000fc400000000ff */
[----:B------:R-:W-:-:S03]  /*5a60*/  CS2R R58, SRZ ;  /* 0x00000000003a7805 */ /* 0x000fc6000001ff00 */
[----:B------:R2:W-:Y:S01]  /*5a70*/  STSM.16.M88.4 [R2+0x2bb00], R4 ;  /* 0x02bb000402007844 */ /* 0x0005e20000000200 */
[----:B------:R-:W3:Y:S01]  /*5a80*/  MUFU.EX2 R60, R60 ;  /* 0x0000003c003c7308 */ /* 0x000ee20000000800 */
[----:B0-----:R-:W-:Y:S01]  /*5a90*/  FADD.FTZ R9, R33, R8 ;  /* 0x0000000821097221 */ /* 0x001fe20000010000 */
[----:B------:R-:W-:Y:S02]  /*5aa0*/  F2FP.F16.F32.PACK_AB R8, R45, R40 ;  /* 0x000000282d08723e */ /* 0x000fe400000000ff */
[----:B------:R-:W-:-:S04]  /*5ab0*/  CS2R R44, SRZ ;  /* 0x00000000002c7805 */ /* 0x000fc8000001ff00 */
[----:B------:R-:W0:Y:S01]  /*5ac0*/  MUFU.EX2 R85, R85 ;  /* 0x0000005500557308 */ /* 0x000e220000000800 */
[----:B-1----:R-:W-:Y:S01]  /*5ad0*/  FADD.FTZ R0, R3, R0 ;  /* 0x0000000003007221 */ /* 0x002fe20000010000 */
[----:B--2---:R-:W-:-:S06]  /*5ae0*/  IMAD.U32 R6, RZ, RZ, UR7 ;  /* 0x00000007ff067e24 */ /* 0x004fcc000f8e00ff */
[----:B------:R-:W1:Y:S01]  /*5af0*/  MUFU.EX2 R32, R32 ;  /* 0x0000002000207308 */ /* 0x000e620000000800 */
[C---:B---3--:R-:W-:Y:S01]  /*5b00*/  FADD.FTZ R15, R60.reuse, R9 ;  /* 0x000000093c0f7221 */ /* 0x048fe20000010000 */
[----:B------:R-:W-:Y:S02]  /*5b10*/  F2FP.F16.F32.PACK_AB R9, R63, R38 ;  /* 0x000000263f09723e */ /* 0x000fe400000000ff */
[----:B------:R-:W-:Y:S02]  /*5b20*/  CS2R R38, SRZ ;  /* 0x0000000000267805 */ /* 0x000fe4000001ff00 */
[----:B------:R-:W-:Y:S02]  /*5b30*/  F2FP.F16.F32.PACK_AB R60, R60, R33 ;  /* 0x000000213c3c723e */ /* 0x000fe400000000ff */
[----:B------:R-:W2:Y:S01]  /*5b40*/  MUFU.EX2 R41, R41 ;  /* 0x0000002900297308 */ /* 0x000ea20000000800 */
[----:B0-----:R-:W-:Y:S01]  /*5b50*/  FADD.FTZ R11, R85, R0 ;  /* 0x00000000550b7221 */ /* 0x001fe20000010000 */
[----:B------:R-:W-:-:S03]  /*5b60*/  F2FP.F16.F32.PACK_AB R61, R20, R85 ;  /* 0x00000055143d723e */ /* 0x000fc600000000ff */
[----:B------:R-:W-:-:S03]  /*5b70*/  FADD.FTZ R11, R20, R11 ;  /* 0x0000000b140b7221 */ /* 0x000fc60000010000 */
[----:B------:R-:W0:Y:S01]  /*5b80*/  MUFU.EX2 R86, R86 ;  /* 0x0000005600567308 */ /* 0x000e220000000800 */
[----:B-1----:R-:W-:-:S07]  /*5b90*/  FADD.FTZ R0, R32, R15 ;  /* 0x0000000f20007221 */ /* 0x002fce0000010000 */
[----:B------:R-:W1:Y:S01]  /*5ba0*/  MUFU.EX2 R29, R29 ;  /* 0x0000001d001d7308 */ /* 0x000e620000000800 */
[----:B--2---:R-:W-:-:S07]  /*5bb0*/  FADD.FTZ R0, R41, R0 ;  /* 0x0000000029007221 */ /* 0x004fce0000010000 */
[----:B------:R-:W2:Y:S01]  /*5bc0*/  MUFU.EX2 R28, R28 ;  /* 0x0000001c001c7308 */ /* 0x000ea20000000800 */
[----:B0-----:R-:W-:Y:S01]  /*5bd0*/  FADD.FTZ R12, R86, R11 ;  /* 0x0000000b560c7221 */ /* 0x001fe20000010000 */
[----:B------:R-:W-:Y:S02]  /*5be0*/  F2FP.F16.F32.PACK_AB R11, R3, R62 ;  /* 0x0000003e030b723e */ /* 0x000fe400000000ff */
[----:B------:R-:W-:Y:S02]  /*5bf0*/  F2FP.F16.F32.PACK_AB R62, R41, R32 ;  /* 0x00000020293e723e */ /* 0x000fe400000000ff */
[----:B------:R-:W-:Y:S02]  /*5c00*/  CS2R R40, SRZ ;  /* 0x0000000000287805 */ /* 0x000fe4000001ff00 */
[----:B------:R-:W-:Y:S01]  /*5c10*/  CS2R R32, SRZ ;  /* 0x0000000000207805 */ /* 0x000fe2000001ff00 */
[----:B------:R-:W-:Y:S01]  /*5c20*/  STSM.16.M88.4 [R2+0x2d300], R8 ;  /* 0x02d3000802007844 */ /* 0x000fe20000000200 */
[----:B------:R0:W3:Y:S01]  /*5c30*/  MUFU.EX2 R21, R70 ;  /* 0x0000004600157308 */ /* 0x0000e20000000800 */
[----:B-1----:R-:W-:-:S07]  /*5c40*/  FADD.FTZ R3, R29, R0 ;  /* 0x000000001d037221 */ /* 0x002fce0000010000 */
[----:B------:R-:W-:Y:S01]  /*5c50*/  MUFU.EX2 R50, R50 ;  /* 0x0000003200327308 */ /* 0x000fe20000000800 */
[C---:B--2---:R-:W-:Y:S01]  /*5c60*/  FADD.FTZ R3, R28.reuse, R3 ;  /* 0x000000031c037221 */ /* 0x044fe20000010000 */
[----:B------:R-:W-:Y:S02]  /*5c70*/  F2FP.F16.F32.PACK_AB R28, R28, R29 ;  /* 0x0000001d1c1c723e */ /* 0x000fe400000000ff */
[----:B0-----:R-:W-:-:S04]  /*5c80*/  CS2R R70, SRZ ;  /* 0x0000000000467805 */ /* 0x001fc8000001ff00 */
[----:B------:R-:W0:Y:S01]  /*5c90*/  MUFU.EX2 R51, R51 ;  /* 0x0000003300337308 */ /* 0x000e220000000800 */
[C---:B---3--:R-:W-:Y:S01]  /*5ca0*/  F2FP.F16.F32.PACK_AB R63, R21.reuse, R86 ;  /* 0x00000056153f723e */ /* 0x048fe200000000ff */
[----:B------:R-:W-:-:S04]  /*5cb0*/  FADD.FTZ R12, R21, R12 ;  /* 0x0000000c150c7221 */ /* 0x000fc80000010000 */
[----:B------:R1:W-:Y:S02]  /*5cc0*/  STSM.16.M88.4 [R2+0x2eb00], R60 ;  /* 0x02eb003c02007844 */ /* 0x0003e40000000200 */
[----:B------:R-:W2:Y:S08]  /*5cd0*/  MUFU.EX2 R87, R87 ;  /* 0x0000005700577308 */ /* 0x000eb00000000800 */
[----:B------:R-:W3:Y:S01]  /*5ce0*/  MUFU.EX2 R88, R88 ;  /* 0x0000005800587308 */ /* 0x000ee20000000800 */
[----:B0-----:R-:W-:Y:S01]  /*5cf0*/  F2FP.F16.F32.PACK_AB R30, R51, R50 ;  /* 0x00000032331e723e */ /* 0x001fe200000000ff */
[----:B------:R-:W-:-:S04]  /*5d00*/  FADD.FTZ R50, R50, R3 ;  /* 0x0000000332327221 */ /* 0x000fc80000010000 */
[----:B------:R-:W-:Y:S01]  /*5d10*/  FADD.FTZ R3, R51, R50 ;  /* 0x0000003233037221 */ /* 0x000fe20000010000 */
[----:B-1----:R-:W-:Y:S01]  /*5d20*/  CS2R R62, SRZ ;  /* 0x00000000003e7805 */ /* 0x002fe2000001ff00 */
[----:B------:R-:W0:Y:S01]  /*5d30*/  MUFU.EX2 R76, R76 ;  /* 0x0000004c004c7308 */ /* 0x000e220000000800 */
[----:B--2---:R-:W-:Y:S01]  /*5d40*/  FADD.FTZ R5, R87, R12 ;  /* 0x0000000c57057221 */ /* 0x004fe20000010000 */
[----:B------:R-:W-:Y:S02]  /*5d50*/  CS2R R60, SRZ ;  /* 0x00000000003c7805 */ /* 0x000fe4000001ff00 */
[----:B------:R-:W-:-:S04]  /*5d60*/  CS2R R50, SRZ ;  /* 0x0000000000327805 */ /* 0x000fc8000001ff00 */
[----:B------:R-:W1:Y:S01]  /*5d70*/  MUFU.EX2 R13, R78 ;  /* 0x0000004e000d7308 */ /* 0x000e620000000800 */
[C---:B---3--:R-:W-:Y:S01]  /*5d80*/  F2FP.F16.F32.PACK_AB R29, R88.reuse, R87 ;  /* 0x00000057581d723e */ /* 0x048fe200000000ff */
[----:B------:R-:W-:-:S04]  /*5d90*/  FADD.FTZ R5, R88, R5 ;  /* 0x0000000558057221 */ /* 0x000fc80000010000 */
[----:B0-----:R-:W-:Y:S01]  /*5da0*/  FADD.FTZ R0, R76, R5 ;  /* 0x000000054c007221 */ /* 0x001fe20000010000 */
[----:B-1----:R-:W-:-:S03]  /*5db0*/  F2FP.F16.F32.PACK_AB R31, R13, R76 ;  /* 0x0000004c0d1f723e */ /* 0x002fc600000000ff */
[----:B------:R-:W-:Y:S02]  /*5dc0*/  FADD.FTZ R0, R13, R0 ;  /* 0x000000000d007221 */ /* 0x000fe40000010000 */
        /* <DEDUP_REMOVED lines=13> */
.L_x_2083:
        /* <DEDUP_REMOVED lines=10> */
.L_x_2076:
[----:B------:R-:W-:Y:S01]  /*5f40*/  ULEA UR4, UR36, UR37, 0x3 ;  /* 0x0000002524047291 */ /* 0x000fe2000f8e183f */
[----:B------:R-:W-:-:S05]  /*5f50*/  IMAD.U32 R7, RZ, RZ, UR60 ;  /* 0x0000003cff077e24 */ /* 0x000fca000f8e00ff */
[----:B------:R-:W-:-:S04]  /*5f60*/  SHF.L.U32 R7, R7, 0x1f, RZ ;  /* 0x0000001f07077819 */ /* 0x000fc800000006ff */
[----:B------:R0:W1:Y:S01]  /*5f70*/  SYNCS.PHASECHK.TRANS64.TRYWAIT P3, [UR4+0x31c30], R7 ;  /* 0x031c3007ff0075a7 */ /* 0x0000620008060144 */
[----:B------:R-:W-:Y:S05]  /*5f80*/  @!P0 BRA `(.L_x_2077) ;  /* 0x0000000000048947 */ /* 0x000fea0003800000 */
[----:B------:R-:W-:Y:S01]  /*5f90*/  BPT.TRAP 0x1 ;  /* 0x000000040000795c */ /* 0x000fe20000300000 */
.L_x_2077:
[----:B-1----:R-:W-:Y:S05]  /*5fa0*/  @P3 BRA `(.L_x_2075) ;  /* 0x0000000000083947 */ /* 0x002fea0003800000 */
[----:B------:R-:W1:Y:S02]  /*5fb0*/  SYNCS.PHASECHK.TRANS64.TRYWAIT P3, [UR4+0x31c30], R7 ;  /* 0x031c3007ff0075a7 */ /* 0x000e640008060144 */
[----:B-1----:R-:W-:Y:S05]  /*5fc0*/  @!P3 BRA `(.L_x_2078) ;  /* 0x00000118001cb947 */ /* 0x002fea0003800000 */
.L_x_2075:
        /* <DEDUP_REMOVED lines=356> */
.L_x_2080:
[----:B------:R-:W-:Y:S01]  /*7610*/  ULEA UR4, UR7, UR37, 0x3 ;  /* 0x0000002507047291 */ /* 0x000fe2000f8e183f */
[----:B------:R-:W-:-:S05]  /*7620*/  IMAD.U32 R7, RZ, RZ, UR39 ;  /* 0x00000027ff077e24 */ /* 0x000fca000f8e00ff */
[----:B------:R-:W-:-:S04]  /*7630*/  SHF.L.U32 R7, R7, 0x1f, RZ ;  /* 0x0000001f07077819 */ /* 0x000fc800000006ff */
[----:B------:R0:W1:Y:S01]  /*7640*/  SYNCS.PHASECHK.TRANS64.TRYWAIT P3, [UR4+0x31c50], R7 ;  /* 0x031c5007ff0075a7 */ /* 0x0000620008060144 */
[----:B------:R-:W-:Y:S05]  /*7650*/  @!P0 BRA `(.L_x_2081) ;  /* 0x0000000000048947 */ /* 0x000fea0003800000 */
[----:B------:R-:W-:Y:S01]  /*7660*/  BPT.TRAP 0x1 ;  /* 0x000000040000795c */ /* 0x000fe20000300000 */
.L_x_2081:
[----:B-1----:R-:W-:Y:S05]  /*7670*/  @P3 BRA `(.L_x_2079) ;  /* 0x0000000000083947 */ /* 0x002fea0003800000 */
[----:B------:R-:W1:Y:S02]  /*7680*/  SYNCS.PHASECHK.TRANS64.TRYWAIT P3, [UR4+0x31c50], R7 ;  /* 0x031c5007ff0075a7 */ /* 0x000e640008060144 */
[----:B-1----:R-:W-:Y:S05]  /*7690*/  @!P3 BRA `(.L_x_2082) ;  /* 0x000001000080b947 */ /* 0x002fea0003800000 */
.L_x_2079:
        /* <DEDUP_REMOVED lines=42> */
[----:B------:R-:W-:Y:S01]  /*7940*/  UMOV UR4, 0x1 ;  /* 0x0000000100047882 */ /* 0x000fe20000000000 */
[----:B------:R-:W-:Y:S01]  /*7950*/  R2UR UR15, R17 ;  /* 0x00000000110f72ca */ /* 0x000fe200000e0000 */
[----:B------:R-:W-:Y:S01]  /*7960*/  UIMAD UR4, UR38, -0x90, UR4 ;  /* 0xffffff70260478a4 */ /* 0x000fe2000f8e0204 */
[----:B------:R-:W-:Y:S01]  /*7970*/  R2UR UR14, R18 ;  /* 0x00000000120e72ca */ /* 0x000fe200000e0000 */
[----:B------:R-:W2:Y:S01]  /*7980*/  SHFL.IDX PT, R135, R98, 0x1, 0x1c1f ;  /* 0x003c1f0062877f89 */ /* 0x000ea200000e0000 */
[----:B-1----:R-:W-:Y:S01]  /*7990*/  FMUL.FTZ R8, R137, UR5 ;  /* 0x0000000589087c20 */ /* 0x002fe20008410000 */
[----:B------:R-:W-:-:S02]  /*79a0*/  IMAD.MOV.U32 R137, RZ, RZ, -0x2 ;  /* 0xfffffffeff897424 */ /* 0x000fc400078e00ff */
[----:B------:R-:W-:Y:S01]  /*79b0*/  FMUL.FTZ R9, R138, UR5 ;  /* 0x000000058a097c20 */ /* 0x000fe20008410000 */
[----:B0-----:R-:W-:Y:S01]  /*79c0*/  FMUL.FTZ R7, R136, UR5 ;  /* 0x0000000588077c20 */ /* 0x001fe20008410000 */
[----:B------:R-:W-:Y:S01]  /*79d0*/  FMUL.FTZ R10, R139, UR5 ;  /* 0x000000058b0a7c20 */ /* 0x000fe20008410000 */
[----:B------:R-:W-:Y:S02]  /*79e0*/  IMAD R136, R22, R137, UR4 ;  /* 0x0000000416887e24 */ /* 0x000fe4000f8e0289 */
[----:B------:R-:W-:Y:S01]  /*79f0*/  FMUL.FTZ R13, R142, UR5 ;  /* 0x000000058e0d7c20 */ /* 0x000fe20008410000 */
[----:B------:R-:W-:Y:S01]  /*7a00*/  FMUL.FTZ R134, R90, UR5 ;  /* 0x000000055a867c20 */ /* 0x000fe20008410000 */
[----:B------:R-:W0:Y:S01]  /*7a10*/  MUFU.TANH R9, R9 ;  /* 0x0000000900097308 */ /* 0x000e220000002400 */
[----:B------:R-:W-:Y:S02]  /*7a20*/  IMAD.U32 R137, RZ, RZ, UR15 ;  /* 0x0000000fff897e24 */ /* 0x000fe4000f8e00ff */
[----:B------:R-:W-:Y:S01]  /*7a30*/  FMUL.FTZ R15, R143, UR5 ;  /* 0x000000058f0f7c20 */ /* 0x000fe20008410000 */
[----:B------:R-:W-:Y:S01]  /*7a40*/  FMUL.FTZ R122, R122, UR5 ;  /* 0x000000057a7a7c20 */ /* 0x000fe20008410000 */
[----:B------:R-:W-:Y:S01]  /*7a50*/  FMUL.FTZ R123, R123, UR5 ;  /* 0x000000057b7b7c20 */ /* 0x000fe20008410000 */
[----:B------:R-:W-:Y:S01]  /*7a60*/  FMUL.FTZ R126, R126, UR5 ;  /* 0x000000057e7e7c20 */ /* 0x000fe20008410000 */
[----:B------:R-:W-:Y:S01]  /*7a70*/  IADD3 R90, -R137, UR14, R136 ;  /* 0x0000000e895a7c10 */ /* 0x000fe2000fffe188 */
        /* <DEDUP_REMOVED lines=8> */
[----:B--2---:R-:W-:Y:S01]  /*7b00*/  IMAD.IADD R91, R90, 0x1, R135 ;  /* 0x000000015a5b7824 */ /* 0x004fe200078e0287 */
[----:B------:R-:W2:Y:S01]  /*7b10*/  MUFU.TANH R13, R13 ;  /* 0x0000000d000d7308 */ /* 0x000ea20000002400 */
[----:B------:R-:W-:Y:S01]  /*7b20*/  FMUL.FTZ R135, R95, UR5 ;  /* 0x000000055f877c20 */ /* 0x000fe20008410000 */
[----:B------:R-:W-:Y:S01]  /*7b30*/  FMUL.FTZ R95, R82, UR5 ;  /* 0x00000005525f7c20 */ /* 0x000fe20008410000 */
[----:B------:R-:W-:Y:S01]  /*7b40*/  FMUL.FTZ R102, R102, UR5 ;  /* 0x0000000566667c20 */ /* 0x000fe20008410000 */
[----:B------:R-:W-:Y:S01]  /*7b50*/  ISETP.GT.AND P3, PT, R91, RZ, PT ;  /* 0x000000ff5b00720c */ /* 0x000fe20003f64270 */
[----:B------:R-:W-:Y:S01]  /*7b60*/  FMUL.FTZ R103, R103, UR5 ;  /* 0x0000000567677c20 */ /* 0x000fe20008410000 */
[----:B------:R-:W-:Y:S01]  /*7b70*/  ISETP.GT.AND P4, PT, R91, 0x1, PT ;  /* 0x000000015b00780c */ /* 0x000fe20003f84270 */
[----:B------:R-:W-:Y:S01]  /*7b80*/  FMUL.FTZ R86, R86, UR5 ;  /* 0x0000000556567c20 */ /* 0x000fe20008410000 */
[----:B------:R-:W3:Y:S01]  /*7b90*/  MUFU.TANH R15, R15 ;  /* 0x0000000f000f7308 */ /* 0x000ee20000002400 */
[----:B0-----:R-:W-:Y:S01]  /*7ba0*/  FSEL R9, R9, -INF , P3 ;  /* 0xff80000009097808 */ /* 0x001fe20001800000 */
[----:B------:R-:W-:Y:S01]  /*7bb0*/  FMUL.FTZ R11, R140, UR5 ;  /* 0x000000058c0b7c20 */ /* 0x000fe20008410000 */
[C---:B------:R-:W-:Y:S01]  /*7bc0*/  ISETP.GT.AND P3, PT, R91.reuse, 0x8, PT ;  /* 0x000000085b00780c */ /* 0x040fe20003f64270 */
[----:B------:R-:W-:Y:S01]  /*7bd0*/  UIADD3 UR40, UR10, 0x900, URZ ;  /* 0x000009000a287890 */ /* 0x000fe2000fffe03f */
[----:B-1----:R-:W-:Y:S01]  /*7be0*/  FSEL R10, R10, -INF , P4 ;  /* 0xff8000000a0a7808 */ /* 0x002fe20002000000 */
[----:B------:R-:W-:Y:S01]  /*7bf0*/  UIADD3 UR42, UR11, 0x180, URZ ;  /* 0x000001800b2a7890 */ /* 0x000fe2000fffe03f */
[----:B------:R-:W-:Y:S01]  /*7c00*/  ISETP.GT.AND P4, PT, R91, 0x9, PT ;  /* 0x000000095b00780c */ /* 0x000fe20003f84270 */
[----:B------:R-:W0:Y:S01]  /*7c10*/  MUFU.TANH R21, R21 ;  /* 0x0000001500157308 */ /* 0x000e220000002400 */
[----:B--2---:R-:W-:Y:S01]  /*7c20*/  FSEL R13, R13, -INF , P3 ;  /* 0xff8000000d0d7808 */ /* 0x004fe20001800000 */
[----:B------:R-:W-:Y:S01]  /*7c30*/  UMOV UR41, 0xc0000010 ;  /* 0xc000001000297882 */ /* 0x000fe20000000000 */
[C---:B------:R-:W-:Y:S01]  /*7c40*/  ISETP.GT.AND P3, PT, R91.reuse, 0x10, PT ;  /* 0x000000105b00780c */ /* 0x040fe20003f64270 */
[----:B------:R-:W-:Y:S01]  /*7c50*/  UMOV UR43, 0x80000020 ;  /* 0x80000020002b7882 */ /* 0x000fe20000000000 */
[C---:B------:R-:W-:Y:S01]  /*7c60*/  ISETP.GT.AND P6, PT, R91.reuse, 0x51, PT ;  /* 0x000000515b00780c */ /* 0x040fe20003fc4270 */
[----:B------:R-:W1:Y:S01]  /*7c70*/  SHFL.IDX PT, R98, R98, RZ, 0x1c1f ;  /* 0x001c1fff62627589 */ /* 0x000e6200000e0000 */
[----:B------:R-:W-:Y:S01]  /*7c80*/  ISETP.GT.AND P5, PT, R91, 0x58, PT ;  /* 0x000000585b00780c */ /* 0x000fe20003fa4270 */
[----:B------:R-:W2:Y:S01]  /*7c90*/  MUFU.TANH R129, R129 ;  /* 0x0000008100817308 */ /* 0x000ea20000002400 */
[----:B---3--:R-:W-:Y:S01]  /*7ca0*/  FSEL R15, R15, -INF , P4 ;  /* 0xff8000000f0f7808 */ /* 0x008fe20002000000 */
[----:B------:R-:W-:Y:S01]  /*7cb0*/  ULDC UR4, c[0x0][0x988] ;  /* 0x0002620000047ab9 */ /* 0x000fe20000000800 */
[----:B------:R-:W-:Y:S01]  /*7cc0*/  ISETP.GT.AND P4, PT, R91, 0x11, PT ;  /* 0x000000115b00780c */ /* 0x000fe20003f84270 */
[----:B------:R-:W-:Y:S01]  /*7cd0*/  FMUL.FTZ R12, R141, UR5 ;  /* 0x000000058d0c7c20 */ /* 0x000fe20008410000 */
[----:B------:R-:W-:Y:S01]  /*7ce0*/  FMUL.FTZ R120, R120, UR5 ;  /* 0x0000000578787c20 */ /* 0x000fe20008410000 */
        /* <DEDUP_REMOVED lines=11> */
[----:B---3--:R-:W-:Y:S01]  /*7da0*/  FMNMX.FTZ R137, R9, R5, !PT ;  /* 0x0000000509897209 */ /* 0x008fe20007810000 */
[----:B------:R-:W-:Y:S01]  /*7db0*/  FMUL.FTZ R96, R96, UR5 ;  /* 0x0000000560607c20 */ /* 0x000fe20008410000 */
[----:B--2---:R-:W-:Y:S01]  /*7dc0*/  FSEL R129, R129, -INF , P4 ;  /* 0xff80000081817808 */ /* 0x004fe20002000000 */
[----:B------:R-:W-:Y:S01]  /*7dd0*/  FMUL.FTZ R97, R97, UR5 ;  /* 0x0000000561617c20 */ /* 0x000fe20008410000 */
[----:B------:R-:W-:Y:S01]  /*7de0*/  FMNMX.FTZ R137, R10, R137, !PT ;  /* 0x000000890a897209 */ /* 0x000fe20007810000 */
[----:B-1----:R-:W-:Y:S01]  /*7df0*/  IMAD.IADD R90, R90, 0x1, R98 ;  /* 0x000000015a5a7824 */ /* 0x002fe200078e0262 */
[----:B------:R-:W-:Y:S01]  /*7e00*/  ISETP.GT.AND P4, PT, R91, 0x19, PT ;  /* 0x000000195b00780c */ /* 0x000fe20003f84270 */
[----:B------:R-:W1:Y:S01]  /*7e10*/  MUFU.TANH R132, R132 ;  /* 0x0000008400847308 */ /* 0x000e620000002400 */
[----:B------:R-:W-:Y:S01]  /*7e20*/  FMNMX.FTZ R137, R13, R137, !PT ;  /* 0x000000890d897209 */ /* 0x000fe20007810000 */
[----:B------:R-:W-:Y:S01]  /*7e30*/  FMUL.FTZ R100, R100, UR5 ;  /* 0x0000000564647c20 */ /* 0x000fe20008410000 */
[----:B------:R-:W-:Y:S01]  /*7e40*/  FMUL.FTZ R101, R101, UR5 ;  /* 0x0000000565657c20 */ /* 0x000fe20008410000 */
[----:B------:R-:W-:Y:S01]  /*7e50*/  FMUL.FTZ R88, R88, UR5 ;  /* 0x0000000558587c20 */ /* 0x000fe20008410000 */
[----:B------:R-:W-:Y:S01]  /*7e60*/  FMNMX.FTZ R137, R15, R137, !PT ;  /* 0x000000890f897209 */ /* 0x000fe20007810000 */
[----:B------:R-:W-:Y:S01]  /*7e70*/  FMUL.FTZ R89, R89, UR5 ;  /* 0x0000000559597c20 */ /* 0x000fe20008410000 */
[----:B------:R-:W-:Y:S01]  /*7e80*/  FMUL.FTZ R92, R92, UR5 ;  /* 0x000000055c5c7c20 */ /* 0x000fe20008410000 */
[----:B------:R-:W-:-:S02]  /*7e90*/  WARPGROUP.DEPBAR.LE gsb0, 0x0 ;  /* 0x00008000000079c5 */ /* 0x000fc40000010000 */
[----:B------:R-:W-:Y:S01]  /*7ea0*/  WARPGROUP.ARRIVE ;  /* 0x00000000000079c5 */ /* 0x000fe20000000000 */
[----:B------:R-:W2:Y:S01]  /*7eb0*/  MUFU.TANH R122, R122 ;  /* 0x0000007a007a7308 */ /* 0x000ea20000002400 */
[----:B------:R-:W-:Y:S01]  /*7ec0*/  FMNMX.FTZ R137, R21, R137, !PT ;  /* 0x0000008915897209 */ /* 0x000fe20007810000 */
[----:B------:R-:W-:Y:S01]  /*7ed0*/  FMUL.FTZ R93, R93, UR5 ;  /* 0x000000055d5d7c20 */ /* 0x000fe20008410000 */
[----:B0-----:R-:W-:Y:S01]  /*7ee0*/  FSEL R131, R131, -INF , P3 ;  /* 0xff80000083837808 */ /* 0x001fe20001800000 */
[----:B------:R-:W-:Y:S01]  /*7ef0*/  FMUL.FTZ R80, R80, UR5 ;  /* 0x0000000550507c20 */ /* 0x000fe20008410000 */
[----:B------:R-:W-:Y:S01]  /*7f00*/  HGMMA.64x96x16.F32 R24, gdesc[UR32].tnspB, R24, gsb0 ;  /* 0x41600000201879f0 */ /* 0x000fe20008000818 */
[----:B------:R-:W-:Y:S01]  /*7f10*/  UIADD3 UR32, UR10, 0x300, URZ ;  /* 0x000003000a207890 */ /* 0x000fe2000fffe03f */
[----:B------:R-:W-:Y:S01]  /*7f20*/  FMNMX.FTZ R137, R129, R137, !PT ;  /* 0x0000008981897209 */ /* 0x000fe20007810000 */
[----:B------:R-:W-:Y:S01]  /*7f30*/  UIADD3 UR34, UR11, 0x80, URZ ;  /* 0x000000800b227890 */ /* 0x000fe2000fffe03f */
[----:B------:R-:W0:Y:S01]  /*7f40*/  MUFU.TANH R123, R123 ;  /* 0x0000007b007b7308 */ /* 0x000e220000002400 */
[----:B------:R-:W-:Y:S01]  /*7f50*/  UMOV UR33, 0xc0000010 ;  /* 0xc000001000217882 */ /* 0x000fe20000000000 */
[----:B------:R-:W-:Y:S01]  /*7f60*/  UMOV UR35, 0x80000020 ;  /* 0x8000002000237882 */ /* 0x000fe20000000000 */
[----:B------:R-:W-:Y:S01]  /*7f70*/  ISETP.GT.AND P3, PT, R91, 0x20, PT ;  /* 0x000000205b00780c */ /* 0x000fe20003f64270 */
[----:B------:R-:W-:Y:S01]  /*7f80*/  FMUL.FTZ R81, R81, UR5 ;  /* 0x0000000551517c20 */ /* 0x000fe20008410000 */
[----:B-1----:R-:W-:Y:S01]  /*7f90*/  FSEL R132, R132, -INF , P4 ;  /* 0xff80000084847808 */ /* 0x002fe20002000000 */
[----:B------:R-:W-:Y:S01]  /*7fa0*/  FMUL.FTZ R84, R84, UR5 ;  /* 0x0000000554547c20 */ /* 0x000fe20008410000 */
[----:B------:R-:W-:Y:S01]  /*7fb0*/  FMNMX.FTZ R137, R131, R137, !PT ;  /* 0x0000008983897209 */ /* 0x000fe20007810000 */
[----:B------:R-:W1:Y:S01]  /*7fc0*/  MUFU.TANH R126, R126 ;  /* 0x0000007e007e7308 */ /* 0x000e620000002400 */
[----:B------:R-:W-:Y:S01]  /*7fd0*/  ISETP.GT.AND P4, PT, R91, 0x21, PT ;  /* 0x000000215b00780c */ /* 0x000fe20003f84270 */
[----:B------:R-:W-:Y:S01]  /*7fe0*/  FMUL.FTZ R85, R85, UR5 ;  /* 0x0000000555557c20 */ /* 0x000fe20008410000 */
[----:B--2---:R-:W-:Y:S01]  /*7ff0*/  FSEL R122, R122, -INF , P3 ;  /* 0xff8000007a7a7808 */ /* 0x004fe20001800000 */
[----:B------:R-:W-:Y:S01]  /*8000*/  FMUL.FTZ R73, R73, UR5 ;  /* 0x0000000549497c20 */ /* 0x000fe20008410000 */
[----:B------:R-:W-:Y:S01]  /*8010*/  FMNMX.FTZ R137, R132, R137, !PT ;  /* 0x0000008984897209 */ /* 0x000fe20007810000 */
[----:B------:R-:W-:Y:S01]  /*8020*/  FMUL.FTZ R76, R76, UR5 ;  /* 0x000000054c4c7c20 */ /* 0x000fe20008410000 */
[----:B------:R-:W-:Y:S01]  /*8030*/  ISETP.GT.AND P3, PT, R91, 0x28, PT ;  /* 0x000000285b00780c */ /* 0x000fe20003f64270 */
[----:B------:R-:W2:Y:S01]  /*8040*/  MUFU.TANH R127, R127 ;  /* 0x0000007f007f7308 */ /* 0x000ea20000002400 */
[----:B0-----:R-:W-:Y:S01]  /*8050*/  FSEL R123, R123, -INF , P4 ;  /* 0xff8000007b7b7808 */ /* 0x001fe20002000000 */
[----:B------:R-:W-:Y:S01]  /*8060*/  FMUL.FTZ R77, R77, UR5 ;  /* 0x000000054d4d7c20 */ /* 0x000fe20008410000 */
[----:B------:R-:W-:Y:S01]  /*8070*/  ISETP.GT.AND P4, PT, R91, 0x29, PT ;  /* 0x000000295b00780c */ /* 0x000fe20003f84270 */
[----:B------:R-:W0:Y:S01]  /*8080*/  S2R R142, SR_TID.X ;  /* 0x00000000008e7919 */ /* 0x000e220000002100 */
[----:B------:R-:W-:Y:S01]  /*8090*/  R2UR UR14, R6 ;  /* 0x00000000060e72ca */ /* 0x000fe200000e0000 */
[----:B------:R-:W-:-:S02]  /*80a0*/  UMOV UR39, UR60 ;  /* 0x0000003c00277c82 */ /* 0x000fc40008000000 */
[----:B------:R3:W-:Y:S01]  /*80b0*/  MUFU.TANH R82, R136 ;  /* 0x0000008800527308 */ /* 0x0007e20000002400 */
[----:B-1----:R-:W-:Y:S02]  /*80c0*/  FSEL R126, R126, -INF , P3 ;  /* 0xff8000007e7e7808 */ /* 0x002fe40001800000 */
[----:B------:R-:W-:-:S05]  /*80d0*/  ISETP.GT.AND P3, PT, R91, 0x30, PT ;  /* 0x000000305b00780c */ /* 0x000fca0003f64270 */
[----:B------:R-:W1:Y:S01]  /*80e0*/  MUFU.TANH R114, R114 ;  /* 0x0000007200727308 */ /* 0x000e620000002400 */
[----:B---3--:R-:W-:Y:S01]  /*80f0*/  FMUL.FTZ R136, R83, UR5 ;  /* 0x0000000553887c20 */ /* 0x008fe20008410000 */
[----:B--2---:R-:W-:Y:S01]  /*8100*/  FSEL R127, R127, -INF , P4 ;  /* 0xff8000007f7f7808 */ /* 0x004fe20002000000 */
[----:B------:R-:W-:Y:S01]  /*8110*/  UISETP.GT.AND UP1, UPT, UR38, UR14, UPT ;  /* 0x0000000e2600728c */ /* 0x000fe2000bf24270 */
[----:B------:R-:W-:-:S04]  /*8120*/  ISETP.GT.AND P4, PT, R91, 0x31, PT ;  /* 0x000000315b00780c */ /* 0x000fc80003f84270 */
[----:B------:R2:W-:Y:S08]  /*8130*/  MUFU.TANH R83, R135 ;  /* 0x0000008700537308 */ /* 0x0005f00000002400 */
[----:B------:R-:W3:Y:S01]  /*8140*/  MUFU.TANH R133, R133 ;  /* 0x0000008500857308 */ /* 0x000ee20000002400 */
[----:B--2---:R-:W-:Y:S01]  /*8150*/  FMUL.FTZ R135, R87, UR5 ;  /* 0x0000000557877c20 */ /* 0x004fe20008410000 */
[----:B-1----:R-:W-:-:S02]  /*8160*/  FSEL R114, R114, -INF , P3 ;  /* 0xff80000072727808 */ /* 0x002fc40001800000 */
[----:B------:R-:W-:Y:S02]  /*8170*/  ISETP.GT.AND P3, PT, R91, 0x38, PT ;  /* 0x000000385b00780c */ /* 0x000fe40003f64270 */
[----:B0-----:R-:W-:Y:S02]  /*8180*/  SHF.R.U32.HI R141, RZ, 0x7, R142 ;  /* 0x00000007ff8d7819 */ /* 0x001fe4000001168e */
[----:B------:R0:W-:Y:S08]  /*8190*/  MUFU.TANH R87, R136 ;  /* 0x0000008800577308 */ /* 0x0001f00000002400 */
[----:B------:R-:W1:Y:S01]  /*81a0*/  MUFU.TANH R117, R117 ;  /* 0x0000007500757308 */ /* 0x000e620000002400 */
[----:B0-----:R-:W-:Y:S01]  /*81b0*/  FMNMX.FTZ R136, R122, R137, !PT ;  /* 0x000000897a887209 */ /* 0x001fe20007810000 */
[----:B------:R-:W-:Y:S01]  /*81c0*/  FMUL.FTZ R137, R74, UR5 ;  /* 0x000000054a897c20 */ /* 0x000fe20008410000 */
[----:B---3--:R-:W-:-:S02]  /*81d0*/  FSEL R133, R133, -INF , P4 ;  /* 0xff80000085857808 */ /* 0x008fc40002000000 */
[----:B------:R-:W-:Y:S02]  /*81e0*/  FMNMX.FTZ R136, R123, R136, !PT ;  /* 0x000000887b887209 */ /* 0x000fe40007810000 */
[----:B------:R-:W-:Y:S01]  /*81f0*/  ISETP.GT.AND P4, PT, R91, 0x39, PT ;  /* 0x000000395b00780c */ /* 0x000fe20003f84270 */
[----:B------:R-:W0:Y:S01]  /*8200*/  MUFU.TANH R118, R118 ;  /* 0x0000007600767308 */ /* 0x000e220000002400 */
[----:B------:R-:W-:-:S04]  /*8210*/  FMNMX.FTZ R136, R126, R136, !PT ;  /* 0x000000887e887209 */ /* 0x000fc80007810000 */
[----:B------:R-:W-:-:S03]  /*8220*/  FMNMX.FTZ R136, R127, R136, !PT ;  /* 0x000000887f887209 */ /* 0x000fc60007810000 */
[----:B------:R-:W2:Y:S01]  /*8230*/  MUFU.TANH R106, R106 ;  /* 0x0000006a006a7308 */ /* 0x000ea20000002400 */
[----:B------:R-:W-:Y:S01]  /*8240*/  FMNMX.FTZ R75, R114, R136, !PT ;  /* 0x00000088724b7209 */ /* 0x000fe20007810000 */
[----:B------:R-:W-:Y:S01]  /*8250*/  FMUL.FTZ R136, R78, UR5 ;  /* 0x000000054e887c20 */ /* 0x000fe20008410000 */
[----:B-1----:R-:W-:Y:S02]  /*8260*/  FSEL R117, R117, -INF , P3 ;  /* 0xff80000075757808 */ /* 0x002fe40001800000 */
[----:B------:R-:W-:Y:S02]  /*8270*/  FMNMX.FTZ R75, R133, R75, !PT ;  /* 0x0000004b854b7209 */ /* 0x000fe40007810000 */
[----:B------:R-:W-:Y:S01]  /*8280*/  ISETP.GT.AND P3, PT, R91, 0x40, PT ;  /* 0x000000405b00780c */ /* 0x000fe20003f64270 */
[----:B------:R-:W1:Y:S01]  /*8290*/  MUFU.TANH R119, R119 ;  /* 0x0000007700777308 */ /* 0x000e620000002400 */
[----:B0-----:R-:W-:Y:S02]  /*82a0*/  FSEL R118, R118, -INF , P4 ;  /* 0xff80000076767808 */ /* 0x001fe40002000000 */
[----:B------:R-:W-:-:S02]  /*82b0*/  FMNMX.FTZ R75, R117, R75, !PT ;  /* 0x0000004b754b7209 */ /* 0x000fc40007810000 */
[C---:B------:R-:W-:Y:S02]  /*82c0*/  ISETP.GT.AND P4, PT, R91.reuse, 0x41, PT ;  /* 0x000000415b00780c */ /* 0x040fe40003f84270 */
[----:B------:R-:W-:Y:S01]  /*82d0*/  FMNMX.FTZ R75, R118, R75, !PT ;  /* 0x0000004b764b7209 */ /* 0x000fe20007810000 */
[----:B------:R-:W0:Y:S01]  /*82e0*/  MUFU.TANH R109, R109 ;  /* 0x0000006d006d7308 */ /* 0x000e220000002400 */
[----:B--2---:R-:W-:Y:S01]  /*82f0*/  FSEL R106, R106, -INF , P3 ;  /* 0xff8000006a6a7808 */ /* 0x004fe20001800000 */
[----:B------:R-:W-:Y:S02]  /*8300*/  WARPGROUP.DEPBAR.LE gsb0, 0x0 ;  /* 0x00008000000079c5 */ /* 0x000fe40000010000 */
[----:B------:R-:W-:Y:S01]  /*8310*/  WARPGROUP.ARRIVE ;  /* 0x00000000000079c5 */ /* 0x000fe20000000000 */
[----:B------:R-:W-:Y:S02]  /*8320*/  ISETP.GT.AND P3, PT, R91, 0x48, PT ;  /* 0x000000485b00780c */ /* 0x000fe40003f64270 */
[----:B------:R-:W-:Y:S01]  /*8330*/  FMNMX.FTZ R78, R106, R75, !PT ;  /* 0x0000004b6a4e7209 */ /* 0x000fe20007810000 */
[----:B------:R-:W2:Y:S01]  /*8340*/  MUFU.TANH R110, R110 ;  /* 0x0000006e006e7308 */ /* 0x000ea20000002400 */
[----:B-1----:R-:W-:Y:S01]  /*8350*/  FSEL R119, R119, -INF , P4 ;  /* 0xff80000077777808 */ /* 0x002fe20002000000 */
[----:B------:R-:W-:Y:S01]  /*8360*/  HGMMA.64x96x16.F32 R24, gdesc[UR32].tnspB, R24, gsb0 ;  /* 0x41600000201879f0 */ /* 0x000fe20008000818 */
[----:B------:R-:W-:Y:S01]  /*8370*/  UIADD3 UR32, UR10, 0x480, URZ ;  /* 0x000004800a207890 */ /* 0x000fe2000fffe03f */
[----:B------:R-:W-:Y:S01]  /*8380*/  ISETP.GT.AND P4, PT, R91, 0x49, PT ;  /* 0x000000495b00780c */ /* 0x000fe20003f84270 */
[----:B------:R-:W-:Y:S01]  /*8390*/  UIADD3 UR34, UR11, 0xc0, URZ ;  /* 0x000000c00b227890 */ /* 0x000fe2000fffe03f */
[----:B------:R-:W-:Y:S01]  /*83a0*/  FMNMX.FTZ R78, R119, R78, !PT ;  /* 0x0000004e774e7209 */ /* 0x000fe20007810000 */
[----:B------:R-:W-:Y:S01]  /*83b0*/  UMOV UR33, 0xc0000010 ;  /* 0xc000001000217882 */ /* 0x000fe20000000000 */
[----:B------:R-:W-:Y:S01]  /*83c0*/  UMOV UR35, 0x80000020 ;  /* 0x8000002000237882 */ /* 0x000fe20000000000 */
[----:B------:R-:W1:Y:S01]  /*83d0*/  MUFU.TANH R111, R111 ;  /* 0x0000006f006f7308 */ /* 0x000e620000002400 */
[----:B0-----:R-:W-:-:S02]  /*83e0*/  FSEL R109, R109, -INF , P3 ;  /* 0xff8000006d6d7808 */ /* 0x001fc40001800000 */
[----:B------:R-:W-:Y:S02]  /*83f0*/  ISETP.GT.AND P3, PT, R91, 0x50, PT ;  /* 0x000000505b00780c */ /* 0x000fe40003f64270 */
[----:B------:R-:W-:-:S03]  /*8400*/  FMNMX.FTZ R75, R109, R78, !PT ;  /* 0x0000004e6d4b7209 */ /* 0x000fc60007810000 */
[----:B------:R-:W0:Y:S01]  /*8410*/  MUFU.TANH R99, R99 ;  /* 0x0000006300637308 */ /* 0x000e220000002400 */
[----:B--2---:R-:W-:Y:S02]  /*8420*/  FSEL R110, R110, -INF , P4 ;  /* 0xff8000006e6e7808 */ /* 0x004fe40002000000 */
[----:B------:R-:W-:Y:S02]  /*8430*/  ISETP.GT.AND P4, PT, R91, 0x59, PT ;  /* 0x000000595b00780c */ /* 0x000fe40003f84270 */
[----:B------:R-:W-:-:S03]  /*8440*/  FMNMX.FTZ R78, R110, R75, !PT ;  /* 0x0000004b6e4e7209 */ /* 0x000fc60007810000 */
[----:B------:R-:W2:Y:S01]  /*8450*/  MUFU.TANH R102, R102 ;  /* 0x0000006600667308 */ /* 0x000ea20000002400 */
[----:B-1----:R-:W-:Y:S02]  /*8460*/  FSEL R111, R111, -INF , P3 ;  /* 0xff8000006f6f7808 */ /* 0x002fe40001800000 */
[----:B------:R-:W-:Y:S02]  /*8470*/  ISETP.GT.AND P3, PT, R91, 0x60, PT ;  /* 0x000000605b00780c */ /* 0x000fe40003f64270 */
[----:B------:R-:W-:-:S03]  /*8480*/  FMNMX.FTZ R78, R111, R78, !PT ;  /* 0x0000004e6f4e7209 */ /* 0x000fc60007810000 */
[----:B------:R-:W1:Y:S01]  /*8490*/  MUFU.TANH R103, R103 ;  /* 0x0000006700677308 */ /* 0x000e620000002400 */
[----:B0-----:R-:W-:Y:S02]  /*84a0*/  FSEL R99, R99, -INF , P6 ;  /* 0xff80000063637808 */ /* 0x001fe40003000000 */
[----:B------:R-:W-:Y:S02]  /*84b0*/  ISETP.GT.AND P6, PT, R91, 0x61, PT ;  /* 0x000000615b00780c */ /* 0x000fe40003fc4270 */
[----:B------:R-:W-:Y:S02]  /*84c0*/  FMNMX.FTZ R75, R99, R78, !PT ;  /* 0x0000004e634b7209 */ /* 0x000fe40007810000 */
[----:B------:R-:W-:Y:S01]  /*84d0*/  FSEL R94, R94, -INF , P6 ;  /* 0xff8000005e5e7808 */ /* 0x000fe20003000000 */
[----:B------:R-:W0:Y:S01]  /*84e0*/  MUFU.TANH R134, R134 ;  /* 0x0000008600867308 */ /* 0x000e220000002400 */
[----:B--2---:R-:W-:Y:S02]  /*84f0*/  FSEL R102, R102, -INF , P5 ;  /* 0xff80000066667808 */ /* 0x004fe40002800000 */
[----:B------:R-:W-:-:S02]  /*8500*/  ISETP.GT.AND P5, PT, R91, 0x68, PT ;  /* 0x000000685b00780c */ /* 0x000fc40003fa4270 */
[----:B------:R-:W-:Y:S02]  /*8510*/  FMNMX.FTZ R78, R102, R75, !PT ;  /* 0x0000004b664e7209 */ /* 0x000fe40007810000 */
[----:B------:R-:W-:Y:S01]  /*8520*/  FSEL R82, R82, -INF , P5 ;  /* 0xff80000052527808 */ /* 0x000fe20002800000 */
[----:B------:R-:W2:Y:S01]  /*8530*/  MUFU.TANH R95, R95 ;  /* 0x0000005f005f7308 */ /* 0x000ea20000002400 */
[----:B-1----:R-:W-:Y:S02]  /*8540*/  FSEL R103, R103, -INF , P4 ;  /* 0xff80000067677808 */ /* 0x002fe40002000000 */
[----:B------:R-:W-:Y:S02]  /*8550*/  ISETP.GT.AND P4, PT, R91, 0x69, PT ;  /* 0x000000695b00780c */ /* 0x000fe40003f84270 */
[----:B------:R-:W-:Y:S02]  /*8560*/  FMNMX.FTZ R75, R103, R78, !PT ;  /* 0x0000004e674b7209 */ /* 0x000fe40007810000 */
[----:B------:R-:W-:Y:S01]  /*8570*/  ISETP.GT.AND P6, PT, R91, 0x71, PT ;  /* 0x000000715b00780c */ /* 0x000fe20003fc4270 */
[----:B------:R1:W3:Y:S01]  /*8580*/  MUFU.TANH R74, R86 ;  /* 0x00000056004a7308 */ /* 0x0002e20000002400 */
[----:B0-----:R-:W-:-:S02]  /*8590*/  FSEL R134, R134, -INF , P3 ;  /* 0xff80000086867808 */ /* 0x001fc40001800000 */
[C---:B------:R-:W-:Y:S02]  /*85a0*/  ISETP.GT.AND P3, PT, R91.reuse, 0x70, PT ;  /* 0x000000705b00780c */ /* 0x040fe40003f64270 */
[----:B------:R-:W-:Y:S02]  /*85b0*/  FMNMX.FTZ R75, R134, R75, !PT ;  /* 0x0000004b864b7209 */ /* 0x000fe40007810000 */
[----:B------:R-:W-:Y:S01]  /*85c0*/  ISETP.GT.AND P5, PT, R91, 0x78, PT ;  /* 0x000000785b00780c */ /* 0x000fe20003fa4270 */
[----:B------:R-:W0:Y:S01]  /*85d0*/  MUFU.TANH R135, R135 ;  /* 0x0000008700877308 */ /* 0x000e220000002400 */
[----:B-1----:R-:W-:Y:S02]  /*85e0*/  FSEL R86, R83, -INF , P4 ;  /* 0xff80000053567808 */ /* 0x002fe40002000000 */
[----:B------:R-:W-:Y:S02]  /*85f0*/  FMNMX.FTZ R83, R94, R75, !PT ;  /* 0x0000004b5e537209 */ /* 0x000fe40007810000 */
[----:B------:R-:W-:-:S02]  /*8600*/  ISETP.GT.AND P4, PT, R91, 0x79, PT ;  /* 0x000000795b00780c */ /* 0x000fc40003f84270 */
[----:B------:R-:W-:Y:S01]  /*8610*/  FMNMX.FTZ R83, R82, R83, !PT ;  /* 0x0000005352537209 */ /* 0x000fe20007810000 */
[----:B------:R-:W-:Y:S01]  /*8620*/  MUFU.TANH R137, R137 ;  /* 0x0000008900897308 */ /* 0x000fe20000002400 */
[----:B------:R-:W-:Y:S02]  /*8630*/  FSEL R78, R87, -INF , P6 ;  /* 0xff800000574e7808 */ /* 0x000fe40003000000 */
[----:B--2---:R-:W-:Y:S02]  /*8640*/  FSEL R75, R95, -INF , P3 ;  /* 0xff8000005f4b7808 */ /* 0x004fe40001800000 */
[----:B------:R-:W-:Y:S02]  /*8650*/  FMNMX.FTZ R87, R86, R83, !PT ;  /* 0x0000005356577209 */ /* 0x000fe40007810000 */
[----:B---3--:R-:W-:Y:S01]  /*8660*/  FSEL R74, R74, -INF , P5 ;  /* 0xff8000004a4a7808 */ /* 0x008fe20002800000 */
[----:B------:R-:W1:Y:S01]  /*8670*/  MUFU.TANH R138, R138 ;  /* 0x0000008a008a7308 */ /* 0x000e620000002400 */
[----:B0-----:R-:W-:-:S02]  /*8680*/  FSEL R83, R135, -INF , P4 ;  /* 0xff80000087537808 */ /* 0x001fc40002000000 */
[C---:B------:R-:W-:Y:S02]  /*8690*/  ISETP.GT.AND P3, PT, R91.reuse, 0x80, PT ;  /* 0x000000805b00780c */ /* 0x040fe40003f64270 */
[C---:B------:R-:W-:Y:S02]  /*86a0*/  ISETP.GT.AND P6, PT, R91.reuse, 0x81, PT ;  /* 0x000000815b00780c */ /* 0x040fe40003fc4270 */
[C---:B------:R-:W-:Y:S01]  /*86b0*/  ISETP.GT.AND P5, PT, R91.reuse, 0x88, PT ;  /* 0x000000885b00780c */ /* 0x040fe20003fa4270 */
[----:B------:R-:W0:Y:S01]  /*86c0*/  MUFU.TANH R136, R136 ;  /* 0x0000008800887308 */ /* 0x000e220000002400 */
[----:B------:R-:W-:Y:S02]  /*86d0*/  ISETP.GT.AND P4, PT, R91, 0x89, PT ;  /* 0x000000895b00780c */ /* 0x000fe40003f84270 */
[----:B------:R-:W-:Y:S01]  /*86e0*/  FMNMX.FTZ R91, R75, R87, !PT ;  /* 0x000000574b5b7209 */ /* 0x000fe20007810000 */
[----:B------:R-:W-:-:S03]  /*86f0*/  FMUL.FTZ R87, R79, UR5 ;  /* 0x000000054f577c20 */ /* 0x000fc60008410000 */
[----:B------:R-:W-:Y:S01]  /*8700*/  FMNMX.FTZ R91, R78, R91, !PT ;  /* 0x0000005b4e5b7209 */ /* 0x000fe20007810000 */
[----:B------:R-:W-:Y:S01]  /*8710*/  MUFU.TANH R7, R7 ;  /* 0x0000000700077308 */ /* 0x000fe20000002400 */
[----:B-1----:R-:W-:Y:S02]  /*8720*/  FSEL R95, R138, -INF , P6 ;  /* 0xff8000008a5f7808 */ /* 0x002fe40003000000 */
[----:B------:R-:W-:Y:S02]  /*8730*/  FMNMX.FTZ R140, R74, R91, !PT ;  /* 0x0000005b4a8c7209 */ /* 0x000fe40007810000 */
[----:B------:R-:W-:Y:S01]  /*8740*/  FSEL R91, R137, -INF , P3 ;  /* 0xff800000895b7808 */ /* 0x000fe20001800000 */
[----:B------:R-:W-:Y:S02]  /*8750*/  WARPGROUP.DEPBAR.LE gsb0, 0x0 ;  /* 0x00008000000079c5 */ /* 0x000fe40000010000 */
[----:B------:R-:W-:Y:S01]  /*8760*/  WARPGROUP.ARRIVE ;  /* 0x00000000000079c5 */ /* 0x000fe20000000000 */
[----:B------:R-:W1:Y:S01]  /*8770*/  MUFU.TANH R87, R87 ;  /* 0x0000005700577308 */ /* 0x000e620000002400 */
[----:B------:R-:W-:-:S02]  /*8780*/  FMNMX.FTZ R140, R83, R140, !PT ;  /* 0x0000008c538c7209 */ /* 0x000fc40007810000 */
[----:B0-----:R-:W-:Y:S02]  /*8790*/  FSEL R79, R136, -INF , P5 ;  /* 0xff800000884f7808 */ /* 0x001fe40002800000 */
[----:B------:R-:W-:Y:S01]  /*87a0*/  HGMMA.64x96x16.F32 R24, gdesc[UR32].tnspB, R24, gsb0 ;  /* 0x41600000201879f0 */ /* 0x000fe20008000818 */
[----:B------:R-:W-:Y:S01]  /*87b0*/  UIADD3 UR32, UR10, 0x600, URZ ;  /* 0x000006000a207890 */ /* 0x000fe2000fffe03f */
[----:B------:R-:W-:Y:S01]  /*87c0*/  FMNMX.FTZ R140, R91, R140, !PT ;  /* 0x0000008c5b8c7209 */ /* 0x000fe20007810000 */
[----:B------:R-:W-:Y:S01]  /*87d0*/  UIADD3 UR34, UR11, 0x100, URZ ;  /* 0x000001000b227890 */ /* 0x000fe2000fffe03f */
[----:B------:R-:W0:Y:S01]  /*87e0*/  MUFU.TANH R8, R8 ;  /* 0x0000000800087308 */ /* 0x000e220000002400 */
[----:B------:R-:W-:Y:S01]  /*87f0*/  UMOV UR33, 0xc0000010 ;  /* 0xc000001000217882 */ /* 0x000fe20000000000 */
[----:B------:R-:W-:Y:S01]  /*8800*/  UMOV UR35, 0x80000020 ;  /* 0x8000002000237882 */ /* 0x000fe20000000000 */
[----:B------:R-:W-:Y:S02]  /*8810*/  FMNMX.FTZ R140, R95, R140, !PT ;  /* 0x0000008c5f8c7209 */ /* 0x000fe40007810000 */
[----:B------:R-:W-:-:S02]  /*8820*/  ISETP.GT.AND P6, PT, R90, 0x1, PT ;  /* 0x000000015a00780c */ /* 0x000fc40003fc4270 */
[----:B------:R-:W-:Y:S01]  /*8830*/  FMNMX.FTZ R140, R79, R140, !PT ;  /* 0x0000008c4f8c7209 */ /* 0x000fe20007810000 */
[----:B------:R-:W2:Y:S01]  /*8840*/  MUFU.TANH R11, R11 ;  /* 0x0000000b000b7308 */ /* 0x000ea20000002400 */
[----:B-1----:R-:W-:Y:S02]  /*8850*/  FSEL R87, R87, -INF , P4 ;  /* 0xff80000057577808 */ /* 0x002fe40002000000 */
[C---:B------:R-:W-:Y:S02]  /*8860*/  ISETP.GT.AND P4, PT, R90.reuse, RZ, PT ;  /* 0x000000ff5a00720c */ /* 0x040fe40003f84270 */
[----:B------:R-:W-:Y:S02]  /*8870*/  FMNMX.FTZ R135, R87, R140, !PT ;  /* 0x0000008c57877209 */ /* 0x000fe40007810000 */
[----:B------:R-:W-:Y:S01]  /*8880*/  ISETP.GT.AND P5, PT, R90, 0x8, PT ;  /* 0x000000085a00780c */ /* 0x000fe20003fa4270 */
[----:B------:R-:W-:Y:S01]  /*8890*/  MUFU.TANH R12, R12 ;  /* 0x0000000c000c7308 */ /* 0x000fe20000002400 */
[----:B0-----:R-:W-:Y:S01]  /*88a0*/  FSEL R8, R8, -INF , P6 ;  /* 0xff80000008087808 */ /* 0x001fe20003000000 */
[----:B------:R-:W0:Y:S01]  /*88b0*/  SHFL.BFLY PT, R136, R135, 0x2, 0x1f ;  /* 0x0c401f0087887f89 */ /* 0x000e2200000e0000 */
[----:B------:R-:W-:-:S05]  /*88c0*/  ISETP.GT.AND P6, PT, R90, 0x10, PT ;  /* 0x000000105a00780c */ /* 0x000fca0003fc4270 */
[----:B------:R-:W1:Y:S01]  /*88d0*/  MUFU.TANH R14, R14 ;  /* 0x0000000e000e7308 */ /* 0x000e620000002400 */
[----:B--2---:R-:W-:Y:S02]  /*88e0*/  FSEL R11, R11, -INF , P5 ;  /* 0xff8000000b0b7808 */ /* 0x004fe40002800000 */
[----:B------:R-:W-:-:S05]  /*88f0*/  ISETP.GT.AND P5, PT, R90, 0x11, PT ;  /* 0x000000115a00780c */ /* 0x000fca0003fa4270 */
[----:B------:R-:W2:Y:S08]  /*8900*/  MUFU.TANH R20, R20 ;  /* 0x0000001400147308 */ /* 0x000eb00000002400 */
[----:B------:R-:W3:Y:S01]  /*8910*/  MUFU.TANH R130, R130 ;  /* 0x0000008200827308 */ /* 0x000ee20000002400 */
[----:B-1----:R-:W-:Y:S02]  /*8920*/  FSEL R14, R14, -INF , P6 ;  /* 0xff8000000e0e7808 */ /* 0x002fe40003000000 */
[----:B0-----:R-:W-:Y:S01]  /*8930*/  FMNMX.FTZ R136, R135, R136, !PT ;  /* 0x0000008887887209 */ /* 0x001fe20007810000 */
[----:B------:R-:W-:Y:S01]  /*8940*/  FMUL.FTZ R135, R72, UR5 ;  /* 0x0000000548877c20 */ /* 0x000fe20008410000 */
[----:B------:R-:W-:-:S03]  /*8950*/  ISETP.GT.AND P6, PT, R90, 0x19, PT ;  /* 0x000000195a00780c */ /* 0x000fc60003fc4270 */
[----:B------:R-:W0:Y:S01]  /*8960*/  SHFL.BFLY PT, R137, R136, 0x1, 0x1f ;  /* 0x0c201f0088897f89 */ /* 0x000e2200000e0000 */
[----:B------:R-:W1:Y:S08]  /*8970*/  MUFU.TANH R128, R128 ;  /* 0x0000008000807308 */ /* 0x000e700000002400 */
[----:B------:R-:W4:Y:S08]  /*8980*/  MUFU.TANH R120, R120 ;  /* 0x0000007800787308 */ /* 0x000f300000002400 */
[----:B------:R-:W5:Y:S01]  /*8990*/  MUFU.TANH R121, R121 ;  /* 0x0000007900797308 */ /* 0x000f620000002400 */
[----:B0-----:R-:W-:-:S07]  /*89a0*/  FMNMX.FTZ R72, R136, R137, !PT ;  /* 0x0000008988487209 */ /* 0x001fce0007810000 */
[----:B------:R-:W0:Y:S01]  /*89b0*/  MUFU.TANH R124, R124 ;  /* 0x0000007c007c7308 */ /* 0x000e220000002400 */
[C---:B------:R-:W-:Y:S01]  /*89c0*/  FSETP.NEU.FTZ.AND P3, PT, R72.reuse, -INF , PT ;  /* 0xff8000004800780b */ /* 0x040fe20003f7d000 */
[----:B------:R-:W-:-:S06]  /*89d0*/  FMUL.FTZ R136, R72, UR4 ;  /* 0x0000000448887c20 */ /* 0x000fcc0008410000 */
[----:B------:R-:W0:Y:S01]  /*89e0*/  MUFU.TANH R125, R125 ;  /* 0x0000007d007d7308 */ /* 0x000e220000002400 */
[----:B------:R-:W-:-:S05]  /*89f0*/  FSEL R136, R136, RZ, P3 ;  /* 0x000000ff88887208 */ /* 0x000fca0001800000 */
[--C-:B------:R-:W-:Y:S01]  /*8a00*/  FFMA.FTZ R137, R21, UR4, -R136.reuse ;  /* 0x0000000415897c23 */ /* 0x100fe20008010888 */
[----:B------:R-:W-:Y:S01]  /*8a10*/  FSEL R21, R7, -INF , P4 ;  /* 0xff80000007157808 */ /* 0x000fe20002000000 */
[--C-:B------:R-:W-:Y:S01]  /*8a20*/  FFMA.FTZ R139, R131, UR4, -R136.reuse ;  /* 0x00000004838b7c23 */ /* 0x100fe20008010888 */
[----:B------:R-:W-:Y:S01]  /*8a30*/  ISETP.GT.AND P4, PT, R90, 0x9, PT ;  /* 0x000000095a00780c */ /* 0x000fe20003f84270 */
[----:B------:R2:W-:Y:S01]  /*8a40*/  MUFU.EX2 R7, R137 ;  /* 0x0000008900077308 */ /* 0x0005e20000000800 */
[----:B------:R-:W-:Y:S01]  /*8a50*/  FMNMX.FTZ R131, R21, R4, !PT ;  /* 0x0000000415837209 */ /* 0x000fe20007810000 */
[--C-:B------:R-:W-:Y:S01]  /*8a60*/  FFMA.FTZ R138, R129, UR4, -R136.reuse ;  /* 0x00000004818a7c23 */ /* 0x100fe20008010888 */
[----:B------:R-:W-:Y:S01]  /*8a70*/  FSEL R98, R12, -INF , P4 ;  /* 0xff8000000c627808 */ /* 0x000fe20002000000 */
[--C-:B------:R-:W-:Y:S01]  /*8a80*/  FFMA.FTZ R132, R132, UR4, -R136.reuse ;  /* 0x0000000484847c23 */ /* 0x100fe20008010888 */
[----:B------:R-:W-:Y:S01]  /*8a90*/  FMNMX.FTZ R131, R8, R131, !PT ;  /* 0x0000008308837209 */ /* 0x000fe20007810000 */
[----:B------:R-:W-:Y:S01]  /*8aa0*/  FFMA.FTZ R133, R133, UR4, -R136 ;  /* 0x0000000485857c23 */ /* 0x000fe20008010888 */
[----:B------:R-:W-:-:S02]  /*8ab0*/  WARPGROUP.DEPBAR.LE gsb0, 0x0 ;  /* 0x00008000000079c5 */ /* 0x000fc40000010000 */
[----:B------:R-:W-:Y:S01]  /*8ac0*/  WARPGROUP.ARRIVE ;  /* 0x00000000000079c5 */ /* 0x000fe20000000000 */
[----:B--2---:R-:W-:Y:S01]  /*8ad0*/  FMNMX.FTZ R137, R11, R131, !PT ;  /* 0x000000830b897209 */ /* 0x004fe20007810000 */
[----:B------:R2:W-:Y:S01]  /*8ae0*/  MUFU.EX2 R12, R138 ;  /* 0x0000008a000c7308 */ /* 0x0005e20000000800 */
[----:B------:R-:W-:Y:S01]  /*8af0*/  ISETP.GT.AND P4, PT, R90, 0x18, PT ;  /* 0x000000185a00780c */ /* 0x000fe20003f84270 */
[--C-:B------:R-:W-:Y:S01]  /*8b00*/  FFMA.FTZ R140, R111, UR4, -R136.reuse ;  /* 0x000000046f8c7c23 */ /* 0x100fe20008010888 */
[----:B------:R-:W-:Y:S01]  /*8b10*/  FMNMX.FTZ R137, R98, R137, !PT ;  /* 0x0000008962897209 */ /* 0x000fe20007810000 */
[----:B------:R-:W-:Y:S01]  /*8b20*/  HGMMA.64x96x16.F32 R24, gdesc[UR32].tnspB, R24, gsb0 ;  /* 0x41600000201879f0 */ /* 0x000fe20008000818 */
[----:B------:R-:W-:Y:S01]  /*8b30*/  UIADD3 UR32, UR10, 0x780, URZ ;  /* 0x000007800a207890 */ /* 0x000fe2000fffe03f */
[----:B------:R-:W-:Y:S01]  /*8b40*/  FSEL R129, R20, -INF , P5 ;  /* 0xff80000014817808 */ /* 0x000fe20002800000 */
[----:B------:R-:W-:Y:S01]  /*8b50*/  UIADD3 UR34, UR11, 0x140, URZ ;  /* 0x000001400b227890 */ /* 0x000fe2000fffe03f */
[----:B---3--:R-:W-:Y:S01]  /*8b60*/  FSEL R131, R130, -INF , P6 ;  /* 0xff80000082837808 */ /* 0x008fe20003000000 */
[----:B------:R-:W-:Y:S01]  /*8b70*/  UMOV UR33, 0xc0000010 ;  /* 0xc000001000217882 */ /* 0x000fe20000000000 */
[----:B------:R-:W-:Y:S01]  /*8b80*/  UMOV UR35, 0x80000020 ;  /* 0x8000002000237882 */ /* 0x000fe20000000000 */
[----:B--2---:R-:W-:Y:S01]  /*8b90*/  FMNMX.FTZ R138, R14, R137, !PT ;  /* 0x000000890e8a7209 */ /* 0x004fe20007810000 */
[----:B------:R2:W-:Y:S01]  /*8ba0*/  MUFU.EX2 R130, R132 ;  /* 0x0000008400827308 */ /* 0x0005e20000000800 */
[----:B-1----:R-:W-:Y:S01]  /*8bb0*/  FSEL R128, R128, -INF , P4 ;  /* 0xff80000080807808 */ /* 0x002fe20002000000 */
[--C-:B------:R-:W-:Y:S01]  /*8bc0*/  FFMA.FTZ R137, R126, UR4, -R136.reuse ;  /* 0x000000047e897c23 */ /* 0x100fe20008010888 */
[C---:B------:R-:W-:Y:S01]  /*8bd0*/  ISETP.GT.AND P5, PT, R90.reuse, 0x20, PT ;  /* 0x000000205a00780c */ /* 0x040fe20003fa4270 */
[--C-:B------:R-:W-:Y:S01]  /*8be0*/  FFMA.FTZ R9, R9, UR4, -R136.reuse ;  /* 0x0000000409097c23 */ /* 0x100fe20008010888 */
[----:B------:R-:W-:Y:S01]  /*8bf0*/  ISETP.GT.AND P4, PT, R90, 0x21, PT ;  /* 0x000000215a00780c */ /* 0x000fe20003f84270 */
[--C-:B------:R-:W-:Y:S01]  /*8c00*/  FFMA.FTZ R10, R10, UR4, -R136.reuse ;  /* 0x000000040a0a7c23 */ /* 0x100fe20008010888 */
[----:B----4-:R-:W-:Y:S01]  /*8c10*/  FSEL R120, R120, -INF , P5 ;  /* 0xff80000078787808 */ /* 0x010fe20002800000 */
[----:B------:R-:W1:Y:S01]  /*8c20*/  MUFU.TANH R112, R112 ;  /* 0x0000007000707308 */ /* 0x000e620000002400 */
[----:B--2---:R-:W-:Y:S01]  /*8c30*/  FMNMX.FTZ R132, R129, R138, !PT ;  /* 0x0000008a81847209 */ /* 0x004fe20007810000 */
[--C-:B------:R-:W-:Y:S01]  /*8c40*/  FFMA.FTZ R13, R13, UR4, -R136.reuse ;  /* 0x000000040d0d7c23 */ /* 0x100fe20008010888 */
[----:B------:R-:W-:Y:S01]  /*8c50*/  ISETP.GT.AND P6, PT, R90, 0x28, PT ;  /* 0x000000285a00780c */ /* 0x000fe20003fc4270 */
[--C-:B------:R-:W-:Y:S01]  /*8c60*/  FFMA.FTZ R15, R15, UR4, -R136.reuse ;  /* 0x000000040f0f7c23 */ /* 0x100fe20008010888 */
[----:B------:R-:W-:Y:S01]  /*8c70*/  FMNMX.FTZ R132, R128, R132, !PT ;  /* 0x0000008480847209 */ /* 0x000fe20007810000 */
[--C-:B------:R-:W-:Y:S01]  /*8c80*/  FFMA.FTZ R122, R122, UR4, -R136.reuse ;  /* 0x000000047a7a7c23 */ /* 0x100fe20008010888 */
[----:B-----5:R-:W-:Y:S01]  /*8c90*/  FSEL R121, R121, -INF , P4 ;  /* 0xff80000079797808 */ /* 0x020fe20002000000 */
[----:B------:R-:W2:Y:S01]  /*8ca0*/  MUFU.TANH R113, R113 ;  /* 0x0000007100717308 */ /* 0x000ea20000002400 */
[----:B------:R-:W-:Y:S01]  /*8cb0*/  FMNMX.FTZ R132, R131, R132, !PT ;  /* 0x0000008483847209 */ /* 0x000fe20007810000 */
[--C-:B------:R-:W-:Y:S01]  /*8cc0*/  FFMA.FTZ R123, R123, UR4, -R136.reuse ;  /* 0x000000047b7b7c23 */ /* 0x100fe20008010888 */
[----:B------:R-:W-:Y:S01]  /*8cd0*/  ISETP.GT.AND P5, PT, R90, 0x29, PT ;  /* 0x000000295a00780c */ /* 0x000fe20003fa4270 */
[--C-:B------:R-:W-:Y:S01]  /*8ce0*/  FFMA.FTZ R94, R94, UR4, -R136.reuse ;  /* 0x000000045e5e7c23 */ /* 0x100fe20008010888 */
[----:B------:R-:W-:Y:S01]  /*8cf0*/  FMNMX.FTZ R132, R120, R132, !PT ;  /* 0x0000008478847209 */ /* 0x000fe20007810000 */
[--C-:B------:R-:W-:Y:S01]  /*8d00*/  FFMA.FTZ R82, R82, UR4, -R136.reuse ;  /* 0x0000000452527c23 */ /* 0x100fe20008010888 */
[----:B0-----:R-:W-:Y:S01]  /*8d10*/  FSEL R124, R124, -INF , P6 ;  /* 0xff8000007c7c7808 */ /* 0x001fe20003000000 */
[----:B------:R-:W0:Y:S01]  /*8d20*/  MUFU.TANH R115, R115 ;  /* 0x0000007300737308 */ /* 0x000e220000002400 */
[----:B------:R-:W-:Y:S01]  /*8d30*/  FMNMX.FTZ R132, R121, R132, !PT ;  /* 0x0000008479847209 */ /* 0x000fe20007810000 */
[--C-:B------:R-:W-:Y:S01]  /*8d40*/  FFMA.FTZ R86, R86, UR4, -R136.reuse ;  /* 0x0000000456567c23 */ /* 0x100fe20008010888 */
[----:B------:R-:W-:Y:S01]  /*8d50*/  ISETP.GT.AND P4, PT, R90, 0x30, PT ;  /* 0x000000305a00780c */ /* 0x000fe20003f84270 */
[--C-:B------:R-:W-:Y:S01]  /*8d60*/  FFMA.FTZ R75, R75, UR4, -R136.reuse ;  /* 0x000000044b4b7c23 */ /* 0x100fe20008010888 */
[----:B------:R-:W-:Y:S01]  /*8d70*/  FSEL R125, R125, -INF , P5 ;  /* 0xff8000007d7d7808 */ /* 0x000fe20002800000 */
[--C-:B------:R-:W-:Y:S01]  /*8d80*/  FFMA.FTZ R83, R83, UR4, -R136.reuse ;  /* 0x0000000453537c23 */ /* 0x100fe20008010888 */
[----:B------:R-:W-:Y:S01]  /*8d90*/  FMNMX.FTZ R132, R124, R132, !PT ;  /* 0x000000847c847209 */ /* 0x000fe20007810000 */
[----:B------:R-:W-:Y:S01]  /*8da0*/  MUFU.TANH R104, R104 ;  /* 0x0000006800687308 */ /* 0x000fe20000002400 */
[----:B------:R-:W-:Y:S01]  /*8db0*/  ISETP.GT.AND P6, PT, R90, 0x31, PT ;  /* 0x000000315a00780c */ /* 0x000fe20003fc4270 */
[--C-:B------:R-:W-:Y:S01]  /*8dc0*/  FFMA.FTZ R91, R91, UR4, -R136.reuse ;  /* 0x000000045b5b7c23 */ /* 0x100fe20008010888 */
[----:B-1----:R-:W-:Y:S01]  /*8dd0*/  FSEL R126, R112, -INF , P4 ;  /* 0xff800000707e7808 */ /* 0x002fe20002000000 */
[--C-:B------:R-:W-:Y:S01]  /*8de0*/  FFMA.FTZ R95, R95, UR4, -R136.reuse ;  /* 0x000000045f5f7c23 */ /* 0x100fe20008010888 */
[----:B------:R-:W-:Y:S01]  /*8df0*/  FMNMX.FTZ R132, R125, R132, !PT ;  /* 0x000000847d847209 */ /* 0x000fe20007810000 */
[----:B------:R-:W-:Y:S01]  /*8e00*/  FFMA.FTZ R87, R87, UR4, -R136 ;  /* 0x0000000457577c23 */ /* 0x000fe20008010888 */
[----:B------:R-:W-:Y:S01]  /*8e10*/  ISETP.GT.AND P5, PT, R90, 0x38, PT ;  /* 0x000000385a00780c */ /* 0x000fe20003fa4270 */
[----:B------:R-:W1:Y:S01]  /*8e20*/  MUFU.TANH R116, R116 ;  /* 0x0000007400747308 */ /* 0x000e620000002400 */
[----:B--2---:R-:W-:-:S02]  /*8e30*/  FSEL R113, R113, -INF , P6 ;  /* 0xff80000071717808 */ /* 0x004fc40003000000 */
[----:B------:R-:W-:Y:S02]  /*8e40*/  FMNMX.FTZ R132, R126, R132, !PT ;  /* 0x000000847e847209 */ /* 0x000fe40007810000 */
[C---:B------:R-:W-:Y:S02]  /*8e50*/  ISETP.GT.AND P6, PT, R90.reuse, 0x40, PT ;  /* 0x000000405a00780c */ /* 0x040fe40003fc4270 */
[----:B------:R-:W-:Y:S01]  /*8e60*/  ISETP.GT.AND P4, PT, R90, 0x39, PT ;  /* 0x000000395a00780c */ /* 0x000fe20003f84270 */
[----:B------:R2:W-:Y:S01]  /*8e70*/  MUFU.EX2 R112, R137 ;  /* 0x0000008900707308 */ /* 0x0005e20000000800 */
[----:B------:R-:W-:-:S07]  /*8e80*/  FMNMX.FTZ R132, R113, R132, !PT ;  /* 0x0000008471847209 */ /* 0x000fce0007810000 */
[----:B------:R-:W3:Y:S01]  /*8e90*/  MUFU.TANH R105, R105 ;  /* 0x0000006900697308 */ /* 0x000ee20000002400 */
[----:B--2---:R-:W-:Y:S01]  /*8ea0*/  FFMA.FTZ R137, R127, UR4, -R136 ;  /* 0x000000047f897c23 */ /* 0x004fe20008010888 */
[----:B0-----:R-:W-:Y:S02]  /*8eb0*/  FSEL R127, R115, -INF , P5 ;  /* 0xff800000737f7808 */ /* 0x001fe40002800000 */
[----:B-1----:R-:W-:Y:S02]  /*8ec0*/  FSEL R116, R116, -INF , P4 ;  /* 0xff80000074747808 */ /* 0x002fe40002000000 */
[C---:B------:R-:W-:Y:S02]  /*8ed0*/  ISETP.GT.AND P5, PT, R90.reuse, 0x41, PT ;  /* 0x000000415a00780c */ /* 0x040fe40003fa4270 */
[----:B------:R0:W-:Y:S01]  /*8ee0*/  MUFU.EX2 R115, R137 ;  /* 0x0000008900737308 */ /* 0x0001e20000000800 */
[----:B------:R-:W-:-:S07]  /*8ef0*/  ISETP.GT.AND P4, PT, R90, 0x48, PT ;  /* 0x000000485a00780c */ /* 0x000fce0003f84270 */
[----:B------:R-:W1:Y:S01]  /*8f00*/  MUFU.TANH R107, R107 ;  /* 0x0000006b006b7308 */ /* 0x000e620000002400 */
[----:B0-----:R-:W-:Y:S01]  /*8f10*/  FFMA.FTZ R137, R114, UR4, -R136 ;  /* 0x0000000472897c23 */ /* 0x001fe20008010888 */
[----:B------:R-:W-:Y:S02]  /*8f20*/  FSEL R114, R104, -INF , P6 ;  /* 0xff80000068727808 */ /* 0x000fe40003000000 */
[----:B---3--:R-:W-:Y:S02]  /*8f30*/  FSEL R105, R105, -INF , P5 ;  /* 0xff80000069697808 */ /* 0x008fe40002800000 */
[C---:B------:R-:W-:Y:S02]  /*8f40*/  ISETP.GT.AND P6, PT, R90.reuse, 0x49, PT ;  /* 0x000000495a00780c */ /* 0x040fe40003fc4270 */
[----:B------:R-:W0:Y:S01]  /*8f50*/  MUFU.TANH R108, R108 ;  /* 0x0000006c006c7308 */ /* 0x000e220000002400 */
[----:B------:R-:W-:-:S07]  /*8f60*/  ISETP.GT.AND P5, PT, R90, 0x50, PT ;  /* 0x000000505a00780c */ /* 0x000fce0003fa4270 */
[----:B------:R2:W-:Y:S01]  /*8f70*/  MUFU.EX2 R104, R137 ;  /* 0x0000008900687308 */ /* 0x0005e20000000800 */
[----:B------:R-:W-:Y:S02]  /*8f80*/  WARPGROUP.DEPBAR.LE gsb0, 0x0 ;  /* 0x00008000000079c5 */ /* 0x000fe40000010000 */
[----:B------:R-:W-:Y:S01]  /*8f90*/  WARPGROUP.ARRIVE ;  /* 0x00000000000079c5 */ /* 0x000fe20000000000 */
[----:B--2---:R-:W-:-:S04]  /*8fa0*/  FMNMX.FTZ R137, R127, R132, !PT ;  /* 0x000000847f897209 */ /* 0x004fc80007810000 */
[----:B------:R-:W-:Y:S01]  /*8fb0*/  MUFU.TANH R96, R96 ;  /* 0x0000006000607308 */ /* 0x000fe20000002400 */
[----:B-1----:R-:W-:Y:S02]  /*8fc0*/  FSEL R132, R107, -INF , P4 ;  /* 0xff8000006b847808 */ /* 0x002fe40002000000 */
[----:B------:R-:W-:Y:S01]  /*8fd0*/  FMNMX.FTZ R137, R116, R137, !PT ;  /* 0x0000008974897209 */ /* 0x000fe20007810000 */
[----:B------:R-:W-:Y:S01]  /*8fe0*/  HGMMA.64x96x16.F32 R24, gdesc[UR32].tnspB, R24, gsb0 ;  /* 0x41600000201879f0 */ /* 0x000fe20008000818 */
[----:B------:R-:W-:Y:S01]  /*8ff0*/  UIADD3 UR32, UR10, 0xa80, URZ ;  /* 0x00000a800a207890 */ /* 0x000fe2000fffe03f */
[----:B0-----:R-:W-:Y:S01]  /*9000*/  FSEL R108, R108, -INF , P6 ;  /* 0xff8000006c6c7808 */ /* 0x001fe20003000000 */
[----:B------:R-:W-:Y:S01]  /*9010*/  UIADD3 UR34, UR11, 0x1c0, URZ ;  /* 0x000001c00b227890 */ /* 0x000fe2000fffe03f */
[----:B------:R-:W-:Y:S01]  /*9020*/  MUFU.TANH R97, R97 ;  /* 0x0000006100617308 */ /* 0x000fe20000002400 */
[----:B------:R-:W-:Y:S01]  /*9030*/  UMOV UR33, 0xc0000010 ;  /* 0xc000001000217882 */ /* 0x000fe20000000000 */
[----:B------:R-:W-:Y:S01]  /*9040*/  UMOV UR35, 0x80000020 ;  /* 0x8000002000237882 */ /* 0x000fe20000000000 */
[----:B------:R-:W-:-:S02]  /*9050*/  FMNMX.FTZ R137, R114, R137, !PT ;  /* 0x0000008972897209 */ /* 0x000fc40007810000 */
[C---:B------:R-:W-:Y:S02]  /*9060*/  ISETP.GT.AND P4, PT, R90.reuse, 0x51, PT ;  /* 0x000000515a00780c */ /* 0x040fe40003f84270 */
[----:B------:R-:W-:Y:S01]  /*9070*/  FMNMX.FTZ R137, R105, R137, !PT ;  /* 0x0000008969897209 */ /* 0x000fe20007810000 */
[----:B------:R-:W0:Y:S01]  /*9080*/  MUFU.TANH R100, R100 ;  /* 0x0000006400647308 */ /* 0x000e220000002400 */
[----:B------:R-:W-:Y:S02]  /*9090*/  ISETP.GT.AND P6, PT, R90, 0x58, PT ;  /* 0x000000585a00780c */ /* 0x000fe40003fc4270 */
[----:B------:R-:W-:-:S04]  /*90a0*/  FMNMX.FTZ R137, R132, R137, !PT ;  /* 0x0000008984897209 */ /* 0x000fc80007810000 */
[----:B------:R-:W-:Y:S01]  /*90b0*/  FMNMX.FTZ R137, R108, R137, !PT ;  /* 0x000000896c897209 */ /* 0x000fe20007810000 */
[----:B------:R-:W1:Y:S08]  /*90c0*/  MUFU.TANH R101, R101 ;  /* 0x0000006500657308 */ /* 0x000e700000002400 */
[----:B------:R2:W-:Y:S01]  /*90d0*/  MUFU.EX2 R107, R133 ;  /* 0x00000085006b7308 */ /* 0x0005e20000000800 */
[----:B0-----:R-:W-:-:S02]  /*90e0*/  FSEL R100, R100, -INF , P6 ;  /* 0xff80000064647808 */ /* 0x001fc40003000000 */
[----:B------:R-:W-:-:S05]  /*90f0*/  ISETP.GT.AND P6, PT, R90, 0x61, PT ;  /* 0x000000615a00780c */ /* 0x000fca0003fc4270 */
[----:B------:R-:W0:Y:S01]  /*9100*/  MUFU.TANH R88, R88 ;  /* 0x0000005800587308 */ /* 0x000e220000002400 */
[----:B--2---:R-:W-:Y:S01]  /*9110*/  FFMA.FTZ R133, R117, UR4, -R136 ;  /* 0x0000000475857c23 */ /* 0x004fe20008010888 */
[----:B------:R-:W-:Y:S02]  /*9120*/  FSEL R117, R96, -INF , P5 ;  /* 0xff80000060757808 */ /* 0x000fe40002800000 */
[C---:B------:R-:W-:Y:S02]  /*9130*/  ISETP.GT.AND P5, PT, R90.reuse, 0x59, PT ;  /* 0x000000595a00780c */ /* 0x040fe40003fa4270 */
[----:B------:R-:W-:Y:S02]  /*9140*/  FMNMX.FTZ R137, R117, R137, !PT ;  /* 0x0000008975897209 */ /* 0x000fe40007810000 */
[----:B------:R-:W-:Y:S01]  /*9150*/  MUFU.TANH R89, R89 ;  /* 0x0000005900597308 */ /* 0x000fe20000002400 */
[----:B-1----:R-:W-:Y:S02]  /*9160*/  FSEL R101, R101, -INF , P5 ;  /* 0xff80000065657808 */ /* 0x002fe40002800000 */
[----:B------:R-:W-:-:S05]  /*9170*/  ISETP.GT.AND P5, PT, R90, 0x68, PT ;  /* 0x000000685a00780c */ /* 0x000fca0003fa4270 */
[----:B------:R1:W-:Y:S08]  /*9180*/  MUFU.EX2 R96, R133 ;  /* 0x0000008500607308 */ /* 0x0003f00000000800 */
[----:B------:R-:W2:Y:S01]  /*9190*/  MUFU.TANH R92, R92 ;  /* 0x0000005c005c7308 */ /* 0x000ea20000002400 */
[----:B-1----:R-:W-:Y:S01]  /*91a0*/  FSEL R133, R97, -INF , P4 ;  /* 0xff80000061857808 */ /* 0x002fe20002000000 */
[--C-:B------:R-:W-:Y:S01]  /*91b0*/  FFMA.FTZ R97, R118, UR4, -R136.reuse ;  /* 0x0000000476617c23 */ /* 0x100fe20008010888 */
[----:B------:R-:W-:Y:S01]  /*91c0*/  ISETP.GT.AND P4, PT, R90, 0x60, PT ;  /* 0x000000605a00780c */ /* 0x000fe20003f84270 */
[----:B------:R-:W-:Y:S01]  /*91d0*/  FFMA.FTZ R118, R106, UR4, -R136 ;  /* 0x000000046a767c23 */ /* 0x000fe20008010888 */
[----:B------:R-:W-:-:S02]  /*91e0*/  FMNMX.FTZ R137, R133, R137, !PT ;  /* 0x0000008985897209 */ /* 0x000fc40007810000 */
[----:B0-----:R-:W-:Y:S01]  /*91f0*/  FSEL R106, R88, -INF , P4 ;  /* 0xff800000586a7808 */ /* 0x001fe20002000000 */
[----:B------:R-:W0:Y:S01]  /*9200*/  MUFU.TANH R93, R93 ;  /* 0x0000005d005d7308 */ /* 0x000e220000002400 */
[----:B------:R-:W-:Y:S02]  /*9210*/  FMNMX.FTZ R137, R100, R137, !PT ;  /* 0x0000008964897209 */ /* 0x000fe40007810000 */
[----:B------:R-:W-:Y:S02]  /*9220*/  ISETP.GT.AND P4, PT, R90, 0x69, PT ;  /* 0x000000695a00780c */ /* 0x000fe40003f84270 */
[----:B------:R-:W-:-:S03]  /*9230*/  FMNMX.FTZ R137, R101, R137, !PT ;  /* 0x0000008965897209 */ /* 0x000fc60007810000 */
[----:B------:R-:W1:Y:S01]  /*9240*/  MUFU.TANH R80, R80 ;  /* 0x0000005000507308 */ /* 0x000e620000002400 */
[----:B------:R-:W-:Y:S02]  /*9250*/  FMNMX.FTZ R137, R106, R137, !PT ;  /* 0x000000896a897209 */ /* 0x000fe40007810000 */
[----:B--2---:R-:W-:Y:S02]  /*9260*/  FSEL R92, R92, -INF , P5 ;  /* 0xff8000005c5c7808 */ /* 0x004fe40002800000 */
[----:B------:R-:W-:-:S03]  /*9270*/  ISETP.GT.AND P5, PT, R90, 0x71, PT ;  /* 0x000000715a00780c */ /* 0x000fc60003fa4270 */
[----:B------:R-:W-:Y:S01]  /*9280*/  MUFU.TANH R81, R81 ;  /* 0x0000005100517308 */ /* 0x000fe20000002400 */
[----:B0-----:R-:W-:Y:S02]  /*9290*/  FSEL R93, R93, -INF , P4 ;  /* 0xff8000005d5d7808 */ /* 0x001fe40002000000 */
[----:B------:R-:W-:-:S05]  /*92a0*/  ISETP.GT.AND P4, PT, R90, 0x78, PT ;  /* 0x000000785a00780c */ /* 0x000fca0003f84270 */
[----:B------:R0:W-:Y:S08]  /*92b0*/  MUFU.EX2 R88, R118 ;  /* 0x0000007600587308 */ /* 0x0001f00000000800 */
[----:B------:R-:W2:Y:S01]  /*92c0*/  MUFU.TANH R84, R84 ;  /* 0x0000005400547308 */ /* 0x000ea20000002400 */
[----:B0-----:R-:W-:Y:S01]  /*92d0*/  FSEL R118, R89, -INF , P6 ;  /* 0xff80000059767808 */ /* 0x001fe20003000000 */
[----:B------:R-:W-:-:S02]  /*92e0*/  WARPGROUP.DEPBAR.LE gsb0, 0x0 ;  /* 0x00008000000079c5 */ /* 0x000fc40000010000 */
[----:B------:R-:W-:Y:S01]  /*92f0*/  WARPGROUP.ARRIVE ;  /* 0x00000000000079c5 */ /* 0x000fe20000000000 */
[----:B------:R-:W-:Y:S01]  /*9300*/  FMNMX.FTZ R137, R118, R137, !PT ;  /* 0x0000008976897209 */ /* 0x000fe20007810000 */
[--C-:B------:R-:W-:Y:S01]  /*9310*/  FFMA.FTZ R89, R119, UR4, -R136.reuse ;  /* 0x0000000477597c23 */ /* 0x100fe20008010888 */
[----:B------:R-:W-:Y:S01]  /*9320*/  ISETP.GT.AND P6, PT, R90, 0x70, PT ;  /* 0x000000705a00780c */ /* 0x000fe20003fc4270 */
[----:B------:R-:W0:Y:S01]  /*9330*/  MUFU.TANH R85, R85 ;  /* 0x0000005500557308 */ /* 0x000e220000002400 */
[----:B------:R-:W-:Y:S01]  /*9340*/  FMNMX.FTZ R138, R92, R137, !PT ;  /* 0x000000895c8a7209 */ /* 0x000fe20007810000 */
[----:B------:R-:W-:Y:S01]  /*9350*/  HGMMA.64x96x16.F32 R24, gdesc[UR40].tnspB, R24, gsb0 ;  /* 0x41600000281879f0 */ /* 0x000fe20008000818 */
[----:B------:R-:W-:Y:S01]  /*9360*/  FFMA.FTZ R119, R109, UR4, -R136 ;  /* 0x000000046d777c23 */ /* 0x000fe20008010888 */
[----:B-1----:R-:W-:Y:S02]  /*9370*/  FSEL R109, R80, -INF , P6 ;  /* 0xff800000506d7808 */ /* 0x002fe40003000000 */
[----:B------:R-:W-:-:S02]  /*9380*/  FMNMX.FTZ R138, R93, R138, !PT ;  /* 0x0000008a5d8a7209 */ /* 0x000fc40007810000 */
[----:B------:R-:W1:Y:S01]  /*9390*/  MUFU.TANH R135, R135 ;  /* 0x0000008700877308 */ /* 0x000e620000002400 */
[----:B------:R-:W-:Y:S02]  /*93a0*/  ISETP.GT.AND P6, PT, R90, 0x79, PT ;  /* 0x000000795a00780c */ /* 0x000fe40003fc4270 */
[----:B--2---:R-:W-:Y:S02]  /*93b0*/  FSEL R111, R84, -INF , P4 ;  /* 0xff800000546f7808 */ /* 0x004fe40002000000 */
[----:B------:R-:W-:-:S03]  /*93c0*/  ISETP.GT.AND P4, PT, R90, 0x81, PT ;  /* 0x000000815a00780c */ /* 0x000fc60003f84270 */
[----:B------:R2:W-:Y:S01]  /*93d0*/  MUFU.EX2 R20, R139 ;  /* 0x0000008b00147308 */ /* 0x0005e20000000800 */
[----:B0-----:R-:W-:Y:S01]  /*93e0*/  FSEL R137, R85, -INF , P6 ;  /* 0xff80000055897808 */ /* 0x001fe20003000000 */
[----:B------:R-:W-:Y:S01]  /*93f0*/  FFMA.FTZ R85, R99, UR4, -R136 ;  /* 0x0000000463557c23 */ /* 0x000fe20008010888 */
[----:B------:R-:W-:-:S05]  /*9400*/  ISETP.GT.AND P6, PT, R90, 0x88, PT ;  /* 0x000000885a00780c */ /* 0x000fca0003fc4270 */
[----:B------:R-:W0:Y:S01]  /*9410*/  MUFU.TANH R73, R73 ;  /* 0x0000004900497308 */ /* 0x000e220000002400 */
[----:B--2---:R-:W-:Y:S01]  /*9420*/  FFMA.FTZ R139, R110, UR4, -R136 ;  /* 0x000000046e8b7c23 */ /* 0x004fe20008010888 */
[----:B------:R-:W-:Y:S02]  /*9430*/  FSEL R110, R81, -INF , P5 ;  /* 0xff800000516e7808 */ /* 0x000fe40002800000 */
[----:B------:R-:W-:-:S04]  /*9440*/  ISETP.GT.AND P5, PT, R90, 0x80, PT ;  /* 0x000000805a00780c */ /* 0x000fc80003fa4270 */
[----:B------:R2:W-:Y:S01]  /*9450*/  MUFU.EX2 R80, R119 ;  /* 0x0000007700507308 */ /* 0x0005e20000000800 */
[----:B-1----:R-:W-:Y:S02]  /*9460*/  FSEL R135, R135, -INF , P5 ;  /* 0xff80000087877808 */ /* 0x002fe40002800000 */
[----:B------:R-:W-:-:S05]  /*9470*/  ISETP.GT.AND P5, PT, R90, 0x89, PT ;  /* 0x000000895a00780c */ /* 0x000fca0003fa4270 */
[----:B------:R-:W1:Y:S01]  /*9480*/  MUFU.TANH R76, R76 ;  /* 0x0000004c004c7308 */ /* 0x000e620000002400 */
[----:B--2---:R-:W-:Y:S02]  /*9490*/  FMNMX.FTZ R119, R109, R138, !PT ;  /* 0x0000008a6d777209 */ /* 0x004fe40007810000 */
[----:B0-----:R-:W-:Y:S01]  /*94a0*/  FSEL R138, R73, -INF , P4 ;  /* 0xff800000498a7808 */ /* 0x001fe20002000000 */
[----:B------:R-:W-:Y:S01]  /*94b0*/  FFMA.FTZ R73, R102, UR4, -R136 ;  /* 0x0000000466497c23 */ /* 0x000fe20008010888 */
[----:B------:R-:W-:Y:S02]  /*94c0*/  FMNMX.FTZ R119, R110, R119, !PT ;  /* 0x000000776e777209 */ /* 0x000fe40007810000 */
[----:B------:R-:W-:Y:S01]  /*94d0*/  ISETP.GE.U32.AND P4, PT, R142, 0x180, PT ;  /* 0x000001808e00780c */ /* 0x000fe20003f86070 */
[----:B------:R-:W0:Y:S01]  /*94e0*/  MUFU.TANH R77, R77 ;  /* 0x0000004d004d7308 */ /* 0x000e220000002400 */
[----:B------:R-:W-:-:S04]  /*94f0*/  FMNMX.FTZ R119, R111, R119, !PT ;  /* 0x000000776f777209 */ /* 0x000fc80007810000 */
[----:B------:R-:W-:-:S03]  /*9500*/  FMNMX.FTZ R90, R137, R119, !PT ;  /* 0x00000077895a7209 */ /* 0x000fc60007810000 */
[----:B------:R-:W-:Y:S01]  /*9510*/  MUFU.EX2 R81, R139 ;  /* 0x0000008b00517308 */ /* 0x000fe20000000800 */
[----:B------:R-:W-:Y:S01]  /*9520*/  FMNMX.FTZ R99, R135, R90, !PT ;  /* 0x0000005a87637209 */ /* 0x000fe20007810000 */
[----:B------:R-:W-:Y:S01]  /*9530*/  FFMA.FTZ R90, R103, UR4, -R136 ;  /* 0x00000004675a7c23 */ /* 0x000fe20008010888 */
[----:B-1----:R-:W-:Y:S02]  /*9540*/  FSEL R76, R76, -INF , P6 ;  /* 0xff8000004c4c7808 */ /* 0x002fe40003000000 */
[----:B------:R-:W-:-:S03]  /*9550*/  FMNMX.FTZ R99, R138, R99, !PT ;  /* 0x000000638a637209 */ /* 0x000fc60007810000 */
[----:B------:R-:W-:Y:S01]  /*9560*/  MUFU.EX2 R9, R9 ;  /* 0x0000000900097308 */ /* 0x000fe20000000800 */
[----:B0-----:R-:W-:Y:S02]  /*9570*/  FSEL R77, R77, -INF , P5 ;  /* 0xff8000004d4d7808 */ /* 0x001fe40002800000 */
[----:B------:R-:W-:Y:S01]  /*9580*/  FMNMX.FTZ R102, R76, R99, !PT ;  /* 0x000000634c667209 */ /* 0x000fe20007810000 */
[--C-:B------:R-:W-:Y:S01]  /*9590*/  FFMA.FTZ R99, R134, UR4, -R136.reuse ;  /* 0x0000000486637c23 */ /* 0x100fe20008010888 */
[--C-:B------:R-:W-:Y:S02]  /*95a0*/  FFMA.FTZ R134, R78, UR4, -R136.reuse ;  /* 0x000000044e867c23 */ /* 0x100fe40008010888 */
[----:B------:R-:W-:Y:S01]  /*95b0*/  FMNMX.FTZ R102, R77, R102, !PT ;  /* 0x000000664d667209 */ /* 0x000fe20007810000 */
[----:B------:R-:W-:Y:S04]  /*95c0*/  MUFU.EX2 R10, R10 ;  /* 0x0000000a000a7308 */ /* 0x000fe80000000800 */
[----:B------:R-:W0:Y:S04]  /*95d0*/  SHFL.BFLY PT, R103, R102, 0x2, 0x1f ;  /* 0x0c401f0066677f89 */ /* 0x000e2800000e0000 */
[----:B------:R-:W-:Y:S08]  /*95e0*/  MUFU.EX2 R13, R13 ;  /* 0x0000000d000d7308 */ /* 0x000ff00000000800 */
[----:B------:R-:W-:Y:S08]  /*95f0*/  MUFU.EX2 R15, R15 ;  /* 0x0000000f000f7308 */ /* 0x000ff00000000800 */
[----:B------:R-:W-:Y:S01]  /*9600*/  MUFU.EX2 R84, R140 ;  /* 0x0000008c00547308 */ /* 0x000fe20000000800 */
[----:B0-----:R-:W-:Y:S01]  /*9610*/  FMNMX.FTZ R119, R102, R103, !PT ;  /* 0x0000006766777209 */ /* 0x001fe20007810000 */
[----:B------:R-:W-:Y:S01]  /*9620*/  FFMA.FTZ R103, R74, UR4, -R136 ;  /* 0x000000044a677c23 */ /* 0x000fe20008010888 */
[----:B------:R-:W-:-:S02]  /*9630*/  WARPGROUP.DEPBAR.LE gsb0, 0x0 ;  /* 0x00008000000079c5 */ /* 0x000fc40000010000 */
[----:B------:R-:W-:Y:S01]  /*9640*/  WARPGROUP.ARRIVE ;  /* 0x00000000000079c5 */ /* 0x000fe20000000000 */
[----:B------:R-:W0:Y:S02]  /*9650*/  SHFL.BFLY PT, R78, R119, 0x1, 0x1f ;  /* 0x0c201f00774e7f89 */ /* 0x000e2400000e0000 */
[----:B------:R1:W-:Y:S03]  /*9660*/  MUFU.EX2 R102, R134 ;  /* 0x0000008600667308 */ /* 0x0003e60000000800 */
[----:B------:R-:W-:Y:S01]  /*9670*/  HGMMA.64x96x16.F32 R24, gdesc[UR32].tnspB, R24, gsb0 ;  /* 0x41600000201879f0 */ /* 0x000fe20008000818 */
[----:B------:R-:W-:Y:S02]  /*9680*/  UIADD3 UR32, UR10, 0xc00, URZ ;  /* 0x00000c000a207890 */ /* 0x000fe4000fffe03f */
[----:B------:R-:W-:Y:S02]  /*9690*/  UIADD3 UR34, UR11, 0x200, URZ ;  /* 0x000002000b227890 */ /* 0x000fe4000fffe03f */
[----:B------:R-:W-:Y:S01]  /*96a0*/  MUFU.EX2 R122, R122 ;  /* 0x0000007a007a7308 */ /* 0x000fe20000000800 */
[----:B------:R-:W-:Y:S01]  /*96b0*/  UMOV UR33, 0xc0000010 ;  /* 0xc000001000217882 */ /* 0x000fe20000000000 */
[----:B------:R-:W-:Y:S01]  /*96c0*/  UMOV UR35, 0x80000020 ;  /* 0x8000002000237882 */ /* 0x000fe20000000000 */
[----:B------:R-:W-:-:S05]  /*96d0*/  UIADD3 UR10, UR38, -0x1, URZ ;  /* 0xffffffff260a7890 */ /* 0x000fca000fffe03f */
[----:B------:R-:W-:Y:S02]  /*96e0*/  MUFU.EX2 R123, R123 ;  /* 0x0000007b007b7308 */ /* 0x000fe40000000800 */
[----:B------:R-:W-:Y:S01]  /*96f0*/  UMOV UR38, UR10 ;  /* 0x0000000a00267c82 */ /* 0x000fe20008000000 */
[----:B0-----:R-:W-:Y:S01]  /*9700*/  FMNMX.FTZ R74, R119, R78, !PT ;  /* 0x0000004e774a7209 */ /* 0x001fe20007810000 */
[----:B------:R-:W-:-:S04]  /*9710*/  FFMA.FTZ R119, R79, UR4, -R136 ;  /* 0x000000044f777c23 */ /* 0x000fc80008010888 */
[----:B------:R-:W-:Y:S01]  /*9720*/  MUFU.EX2 R97, R97 ;  /* 0x0000006100617308 */ /* 0x000fe20000000800 */
[C---:B------:R-:W-:Y:S01]  /*9730*/  FSETP.NEU.FTZ.AND P5, PT, R74.reuse, -INF , PT ;  /* 0xff8000004a00780b */ /* 0x040fe20003fbd000 */
[----:B------:R-:W-:-:S05]  /*9740*/  FMUL.FTZ R78, R74, UR4 ;  /* 0x000000044a4e7c20 */ /* 0x000fca0008410000 */
[----:B------:R-:W-:Y:S01]  /*9750*/  FSEL R78, R78, RZ, P5 ;  /* 0x000000ff4e4e7208 */ /* 0x000fe20002800000 */
[----:B------:R-:W-:Y:S04]  /*9760*/  MUFU.EX2 R89, R89 ;  /* 0x0000005900597308 */ /* 0x000fe80000000800 */
[--C-:B------:R-:W-:Y:S01]  /*9770*/  FFMA.FTZ R79, R11, UR4, -R78.reuse ;  /* 0x000000040b4f7c23 */ /* 0x100fe2000801084e */
[----:B------:R-:W-:Y:S02]  /*9780*/  IMAD.U32 R11, RZ, RZ, UR36 ;  /* 0x00000024ff0b7e24 */ /* 0x000fe4000f8e00ff */
[--C-:B-1----:R-:W-:Y:S01]  /*9790*/  FFMA.FTZ R134, R14, UR4, -R78.reuse ;  /* 0x000000040e867c23 */ /* 0x102fe2000801084e */
[--C-:B------:R-:W-:Y:S01]  /*97a0*/  FFMA.FTZ R139, R129, UR4, -R78.reuse ;  /* 0x00000004818b7c23 */ /* 0x100fe2000801084e */
[--C-:B------:R-:W-:Y:S01]  /*97b0*/  FFMA.FTZ R14, R124, UR4, -R78.reuse ;  /* 0x000000047c0e7c23 */ /* 0x100fe2000801084e */
[--C-:B------:R-:W-:Y:S01]  /*97c0*/  FFMA.FTZ R129, R128, UR4, -R78.reuse ;  /* 0x0000000480817c23 */ /* 0x100fe2000801084e */
[--C-:B------:R-:W-:Y:S01]  /*97d0*/  FFMA.FTZ R124, R113, UR4, -R78.reuse ;  /* 0x00000004717c7c23 */ /* 0x100fe2000801084e */
[----:B------:R-:W-:Y:S01]  /*97e0*/  @!P1 LEA R11, R11, UR37, 0x3 ;  /* 0x000000250b0b9c11 */ /* 0x000fe2000f8e18ff */
[--C-:B------:R-:W-:Y:S01]  /*97f0*/  FFMA.FTZ R128, R120, UR4, -R78.reuse ;  /* 0x0000000478807c23 */ /* 0x100fe2000801084e */
[--C-:B------:R-:W-:Y:S01]  /*9800*/  FFMA.FTZ R136, R121, UR4, -R78.reuse ;  /* 0x0000000479887c23 */ /* 0x100fe2000801084e */
[--C-:B------:R-:W-:Y:S01]  /*9810*/  FFMA.FTZ R113, R114, UR4, -R78.reuse ;  /* 0x0000000472717c23 */ /* 0x100fe2000801084e */
[--C-:B------:R-:W-:Y:S01]  /*9820*/  FFMA.FTZ R121, R126, UR4, -R78.reuse ;  /* 0x000000047e797c23 */ /* 0x100fe2000801084e */
[----:B------:R-:W-:Y:S01]  /*9830*/  FFMA.FTZ R120, R127, UR4, -R78 ;  /* 0x000000047f787c23 */ /* 0x000fe2000801084e */
[----:B------:R-:W-:Y:S01]  /*9840*/  FSEL R114, R72, RZ, P3 ;  /* 0x000000ff48727208 */ /* 0x000fe20001800000 */
[----:B------:R-:W-:Y:S01]  /*9850*/  VIADD R126, R141, 0x9 ;  /* 0x000000098d7e7836 */ /* 0x000fe20000000000 */
[----:B------:R-:W-:Y:S01]  /*9860*/  FSEL R127, R74, RZ, P5 ;  /* 0x000000ff4a7f7208 */ /* 0x000fe20002800000 */
[----:B------:R-:W-:-:S02]  /*9870*/  @!P1 VIADD R11, R11, 0x31c40 ;  /* 0x00031c400b0b9836 */ /* 0x000fc40000000000 */
[----:B------:R-:W-:Y:S01]  /*9880*/  FFMA.FTZ R21, R21, UR4, -R78 ;  /* 0x0000000415157c23 */ /* 0x000fe2000801084e */
[----:B------:R-:W-:Y:S01]  /*9890*/  FADD.FTZ R5, -R114, R5 ;  /* 0x0000000572057221 */ /* 0x000fe20000010100 */
[----:B------:R-:W-:Y:S01]  /*98a0*/  SEL R126, R126, 0x9, !P4 ;  /* 0x000000097e7e7807 */ /* 0x000fe20006000000 */
[----:B------:R-:W-:Y:S01]  /*98b0*/  FADD.FTZ R127, -R127, R4 ;  /* 0x000000047f7f7221 */ /* 0x000fe20000010100 */
[----:B------:R-:W-:Y:S01]  /*98c0*/  @!P1 PRMT R11, RZ, 0x654, R11 ;  /* 0x00000654ff0b9816 */ /* 0x000fe2000000000b */
[----:B------:R-:W-:Y:S01]  /*98d0*/  FMUL.FTZ R4, R5, UR4 ;  /* 0x0000000405047c20 */ /* 0x000fe20008410000 */
        /* <DEDUP_REMOVED lines=19> */
[----:B------:R-:W-:Y:S01]  /*9a10*/  FFMA.FTZ R138, R138, UR4, -R78 ;  /* 0x000000048a8a7c23 */ /* 0x000fe2000801084e */
[----:B------:R-:W-:-:S06]  /*9a20*/  PLOP3.LUT P3, PT, PT, PT, UP1, 0x80, 0x0 ;  /* 0x000000000000781c */ /* 0x000fcc0003f6f018 */
[----:B------:R-:W-:Y:S08]  /*9a30*/  MUFU.EX2 R8, R8 ;  /* 0x0000000800087308 */ /* 0x000ff00000000800 */
[----:B------:R-:W-:Y:S01]  /*9a40*/  MUFU.EX2 R79, R79 ;  /* 0x0000004f004f7308 */ /* 0x000fe20000000800 */
[----:B0-----:R-:W-:Y:S01]  /*9a50*/  FFMA.FTZ R117, R4, R0, R9 ;  /* 0x0000000004757223 */ /* 0x001fe20000010009 */
[----:B------:R-:W-:-:S06]  /*9a60*/  F2FP.F16.F32.PACK_AB R9, R10, R9 ;  /* 0x000000090a09723e */ /* 0x000fcc00000000ff */
[----:B------:R-:W0:Y:S01]  /*9a70*/  MUFU.EX2 R98, R98 ;  /* 0x0000006200627308 */ /* 0x000e220000000800 */
[----:B------:R-:W-:Y:S02]  /*9a80*/  WARPGROUP.DEPBAR.LE gsb0, 0x0 ;  /* 0x00008000000079c5 */ /* 0x000fe40000010000 */
[----:B------:R-:W-:-:S05]  /*9a90*/  WARPGROUP.ARRIVE ;  /* 0x00000000000079c5 */ /* 0x000fca0000000000 */
[----:B------:R-:W1:Y:S01]  /*9aa0*/  MUFU.EX2 R134, R134 ;  /* 0x0000008600867308 */ /* 0x000e620000000800 */
[----:B------:R-:W-:Y:S07]  /*9ab0*/  HGMMA.64x96x16.F32 R24, gdesc[UR32].tnspB, R24, gsb0 ;  /* 0x41600000201879f0 */ /* 0x000fee0008000818 */
[----:B------:R-:W2:Y:S08]  /*9ac0*/  MUFU.EX2 R139, R139 ;  /* 0x0000008b008b7308 */ /* 0x000eb00000000800 */
[----:B------:R-:W3:Y:S08]  /*9ad0*/  MUFU.EX2 R129, R129 ;  /* 0x0000008100817308 */ /* 0x000ef00000000800 */
[----:B------:R-:W4:Y:S08]  /*9ae0*/  MUFU.EX2 R131, R131 ;  /* 0x0000008300837308 */ /* 0x000f300000000800 */
[----:B------:R-:W5:Y:S08]  /*9af0*/  MUFU.EX2 R128, R128 ;  /* 0x0000008000807308 */ /* 0x000f700000000800 */
        /* <DEDUP_REMOVED lines=8> */
[----:B------:R-:W5:Y:S01]  /*9b80*/  MUFU.EX2 R105, R105 ;  /* 0x0000006900697308 */ /* 0x000f620000000800 */
[----:B------:R-:W-:-:S02]  /*9b90*/  WARPGROUP.DEPBAR.LE gsb0, 0x0 ;  /* 0x00008000000079c5 */ /* 0x000fc40000010000 */
[----:B------:R0:W-:Y:S06]  /*9ba0*/  BAR.ARV R126, 0x100 ;  /* 0x0004007e0000751d */ /* 0x0001ec0000002000 */
[----:B------:R1:W-:Y:S01]  /*9bb0*/  @!P1 SYNCS.ARRIVE.TRANS64.RED.A1T0 RZ, [R11+URZ], RZ ;  /* 0x000000ff0bff99a7 */ /* 0x0003e2000810043f */
[----:B------:R-:W5:Y:S01]  /*9bc0*/  MUFU.EX2 R114, R114 ;  /* 0x0000007200727308 */ /* 0x000f620000000800 */
[----:B0-----:R-:W-:Y:S01]  /*9bd0*/  FADD.FTZ R126, R10, R117 ;  /* 0x000000750a7e7221 */ /* 0x001fe20000010000 */
[----:B------:R-:W-:Y:S01]  /*9be0*/  F2FP.F16.F32.PACK_AB R10, R98, R79 ;  /* 0x0000004f620a723e */ /* 0x000fe200000000ff */
[-C--:B------:R-:W-:Y:S01]  /*9bf0*/  FMUL.FTZ R24, R24, R5.reuse ;  /* 0x0000000518187220 */ /* 0x080fe20000410000 */
[-C--:B------:R-:W-:Y:S01]  /*9c00*/  FMUL.FTZ R25, R25, R5.reuse ;  /* 0x0000000519197220 */ /* 0x080fe20000410000 */
[----:B------:R-:W-:Y:S01]  /*9c10*/  FADD.FTZ R126, R13, R126 ;  /* 0x0000007e0d7e7221 */ /* 0x000fe20000010000 */
[-C--:B------:R-:W-:Y:S01]  /*9c20*/  FMUL.FTZ R28, R28, R5.reuse ;  /* 0x000000051c1c7220 */ /* 0x080fe20000410000 */
[----:B-1----:R-:W-:Y:S01]  /*9c30*/  IMAD.U32 R11, RZ, RZ, UR7 ;  /* 0x00000007ff0b7e24 */ /* 0x002fe2000f8e00ff */
[----:B------:R-:W0:Y:S01]  /*9c40*/  MUFU.EX2 R108, R108 ;  /* 0x0000006c006c7308 */ /* 0x000e220000000800 */
[----:B------:R-:W-:Y:S01]  /*9c50*/  FADD.FTZ R117, R15, R126 ;  /* 0x0000007e0f757221 */ /* 0x000fe20000010000 */
[----:B------:R-:W-:Y:S01]  /*9c60*/  UMOV UR7, UR36 ;  /* 0x0000002400077c82 */ /* 0x000fe20008000000 */
[-C--:B------:R-:W-:Y:S01]  /*9c70*/  FMUL.FTZ R29, R29, R5.reuse ;  /* 0x000000051d1d7220 */ /* 0x080fe20000410000 */
[----:B------:R-:W-:Y:S01]  /*9c80*/  @!P1 LEA R11, R11, UR37, 0x3 ;  /* 0x000000250b0b9c11 */ /* 0x000fe2000f8e18ff */
[----:B------:R-:W-:Y:S01]  /*9c90*/  FADD.FTZ R117, R7, R117 ;  /* 0x0000007507757221 */ /* 0x000fe20000010000 */
[-C--:B------:R-:W-:Y:S01]  /*9ca0*/  FMUL.FTZ R32, R32, R5.reuse ;  /* 0x0000000520207220 */ /* 0x080fe20000410000 */
[----:B------:R-:W-:Y:S01]  /*9cb0*/  FMUL.FTZ R33, R33, R5 ;  /* 0x0000000521217220 */ /* 0x000fe20000410000 */
[----:B------:R-:W1:Y:S01]  /*9cc0*/  MUFU.EX2 R0, R140 ;  /* 0x0000008c00007308 */ /* 0x000e620000000800 */
[----:B------:R-:W-:-:S02]  /*9cd0*/  @!P1 VIADD R11, R11, 0x31c60 ;  /* 0x00031c600b0b9836 */ /* 0x000fc40000000000 */
[----:B------:R-:W-:Y:S01]  /*9ce0*/  FADD.FTZ R117, R12, R117 ;  /* 0x000000750c757221 */ /* 0x000fe20000010000 */
[-C--:B------:R-:W-:Y:S01]  /*9cf0*/  FMUL.FTZ R36, R36, R5.reuse ;  /* 0x0000000524247220 */ /* 0x080fe20000410000 */
[-C--:B------:R-:W-:Y:S01]  /*9d00*/  FMUL.FTZ R37, R37, R5.reuse ;  /* 0x0000000525257220 */ /* 0x080fe20000410000 */
[-C--:B------:R-:W-:Y:S01]  /*9d10*/  FMUL.FTZ R40, R40, R5.reuse ;  /* 0x0000000528287220 */ /* 0x080fe20000410000 */
[----:B------:R-:W-:Y:S01]  /*9d20*/  @!P1 PRMT R11, RZ, 0x654, R11 ;  /* 0x00000654ff0b9816 */ /* 0x000fe2000000000b */
[----:B------:R-:W-:Y:S01]  /*9d30*/  FADD.FTZ R117, R20, R117 ;  /* 0x0000007514757221 */ /* 0x000fe20000010000 */
[----:B------:R-:W1:Y:S01]  /*9d40*/  MUFU.EX2 R85, R85 ;  /* 0x0000005500557308 */ /* 0x000e620000000800 */
[-C--:B------:R-:W-:Y:S01]  /*9d50*/  FMUL.FTZ R41, R41, R5.reuse ;  /* 0x0000000529297220 */ /* 0x080fe20000410000 */
[----:B------:R2:W-:Y:S01]  /*9d60*/  @!P1 SYNCS.ARRIVE.TRANS64.RED.A1T0 RZ, [R11+URZ], RZ ;  /* 0x000000ff0bff99a7 */ /* 0x0005e2000810043f */
[----:B------:R-:W-:Y:S01]  /*9d70*/  FADD.FTZ R117, R130, R117 ;  /* 0x0000007582757221 */ /* 0x000fe20000010000 */
[-C--:B------:R-:W-:Y:S01]  /*9d80*/  FMUL.FTZ R44, R44, R5.reuse ;  /* 0x000000052c2c7220 */ /* 0x080fe20000410000 */
[-C--:B------:R-:W-:Y:S01]  /*9d90*/  FMUL.FTZ R45, R45, R5.reuse ;  /* 0x000000052d2d7220 */ /* 0x080fe20000410000 */
[-C--:B------:R-:W-:Y:S01]  /*9da0*/  FMUL.FTZ R48, R48, R5.reuse ;  /* 0x0000000530307220 */ /* 0x080fe20000410000 */
[-C--:B------:R-:W-:Y:S01]  /*9db0*/  FMUL.FTZ R49, R49, R5.reuse ;  /* 0x0000000531317220 */ /* 0x080fe20000410000 */
[----:B------:R-:W-:Y:S01]  /*9dc0*/  MUFU.EX2 R73, R73 ;  /* 0x0000004900497308 */ /* 0x000fe20000000800 */
[----:B------:R-:W-:Y:S01]  /*9dd0*/  FMUL.FTZ R52, R52, R5 ;  /* 0x0000000534347220 */ /* 0x000fe20000410000 */
[----:B--2---:R-:W-:Y:S01]  /*9de0*/  FFMA.FTZ R11, R5, R3, R21 ;  /* 0x00000003050b7223 */ /* 0x004fe20000010015 */
[--C-:B------:R-:W-:Y:S01]  /*9df0*/  FFMA.FTZ R3, R133, UR4, -R78.reuse ;  /* 0x0000000485037c23 */ /* 0x100fe2000801084e */
[-C--:B------:R-:W-:Y:S01]  /*9e00*/  FMUL.FTZ R53, R53, R5.reuse ;  /* 0x0000000535357220 */ /* 0x080fe20000410000 */
[----:B------:R-:W-:Y:S01]  /*9e10*/  FMUL.FTZ R56, R56, R5 ;  /* 0x0000000538387220 */ /* 0x000fe20000410000 */
[C---:B------:R-:W-:Y:S01]  /*9e20*/  FADD.FTZ R132, R8.reuse, R11 ;  /* 0x0000000b08847221 */ /* 0x040fe20000010000 */
[----:B------:R-:W-:Y:S01]  /*9e30*/  F2FP.F16.F32.PACK_AB R8, R8, R21 ;  /* 0x000000150808723e */ /* 0x000fe200000000ff */
[----:B------:R-:W-:Y:S01]  /*9e40*/  FFMA.FTZ R21, R100, UR4, -R78 ;  /* 0x0000000464157c23 */ /* 0x000fe2000801084e */
[----:B------:R-:W-:Y:S01]  /*9e50*/  F2FP.F16.F32.PACK_AB R11, R15, R13 ;  /* 0x0000000d0f0b723e */ /* 0x000fe200000000ff */
[----:B------:R-:W-:Y:S01]  /*9e60*/  FADD.FTZ R127, R79, R132 ;  /* 0x000000844f7f7221 */ /* 0x000fe20000010000 */
[--C-:B------:R-:W-:Y:S01]  /*9e70*/  FFMA.FTZ R15, R106, UR4, -R78.reuse ;  /* 0x000000046a0f7c23 */ /* 0x100fe2000801084e */
[--C-:B------:R-:W-:Y:S01]  /*9e80*/  FFMA.FTZ R106, R92, UR4, -R78.reuse ;  /* 0x000000045c6a7c23 */ /* 0x100fe2000801084e */
[--C-:B------:R-:W-:Y:S01]  /*9e90*/  FFMA.FTZ R13, R93, UR4, -R78.reuse ;  /* 0x000000045d0d7c23 */ /* 0x100fe2000801084e */
[----:B------:R-:W-:Y:S01]  /*9ea0*/  FADD.FTZ R127, R98, R127 ;  /* 0x0000007f627f7221 */ /* 0x000fe20000010000 */
[----:B------:R2:W-:Y:S01]  /*9eb0*/  MUFU.EX2 R92, R101 ;  /* 0x00000065005c7308 */ /* 0x0005e20000000800 */
[----:B------:R-:W-:Y:S01]  /*9ec0*/  FFMA.FTZ R98, R118, UR4, -R78 ;  /* 0x0000000476627c23 */ /* 0x000fe2000801084e */
[----:B------:R5:W-:Y:S01]  /*9ed0*/  STSM.16.M88.4 [R2+0x24300], R8 ;  /* 0x0243000802007844 */ /* 0x000be20000000200 */
[----:B------:R-:W-:Y:S01]  /*9ee0*/  FADD.FTZ R100, R134, R127 ;  /* 0x0000007f86647221 */ /* 0x000fe20000010000 */
[-C--:B------:R-:W-:Y:S01]  /*9ef0*/  FMUL.FTZ R57, R57, R5.reuse ;  /* 0x0000000539397220 */ /* 0x080fe20000410000 */
[-C--:B------:R-:W-:Y:S01]  /*9f00*/  FMUL.FTZ R60, R60, R5.reuse ;  /* 0x000000053c3c7220 */ /* 0x080fe20000410000 */
[-C--:B------:R-:W-:Y:S01]  /*9f10*/  FMUL.FTZ R61, R61, R5.reuse ;  /* 0x000000053d3d7220 */ /* 0x080fe20000410000 */
[----:B------:R-:W-:Y:S01]  /*9f20*/  FADD.FTZ R100, R139, R100 ;  /* 0x000000648b647221 */ /* 0x000fe20000010000 */
[----:B------:R0:W-:Y:S01]  /*9f30*/  MUFU.EX2 R93, R15 ;  /* 0x0000000f005d7308 */ /* 0x0001e20000000800 */
[-C--:B------:R-:W-:Y:S01]  /*9f40*/  FMUL.FTZ R64, R64, R5.reuse ;  /* 0x0000000540407220 */ /* 0x080fe20000410000 */
[-C--:B------:R-:W-:Y:S01]  /*9f50*/  FMUL.FTZ R65, R65, R5.reuse ;  /* 0x0000000541417220 */ /* 0x080fe20000410000 */
[----:B---3--:R-:W-:Y:S01]  /*9f60*/  FADD.FTZ R100, R129, R100 ;  /* 0x0000006481647221 */ /* 0x008fe20000010000 */
[-C--:B------:R-:W-:Y:S01]  /*9f70*/  FMUL.FTZ R68, R68, R5.reuse ;  /* 0x0000000544447220 */ /* 0x080fe20000410000 */
[----:B------:R-:W-:Y:S01]  /*9f80*/  FMUL.FTZ R69, R69, R5 ;  /* 0x0000000545457220 */ /* 0x000fe20000410000 */
[----:B------:R-:W-:Y:S01]  /*9f90*/  FMUL.FTZ R26, R26, R4 ;  /* 0x000000041a1a7220 */ /* 0x000fe20000410000 */
[----:B----4-:R-:W-:Y:S01]  /*9fa0*/  FADD.FTZ R79, R131, R100 ;  /* 0x00000064834f7221 */ /* 0x010fe20000010000 */
[----:B------:R-:W-:Y:S01]  /*9fb0*/  FADD.FTZ R100, R122, R117 ;  /* 0x000000757a647221 */ /* 0x000fe20000010000 */
[----:B------:R-:W3:Y:S01]  /*9fc0*/  MUFU.EX2 R3, R3 ;  /* 0x0000000300037308 */ /* 0x000ee20000000800 */
[----:B-----5:R-:W-:Y:S01]  /*9fd0*/  F2FP.F16.F32.PACK_AB R11, R130, R20 ;  /* 0x00000014820b723e */ /* 0x020fe200000000ff */
[----:B------:R-:W-:Y:S01]  /*9fe0*/  FADD.FTZ R79, R128, R79 ;  /* 0x0000004f804f7221 */ /* 0x000fe20000010000 */
[----:B--2---:R-:W-:Y:S01]  /*9ff0*/  FADD.FTZ R101, R123, R100 ;  /* 0x000000647b657221 */ /* 0x004fe20000010000 */
[--C-:B------:R-:W-:Y:S01]  /*a000*/  FFMA.FTZ R100, R76, UR4, -R78.reuse ;  /* 0x000000044c647c23 */ /* 0x100fe2000801084e */
[----:B------:R-:W-:Y:S01]  /*a010*/  F2FP.F16.F32.PACK_AB R8, R139, R134 ;  /* 0x000000868b08723e */ /* 0x000fe200000000ff */
[----:B------:R-:W-:Y:S01]  /*a020*/  FADD.FTZ R79, R136, R79 ;  /* 0x0000004f884f7221 */ /* 0x000fe20000010000 */
[----:B------:R-:W-:Y:S01]  /*a030*/  FADD.FTZ R76, R112, R101 ;  /* 0x00000065704c7221 */ /* 0x000fe20000010000 */
[----:B------:R-:W-:Y:S01]  /*a040*/  FFMA.FTZ R101, R77, UR4, -R78 ;  /* 0x000000044d657c23 */ /* 0x000fe2000801084e */
[----:B------:R-:W2:Y:S01]  /*a050*/  MUFU.EX2 R21, R21 ;  /* 0x0000001500157308 */ /* 0x000ea20000000800 */
        /* <DEDUP_REMOVED lines=26> */
[----:B------:R-:W-:Y:S01]  /*a200*/  FMUL.FTZ R31, R31, R4 ;  /* 0x000000041f1f7220 */ /* 0x000fe20000410000 */
[C---:B----4-:R-:W-:Y:S01]  /*a210*/  F2FP.F16.F32.PACK_AB R8, R105.reuse, R113 ;  /* 0x000000716908723e */ /* 0x050fe200000000ff */
[----:B------:R-:W-:Y:S01]  /*a220*/  FADD.FTZ R77, R105, R76 ;  /* 0x0000004c694d7221 */ /* 0x000fe20000010000 */
[----:B------:R-:W-:Y:S01]  /*a230*/  FADD.FTZ R20, R80, R79 ;  /* 0x0000004f50147221 */ /* 0x000fe20000010000 */
[----:B------:R-:W-:Y:S01]  /*a240*/  F2FP.F16.F32.PACK_AB R79, R97, R96 ;  /* 0x00000060614f723e */ /* 0x000fe200000000ff */
[----:B------:R-:W4:Y:S01]  /*a250*/  MUFU.EX2 R94, R94 ;  /* 0x0000005e005e7308 */ /* 0x000f220000000800 */
[----:B------:R-:W-:Y:S01]  /*a260*/  FADD.FTZ R115, R114, R77 ;  /* 0x0000004d72737221 */ /* 0x000fe20000010000 */
[----:B------:R-:W-:Y:S01]  /*a270*/  FADD.FTZ R97, R81, R20 ;  /* 0x0000001451617221 */ /* 0x000fe20000010000 */
[----:B------:R-:W-:Y:S01]  /*a280*/  F2FP.F16.F32.PACK_AB R77, R107, R104 ;  /* 0x000000686b4d723e */ /* 0x000fe200000000ff */
[----:B------:R-:W-:Y:S01]  /*a290*/  FMUL.FTZ R34, R34, R4 ;  /* 0x0000000422227220 */ /* 0x000fe20000410000 */
[----:B------:R-:W-:Y:S01]  /*a2a0*/  FADD.FTZ R115, R108, R115 ;  /* 0x000000736c737221 */ /* 0x000fe20000010000 */
[----:B------:R-:W-:Y:S01]  /*a2b0*/  FADD.FTZ R96, R84, R97 ;  /* 0x0000006154607221 */ /* 0x000fe20000010000 */
[----:B------:R-:W-:Y:S01]  /*a2c0*/  F2FP.F16.F32.PACK_AB R9, R89, R88 ;  /* 0x000000585909723e */ /* 0x000fe200000000ff */
[----:B------:R2:W-:Y:S01]  /*a2d0*/  MUFU.EX2 R7, R13 ;  /* 0x0000000d00077308 */ /* 0x0005e20000000800 */
[----:B-1----:R-:W-:Y:S01]  /*a2e0*/  FADD.FTZ R20, R0, R115 ;  /* 0x0000007300147221 */ /* 0x002fe20000010000 */
[----:B------:R-:W-:Y:S01]  /*a2f0*/  FADD.FTZ R96, R85, R96 ;  /* 0x0000006055607221 */ /* 0x000fe20000010000 */
[----:B------:R-:W-:Y:S01]  /*a300*/  F2FP.F16.F32.PACK_AB R76, R124, R121 ;  /* 0x000000797c4c723e */ /* 0x000fe200000000ff */
[----:B------:R-:W-:Y:S01]  /*a310*/  FMUL.FTZ R35, R35, R4 ;  /* 0x0000000423237220 */ /* 0x000fe20000410000 */
[----:B---3--:R-:W-:Y:S01]  /*a320*/  FADD.FTZ R104, R3, R20 ;  /* 0x0000001403687221 */ /* 0x008fe20000010000 */
[----:B------:R-:W-:Y:S01]  /*a330*/  FADD.FTZ R105, R73, R96 ;  /* 0x0000006049697221 */ /* 0x000fe20000010000 */
[----:B------:R-:W-:Y:S01]  /*a340*/  F2FP.F16.F32.PACK_AB R11, R81, R80 ;  /* 0x00000050510b723e */ /* 0x000fe200000000ff */
[----:B------:R-:W1:Y:S01]  /*a350*/  MUFU.EX2 R106, R106 ;  /* 0x0000006a006a7308 */ /* 0x000e620000000800 */
[----:B--2---:R-:W-:Y:S01]  /*a360*/  F2FP.F16.F32.PACK_AB R13, R123, R122 ;  /* 0x0000007a7b0d723e */ /* 0x004fe200000000ff */
[----:B------:R-:W-:Y:S01]  /*a370*/  FADD.FTZ R97, R21, R104 ;  /* 0x0000006815617221 */ /* 0x000fe20000010000 */
[----:B------:R-:W-:Y:S01]  /*a380*/  F2FP.F16.F32.PACK_AB R10, R108, R114 ;  /* 0x000000726c0a723e */ /* 0x000fe200000000ff */
[-C--:B------:R-:W-:Y:S01]  /*a390*/  FMUL.FTZ R38, R38, R4.reuse ;  /* 0x0000000426267220 */ /* 0x080fe20000410000 */
[-C--:B------:R-:W-:Y:S01]  /*a3a0*/  FMUL.FTZ R39, R39, R4.reuse ;  /* 0x0000000427277220 */ /* 0x080fe20000410000 */
[----:B------:R0:W-:Y:S01]  /*a3b0*/  STSM.16.M88.4 [R2+0x27300], R12 ;  /* 0x0273000c02007844 */ /* 0x0001e20000000200 */
[----:B------:R-:W-:Y:S01]  /*a3c0*/  FADD.FTZ R88, R92, R97 ;  /* 0x000000615c587221 */ /* 0x000fe20000010000 */
[----:B------:R-:W2:Y:S01]  /*a3d0*/  MUFU.EX2 R82, R82 ;  /* 0x0000005200527308 */ /* 0x000ea20000000800 */
[-C--:B------:R-:W-:Y:S01]  /*a3e0*/  FMUL.FTZ R42, R42, R4.reuse ;  /* 0x000000042a2a7220 */ /* 0x080fe20000410000 */
[----:B------:R3:W-:Y:S01]  /*a3f0*/  STSM.16.M88.4 [R2+0x28b00], R76 ;  /* 0x028b004c02007844 */ /* 0x0007e20000000200 */
[-C--:B------:R-:W-:Y:S01]  /*a400*/  FMUL.FTZ R43, R43, R4.reuse ;  /* 0x000000042b2b7220 */ /* 0x080fe20000410000 */
[-C--:B------:R-:W-:Y:S01]  /*a410*/  FMUL.FTZ R46, R46, R4.reuse ;  /* 0x000000042e2e7220 */ /* 0x080fe20000410000 */
[-C--:B------:R-:W-:Y:S01]  /*a420*/  FMUL.FTZ R47, R47, R4.reuse ;  /* 0x000000042f2f7220 */ /* 0x080fe20000410000 */
[----:B------:R2:W-:Y:S01]  /*a430*/  STSM.16.M88.4 [R2+0x2a300], R8 ;  /* 0x02a3000802007844 */ /* 0x0005e20000000200 */
[-C--:B------:R-:W-:Y:S01]  /*a440*/  FMUL.FTZ R50, R50, R4.reuse ;  /* 0x0000000432327220 */ /* 0x080fe20000410000 */
[----:B------:R-:W2:Y:S01]  /*a450*/  MUFU.EX2 R86, R86 ;  /* 0x0000005600567308 */ /* 0x000ea20000000800 */
[-C--:B------:R-:W-:Y:S01]  /*a460*/  FMUL.FTZ R51, R51, R4.reuse ;  /* 0x0000000433337220 */ /* 0x080fe20000410000 */
[-C--:B------:R-:W-:Y:S01]  /*a470*/  FMUL.FTZ R54, R54, R4.reuse ;  /* 0x0000000436367220 */ /* 0x080fe20000410000 */
[-C--:B------:R-:W-:Y:S01]  /*a480*/  FMUL.FTZ R55, R55, R4.reuse ;  /* 0x0000000437377220 */ /* 0x080fe20000410000 */
[-C--:B------:R-:W-:Y:S01]  /*a490*/  FMUL.FTZ R58, R58, R4.reuse ;  /* 0x000000043a3a7220 */ /* 0x080fe20000410000 */
[----:B------:R-:W-:Y:S01]  /*a4a0*/  FMUL.FTZ R59, R59, R4 ;  /* 0x000000043b3b7220 */ /* 0x000fe20000410000 */
[----:B0-----:R-:W-:Y:S01]  /*a4b0*/  FADD.FTZ R12, R90, R105 ;  /* 0x000000695a0c7221 */ /* 0x001fe20000010000 */
[----:B------:R-:W-:Y:S01]  /*a4c0*/  FADD.FTZ R13, R93, R88 ;  /* 0x000000585d0d7221 */ /* 0x000fe20000010000 */
[----:B------:R-:W0:Y:S01]  /*a4d0*/  MUFU.EX2 R109, R109 ;  /* 0x0000006d006d7308 */ /* 0x000e220000000800 */
[----:B------:R-:W-:Y:S01]  /*a4e0*/  F2FP.F16.F32.PACK_AB R14, R92, R21 ;  /* 0x000000155c0e723e */ /* 0x000fe200000000ff */
[----:B-----5:R-:W-:Y:S01]  /*a4f0*/  FADD.FTZ R15, R99, R12 ;  /* 0x0000000c630f7221 */ /* 0x020fe20000010000 */
[----:B------:R-:W-:Y:S01]  /*a500*/  F2FP.F16.F32.PACK_AB R12, R3, R0 ;  /* 0x00000000030c723e */ /* 0x000fe200000000ff */
[----:B------:R-:W-:Y:S01]  /*a510*/  FADD.FTZ R3, R98, R13 ;  /* 0x0000000d62037221 */ /* 0x000fe20000010000 */
[----:B------:R-:W-:Y:S01]  /*a520*/  F2FP.F16.F32.PACK_AB R13, R85, R84 ;  /* 0x00000054550d723e */ /* 0x000fe200000000ff */
[C---:B----4-:R-:W-:Y:S01]  /*a530*/  FADD.FTZ R15, R94.reuse, R15 ;  /* 0x0000000f5e0f7221 */ /* 0x050fe20000010000 */
[----:B---3--:R-:W-:Y:S01]  /*a540*/  F2FP.F16.F32.PACK_AB R77, R94, R99 ;  /* 0x000000635e4d723e */ /* 0x008fe200000000ff */
[----:B------:R-:W3:Y:S01]  /*a550*/  MUFU.EX2 R75, R75 ;  /* 0x0000004b004b7308 */ /* 0x000ee20000000800 */
[----:B-1----:R-:W-:Y:S01]  /*a560*/  FADD.FTZ R0, R106, R3 ;  /* 0x000000036a007221 */ /* 0x002fe20000010000 */
[----:B--2---:R-:W-:Y:S01]  /*a570*/  FADD.FTZ R3, R82, R15 ;  /* 0x0000000f52037221 */ /* 0x004fe20000010000 */
[----:B------:R-:W-:Y:S01]  /*a580*/  F2FP.F16.F32.PACK_AB R15, R90, R73 ;  /* 0x000000495a0f723e */ /* 0x000fe200000000ff */
[----:B------:R-:W-:Y:S01]  /*a590*/  FMUL.FTZ R62, R62, R4 ;  /* 0x000000043e3e7220 */ /* 0x000fe20000410000 */
[C---:B------:R-:W-:Y:S01]  /*a5a0*/  FADD.FTZ R0, R7.reuse, R0 ;  /* 0x0000000007007221 */ /* 0x040fe20000010000 */
[C---:B------:R-:W-:Y:S01]  /*a5b0*/  FADD.FTZ R76, R86.reuse, R3 ;  /* 0x00000003564c7221 */ /* 0x040fe20000010000 */
[----:B------:R-:W-:Y:S01]  /*a5c0*/  F2FP.F16.F32.PACK_AB R78, R7, R106 ;  /* 0x0000006a074e723e */ /* 0x000fe200000000ff */
[----:B------:R-:W1:Y:S01]  /*a5d0*/  MUFU.EX2 R110, R110 ;  /* 0x0000006e006e7308 */ /* 0x000e620000000800 */
[----:B0-----:R-:W-:Y:S01]  /*a5e0*/  FADD.FTZ R3, R109, R0 ;  /* 0x000000006d037221 */ /* 0x001fe20000010000 */
[----:B------:R-:W-:Y:S01]  /*a5f0*/  F2FP.F16.F32.PACK_AB R79, R86, R82 ;  /* 0x00000052564f723e */ /* 0x000fe200000000ff */
[----:B------:R0:W-:Y:S01]  /*a600*/  STSM.16.M88.4 [R2+0x2bb00], R12 ;  /* 0x02bb000c02007844 */ /* 0x0001e20000000200 */
[-C--:B------:R-:W-:Y:S01]  /*a610*/  FMUL.FTZ R63, R63, R4.reuse ;  /* 0x000000043f3f7220 */ /* 0x080fe20000410000 */
[-C--:B------:R-:W-:Y:S01]  /*a620*/  FMUL.FTZ R66, R66, R4.reuse ;  /* 0x0000000442427220 */ /* 0x080fe20000410000 */
[-C--:B------:R-:W-:Y:S01]  /*a630*/  FMUL.FTZ R67, R67, R4.reuse ;  /* 0x0000000443437220 */ /* 0x080fe20000410000 */
[-C--:B------:R-:W-:Y:S01]  /*a640*/  FMUL.FTZ R70, R70, R4.reuse ;  /* 0x0000000446467220 */ /* 0x080fe20000410000 */
[----:B------:R-:W2:Y:S01]  /*a650*/  MUFU.EX2 R111, R111 ;  /* 0x0000006f006f7308 */ /* 0x000ea20000000800 */
[----:B---3--:R-:W-:Y:S01]  /*a660*/  FADD.FTZ R21, R75, R76 ;  /* 0x0000004c4b157221 */ /* 0x008fe20000010000 */
[----:B------:R-:W-:Y:S01]  /*a670*/  F2FP.F16.F32.PACK_AB R76, R98, R93 ;  /* 0x0000005d624c723e */ /* 0x000fe200000000ff */
[----:B------:R-:W-:Y:S01]  /*a680*/  FMUL.FTZ R71, R71, R4 ;  /* 0x0000000447477220 */ /* 0x000fe20000410000 */
[C---:B------:R-:W-:Y:S01]  /*a690*/  F2FP.F16.F32.PACK_AB R81, R102.reuse, R75 ;  /* 0x0000004b6651723e */ /* 0x040fe200000000ff */
[----:B------:R-:W-:Y:S01]  /*a6a0*/  FADD.FTZ R80, R102, R21 ;  /* 0x0000001566507221 */ /* 0x000fe20000010000 */
[----:B------:R-:W-:Y:S01]  /*a6b0*/  IMAD.MOV.U32 R5, RZ, RZ, R72 ;  /* 0x000000ffff057224 */ /* 0x000fe200078e0048 */
[----:B------:R0:W-:Y:S01]  /*a6c0*/  STSM.16.M88.4 [R2+0x2d300], R76 ;  /* 0x02d3004c02007844 */ /* 0x0001e20000000200 */
[----:B------:R-:W3:Y:S01]  /*a6d0*/  MUFU.EX2 R103, R103 ;  /* 0x0000006700677308 */ /* 0x000ee20000000800 */
[----:B-1----:R-:W-:Y:S01]  /*a6e0*/  FADD.FTZ R0, R110, R3 ;  /* 0x000000036e007221 */ /* 0x002fe20000010000 */
[----:B------:R-:W-:-:S06]  /*a6f0*/  IMAD.MOV.U32 R4, RZ, RZ, R74 ;  /* 0x000000ffff047224 */ /* 0x000fcc00078e004a */
[----:B------:R-:W1:Y:S01]  /*a700*/  MUFU.EX2 R83, R83 ;  /* 0x0000005300537308 */ /* 0x000e620000000800 */
[----:B--2---:R-:W-:-:S07]  /*a710*/  FADD.FTZ R3, R111, R0 ;  /* 0x000000006f037221 */ /* 0x004fce0000010000 */
[----:B------:R-:W2:Y:S01]  /*a720*/  MUFU.EX2 R20, R137 ;  /* 0x0000008900147308 */ /* 0x000ea20000000800 */
[----:B---3--:R-:W-:Y:S01]  /*a730*/  FADD.FTZ R0, R103, R80 ;  /* 0x0000005067007221 */ /* 0x008fe20000010000 */
[----:B------:R-:W-:-:S06]  /*a740*/  F2FP.F16.F32.PACK_AB R80, R110, R109 ;  /* 0x0000006d6e50723e */ /* 0x000fcc00000000ff */
[----:B------:R-:W3:Y:S01]  /*a750*/  MUFU.EX2 R91, R91 ;  /* 0x0000005b005b7308 */ /* 0x000ee20000000800 */
[C---:B-1----:R-:W-:Y:S01]  /*a760*/  FADD.FTZ R0, R83.reuse, R0 ;  /* 0x0000000053007221 */ /* 0x042fe20000010000 */
[----:B------:R-:W-:-:S06]  /*a770*/  F2FP.F16.F32.PACK_AB R83, R83, R103 ;  /* 0x000000675353723e */ /* 0x000fcc00000000ff */
[----:B------:R-:W1:Y:S01]  /*a780*/  MUFU.EX2 R95, R95 ;  /* 0x0000005f005f7308 */ /* 0x000e620000000800 */
[C---:B--2---:R-:W-:Y:S01]  /*a790*/  F2FP.F16.F32.PACK_AB R82, R20.reuse, R111 ;  /* 0x0000006f1452723e */ /* 0x044fe200000000ff */
[----:B------:R-:W-:-:S04]  /*a7a0*/  FADD.FTZ R3, R20, R3 ;  /* 0x0000000314037221 */ /* 0x000fc80000010000 */
[----:B------:R0:W-:Y:S02]  /*a7b0*/  STSM.16.M88.4 [R2+0x2eb00], R80 ;  /* 0x02eb005002007844 */ /* 0x0001e40000000200 */
[----:B------:R-:W2:Y:S01]  /*a7c0*/  MUFU.EX2 R119, R119 ;  /* 0x0000007700777308 */ /* 0x000ea20000000800 */
[----:B---3--:R-:W-:-:S07]  /*a7d0*/  FADD.FTZ R0, R91, R0 ;  /* 0x000000005b007221 */ /* 0x008fce0000010000 */
[----:B------:R-:W3:Y:S01]  /*a7e0*/  MUFU.EX2 R87, R87 ;  /* 0x0000005700577308 */ /* 0x000ee20000000800 */
[C---:B-1----:R-:W-:Y:S01]  /*a7f0*/  F2FP.F16.F32.PACK_AB R9, R95.reuse, R91 ;  /* 0x0000005b5f09723e */ /* 0x042fe200000000ff */
[----:B------:R-:W-:-:S06]  /*a800*/  FADD.FTZ R0, R95, R0 ;  /* 0x000000005f007221 */ /* 0x000fcc0000010000 */
[----:B------:R-:W1:Y:S01]  /*a810*/  MUFU.EX2 R96, R135 ;  /* 0x0000008700607308 */ /* 0x000e620000000800 */
[----:B--2---:R-:W-:-:S07]  /*a820*/  FADD.FTZ R0, R119, R0 ;  /* 0x0000000077007221 */ /* 0x004fce0000010000 */
[----:B------:R-:W2:Y:S01]  /*a830*/  MUFU.EX2 R138, R138 ;  /* 0x0000008a008a7308 */ /* 0x000ea20000000800 */
[C---:B---3--:R-:W-:Y:S01]  /*a840*/  F2FP.F16.F32.PACK_AB R11, R87.reuse, R119 ;  /* 0x00000077570b723e */ /* 0x048fe200000000ff */
[----:B------:R-:W-:-:S06]  /*a850*/  FADD.FTZ R0, R87, R0 ;  /* 0x0000000057007221 */ /* 0x000fcc0000010000 */
[----:B------:R-:W3:Y:S01]  /*a860*/  MUFU.EX2 R100, R100 ;  /* 0x0000006400647308 */ /* 0x000ee20000000800 */
[----:B-1----:R-:W-:-:S07]  /*a870*/  FADD.FTZ R3, R96, R3 ;  /* 0x0000000360037221 */ /* 0x002fce0000010000 */
[----:B------:R-:W1:Y:S01]  /*a880*/  MUFU.EX2 R101, R101 ;  /* 0x0000006500657308 */ /* 0x000e620000000800 */
[C---:B--2---:R-:W-:Y:S01]  /*a890*/  F2FP.F16.F32.PACK_AB R8, R138.reuse, R96 ;  /* 0x000000608a08723e */ /* 0x044fe200000000ff */
[----:B------:R-:W-:-:S04]  /*a8a0*/  FADD.FTZ R3, R138, R3 ;  /* 0x000000038a037221 */ /* 0x000fc80000010000 */
        /* <DEDUP_REMOVED lines=12> */
[----:B------:R-:W-:-:S05]  /*a970*/  UMOV UR38, UR10 ;  /* 0x0000000a00267c82 */ /* 0x000fca0008000000 */
.L_x_2074:
[----:B------:R-:W-:-:S13]  /*a980*/  ISETP.LE.AND P2, PT, RZ, UR38, PT ;  /* 0x00000026ff007c0c */ /* 0x000fda000bf43270 */
[----:B------:R-:W-:Y:S05]  /*a990*/  @!P2 BRA `(.L_x_2084) ;  /* 0x000000400020a947 */ /* 0x000fea0003800000 */
[----:B------:R-:W-:Y:S01]  /*a9a0*/  IMAD.MOV.U32 R5, RZ, RZ, R72 ;  /* 0x000000ffff057224 */ /* 0x000fe200078e0048 */
[----:B------:R-:W-:Y:S01]  /*a9b0*/  UMOV UR39, UR60 ;  /* 0x0000003c00277c82 */ /* 0x000fe20008000000 */
[----:B------:R-:W-:Y:S01]  /*a9c0*/  IMAD.MOV.U32 R4, RZ, RZ, R74 ;  /* 0x000000ffff047224 */ /* 0x000fe200078e004a */
[----:B------:R-:W-:Y:S01]  /*a9d0*/  UMOV UR7, UR36 ;  /* 0x0000002400077c82 */ /* 0x000fe20008000000 */
[----:B------:R-:W-:-:S05]  /*a9e0*/  ULDC UR5, c[0x0][0x9d8] ;  /* 0x0002760000057ab9 */ /* 0x000fca0000000800 */
.L_x_2093:
        /* <DEDUP_REMOVED lines=10> */
.L_x_2086:
[----:B------:R-:W-:Y:S01]  /*aa90*/  ULEA UR4, UR36, UR37, 0x3 ;  /* 0x0000002524047291 */ /* 0x000fe2000f8e183f */
[----:B------:R-:W-:-:S05]  /*aaa0*/  IMAD.U32 R6, RZ, RZ, UR60 ;  /* 0x0000003cff067e24 */ /* 0x000fca000f8e00ff */
[----:B------:R-:W-:-:S04]  /*aab0*/  SHF.L.U32 R6, R6, 0x1f, RZ ;  /* 0x0000001f06067819 */ /* 0x000fc800000006ff */
[----:B------:R1:W2:Y:S01]  /*aac0*/  SYNCS.PHASECHK.TRANS64.TRYWAIT P2, [UR4+0x31c30], R6 ;  /* 0x031c3006ff0075a7 */ /* 0x0002a20008040144 */
[----:B------:R-:W-:Y:S05]  /*aad0*/  @!P0 BRA `(.L_x_2087) ;  /* 0x0000000000048947 */ /* 0x000fea0003800000 */
[----:B------:R-:W-:Y:S01]  /*aae0*/  BPT.TRAP 0x1 ;  /* 0x000000040000795c */ /* 0x000fe20000300000 */
.L_x_2087:
[----:B--2---:R-:W-:Y:S05]  /*aaf0*/  @P2 BRA `(.L_x_2085) ;  /* 0x0000000000082947 */ /* 0x004fea0003800000 */
[----:B------:R-:W2:Y:S02]  /*ab00*/  SYNCS.PHASECHK.TRANS64.TRYWAIT P2, [UR4+0x31c30], R6 ;  /* 0x031c3006ff0075a7 */ /* 0x000ea40008040144 */
[----:B--2---:R-:W-:Y:S05]  /*ab10*/  @!P2 BRA `(.L_x_2088) ;  /* 0x000000cc0078a947 */ /* 0x004fea0003800000 */
.L_x_2085:
        /* <DEDUP_REMOVED lines=30> */
[----:B-1----:R-:W-:Y:S01]  /*ad00*/  VIADD R6, R7, 0x8 ;  /* 0x0000000807067836 */ /* 0x002fe20000000000 */
        /* <DEDUP_REMOVED lines=57> */
[----:B0-----:R-:W-:-:S06]  /*b0a0*/  WARPGROUP.ARRIVE ;  /* 0x00000000000079c5 */ /* 0x001fcc0000000000 */
        /* <DEDUP_REMOVED lines=264> */
[----:B-1----:R-:W-:Y:S05]  /*c130*/  @P3 BRA `(.L_x_2089) ;  /* 0x00000000002c3947 */ /* 0x002fea0003800000 */
[----:B------:R-:W-:Y:S05]  /*c140*/  @!P0 BRA `(.L_x_2090) ;  /* 0x0000000000048947 */ /* 0x000fea0003800000 */
[----:B------:R-:W-:Y:S01]  /*c150*/  BPT.TRAP 0x1 ;  /* 0x000000040000795c */ /* 0x000fe20000300000 */
.L_x_2090:
[----:B------:R-:W-:Y:S01]  /*c160*/  ULEA UR4, UR7, UR37, 0x3 ;  /* 0x0000002507047291 */ /* 0x000fe2000f8e183f */
[----:B------:R-:W-:-:S05]  /*c170*/  IMAD.U32 R6, RZ, RZ, UR39 ;  /* 0x00000027ff067e24 */ /* 0x000fca000f8e00ff */
[----:B------:R-:W-:-:S04]  /*c180*/  SHF.L.U32 R6, R6, 0x1f, RZ ;  /* 0x0000001f06067819 */ /* 0x000fc800000006ff */
[----:B------:R0:W1:Y:S01]  /*c190*/  SYNCS.PHASECHK.TRANS64.TRYWAIT P2, [UR4+0x31c50], R6 ;  /* 0x031c5006ff0075a7 */ /* 0x0000620008040144 */
[----:B------:R-:W-:Y:S05]  /*c1a0*/  @!P0 BRA `(.L_x_2091) ;  /* 0x0000000000048947 */ /* 0x000fea0003800000 */
[----:B------:R-:W-:Y:S01]  /*c1b0*/  BPT.TRAP 0x1 ;  /* 0x000000040000795c */ /* 0x000fe20000300000 */
.L_x_2091:
[----:B-1----:R-:W-:Y:S05]  /*c1c0*/  @P2 BRA `(.L_x_2089) ;  /* 0x0000000000082947 */ /* 0x002fea0003800000 */
[----:B------:R-:W1:Y:S02]  /*c1d0*/  SYNCS.PHASECHK.TRANS64.TRYWAIT P2, [UR4+0x31c50], R6 ;  /* 0x031c5006ff0075a7 */ /* 0x000e640008040144 */
[----:B-1----:R-:W-:Y:S05]  /*c1e0*/  @!P2 BRA `(.L_x_2092) ;  /* 0x000000b400dca947 */ /* 0x002fea0003800000 */
.L_x_2089:
        /* <DEDUP_REMOVED lines=72> */
[----:B------:R-:W-:Y:S01]  /*c670*/  ULDC UR14, c[0x0][0x988] ;  /* 0x00026200000e7ab9 */ /* 0x000fe20000000800 */
[----:B------:R-:W-:Y:S01]  /*c680*/  FMUL.FTZ R128, R134, UR5 ;  /* 0x0000000586807c20 */ /* 0x000fe20008410000 */
[----:B------:R-:W-:Y:S01]  /*c690*/  UMOV UR4, UR14 ;  /* 0x0000000e00047c82 */ /* 0x000fe20008000000 */
        /* <DEDUP_REMOVED lines=263> */
[----:B------:R-:W-:Y:S01]  /*d710*/  FFMA.FTZ R137, R13, UR4, -R131 ;  /* 0x000000040d897c23 */ /* 0x000fe20008010883 */
[----:B------:R-:W-:-:S02]  /*d720*/  IMAD.U32 R13, RZ, RZ, UR36 ;  /* 0x00000024ff0d7e24 */ /* 0x000fc4000f8e00ff */
[----:B------:R-:W-:Y:S01]  /*d730*/  FMUL.FTZ R14, R14, UR4 ;  /* 0x000000040e0e7c20 */ /* 0x000fe20008410000 */
[--C-:B------:R-:W-:Y:S01]  /*d740*/  FFMA.FTZ R15, R9, UR4, -R131.reuse ;  /* 0x00000004090f7c23 */ /* 0x100fe20008010883 */
[----:B------:R-:W-:Y:S01]  /*d750*/  HGMMA.64x96x16.F32 R24, gdesc[UR32].tnspB, R24, gsb0 ;  /* 0x41600000201879f0 */ /* 0x000fe20008000818 */
[----:B------:R-:W-:Y:S01]  /*d760*/  UIADD3 UR32, UR10, 0xa80, URZ ;  /* 0x00000a800a207890 */ /* 0x000fe2000fffe03f */
[----:B------:R-:W-:Y:S01]  /*d770*/  MUFU.EX2 R77, R14 ;  /* 0x0000000e004d7308 */ /* 0x000fe20000000800 */
[----:B------:R-:W-:Y:S01]  /*d780*/  UIADD3 UR34, UR11, 0x1c0, URZ ;  /* 0x000001c00b227890 */ /* 0x000fe2000fffe03f */
[----:B------:R-:W-:Y:S01]  /*d790*/  @!P1 LEA R13, R13, UR37, 0x3 ;  /* 0x000000250d0d9c11 */ /* 0x000fe2000f8e18ff */
[----:B------:R-:W-:Y:S01]  /*d7a0*/  UMOV UR33, 0xc0000010 ;  /* 0xc000001000217882 */ /* 0x000fe20000000000 */
[----:B------:R-:W-:Y:S01]  /*d7b0*/  UMOV UR35, 0x80000020 ;  /* 0x8000002000237882 */ /* 0x000fe20000000000 */
[--C-:B------:R-:W-:Y:S01]  /*d7c0*/  FFMA.FTZ R9, R17, UR4, -R131.reuse ;  /* 0x0000000411097c23 */ /* 0x100fe20008010883 */
[--C-:B------:R-:W-:Y:S01]  /*d7d0*/  FFMA.FTZ R138, R18, UR4, -R131.reuse ;  /* 0x00000004128a7c23 */ /* 0x100fe20008010883 */
[----:B------:R-:W-:Y:S01]  /*d7e0*/  @!P1 VIADD R13, R13, 0x31c40 ;  /* 0x00031c400d0d9836 */ /* 0x000fe20000000000 */
[----:B------:R-:W0:Y:S01]  /*d7f0*/  MUFU.EX2 R8, R8 ;  /* 0x0000000800087308 */ /* 0x000e220000000800 */
[--C-:B------:R-:W-:Y:S01]  /*d800*/  FFMA.FTZ R129, R129, UR4, -R131.reuse ;  /* 0x0000000481817c23 */ /* 0x100fe20008010883 */
[--C-:B------:R-:W-:Y:S01]  /*d810*/  FFMA.FTZ R17, R106, UR4, -R131.reuse ;  /* 0x000000046a117c23 */ /* 0x100fe20008010883 */
[----:B------:R-:W-:Y:S01]  /*d820*/  FFMA.FTZ R18, R114, UR4, -R131 ;  /* 0x0000000472127c23 */ /* 0x000fe20008010883 */
[----:B------:R-:W-:Y:S01]  /*d830*/  @!P1 PRMT R13, RZ, 0x654, R13 ;  /* 0x00000654ff0d9816 */ /* 0x000fe2000000000d */
        /* <DEDUP_REMOVED lines=11> */
[----:B------:R-:W2:Y:S01]  /*d8f0*/  MUFU.EX2 R136, R136 ;  /* 0x0000008800887308 */ /* 0x000ea20000000800 */
[----:B0-----:R-:W-:Y:S01]  /*d900*/  FFMA.FTZ R14, R77, R0, R8 ;  /* 0x000000004d0e7223 */ /* 0x001fe20000010008 */
[--C-:B------:R-:W-:Y:S01]  /*d910*/  FFMA.FTZ R0, R99, UR4, -R131.reuse ;  /* 0x0000000463007c23 */ /* 0x100fe20008010883 */
[--C-:B------:R-:W-:Y:S01]  /*d920*/  FFMA.FTZ R86, R86, UR4, -R131.reuse ;  /* 0x0000000456567c23 */ /* 0x100fe20008010883 */
[--C-:B------:R-:W-:Y:S01]  /*d930*/  FFMA.FTZ R87, R87, UR4, -R131.reuse ;  /* 0x0000000457577c23 */ /* 0x100fe20008010883 */
[--C-:B------:R-:W-:Y:S01]  /*d940*/  FFMA.FTZ R79, R79, UR4, -R131.reuse ;  /* 0x000000044f4f7c23 */ /* 0x100fe20008010883 */
[--C-:B------:R-:W-:Y:S01]  /*d950*/  FFMA.FTZ R130, R130, UR4, -R131.reuse ;  /* 0x0000000482827c23 */ /* 0x100fe20008010883 */
[----:B------:R-:W-:Y:S01]  /*d960*/  FFMA.FTZ R78, R78, UR4, -R131 ;  /* 0x000000044e4e7c23 */ /* 0x000fe20008010883 */
[----:B------:R-:W0:Y:S01]  /*d970*/  MUFU.EX2 R137, R137 ;  /* 0x0000008900897308 */ /* 0x000e220000000800 */
[----:B-1----:R-:W-:Y:S01]  /*d980*/  FADD.FTZ R99, R15, R14 ;  /* 0x0000000e0f637221 */ /* 0x002fe20000010000 */
[----:B------:R-:W-:-:S02]  /*d990*/  F2FP.F16.F32.PACK_AB R14, R134, R132 ;  /* 0x00000084860e723e */ /* 0x000fc400000000ff */
[----:B------:R-:W-:-:S04]  /*d9a0*/  ISETP.LT.AND P2, PT, RZ, UR38, PT ;  /* 0x00000026ff007c0c */ /* 0x000fc8000bf41270 */
[----:B------:R-:W1:Y:S01]  /*d9b0*/  MUFU.EX2 R9, R9 ;  /* 0x0000000900097308 */ /* 0x000e620000000800 */
[----:B--2---:R-:W-:Y:S01]  /*d9c0*/  FADD.FTZ R140, R136, R99 ;  /* 0x00000063888c7221 */ /* 0x004fe20000010000 */
[----:B------:R-:W-:-:S06]  /*d9d0*/  FFMA.FTZ R99, R102, UR4, -R131 ;  /* 0x0000000466637c23 */ /* 0x000fcc0008010883 */
[----:B------:R2:W-:Y:S01]  /*d9e0*/  MUFU.EX2 R5, R135 ;  /* 0x0000008700057308 */ /* 0x0005e20000000800 */
[----:B0-----:R-:W-:-:S07]  /*d9f0*/  FADD.FTZ R140, R137, R140 ;  /* 0x0000008c898c7221 */ /* 0x001fce0000010000 */
[----:B------:R-:W0:Y:S01]  /*da00*/  MUFU.EX2 R138, R138 ;  /* 0x0000008a008a7308 */ /* 0x000e220000000800 */
[--C-:B--2---:R-:W-:Y:S01]  /*da10*/  FFMA.FTZ R135, R128, UR4, -R131.reuse ;  /* 0x0000000480877c23 */ /* 0x104fe20008010883 */
[--C-:B------:R-:W-:Y:S01]  /*da20*/  FFMA.FTZ R128, R122, UR4, -R131.reuse ;  /* 0x000000047a807c23 */ /* 0x100fe20008010883 */
[----:B-1----:R-:W-:Y:S01]  /*da30*/  FADD.FTZ R119, R9, R140 ;  /* 0x0000008c09777221 */ /* 0x002fe20000010000 */
[--C-:B------:R-:W-:Y:S01]  /*da40*/  FFMA.FTZ R122, R126, UR4, -R131.reuse ;  /* 0x000000047e7a7c23 */ /* 0x100fe20008010883 */
[----:B------:R-:W-:-:S03]  /*da50*/  FFMA.FTZ R126, R127, UR4, -R131 ;  /* 0x000000047f7e7c23 */ /* 0x000fc60008010883 */
[----:B------:R-:W1:Y:S08]  /*da60*/  MUFU.EX2 R135, R135 ;  /* 0x0000008700877308 */ /* 0x000e700000000800 */
[----:B------:R-:W2:Y:S01]  /*da70*/  MUFU.EX2 R129, R129 ;  /* 0x0000008100817308 */ /* 0x000ea20000000800 */
[C---:B0-----:R-:W-:Y:S01]  /*da80*/  FADD.FTZ R102, R138.reuse, R119 ;  /* 0x000000778a667221 */ /* 0x041fe20000010000 */
[----:B------:R-:W-:-:S06]  /*da90*/  F2FP.F16.F32.PACK_AB R9, R138, R9 ;  /* 0x000000098a09723e */ /* 0x000fcc00000000ff */
[----:B------:R-:W0:Y:S01]  /*daa0*/  MUFU.EX2 R128, R128 ;  /* 0x0000008000807308 */ /* 0x000e220000000800 */
[----:B-1----:R-:W-:-:S07]  /*dab0*/  FADD.FTZ R102, R135, R102 ;  /* 0x0000006687667221 */ /* 0x002fce0000010000 */
[----:B------:R-:W-:Y:S08]  /*dac0*/  MUFU.EX2 R120, R120 ;  /* 0x0000007800787308 */ /* 0x000ff00000000800 */
[----:B------:R-:W1:Y:S01]  /*dad0*/  MUFU.EX2 R123, R123 ;  /* 0x0000007b007b7308 */ /* 0x000e620000000800 */
[----:B------:R-:W-:Y:S02]  /*dae0*/  WARPGROUP.DEPBAR.LE gsb0, 0x0 ;  /* 0x00008000000079c5 */ /* 0x000fe40000010000 */
[----:B------:R-:W-:-:S05]  /*daf0*/  WARPGROUP.ARRIVE ;  /* 0x00000000000079c5 */ /* 0x000fca0000000000 */
[----:B------:R-:W-:Y:S01]  /*db00*/  MUFU.EX2 R121, R121 ;  /* 0x0000007900797308 */ /* 0x000fe20000000800 */
[----:B------:R-:W-:Y:S01]  /*db10*/  HGMMA.64x96x16.F32 R24, gdesc[UR32].tnspB, R24, gsb0 ;  /* 0x41600000201879f0 */ /* 0x000fe20008000818 */
[----:B------:R-:W-:Y:S02]  /*db20*/  UIADD3 UR32, UR10, 0xc00, URZ ;  /* 0x00000c000a207890 */ /* 0x000fe4000fffe03f */
[----:B------:R-:W-:-:S04]  /*db30*/  UIADD3 UR34, UR11, 0x200, URZ ;  /* 0x000002000b227890 */ /* 0x000fc8000fffe03f */
[----:B------:R-:W3:Y:S01]  /*db40*/  MUFU.EX2 R122, R122 ;  /* 0x0000007a007a7308 */ /* 0x000ee20000000800 */
[----:B------:R-:W-:Y:S01]  /*db50*/  UMOV UR33, 0xc0000010 ;  /* 0xc000001000217882 */ /* 0x000fe20000000000 */
[----:B------:R-:W-:-:S06]  /*db60*/  UMOV UR35, 0x80000020 ;  /* 0x8000002000237882 */ /* 0x000fcc0000000000 */
[----:B------:R-:W-:Y:S08]  /*db70*/  MUFU.EX2 R124, R124 ;  /* 0x0000007c007c7308 */ /* 0x000ff00000000800 */
[----:B------:R-:W4:Y:S08]  /*db80*/  MUFU.EX2 R126, R126 ;  /* 0x0000007e007e7308 */ /* 0x000f300000000800 */
[----:B------:R-:W-:Y:S08]  /*db90*/  MUFU.EX2 R112, R112 ;  /* 0x0000007000707308 */ /* 0x000ff00000000800 */
[----:B------:R-:W5:Y:S08]  /*dba0*/  MUFU.EX2 R18, R18 ;  /* 0x0000001200127308 */ /* 0x000f700000000800 */
[----:B------:R-:W5:Y:S08]  /*dbb0*/  MUFU.EX2 R113, R113 ;  /* 0x0000007100717308 */ /* 0x000f700000000800 */
[----:B------:R-:W5:Y:S08]  /*dbc0*/  MUFU.EX2 R114, R114 ;  /* 0x0000007200727308 */ /* 0x000f700000000800 */
[----:B------:R-:W-:Y:S08]  /*dbd0*/  MUFU.EX2 R116, R116 ;  /* 0x0000007400747308 */ /* 0x000ff00000000800 */
[----:B------:R-:W5:Y:S08]  /*dbe0*/  MUFU.EX2 R115, R115 ;  /* 0x0000007300737308 */ /* 0x000f700000000800 */
[----:B------:R-:W5:Y:S08]  /*dbf0*/  MUFU.EX2 R117, R117 ;  /* 0x0000007500757308 */ /* 0x000f700000000800 */
[----:B------:R-:W5:Y:S08]  /*dc00*/  MUFU.EX2 R118, R118 ;  /* 0x0000007600767308 */ /* 0x000f700000000800 */
[----:B------:R-:W5:Y:S08]  /*dc10*/  MUFU.EX2 R104, R104 ;  /* 0x0000006800687308 */ /* 0x000f700000000800 */
[----:B------:R-:W5:Y:S01]  /*dc20*/  MUFU.EX2 R17, R17 ;  /* 0x0000001100117308 */ /* 0x000f620000000800 */
[----:B------:R-:W-:-:S02]  /*dc30*/  WARPGROUP.DEPBAR.LE gsb0, 0x0 ;  /* 0x00008000000079c5 */ /* 0x000fc40000010000 */
[----:B------:R-:W-:-:S05]  /*dc40*/  WARPGROUP.ARRIVE ;  /* 0x00000000000079c5 */ /* 0x000fca0000000000 */
[----:B------:R-:W5:Y:S01]  /*dc50*/  MUFU.EX2 R105, R105 ;  /* 0x0000006900697308 */ /* 0x000f620000000800 */
[----:B------:R-:W-:Y:S07]  /*dc60*/  HGMMA.64x96x16.F32 R24, gdesc[UR32].tnspB, R24, gsb0 ;  /* 0x41600000201879f0 */ /* 0x000fee0008000818 */
[----:B------:R-:W5:Y:S08]  /*dc70*/  MUFU.EX2 R106, R106 ;  /* 0x0000006a006a7308 */ /* 0x000f700000000800 */
[----:B------:R-:W5:Y:S08]  /*dc80*/  MUFU.EX2 R108, R108 ;  /* 0x0000006c006c7308 */ /* 0x000f700000000800 */
[----:B------:R-:W5:Y:S08]  /*dc90*/  MUFU.EX2 R107, R107 ;  /* 0x0000006b006b7308 */ /* 0x000f700000000800 */
[----:B------:R-:W-:Y:S08]  /*dca0*/  MUFU.EX2 R110, R110 ;  /* 0x0000006e006e7308 */ /* 0x000ff00000000800 */
[----:B------:R-:W5:Y:S08]  /*dcb0*/  MUFU.EX2 R109, R109 ;  /* 0x0000006d006d7308 */ /* 0x000f700000000800 */
[----:B------:R-:W5:Y:S08]  /*dcc0*/  MUFU.EX2 R96, R96 ;  /* 0x0000006000607308 */ /* 0x000f700000000800 */
        /* <DEDUP_REMOVED lines=8> */
[----:B------:R-:W-:Y:S01]  /*dd50*/  @!P1 SYNCS.ARRIVE.TRANS64.RED.A1T0 RZ, [R13+URZ], RZ ;  /* 0x000000ff0dff99a7 */ /* 0x000fe2000810043f */
[----:B------:R-:W-:Y:S01]  /*dd60*/  MUFU.EX2 R89, R89 ;  /* 0x0000005900597308 */ /* 0x000fe20000000800 */
[----:B--2---:R-:W-:Y:S01]  /*dd70*/  IMAD.U32 R12, RZ, RZ, UR7 ;  /* 0x00000007ff0c7e24 */ /* 0x004fe2000f8e00ff */
[----:B------:R-:W-:Y:S01]  /*dd80*/  UIADD3 UR7, UR38, -0x1, URZ ;  /* 0xffffffff26077890 */ /* 0x000fe2000fffe03f */
[-C--:B------:R-:W-:Y:S01]  /*dd90*/  FMUL.FTZ R24, R24, R4.reuse ;  /* 0x0000000418187220 */ /* 0x080fe20000410000 */
[-C--:B------:R-:W-:Y:S01]  /*dda0*/  FMUL.FTZ R25, R25, R4.reuse ;  /* 0x0000000419197220 */ /* 0x080fe20000410000 */
[-C--:B------:R-:W-:Y:S01]  /*ddb0*/  FMUL.FTZ R28, R28, R4.reuse ;  /* 0x000000041c1c7220 */ /* 0x080fe20000410000 */
[----:B------:R-:W-:Y:S01]  /*ddc0*/  @!P1 LEA R12, R12, UR37, 0x3 ;  /* 0x000000250c0c9c11 */ /* 0x000fe2000f8e18ff */
[----:B------:R-:W-:Y:S01]  /*ddd0*/  FMUL.FTZ R29, R29, R4 ;  /* 0x000000041d1d7220 */ /* 0x000fe20000410000 */
[----:B------:R-:W-:Y:S01]  /*dde0*/  MUFU.EX2 R92, R92 ;  /* 0x0000005c005c7308 */ /* 0x000fe20000000800 */
[----:B------:R-:W-:Y:S01]  /*ddf0*/  UMOV UR38, UR7 ;  /* 0x0000000700267c82 */ /* 0x000fe20008000000 */
[----:B------:R-:W-:Y:S01]  /*de00*/  UMOV UR7, UR36 ;  /* 0x0000002400077c82 */ /* 0x000fe20008000000 */
[----:B------:R-:W-:-:S02]  /*de10*/  @!P1 VIADD R12, R12, 0x31c60 ;  /* 0x00031c600c0c9836 */ /* 0x000fc40000000000 */
[-C--:B------:R-:W-:Y:S01]  /*de20*/  FMUL.FTZ R32, R32, R4.reuse ;  /* 0x0000000420207220 */ /* 0x080fe20000410000 */
[-C--:B------:R-:W-:Y:S01]  /*de30*/  FMUL.FTZ R33, R33, R4.reuse ;  /* 0x0000000421217220 */ /* 0x080fe20000410000 */
[-C--:B------:R-:W-:Y:S01]  /*de40*/  FMUL.FTZ R36, R36, R4.reuse ;  /* 0x0000000424247220 */ /* 0x080fe20000410000 */
[-C--:B------:R-:W-:Y:S01]  /*de50*/  FMUL.FTZ R37, R37, R4.reuse ;  /* 0x0000000425257220 */ /* 0x080fe20000410000 */
[----:B------:R-:W-:Y:S01]  /*de60*/  @!P1 PRMT R12, RZ, 0x654, R12 ;  /* 0x00000654ff0c9816 */ /* 0x000fe2000000000c */
[----:B------:R-:W-:Y:S01]  /*de70*/  MUFU.EX2 R93, R93 ;  /* 0x0000005d005d7308 */ /* 0x000fe20000000800 */
[-C--:B------:R-:W-:Y:S01]  /*de80*/  FMUL.FTZ R40, R40, R4.reuse ;  /* 0x0000000428287220 */ /* 0x080fe20000410000 */
[-C--:B------:R-:W-:Y:S01]  /*de90*/  FMUL.FTZ R41, R41, R4.reuse ;  /* 0x0000000429297220 */ /* 0x080fe20000410000 */
[----:B------:R2:W-:Y:S01]  /*dea0*/  @!P1 SYNCS.ARRIVE.TRANS64.RED.A1T0 RZ, [R12+URZ], RZ ;  /* 0x000000ff0cff99a7 */ /* 0x0005e2000810043f */
[-C--:B------:R-:W-:Y:S01]  /*deb0*/  FMUL.FTZ R44, R44, R4.reuse ;  /* 0x000000042c2c7220 */ /* 0x080fe20000410000 */
[-C--:B------:R-:W-:Y:S01]  /*dec0*/  FMUL.FTZ R45, R45, R4.reuse ;  /* 0x000000042d2d7220 */ /* 0x080fe20000410000 */
[-C--:B------:R-:W-:Y:S01]  /*ded0*/  FMUL.FTZ R48, R48, R4.reuse ;  /* 0x0000000430307220 */ /* 0x080fe20000410000 */
[-C--:B------:R-:W-:Y:S01]  /*dee0*/  FMUL.FTZ R49, R49, R4.reuse ;  /* 0x0000000431317220 */ /* 0x080fe20000410000 */
[----:B------:R-:W-:Y:S01]  /*def0*/  MUFU.EX2 R86, R86 ;  /* 0x0000005600567308 */ /* 0x000fe20000000800 */
[-C--:B------:R-:W-:Y:S01]  /*df00*/  FMUL.FTZ R52, R52, R4.reuse ;  /* 0x0000000434347220 */ /* 0x080fe20000410000 */
[-C--:B------:R-:W-:Y:S01]  /*df10*/  FMUL.FTZ R53, R53, R4.reuse ;  /* 0x0000000435357220 */ /* 0x080fe20000410000 */
[----:B--2---:R-:W-:Y:S01]  /*df20*/  FFMA.FTZ R12, R4, R3, R6 ;  /* 0x00000003040c7223 */ /* 0x004fe20000010006 */
[-C--:B------:R-:W-:Y:S01]  /*df30*/  FMUL.FTZ R56, R56, R4.reuse ;  /* 0x0000000438387220 */ /* 0x080fe20000410000 */
[-C--:B------:R-:W-:Y:S01]  /*df40*/  FMUL.FTZ R57, R57, R4.reuse ;  /* 0x0000000439397220 */ /* 0x080fe20000410000 */
[----:B------:R-:W-:Y:S01]  /*df50*/  FMUL.FTZ R60, R60, R4 ;  /* 0x000000043c3c7220 */ /* 0x000fe20000410000 */
[C---:B------:R-:W-:Y:S01]  /*df60*/  FADD.FTZ R13, R133.reuse, R12 ;  /* 0x0000000c850d7221 */ /* 0x040fe20000010000 */
[----:B------:R-:W-:Y:S01]  /*df70*/  F2FP.F16.F32.PACK_AB R12, R133, R6 ;  /* 0x00000006850c723e */ /* 0x000fe200000000ff */
[----:B------:R2:W5:Y:S01]  /*df80*/  MUFU.EX2 R3, R98 ;  /* 0x0000006200037308 */ /* 0x0005620000000800 */
[-C--:B------:R-:W-:Y:S01]  /*df90*/  FMUL.FTZ R61, R61, R4.reuse ;  /* 0x000000043d3d7220 */ /* 0x080fe20000410000 */
[----:B------:R-:W-:Y:S01]  /*dfa0*/  FADD.FTZ R13, R132, R13 ;  /* 0x0000000d840d7221 */ /* 0x000fe20000010000 */
[-C--:B------:R-:W-:Y:S01]  /*dfb0*/  FMUL.FTZ R64, R64, R4.reuse ;  /* 0x0000000440407220 */ /* 0x080fe20000410000 */
[-C--:B------:R-:W-:Y:S01]  /*dfc0*/  FMUL.FTZ R65, R65, R4.reuse ;  /* 0x0000000441417220 */ /* 0x080fe20000410000 */
[----:B------:R-:W-:Y:S01]  /*dfd0*/  FMUL.FTZ R68, R68, R4 ;  /* 0x0000000444447220 */ /* 0x000fe20000410000 */
[----:B------:R-:W-:Y:S01]  /*dfe0*/  FADD.FTZ R6, R134, R13 ;  /* 0x0000000d86067221 */ /* 0x000fe20000010000 */
[----:B------:R-:W-:Y:S01]  /*dff0*/  F2FP.F16.F32.PACK_AB R13, R15, R8 ;  /* 0x000000080f0d723e */ /* 0x000fe200000000ff */
[--C-:B------:R-:W-:Y:S01]  /*e000*/  FFMA.FTZ R8, R90, UR4, -R131.reuse ;  /* 0x000000045a087c23 */ /* 0x100fe20008010883 */
[--C-:B--2---:R-:W-:Y:S01]  /*e010*/  FFMA.FTZ R98, R91, UR4, -R131.reuse ;  /* 0x000000045b627c23 */ /* 0x104fe20008010883 */
[----:B------:R-:W-:Y:S01]  /*e020*/  FADD.FTZ R111, R7, R6 ;  /* 0x00000006076f7221 */ /* 0x000fe20000010000 */
[--C-:B------:R-:W-:Y:S01]  /*e030*/  FFMA.FTZ R91, R94, UR4, -R131.reuse ;  /* 0x000000045e5b7c23 */ /* 0x100fe20008010883 */
[----:B------:R1:W2:Y:S01]  /*e040*/  MUFU.EX2 R6, R103 ;  /* 0x0000006700067308 */ /* 0x0002a20000000800 */
[----:B------:R-:W-:Y:S01]  /*e050*/  FFMA.FTZ R94, R82, UR4, -R131 ;  /* 0x00000004525e7c23 */ /* 0x000fe20008010883 */
[----:B------:R-:W-:Y:S01]  /*e060*/  FADD.FTZ R90, R10, R111 ;  /* 0x0000006f0a5a7221 */ /* 0x000fe20000010000 */
[----:B------:R-:W-:Y:S01]  /*e070*/  F2FP.F16.F32.PACK_AB R15, R137, R136 ;  /* 0x00000088890f723e */ /* 0x000fe200000000ff */
[----:B------:R-:W-:Y:S01]  /*e080*/  FMUL.FTZ R69, R69, R4 ;  /* 0x0000000445457220 */ /* 0x000fe20000410000 */
[-C--:B------:R-:W-:Y:S01]  /*e090*/  FMUL.FTZ R26, R26, R77.reuse ;  /* 0x0000004d1a1a7220 */ /* 0x080fe20000410000 */
[----:B------:R-:W-:Y:S01]  /*e0a0*/  FADD.FTZ R111, R11, R90 ;  /* 0x0000005a0b6f7221 */ /* 0x000fe20000010000 */
[----:B------:R-:W-:Y:S01]  /*e0b0*/  FFMA.FTZ R90, R83, UR4, -R131 ;  /* 0x00000004535a7c23 */ /* 0x000fe20008010883 */
[----:B------:R-:W-:Y:S01]  /*e0c0*/  FADD.FTZ R83, R129, R102 ;  /* 0x0000006681537221 */ /* 0x000fe20000010000 */
[----:B------:R3:W2:Y:S01]  /*e0d0*/  MUFU.EX2 R82, R8 ;  /* 0x0000000800527308 */ /* 0x0006a20000000800 */
[----:B------:R-:W-:Y:S01]  /*e0e0*/  FADD.FTZ R132, R20, R111 ;  /* 0x0000006f14847221 */ /* 0x000fe20000010000 */
[----:B------:R5:W-:Y:S01]  /*e0f0*/  STSM.16.M88.4 [R2+0x24300], R12 ;  /* 0x0243000c02007844 */ /* 0x000be20000000200 */
[----:B0-----:R-:W-:Y:S01]  /*e100*/  FADD.FTZ R102, R128, R83 ;  /* 0x0000005380667221 */ /* 0x001fe20000010000 */
[----:B------:R-:W-:Y:S01]  /*e110*/  FFMA.FTZ R83, R75, UR4, -R131 ;  /* 0x000000044b537c23 */ /* 0x000fe20008010883 */
[----:B------:R-:W-:Y:S01]  /*e120*/  FADD.FTZ R111, R21, R132 ;  /* 0x00000084156f7221 */ /* 0x000fe20000010000 */
[----:B------:R-:W-:Y:S01]  /*e130*/  FMUL.FTZ R27, R27, R77 ;  /* 0x0000004d1b1b7220 */ /* 0x000fe20000410000 */
[----:B-1----:R-:W-:Y:S01]  /*e140*/  FADD.FTZ R103, R123, R102 ;  /* 0x000000667b677221 */ /* 0x002fe20000010000 */
[----:B------:R0:W1:Y:S01]  /*e150*/  MUFU.EX2 R75, R98 ;  /* 0x00000062004b7308 */ /* 0x0000620000000800 */
[----:B------:R-:W-:Y:S01]  /*e160*/  FADD.FTZ R132, R120, R111 ;  /* 0x0000006f78847221 */ /* 0x000fe20000010000 */
[----:B---3--:R-:W-:Y:S01]  /*e170*/  F2FP.F16.F32.PACK_AB R8, R10, R7 ;  /* 0x000000070a08723e */ /* 0x008fe200000000ff */
[----:B------:R-:W-:Y:S01]  /*e180*/  FADD.FTZ R103, R122, R103 ;  /* 0x000000677a677221 */ /* 0x000fe20000010000 */
[----:B------:R-:W-:Y:S01]  /*e190*/  F2FP.F16.F32.PACK_AB R10, R20, R11 ;  /* 0x0000000b140a723e */ /* 0x000fe200000000ff */
[----:B------:R-:W-:Y:S01]  /*e1a0*/  FADD.FTZ R111, R121, R132 ;  /* 0x00000084796f7221 */ /* 0x000fe20000010000 */
[----:B------:R-:W-:Y:S01]  /*e1b0*/  F2FP.F16.F32.PACK_AB R11, R129, R135 ;  /* 0x00000087810b723e */ /* 0x000fe200000000ff */
[----:B----4-:R-:W-:Y:S01]  /*e1c0*/  FADD.FTZ R103, R126, R103 ;  /* 0x000000677e677221 */ /* 0x010fe20000010000 */
[----:B------:R3:W-:Y:S01]  /*e1d0*/  MUFU.EX2 R7, R95 ;  /* 0x0000005f00077308 */ /* 0x0007e20000000800 */
[----:B------:R-:W-:Y:S01]  /*e1e0*/  FADD.FTZ R111, R124, R111 ;  /* 0x0000006f7c6f7221 */ /* 0x000fe20000010000 */
[----:B-----5:R-:W-:Y:S01]  /*e1f0*/  F2FP.F16.F32.PACK_AB R12, R120, R21 ;  /* 0x00000015780c723e */ /* 0x020fe200000000ff */
[----:B------:R-:W-:Y:S01]  /*e200*/  FADD.FTZ R103, R18, R103 ;  /* 0x0000006712677221 */ /* 0x000fe20000010000 */
[----:B------:R4:W-:Y:S01]  /*e210*/  STSM.16.M88.4 [R2+0x25b00], R8 ;  /* 0x025b000802007844 */ /* 0x0009e20000000200 */
[----:B------:R-:W-:Y:S01]  /*e220*/  FADD.FTZ R102, R112, R111 ;  /* 0x0000006f70667221 */ /* 0x000fe20000010000 */
[C---:B------:R-:W-:Y:S01]  /*e230*/  F2FP.F16.F32.PACK_AB R112, R113.reuse, R112 ;  /* 0x000000707170723e */ /* 0x040fe200000000ff */
[C---:B------:R-:W-:Y:S01]  /*e240*/  FADD.FTZ R20, R114.reuse, R103 ;  /* 0x0000006772147221 */ /* 0x040fe20000010000 */
[----:B------:R-:W5:Y:S01]  /*e250*/  MUFU.EX2 R91, R91 ;  /* 0x0000005b005b7308 */ /* 0x000f620000000800 */
[----:B------:R-:W-:Y:S01]  /*e260*/  FADD.FTZ R111, R113, R102 ;  /* 0x00000066716f7221 */ /* 0x000fe20000010000 */
[----:B------:R-:W-:Y:S01]  /*e270*/  F2FP.F16.F32.PACK_AB R113, R114, R18 ;  /* 0x000000127271723e */ /* 0x000fe200000000ff */
[----:B------:R-:W-:Y:S01]  /*e280*/  FADD.FTZ R15, R115, R20 ;  /* 0x00000014730f7221 */ /* 0x000fe20000010000 */
[----:B------:R-:W-:Y:S01]  /*e290*/  F2FP.F16.F32.PACK_AB R13, R123, R128 ;  /* 0x000000807b0d723e */ /* 0x000fe200000000ff */
[----:B------:R-:W-:Y:S01]  /*e2a0*/  FADD.FTZ R14, R116, R111 ;  /* 0x0000006f740e7221 */ /* 0x000fe20000010000 */
[C---:B------:R-:W-:Y:S01]  /*e2b0*/  F2FP.F16.F32.PACK_AB R114, R117.reuse, R116 ;  /* 0x000000747572723e */ /* 0x040fe200000000ff */
[----:B------:R-:W-:Y:S01]  /*e2c0*/  FADD.FTZ R20, R118, R15 ;  /* 0x0000000f76147221 */ /* 0x000fe20000010000 */
[----:B------:R-:W-:Y:S01]  /*e2d0*/  MUFU.EX2 R94, R94 ;  /* 0x0000005e005e7308 */ /* 0x000fe20000000800 */
[----:B------:R-:W-:Y:S01]  /*e2e0*/  FADD.FTZ R21, R117, R14 ;  /* 0x0000000e75157221 */ /* 0x000fe20000010000 */
[----:B------:R-:W-:Y:S01]  /*e2f0*/  F2FP.F16.F32.PACK_AB R14, R124, R121 ;  /* 0x000000797c0e723e */ /* 0x000fe200000000ff */
[----:B------:R-:W-:Y:S01]  /*e300*/  FMUL.FTZ R30, R30, R77 ;  /* 0x0000004d1e1e7220 */ /* 0x000fe20000410000 */
[----:B------:R-:W-:Y:S01]  /*e310*/  F2FP.F16.F32.PACK_AB R15, R126, R122 ;  /* 0x0000007a7e0f723e */ /* 0x000fe200000000ff */
[----:B0-----:R-:W-:Y:S01]  /*e320*/  FADD.FTZ R98, R104, R21 ;  /* 0x0000001568627221 */ /* 0x001fe20000010000 */
[----:B------:R-:W-:Y:S01]  /*e330*/  FADD.FTZ R21, R17, R20 ;  /* 0x0000001411157221 */ /* 0x000fe20000010000 */
[C---:B------:R-:W-:Y:S01]  /*e340*/  F2FP.F16.F32.PACK_AB R104, R105.reuse, R104 ;  /* 0x000000686968723e */ /* 0x040fe200000000ff */
[----:B------:R-:W0:Y:S01]  /*e350*/  MUFU.EX2 R80, R80 ;  /* 0x0000005000507308 */ /* 0x000e220000000800 */
[----:B---3--:R-:W-:Y:S01]  /*e360*/  FADD.FTZ R95, R105, R98 ;  /* 0x00000062695f7221 */ /* 0x008fe20000010000 */
[----:B------:R-:W-:Y:S01]  /*e370*/  FADD.FTZ R20, R106, R21 ;  /* 0x000000156a147221 */ /* 0x000fe20000010000 */
[----:B------:R3:W-:Y:S01]  /*e380*/  STSM.16.M88.4 [R2+0x27300], R12 ;  /* 0x0273000c02007844 */ /* 0x0007e20000000200 */
[----:B------:R-:W-:Y:S01]  /*e390*/  F2FP.F16.F32.PACK_AB R115, R118, R115 ;  /* 0x000000737673723e */ /* 0x000fe200000000ff */
[----:B------:R-:W-:Y:S01]  /*e3a0*/  FADD.FTZ R98, R108, R95 ;  /* 0x0000005f6c627221 */ /* 0x000fe20000010000 */
[----:B------:R-:W-:Y:S01]  /*e3b0*/  FADD.FTZ R95, R107, R20 ;  /* 0x000000146b5f7221 */ /* 0x000fe20000010000 */
[----:B------:R-:W-:Y:S01]  /*e3c0*/  F2FP.F16.F32.PACK_AB R105, R106, R17 ;  /* 0x000000116a69723e */ /* 0x000fe200000000ff */
[----:B------:R0:W-:Y:S01]  /*e3d0*/  MUFU.EX2 R21, R90 ;  /* 0x0000005a00157308 */ /* 0x0001e20000000800 */
[C---:B------:R-:W-:Y:S01]  /*e3e0*/  FADD.FTZ R103, R109.reuse, R98 ;  /* 0x000000626d677221 */ /* 0x040fe20000010000 */
[----:B------:R-:W-:Y:S01]  /*e3f0*/  FADD.FTZ R18, R110, R95 ;  /* 0x0000005f6e127221 */ /* 0x000fe20000010000 */
[----:B------:R-:W-:Y:S01]  /*e400*/  F2FP.F16.F32.PACK_AB R106, R109, R108 ;  /* 0x0000006c6d6a723e */ /* 0x000fe200000000ff */
[----:B------:R0:W-:Y:S01]  /*e410*/  STSM.16.M88.4 [R2+0x28b00], R112 ;  /* 0x028b007002007844 */ /* 0x0001e20000000200 */
[----:B------:R-:W-:Y:S01]  /*e420*/  FADD.FTZ R20, R96, R103 ;  /* 0x0000006760147221 */ /* 0x000fe20000010000 */
[----:B------:R-:W-:Y:S01]  /*e430*/  FADD.FTZ R95, R3, R18 ;  /* 0x00000012035f7221 */ /* 0x000fe20000010000 */
[C---:B------:R-:W-:Y:S01]  /*e440*/  F2FP.F16.F32.PACK_AB R96, R97.reuse, R96 ;  /* 0x000000606160723e */ /* 0x040fe200000000ff */
[----:B------:R-:W-:Y:S01]  /*e450*/  MUFU.EX2 R87, R87 ;  /* 0x0000005700577308 */ /* 0x000fe20000000800 */
[----:B------:R-:W-:Y:S01]  /*e460*/  FADD.FTZ R103, R97, R20 ;  /* 0x0000001461677221 */ /* 0x000fe20000010000 */
[C---:B------:R-:W-:Y:S01]  /*e470*/  FADD.FTZ R18, R0.reuse, R95 ;  /* 0x0000005f00127221 */ /* 0x040fe20000010000 */
[----:B------:R-:W-:Y:S01]  /*e480*/  F2FP.F16.F32.PACK_AB R97, R0, R3 ;  /* 0x000000030061723e */ /* 0x000fe200000000ff */
[----:B------:R-:W-:Y:S01]  /*e490*/  FMUL.FTZ R31, R31, R77 ;  /* 0x0000004d1f1f7220 */ /* 0x000fe20000410000 */
[----:B------:R-:W-:Y:S01]  /*e4a0*/  FADD.FTZ R20, R100, R103 ;  /* 0x0000006764147221 */ /* 0x000fe20000010000 */
[----:B------:R-:W-:Y:S01]  /*e4b0*/  FADD.FTZ R95, R99, R18 ;  /* 0x00000012635f7221 */ /* 0x000fe20000010000 */
[C---:B--2---:R-:W-:Y:S01]  /*e4c0*/  F2FP.F16.F32.PACK_AB R99, R6.reuse, R99 ;  /* 0x000000630663723e */ /* 0x044fe200000000ff */
[----:B------:R-:W2:Y:S01]  /*e4d0*/  MUFU.EX2 R81, R81 ;  /* 0x0000005100517308 */ /* 0x000ea20000000800 */
[C---:B----4-:R-:W-:Y:S01]  /*e4e0*/  FADD.FTZ R9, R101.reuse, R20 ;  /* 0x0000001465097221 */ /* 0x050fe20000010000 */
[----:B------:R-:W-:Y:S01]  /*e4f0*/  FADD.FTZ R95, R6, R95 ;  /* 0x0000005f065f7221 */ /* 0x000fe20000010000 */
[----:B------:R-:W-:Y:S01]  /*e500*/  F2FP.F16.F32.PACK_AB R107, R110, R107 ;  /* 0x0000006b6e6b723e */ /* 0x000fe200000000ff */
[----:B------:R-:W-:Y:S01]  /*e510*/  FMUL.FTZ R34, R34, R77 ;  /* 0x0000004d22227220 */ /* 0x000fe20000410000 */
[----:B------:R-:W-:Y:S01]  /*e520*/  FADD.FTZ R8, R88, R9 ;  /* 0x0000000958087221 */ /* 0x000fe20000010000 */
[----:B------:R-:W-:Y:S01]  /*e530*/  FADD.FTZ R10, R82, R95 ;  /* 0x0000005f520a7221 */ /* 0x000fe20000010000 */
[----:B------:R-:W-:Y:S01]  /*e540*/  F2FP.F16.F32.PACK_AB R98, R101, R100 ;  /* 0x000000646562723e */ /* 0x000fe200000000ff */
[----:B------:R-:W4:Y:S01]  /*e550*/  MUFU.EX2 R84, R84 ;  /* 0x0000005400547308 */ /* 0x000f220000000800 */
[----:B------:R-:W-:Y:S01]  /*e560*/  FADD.FTZ R9, R89, R8 ;  /* 0x0000000859097221 */ /* 0x000fe20000010000 */
[----:B-1----:R-:W-:Y:S01]  /*e570*/  FADD.FTZ R10, R75, R10 ;  /* 0x0000000a4b0a7221 */ /* 0x002fe20000010000 */
[----:B------:R-:W-:Y:S01]  /*e580*/  F2FP.F16.F32.PACK_AB R88, R89, R88 ;  /* 0x000000585958723e */ /* 0x000fe200000000ff */
[----:B------:R1:W-:Y:S01]  /*e590*/  STSM.16.M88.4 [R2+0x2a300], R104 ;  /* 0x02a3006802007844 */ /* 0x0003e20000000200 */
[----:B------:R-:W-:Y:S01]  /*e5a0*/  FADD.FTZ R0, R92, R9 ;  /* 0x000000095c007221 */ /* 0x000fe20000010000 */
[----:B-----5:R-:W-:Y:S01]  /*e5b0*/  FADD.FTZ R10, R91, R10 ;  /* 0x0000000a5b0a7221 */ /* 0x020fe20000010000 */
[----:B------:R-:W-:Y:S01]  /*e5c0*/  F2FP.F16.F32.PACK_AB R89, R75, R82 ;  /* 0x000000524b59723e */ /* 0x000fe200000000ff */
[----:B------:R-:W5:Y:S01]  /*e5d0*/  MUFU.EX2 R85, R85 ;  /* 0x0000005500557308 */ /* 0x000f620000000800 */
[----:B------:R-:W-:Y:S01]  /*e5e0*/  FADD.FTZ R3, R93, R0 ;  /* 0x000000005d037221 */ /* 0x000fe20000010000 */
[----:B------:R-:W-:Y:S01]  /*e5f0*/  FADD.FTZ R9, R7, R10 ;  /* 0x0000000a07097221 */ /* 0x000fe20000010000 */
[----:B0-----:R-:W-:Y:S01]  /*e600*/  F2FP.F16.F32.PACK_AB R90, R93, R92 ;  /* 0x0000005c5d5a723e */ /* 0x001fe200000000ff */
[----:B------:R1:W-:Y:S01]  /*e610*/  STSM.16.M88.4 [R2+0x2bb00], R96 ;  /* 0x02bb006002007844 */ /* 0x0003e20000000200 */
[----:B------:R-:W-:Y:S01]  /*e620*/  FADD.FTZ R0, R80, R3 ;  /* 0x0000000350007221 */ /* 0x000fe20000010000 */
[----:B------:R-:W-:Y:S01]  /*e630*/  FADD.FTZ R6, R94, R9 ;  /* 0x000000095e067221 */ /* 0x000fe20000010000 */
[----:B------:R-:W-:Y:S01]  /*e640*/  F2FP.F16.F32.PACK_AB R91, R7, R91 ;  /* 0x0000005b075b723e */ /* 0x000fe200000000ff */
[----:B------:R-:W0:Y:S01]  /*e650*/  MUFU.EX2 R11, R130 ;  /* 0x00000082000b7308 */ /* 0x000e220000000800 */
[----:B--2---:R-:W-:Y:S01]  /*e660*/  FADD.FTZ R3, R81, R0 ;  /* 0x0000000051037221 */ /* 0x004fe20000010000 */
[----:B------:R-:W-:Y:S01]  /*e670*/  FADD.FTZ R9, R21, R6 ;  /* 0x0000000615097221 */ /* 0x000fe20000010000 */
[----:B------:R-:W-:Y:S01]  /*e680*/  F2FP.F16.F32.PACK_AB R80, R81, R80 ;  /* 0x000000505150723e */ /* 0x000fe200000000ff */
[----:B------:R1:W-:Y:S01]  /*e690*/  STSM.16.M88.4 [R2+0x2d300], R88 ;  /* 0x02d3005802007844 */ /* 0x0003e20000000200 */
[----:B------:R-:W-:Y:S01]  /*e6a0*/  F2FP.F16.F32.PACK_AB R81, R21, R94 ;  /* 0x0000005e1551723e */ /* 0x000fe200000000ff */
[----:B------:R-:W-:Y:S01]  /*e6b0*/  FADD.FTZ R6, R86, R9 ;  /* 0x0000000956067221 */ /* 0x000fe20000010000 */
[----:B----4-:R-:W-:Y:S01]  /*e6c0*/  FADD.FTZ R0, R84, R3 ;  /* 0x0000000354007221 */ /* 0x010fe20000010000 */
[----:B---3--:R2:W3:Y:S01]  /*e6d0*/  MUFU.EX2 R12, R83 ;  /* 0x00000053000c7308 */ /* 0x0084e20000000800 */
[----:B-----5:R-:W-:Y:S01]  /*e6e0*/  F2FP.F16.F32.PACK_AB R82, R85, R84 ;  /* 0x000000545552723e */ /* 0x020fe200000000ff */
[----:B------:R-:W-:Y:S01]  /*e6f0*/  FADD.FTZ R6, R87, R6 ;  /* 0x0000000657067221 */ /* 0x000fe20000010000 */
[----:B------:R-:W-:Y:S01]  /*e700*/  FADD.FTZ R0, R85, R0 ;  /* 0x0000000055007221 */ /* 0x000fe20000010000 */
[-C--:B------:R-:W-:Y:S01]  /*e710*/  FMUL.FTZ R35, R35, R77.reuse ;  /* 0x0000004d23237220 */ /* 0x080fe20000410000 */
[-C--:B------:R-:W-:Y:S01]  /*e720*/  FMUL.FTZ R38, R38, R77.reuse ;  /* 0x0000004d26267220 */ /* 0x080fe20000410000 */
[-C--:B------:R-:W-:Y:S01]  /*e730*/  FMUL.FTZ R39, R39, R77.reuse ;  /* 0x0000004d27277220 */ /* 0x080fe20000410000 */
[-C--:B------:R-:W-:Y:S01]  /*e740*/  FMUL.FTZ R42, R42, R77.reuse ;  /* 0x0000004d2a2a7220 */ /* 0x080fe20000410000 */
[----:B------:R-:W4:Y:S01]  /*e750*/  MUFU.EX2 R125, R125 ;  /* 0x0000007d007d7308 */ /* 0x000f220000000800 */
[----:B0-----:R-:W-:Y:S01]  /*e760*/  FADD.FTZ R6, R11, R6 ;  /* 0x000000060b067221 */ /* 0x001fe20000010000 */
[----:B--2---:R-:W-:Y:S01]  /*e770*/  F2FP.F16.F32.PACK_AB R83, R87, R86 ;  /* 0x000000565753723e */ /* 0x004fe200000000ff */
[-C--:B------:R-:W-:Y:S01]  /*e780*/  FMUL.FTZ R43, R43, R77.reuse ;  /* 0x0000004d2b2b7220 */ /* 0x080fe20000410000 */
[-C--:B------:R-:W-:Y:S01]  /*e790*/  FMUL.FTZ R46, R46, R77.reuse ;  /* 0x0000004d2e2e7220 */ /* 0x080fe20000410000 */
[-C--:B------:R-:W-:Y:S01]  /*e7a0*/  FMUL.FTZ R47, R47, R77.reuse ;  /* 0x0000004d2f2f7220 */ /* 0x080fe20000410000 */
[----:B------:R-:W-:Y:S01]  /*e7b0*/  FMUL.FTZ R50, R50, R77 ;  /* 0x0000004d32327220 */ /* 0x000fe20000410000 */
[----:B------:R1:W-:Y:S01]  /*e7c0*/  STSM.16.M88.4 [R2+0x2eb00], R80 ;  /* 0x02eb005002007844 */ /* 0x0003e20000000200 */
[----:B------:R-:W0:Y:S01]  /*e7d0*/  MUFU.EX2 R73, R73 ;  /* 0x0000004900497308 */ /* 0x000e220000000800 */
[C---:B---3--:R-:W-:Y:S01]  /*e7e0*/  F2FP.F16.F32.PACK_AB R9, R12.reuse, R11 ;  /* 0x0000000b0c09723e */ /* 0x048fe200000000ff */
[----:B------:R-:W-:Y:S01]  /*e7f0*/  FADD.FTZ R6, R12, R6 ;  /* 0x000000060c067221 */ /* 0x000fe20000010000 */
[-C--:B------:R-:W-:Y:S01]  /*e800*/  FMUL.FTZ R51, R51, R77.reuse ;  /* 0x0000004d33337220 */ /* 0x080fe20000410000 */
[-C--:B------:R-:W-:Y:S01]  /*e810*/  FMUL.FTZ R54, R54, R77.reuse ;  /* 0x0000004d36367220 */ /* 0x080fe20000410000 */
[-C--:B------:R-:W-:Y:S01]  /*e820*/  FMUL.FTZ R55, R55, R77.reuse ;  /* 0x0000004d37377220 */ /* 0x080fe20000410000 */
[-C--:B------:R-:W-:Y:S01]  /*e830*/  FMUL.FTZ R58, R58, R77.reuse ;  /* 0x0000004d3a3a7220 */ /* 0x080fe20000410000 */
[-C--:B------:R-:W-:Y:S01]  /*e840*/  FMUL.FTZ R59, R59, R77.reuse ;  /* 0x0000004d3b3b7220 */ /* 0x080fe20000410000 */
[----:B------:R-:W2:Y:S01]  /*e850*/  MUFU.EX2 R76, R76 ;  /* 0x0000004c004c7308 */ /* 0x000ea20000000800 */
[----:B----4-:R-:W-:Y:S01]  /*e860*/  FADD.FTZ R0, R125, R0 ;  /* 0x000000007d007221 */ /* 0x010fe20000010000 */
[-C--:B------:R-:W-:Y:S01]  /*e870*/  FMUL.FTZ R62, R62, R77.reuse ;  /* 0x0000004d3e3e7220 */ /* 0x080fe20000410000 */
[-C--:B------:R-:W-:Y:S01]  /*e880*/  FMUL.FTZ R63, R63, R77.reuse ;  /* 0x0000004d3f3f7220 */ /* 0x080fe20000410000 */
[-C--:B------:R-:W-:Y:S01]  /*e890*/  FMUL.FTZ R66, R66, R77.reuse ;  /* 0x0000004d42427220 */ /* 0x080fe20000410000 */
[-C--:B------:R-:W-:Y:S01]  /*e8a0*/  FMUL.FTZ R67, R67, R77.reuse ;  /* 0x0000004d43437220 */ /* 0x080fe20000410000 */
[-C--:B------:R-:W-:Y:S01]  /*e8b0*/  FMUL.FTZ R70, R70, R77.reuse ;  /* 0x0000004d46467220 */ /* 0x080fe20000410000 */
[----:B------:R-:W-:Y:S01]  /*e8c0*/  FMUL.FTZ R71, R71, R77 ;  /* 0x0000004d47477220 */ /* 0x000fe20000410000 */
[----:B------:R-:W3:Y:S01]  /*e8d0*/  MUFU.EX2 R13, R78 ;  /* 0x0000004e000d7308 */ /* 0x000ee20000000800 */
[C---:B0-----:R-:W-:Y:S01]  /*e8e0*/  F2FP.F16.F32.PACK_AB R8, R73.reuse, R125 ;  /* 0x0000007d4908723e */ /* 0x041fe200000000ff */
[----:B------:R-:W-:Y:S01]  /*e8f0*/  FADD.FTZ R3, R73, R0 ;  /* 0x0000000049037221 */ /* 0x000fe20000010000 */
[----:B------:R-:W-:-:S05]  /*e900*/  IMAD.MOV.U32 R4, RZ, RZ, R74 ;  /* 0x000000ffff047224 */ /* 0x000fca00078e004a */
[----:B------:R-:W0:Y:S01]  /*e910*/  MUFU.EX2 R79, R79 ;  /* 0x0000004f004f7308 */ /* 0x000e220000000800 */
[----:B--2---:R-:W-:Y:S01]  /*e920*/  F2FP.F16.F32.PACK_AB R10, R5, R76 ;  /* 0x0000004c050a723e */ /* 0x004fe200000000ff */
[----:B------:R-:W-:-:S04]  /*e930*/  FADD.FTZ R76, R76, R3 ;  /* 0x000000034c4c7221 */ /* 0x000fc80000010000 */
[----:B------:R-:W-:Y:S01]  /*e940*/  FADD.FTZ R3, R5, R76 ;  /* 0x0000004c05037221 */ /* 0x000fe20000010000 */
[----:B------:R-:W-:Y:S02]  /*e950*/  IMAD.MOV.U32 R5, RZ, RZ, R72 ;  /* 0x000000ffff057224 */ /* 0x000fe400078e0048 */
[----:B---3--:R-:W-:Y:S01]  /*e960*/  FADD.FTZ R6, R13, R6 ;  /* 0x000000060d067221 */ /* 0x008fe20000010000 */
        /* <DEDUP_REMOVED lines=11> */
.L_x_2084:
[----:B------:R-:W-:Y:S06]  /*ea20*/  BAR.ARV 0x8, 0x200 ;  /* 0x0208000000007b1d */ /* 0x000fec0000002000 */
[----:B------:R-:W-:Y:S05]  /*ea30*/  @!P0 BRA `(.L_x_2094) ;  /* 0x0000000000048947 */ /* 0x000fea0003800000 */
[----:B------:R-:W-:Y:S01]  /*ea40*/  BPT.TRAP 0x1 ;  /* 0x000000040000795c */ /* 0x000fe20000300000 */
.L_x_2094:
[----:B------:R-:W-:Y:S01]  /*ea50*/  ULEA UR6, UR36, UR37, 0x3 ;  /* 0x0000002524067291 */ /* 0x000fe2000f8e183f */
[----:B------:R-:W-:-:S05]  /*ea60*/  IMAD.U32 R4, RZ, RZ, UR60 ;  /* 0x0000003cff047e24 */ /* 0x000fca000f8e00ff */
[----:B------:R-:W-:-:S04]  /*ea70*/  SHF.L.U32 R4, R4, 0x1f, RZ ;  /* 0x0000001f04047819 */ /* 0x000fc800000006ff */
[----:B------:R2:W3:Y:S01]  /*ea80*/  SYNCS.PHASECHK.TRANS64.TRYWAIT P2, [UR6+0x31c50], R4 ;  /* 0x031c5004ff0075a7 */ /* 0x0004e20008040146 */
[----:B------:R-:W-:Y:S05]  /*ea90*/  @!P0 BRA `(.L_x_2095) ;  /* 0x0000000000048947 */ /* 0x000fea0003800000 */
[----:B------:R-:W-:Y:S01]  /*eaa0*/  BPT.TRAP 0x1 ;  /* 0x000000040000795c */ /* 0x000fe20000300000 */
.L_x_2095:
[----:B---3--:R-:W-:Y:S05]  /*eab0*/  @P2 BRA `(.L_x_2096) ;  /* 0x0000000000082947 */ /* 0x008fea0003800000 */
[----:B------:R-:W3:Y:S02]  /*eac0*/  SYNCS.PHASECHK.TRANS64.TRYWAIT P0, [UR6+0x31c50], R4 ;  /* 0x031c5004ff0075a7 */ /* 0x000ee40008000146 */
[----:B---3--:R-:W-:Y:S05]  /*ead0*/  @!P0 BRA `(.L_x_2097) ;  /* 0x0000008c00b88947 */ /* 0x008fea0003800000 */
.L_x_2096:
[----:B------:R-:W-:Y:S01]  /*eae0*/  UIADD3 UR37, UR37, 0x200, URZ ;  /* 0x0000020025257890 */ /* 0x000fe2000fffe03f */
[----:B------:R-:W-:Y:S01]  /*eaf0*/  WARPGROUP.ARRIVE ;  /* 0x00000000000079c5 */ /* 0x000fe20000000000 */
[----:B------:R-:W-:Y:S01]  /*eb00*/  ULOP3.LUT UR61, UR61, 0x10000, URZ, 0xfc, !UPT ;  /* 0x000100003d3d7892 */ /* 0x000fe2000f8efc3f */
[----:B--23--:R-:W2:Y:S01]  /*eb10*/  SHFL.BFLY PT, R4, R3, 0x2, 0x1f ;  /* 0x0c401f0003047f89 */ /* 0x00cea200000e0000 */
[----:B------:R-:W-:Y:S01]  /*eb20*/  USHF.R.U32.HI UR37, URZ, 0x4, UR37 ;  /* 0x000000043f257899 */ /* 0x000fe20008011625 */
[----:B01----:R-:W-:Y:S01]  /*eb30*/  IMAD.MOV.U32 R9, RZ, RZ, RZ ;  /* 0x000000ffff097224 */ /* 0x003fe200078e00ff */
[----:B------:R-:W-:Y:S01]  /*eb40*/  UMOV UR9, 0xc0000010 ;  /* 0xc000001000097882 */ /* 0x000fe20000000000 */
[----:B------:R-:W-:Y:S01]  /*eb50*/  UMOV UR11, 0x80000020 ;  /* 0x80000020000b7882 */ /* 0x000fe20000000000 */
[----:B------:R-:W-:Y:S01]  /*eb60*/  ULOP3.LUT UR37, UR37, 0x3fff, URZ, 0xc0, !UPT ;  /* 0x00003fff25257892 */ /* 0x000fe2000f8ec03f */
[----:B------:R-:W0:Y:S01]  /*eb70*/  SHFL.BFLY PT, R5, R0, 0x2, 0x1f ;  /* 0x0c401f0000057f89 */ /* 0x000e2200000e0000 */
        /* <DEDUP_REMOVED lines=10> */
[----:B--2---:R-:W-:Y:S01]  /*ec20*/  FADD.FTZ R4, R4, R3 ;  /* 0x0000000304047221 */ /* 0x004fe20000010000 */
[----:B------:R-:W-:Y:S01]  /*ec30*/  UIADD3 UR10, UR5, 0x40, URZ ;  /* 0x00000040050a7890 */ /* 0x000fe2000fffe03f */
[----:B------:R-:W-:Y:S01]  /*ec40*/  IMAD.MOV.U32 R3, RZ, RZ, -0x800000 ;  /* 0xff800000ff037424 */ /* 0x000fe200078e00ff */
[----:B------:R-:W-:Y:S01]  /*ec50*/  UMOV UR9, 0xc0000010 ;  /* 0xc000001000097882 */ /* 0x000fe20000000000 */
[----:B------:R-:W-:Y:S01]  /*ec60*/  UMOV UR11, 0x80000020 ;  /* 0x80000020000b7882 */ /* 0x000fe20000000000 */
[----:B0-----:R-:W-:Y:S01]  /*ec70*/  FADD.FTZ R6, R5, R0 ;  /* 0x0000000005067221 */ /* 0x001fe20000010000 */
[----:B------:R-:W-:Y:S01]  /*ec80*/  IMAD.MOV.U32 R0, RZ, RZ, -0x800000 ;  /* 0xff800000ff007424 */ /* 0x000fe200078e00ff */
[----:B------:R-:W0:Y:S01]  /*ec90*/  SHFL.BFLY PT, R5, R4, 0x1, 0x1f ;  /* 0x0c201f0004057f89 */ /* 0x000e2200000e0000 */
[----:B------:R-:W-:Y:S01]  /*eca0*/  IMAD.U32 R152, RZ, RZ, UR7 ;  /* 0x00000007ff987e24 */ /* 0x000fe2000f8e00ff */
[----:B------:R-:W-:-:S02]  /*ecb0*/  USEL UR36, UR36, URZ, UP0 ;  /* 0x0000003f24247287 */ /* 0x000fc40008000000 */
[----:B------:R-:W1:Y:S01]  /*ecc0*/  SHFL.BFLY PT, R7, R6, 0x1, 0x1f ;  /* 0x0c201f0006077f89 */ /* 0x000e6200000e0000 */
[----:B0-----:R-:W-:Y:S01]  /*ecd0*/  FADD.FTZ R11, R4, R5 ;  /* 0x00000005040b7221 */ /* 0x001fe20000010000 */
[----:B------:R-:W-:Y:S02]  /*ece0*/  IMAD.U32 R4, RZ, RZ, UR6 ;  /* 0x00000006ff047e24 */ /* 0x000fe4000f8e00ff */
[----:B------:R-:W-:Y:S02]  /*ecf0*/  IMAD.MOV.U32 R5, RZ, RZ, RZ ;  /* 0x000000ffff057224 */ /* 0x000fe400078e00ff */
[----:B-1----:R-:W-:Y:S01]  /*ed00*/  FADD.FTZ R12, R6, R7 ;  /* 0x00000007060c7221 */ /* 0x002fe20000010000 */
[----:B------:R-:W-:Y:S01]  /*ed10*/  FSETP.NE.FTZ.AND P0, PT, R11, RZ, PT ;  /* 0x000000ff0b00720b */ /* 0x000fe20003f15000 */
[----:B------:R-:W-:Y:S02]  /*ed20*/  @!P1 VIADD R4, R4, 0x31c60 ;  /* 0x00031c6004049836 */ /* 0x000fe40000000000 */
[----:B------:R-:W-:Y:S01]  /*ed30*/  IMAD.U32 R7, RZ, RZ, UR4 ;  /* 0x00000004ff077e24 */ /* 0x000fe2000f8e00ff */
[----:B------:R-:W-:Y:S01]  /*ed40*/  FSETP.NE.FTZ.AND P2, PT, R12, RZ, PT ;  /* 0x000000ff0c00720b */ /* 0x000fe20003f55000 */
[----:B------:R-:W-:Y:S01]  /*ed50*/  IMAD.U32 R6, RZ, RZ, UR4 ;  /* 0x00000004ff067e24 */ /* 0x000fe2000f8e00ff */
[----:B------:R-:W-:Y:S01]  /*ed60*/  @!P1 PRMT R4, RZ, 0x654, R4 ;  /* 0x00000654ff049816 */ /* 0x000fe20000000004 */
[----:B------:R-:W-:-:S04]  /*ed70*/  USEL UR4, URZ, 0x1, UP0 ;  /* 0x000000013f047887 */ /* 0x000fc80008000000 */
[----:B------:R-:W-:Y:S02]  /*ed80*/  ULOP3.LUT UR60, UR60, UR4, URZ, 0x3c, !UPT ;  /* 0x000000043c3c7292 */ /* 0x000fe4000f8e3c3f */
[----:B------:R-:W0:Y:S01]  /*ed90*/  @P0 MUFU.LG2 R8, R11 ;  /* 0x0000000b00080308 */ /* 0x000e220000000c00 */
[----:B------:R-:W-:-:S03]  /*eda0*/  @P0 FMUL.FTZ R7, R7, 0.69314718246459960938 ;  /* 0x3f31721807070820 */ /* 0x000fc60000410000 */
[----:B------:R-:W-:-:S04]  /*edb0*/  @P2 FMUL.FTZ R6, R6, 0.69314718246459960938 ;  /* 0x3f31721806062820 */ /* 0x000fc80000410000 */
[----:B------:R-:W1:Y:S08]  /*edc0*/  @P2 MUFU.LG2 R10, R12 ;  /* 0x0000000c000a2308 */ /* 0x000e700000000c00 */
[----:B------:R1:W2:Y:S01]  /*edd0*/  @P0 MUFU.RCP R5, R11 ;  /* 0x0000000b00050308 */ /* 0x0002a20000001000 */
[----:B0-----:R-:W-:-:S04]  /*ede0*/  @P0 FMUL.FTZ R8, R8, 0.69314718246459960938 ;  /* 0x3f31721808080820 */ /* 0x001fc80000410000 */
[----:B------:R-:W-:Y:S01]  /*edf0*/  @P0 FFMA.FTZ R3, R7, R74, R8 ;  /* 0x0000004a07030223 */ /* 0x000fe20000010008 */
[----:B------:R-:W-:Y:S02]  /*ee00*/  PLOP3.LUT P0, PT, PT, PT, PT, 0x8, 0x0 ;  /* 0x000000000000781c */ /* 0x000fe40003f0e170 */
[----:B------:R2:W0:Y:S01]  /*ee10*/  @P2 MUFU.RCP R9, R12 ;  /* 0x0000000c00092308 */ /* 0x0004220000001000 */
        /* <DEDUP_REMOVED lines=56> */
[-C--:B--2---:R-:W-:Y:S01]  /*f1a0*/  FMUL.FTZ R12, R24, R5.reuse ;  /* 0x00000005180c7220 */ /* 0x084fe20000410000 */
[----:B------:R-:W-:Y:S01]  /*f1b0*/  FMUL.FTZ R77, R25, R5 ;  /* 0x00000005194d7220 */ /* 0x000fe20000410000 */
[----:B0-----:R-:W-:Y:S01]  /*f1c0*/  FMUL.FTZ R20, R27, R9 ;  /* 0x000000091b147220 */ /* 0x001fe20000410000 */
        /* <DEDUP_REMOVED lines=45> */
.L_x_2067:
[----:B------:R-:W0:Y:S08]  /*f4a0*/  S2UR UR4, SR_CgaCtaId ;  /* 0x00000000000479c3 */ /* 0x000e300000008800 */
[----:B------:R-:W-:Y:S06]  /*f4b0*/  BAR.SYNC.DEFER_BLOCKING 0x5, 0x200 ;  /* 0x0148000000007b1d */ /* 0x000fec0000010000 */
[----:B------:R-:W-:Y:S01]  /*f4c0*/  UMOV UR37, 0x400 ;  /* 0x0000040000257882 */ /* 0x000fe20000000000 */
[----:B------:R-:W-:Y:S01]  /*f4d0*/  BSSY B0, `(.L_x_2098) ;  /* 0x00001d8000007945 */ /* 0x000fe20003800000 */
[----:B0-----:R-:W-:-:S09]  /*f4e0*/  ULEA UR37, UR4, UR37, 0x18 ;  /* 0x0000002504257291 */ /* 0x001fd2000f8ec03f */
[----:B------:R-:W0:Y:S02]  /*f4f0*/  LDS.128 R28, [UR37+0x31cd0] ;  /* 0x031cd025ff1c7984 */ /* 0x000e240008000c00 */
[----:B0-----:R-:W-:Y:S02]  /*f500*/  R2UR UR5, R29 ;  /* 0x000000001d0572ca */ /* 0x001fe400000e0000 */
[----:B------:R-:W-:Y:S01]  /*f510*/  R2UR UR6, R30 ;  /* 0x000000001e0672ca */ /* 0x000fe200000e0000 */
[----:B------:R-:W-:Y:S06]  /*f520*/  BAR.ARV 0x4, 0x200 ;  /* 0x0108000000007b1d */ /* 0x000fec0000002000 */
[----:B------:R-:W-:Y:S08]  /*f530*/  @P0 BRA `(.L_x_2099) ;  /* 0x00000010008c0947 */ /* 0x000ff00003800000 */
[----:B------:R-:W0:Y:S08]  /*f540*/  S2UR UR4, SR_SWINHI ;  /* 0x00000000000479c3 */ /* 0x000e300000002f00 */
[----:B------:R-:W-:Y:S01]  /*f550*/  BAR.SYNC.DEFER_BLOCKING 0x1, 0x180 ;  /* 0x0046000000007b1d */ /* 0x000fe20000010000 */
[----:B------:R-:W-:Y:S02]  /*f560*/  F2FP.F16.F32.PACK_AB R6, R7, R6 ;  /* 0x000000060706723e */ /* 0x000fe400000000ff */
[----:B------:R-:W-:-:S02]  /*f570*/  F2FP.F16.F32.PACK_AB R7, R14, R73 ;  /* 0x000000490e07723e */ /* 0x000fc400000000ff */
[----:B------:R-:W-:Y:S01]  /*f580*/  R2UR UR10, R151 ;  /* 0x00000000970a72ca */ /* 0x000fe200000e0000 */
[----:B------:R-:W-:Y:S01]  /*f590*/  ULDC.64 UR12, c[0x0][0x208] ;  /* 0x00008200000c7ab9 */ /* 0x000fe20000000a00 */
[----:B------:R-:W-:Y:S02]  /*f5a0*/  R2UR UR7, R145 ;  /* 0x00000000910772ca */ /* 0x000fe400000e0000 */
[----:B------:R-:W-:Y:S02]  /*f5b0*/  F2FP.F16.F32.PACK_AB R24, R57, R24 ;  /* 0x000000183918723e */ /* 0x000fe400000000ff */
[----:B------:R-:W-:Y:S02]  /*f5c0*/  F2FP.F16.F32.PACK_AB R25, R25, R58 ;  /* 0x0000003a1919723e */ /* 0x000fe400000000ff */
[----:B------:R-:W-:Y:S02]  /*f5d0*/  F2FP.F16.F32.PACK_AB R27, R27, R62 ;  /* 0x0000003e1b1b723e */ /* 0x000fe400000000ff */
[----:B------:R-:W-:-:S05]  /*f5e0*/  R2UR UR14, R19 ;  /* 0x00000000130e72ca */ /* 0x000fca00000e0000 */
[----:B------:R-:W-:Y:S02]  /*f5f0*/  USHF.L.U64.HI UR11, UR7, 0x2, UR10 ;  /* 0x00000002070b7899 */ /* 0x000fe4000801020a */
[----:B------:R-:W-:Y:S01]  /*f600*/  USHF.L.U32 UR10, UR7, 0x2, URZ ;  /* 0x00000002070a7899 */ /* 0x000fe2000800063f */
[----:B------:R-:W-:Y:S01]  /*f610*/  UMOV UR8, UR37 ;  /* 0x0000002500087c82 */ /* 0x000fe20008000000 */
[----:B0-----:R-:W-:Y:S01]  /*f620*/  UMOV UR9, UR4 ;  /* 0x0000000400097c82 */ /* 0x001fe20008000000 */
[----:B------:R-:W-:Y:S02]  /*f630*/  IMAD.U32 R16, RZ, RZ, UR8 ;  /* 0x00000008ff107e24 */ /* 0x000fe4000f8e00ff */
[----:B------:R-:W-:Y:S01]  /*f640*/  IMAD.U32 R17, RZ, RZ, UR9 ;  /* 0x00000009ff117e24 */ /* 0x000fe2000f8e00ff */
[----:B------:R-:W-:Y:S02]  /*f650*/  ULDC.64 UR8, c[0x0][0xc00] ;  /* 0x0003000000087ab9 */ /* 0x000fe40000000a00 */
[----:B------:R-:W-:Y:S01]  /*f660*/  UISETP.NE.U32.AND UP0, UPT, UR8, URZ, UPT ;  /* 0x0000003f0800728c */ /* 0x000fe2000bf05070 */
[----:B------:R-:W-:Y:S01]  /*f670*/  IMAD.WIDE R4, R156, 0x2, R16 ;  /* 0x000000029c047825 */ /* 0x000fe200078e0210 */
[----:B------:R-:W-:-:S02]  /*f680*/  UIADD3 UR4, UP1, UR10, UR8, URZ ;  /* 0x000000080a047290 */ /* 0x000fc4000ff3e03f */
[----:B------:R-:W-:Y:S01]  /*f690*/  UISETP.NE.AND.EX UP0, UPT, UR9, URZ, UPT, UP0 ;  /* 0x0000003f0900728c */ /* 0x000fe2000bf05300 */
[C---:B------:R-:W-:Y:S01]  /*f6a0*/  IADD3 R13, P0, R4.reuse, 0x6020, RZ ;  /* 0x00006020040d7810 */ /* 0x040fe20007f1e0ff */
[----:B------:R-:W-:Y:S01]  /*f6b0*/  UIADD3.X UR7, UR11, UR9, URZ, UP1, !UPT ;  /* 0x000000090b077290 */ /* 0x000fe20008ffe43f */
[C---:B------:R-:W-:Y:S02]  /*f6c0*/  IADD3 R9, P1, R4.reuse, 0x6000, RZ ;  /* 0x0000600004097810 */ /* 0x040fe40007f3e0ff */
[----:B------:R-:W-:Y:S01]  /*f6d0*/  LOP3.LUT R11, R4, 0x180, RZ, 0xc0, !PT ;  /* 0x00000180040b7812 */ /* 0x000fe200078ec0ff */
[----:B------:R-:W-:Y:S01]  /*f6e0*/  ULDC.64 UR8, c[0x0][0xc08] ;  /* 0x0003020000087ab9 */ /* 0x000fe20000000a00 */
[----:B------:R-:W-:Y:S02]  /*f6f0*/  LOP3.LUT R8, R13, 0x180, RZ, 0xc0, !PT ;  /* 0x000001800d087812 */ /* 0x000fe400078ec0ff */
[----:B------:R-:W-:Y:S02]  /*f700*/  LOP3.LUT R10, R9, 0x180, RZ, 0xc0, !PT ;  /* 0x00000180090a7812 */ /* 0x000fe400078ec0ff */
[----:B------:R-:W-:-:S02]  /*f710*/  SHF.R.U64 R11, R11, 0x3, RZ ;  /* 0x000000030b0b7819 */ /* 0x000fc400000012ff */
[----:B------:R-:W-:Y:S02]  /*f720*/  SHF.R.U64 R8, R8, 0x3, RZ ;  /* 0x0000000308087819 */ /* 0x000fe400000012ff */
[----:B------:R-:W-:Y:S02]  /*f730*/  SHF.R.U64 R10, R10, 0x3, RZ ;  /* 0x000000030a0a7819 */ /* 0x000fe400000012ff */
[C---:B------:R-:W-:Y:S02]  /*f740*/  IADD3 R63, P2, R4.reuse, 0x3020, RZ ;  /* 0x00003020043f7810 */ /* 0x040fe40007f5e0ff */
[C---:B------:R-:W-:Y:S02]  /*f750*/  IADD3 R59, P3, R4.reuse, 0x3000, RZ ;  /* 0x00003000043b7810 */ /* 0x040fe40007f7e0ff */
[----:B------:R-:W-:Y:S01]  /*f760*/  IADD3 R29, P4, R4, 0x20, RZ ;  /* 0x00000020041d7810 */ /* 0x000fe20007f9e0ff */
[--C-:B------:R-:W-:Y:S01]  /*f770*/  IMAD.X R15, RZ, RZ, R5.reuse, P2 ;  /* 0x000000ffff0f7224 */ /* 0x100fe200010e0605 */
[----:B------:R-:W-:Y:S01]  /*f780*/  LOP3.LUT R4, R11, R4, RZ, 0x3c, !PT ;  /* 0x000000040b047212 */ /* 0x000fe200078e3cff */
[--C-:B------:R-:W-:Y:S01]  /*f790*/  IMAD.X R11, RZ, RZ, R5.reuse, P1 ;  /* 0x000000ffff0b7224 */ /* 0x100fe200008e0605 */
[----:B------:R-:W-:Y:S01]  /*f7a0*/  LOP3.LUT R8, R8, R13, RZ, 0x3c, !PT ;  /* 0x0000000d08087212 */ /* 0x000fe200078e3cff */
[--C-:B------:R-:W-:Y:S01]  /*f7b0*/  IMAD.X R13, RZ, RZ, R5.reuse, P3 ;  /* 0x000000ffff0d7224 */ /* 0x100fe200018e0605 */
[----:B------:R-:W-:Y:S01]  /*f7c0*/  LOP3.LUT R10, R10, R9, RZ, 0x3c, !PT ;  /* 0x000000090a0a7212 */ /* 0x000fe200078e3cff */
[--C-:B------:R-:W-:Y:S01]  /*f7d0*/  IMAD.X R9, RZ, RZ, R5.reuse, P0 ;  /* 0x000000ffff097224 */ /* 0x100fe200000e0605 */
[----:B------:R-:W-:Y:S01]  /*f7e0*/  MOV R18, R4 ;  /* 0x0000000400127202 */ /* 0x000fe20000000f00 */
[----:B------:R-:W-:Y:S01]  /*f7f0*/  IMAD.X R21, RZ, RZ, R5, P4 ;  /* 0x000000ffff157224 */ /* 0x000fe200020e0605 */
[----:B------:R-:W-:-:S02]  /*f800*/  F2FP.F16.F32.PACK_AB R5, R20, R75 ;  /* 0x0000004b1405723e */ /* 0x000fc400000000ff */
[----:B------:R-:W-:Y:S02]  /*f810*/  LOP3.LUT R20, R29, 0x180, RZ, 0xc0, !PT ;  /* 0x000001801d147812 */ /* 0x000fe400078ec0ff */
[----:B------:R-:W-:Y:S02]  /*f820*/  F2FP.F16.F32.PACK_AB R4, R77, R12 ;  /* 0x0000000c4d04723e */ /* 0x000fe400000000ff */
[----:B------:R-:W-:Y:S02]  /*f830*/  LOP3.LUT R26, R63, 0x180, RZ, 0xc0, !PT ;  /* 0x000001803f1a7812 */ /* 0x000fe400078ec0ff */
[----:B------:R-:W-:Y:S01]  /*f840*/  LOP3.LUT R12, R59, 0x180, RZ, 0xc0, !PT ;  /* 0x000001803b0c7812 */ /* 0x000fe200078ec0ff */
[----:B------:R0:W-:Y:S01]  /*f850*/  STSM.16.M88.4 [R18], R4 ;  /* 0x0000000412007844 */ /* 0x0001e20000000200 */
[----:B------:R-:W-:Y:S02]  /*f860*/  SHF.R.U64 R20, R20, 0x3, RZ ;  /* 0x0000000314147819 */ /* 0x000fe400000012ff */
[----:B------:R-:W-:-:S02]  /*f870*/  SHF.R.U64 R26, R26, 0x3, RZ ;  /* 0x000000031a1a7819 */ /* 0x000fc400000012ff */
[----:B------:R-:W-:Y:S02]  /*f880*/  SHF.R.U64 R12, R12, 0x3, RZ ;  /* 0x000000030c0c7819 */ /* 0x000fe400000012ff */
[----:B------:R-:W-:Y:S02]  /*f890*/  LOP3.LUT R20, R20, R29, RZ, 0x3c, !PT ;  /* 0x0000001d14147212 */ /* 0x000fe400078e3cff */
[----:B------:R-:W-:Y:S02]  /*f8a0*/  LOP3.LUT R14, R26, R63, RZ, 0x3c, !PT ;  /* 0x0000003f1a0e7212 */ /* 0x000fe400078e3cff */
[----:B------:R-:W-:Y:S02]  /*f8b0*/  LOP3.LUT R12, R12, R59, RZ, 0x3c, !PT ;  /* 0x0000003b0c0c7212 */ /* 0x000fe400078e3cff */
[----:B------:R-:W-:Y:S02]  /*f8c0*/  MOV R28, R8 ;  /* 0x00000008001c7202 */ /* 0x000fe40000000f00 */
[----:B------:R-:W-:-:S02]  /*f8d0*/  MOV R29, R10 ;  /* 0x0000000a001d7202 */ /* 0x000fc40000000f00 */
[----:B------:R-:W-:Y:S01]  /*f8e0*/  MOV R20, R20 ;  /* 0x0000001400147202 */ /* 0x000fe20000000f00 */
[----:B------:R-:W-:Y:S01]  /*f8f0*/  IMAD.U32 R21, RZ, RZ, UR7 ;  /* 0x00000007ff157e24 */ /* 0x000fe2000f8e00ff */
[----:B------:R-:W-:Y:S02]  /*f900*/  F2FP.F16.F32.PACK_AB R8, R33, R32 ;  /* 0x000000202108723e */ /* 0x000fe400000000ff */
[----:B------:R-:W-:Y:S02]  /*f910*/  F2FP.F16.F32.PACK_AB R9, R35, R34 ;  /* 0x000000222309723e */ /* 0x000fe400000000ff */
[----:B------:R-:W-:Y:S02]  /*f920*/  F2FP.F16.F32.PACK_AB R10, R37, R36 ;  /* 0x00000024250a723e */ /* 0x000fe400000000ff */
[----:B------:R-:W-:Y:S01]  /*f930*/  F2FP.F16.F32.PACK_AB R11, R39, R38 ;  /* 0x00000026270b723e */ /* 0x000fe200000000ff */
[----:B------:R-:W1:Y:S01]  /*f940*/  LDC R36, c[0x0][0xbe8] ;  /* 0x0002fa00ff247b82 */ /* 0x000e620000000800 */
[----:B------:R-:W-:-:S02]  /*f950*/  MOV R30, R14 ;  /* 0x0000000e001e7202 */ /* 0x000fc40000000f00 */
[----:B------:R-:W-:Y:S01]  /*f960*/  MOV R32, R12 ;  /* 0x0000000c00207202 */ /* 0x000fe20000000f00 */
[----:B------:R2:W-:Y:S01]  /*f970*/  STSM.16.M88.4 [R20], R8 ;  /* 0x0000000814007844 */ /* 0x0005e20000000200 */
[----:B0-----:R-:W-:Y:S02]  /*f980*/  F2FP.F16.F32.PACK_AB R4, R41, R40 ;  /* 0x000000282904723e */ /* 0x001fe400000000ff */
[----:B------:R-:W-:Y:S02]  /*f990*/  F2FP.F16.F32.PACK_AB R5, R43, R42 ;  /* 0x0000002a2b05723e */ /* 0x000fe400000000ff */
[----:B------:R-:W-:Y:S02]  /*f9a0*/  F2FP.F16.F32.PACK_AB R6, R45, R44 ;  /* 0x0000002c2d06723e */ /* 0x000fe400000000ff */
[----:B------:R-:W-:Y:S02]  /*f9b0*/  F2FP.F16.F32.PACK_AB R7, R47, R46 ;  /* 0x0000002e2f07723e */ /* 0x000fe400000000ff */
[----:B------:R-:W-:-:S02]  /*f9c0*/  F2FP.F16.F32.PACK_AB R12, R49, R48 ;  /* 0x00000030310c723e */ /* 0x000fc400000000ff */
[----:B------:R-:W-:Y:S01]  /*f9d0*/  F2FP.F16.F32.PACK_AB R13, R51, R50 ;  /* 0x00000032330d723e */ /* 0x000fe200000000ff */
[----:B------:R-:W-:Y:S01]  /*f9e0*/  STSM.16.M88.4 [R32], R4 ;  /* 0x0000000420007844 */ /* 0x000fe20000000200 */
[----:B------:R-:W-:Y:S02]  /*f9f0*/  F2FP.F16.F32.PACK_AB R14, R53, R52 ;  /* 0x00000034350e723e */ /* 0x000fe400000000ff */
[----:B------:R-:W-:Y:S01]  /*fa00*/  F2FP.F16.F32.PACK_AB R15, R55, R54 ;  /* 0x00000036370f723e */ /* 0x000fe200000000ff */
[----:B--2---:R-:W-:Y:S01]  /*fa10*/  IMAD.U32 R20, RZ, RZ, UR4 ;  /* 0x00000004ff147e24 */ /* 0x004fe2000f8e00ff */
[----:B------:R-:W-:Y:S02]  /*fa20*/  F2FP.F16.F32.PACK_AB R26, R61, R60 ;  /* 0x0000003c3d1a723e */ /* 0x000fe400000000ff */
[----:B------:R-:W-:Y:S01]  /*fa30*/  F2FP.F16.F32.PACK_AB R8, R65, R64 ;  /* 0x000000404108723e */ /* 0x000fe200000000ff */
[----:B------:R-:W-:Y:S01]  /*fa40*/  STSM.16.M88.4 [R30], R12 ;  /* 0x0000000c1e007844 */ /* 0x000fe20000000200 */
[----:B------:R-:W-:-:S02]  /*fa50*/  F2FP.F16.F32.PACK_AB R9, R67, R66 ;  /* 0x000000424309723e */ /* 0x000fc400000000ff */
[----:B------:R-:W-:Y:S01]  /*fa60*/  F2FP.F16.F32.PACK_AB R10, R69, R68 ;  /* 0x00000044450a723e */ /* 0x000fe200000000ff */
[----:B------:R-:W-:Y:S01]  /*fa70*/  STSM.16.M88.4 [R29], R24 ;  /* 0x000000181d007844 */ /* 0x000fe20000000200 */
[----:B------:R-:W-:Y:S02]  /*fa80*/  F2FP.F16.F32.PACK_AB R11, R71, R70 ;  /* 0x00000046470b723e */ /* 0x000fe400000000ff */
[----:B------:R-:W-:-:S03]  /*fa90*/  PLOP3.LUT P0, PT, PT, PT, UP0, 0x80, 0x0 ;  /* 0x000000000000781c */ /* 0x000fc60003f0f008 */
[----:B------:R0:W-:Y:S01]  /*faa0*/  STSM.16.M88.4 [R28], R8 ;  /* 0x000000081c007844 */ /* 0x0001e20000000200 */
[----:B------:R-:W-:Y:S09]  /*fab0*/  BAR.SYNC.DEFER_BLOCKING 0x1, 0x180 ;  /* 0x0046000000007b1d */ /* 0x000ff20000010000 */
[----:B------:R-:W2:Y:S01]  /*fac0*/  @P0 LDG.E R18, desc[UR12][R20.64] ;  /* 0x0000000c14120981 */ /* 0x000ea2000c1e1900 */
[----:B-1----:R-:W-:Y:S01]  /*fad0*/  ISETP.NE.AND P1, PT, R36, 0x1, PT ;  /* 0x000000012400780c */ /* 0x002fe20003f25270 */
[----:B------:R-:W-:Y:S01]  /*fae0*/  UISETP.NE.U32.AND UP1, UPT, UR8, URZ, UPT ;  /* 0x0000003f0800728c */ /* 0x000fe2000bf25070 */
[----:B0-----:R-:W-:Y:S01]  /*faf0*/  VIADD R8, R23, UR14 ;  /* 0x0000000e17087c36 */ /* 0x001fe20008000000 */
[----:B------:R-:W-:Y:S01]  /*fb00*/  ULDC UR7, c[0x0][0xa88] ;  /* 0x0002a20000077ab9 */ /* 0x000fe20000000800 */
[----:B------:R-:W-:Y:S01]  /*fb10*/  UMOV UR4, URZ ;  /* 0x0000003f00047c82 */ /* 0x000fe20008000000 */
[----:B------:R-:W-:Y:S01]  /*fb20*/  UISETP.NE.AND.EX UP1, UPT, UR9, URZ, UPT, UP1 ;  /* 0x0000003f0900728c */ /* 0x000fe2000bf25310 */
[----:B------:R-:W-:-:S05]  /*fb30*/  IMAD.U32 R7, RZ, RZ, UR7 ;  /* 0x00000007ff077e24 */ /* 0x000fca000f8e00ff */
[----:B------:R-:W-:Y:S02]  /*fb40*/  PLOP3.LUT P2, PT, PT, PT, UP1, 0x80, 0x0 ;  /* 0x000000000000781c */ /* 0x000fe40003f4f018 */
[----:B------:R-:W0:Y:S03]  /*fb50*/  @P1 LDC R5, c[0x0][0xbec] ;  /* 0x0002fb00ff051b82 */ /* 0x000e260000000800 */
[----:B------:R-:W-:-:S04]  /*fb60*/  @UP1 UIADD3 UR8, UP2, UR10, UR8, URZ ;  /* 0x000000080a081290 */ /* 0x000fc8000ff5e03f */
[----:B------:R-:W-:Y:S01]  /*fb70*/  @UP1 UIADD3.X UR9, UR11, UR9, URZ, UP2, !UPT ;  /* 0x000000090b091290 */ /* 0x000fe200097fe43f */
[----:B------:R-:W1:Y:S01]  /*fb80*/  @P1 LDC R6, c[0x0][0xbf0] ;  /* 0x0002fc00ff061b82 */ /* 0x000e620000000800 */
[----:B------:R-:W-:-:S04]  /*fb90*/  IMAD.U32 R10, RZ, RZ, UR8 ;  /* 0x00000008ff0a7e24 */ /* 0x000fc8000f8e00ff */
[----:B------:R-:W-:-:S05]  /*fba0*/  IMAD.U32 R11, RZ, RZ, UR9 ;  /* 0x00000009ff0b7e24 */ /* 0x000fca000f8e00ff */
[----:B------:R3:W5:Y:S01]  /*fbb0*/  @P2 LDG.E R7, desc[UR12][R10.64] ;  /* 0x0000000c0a072981 */ /* 0x000762000c1e1900 */
[----:B--2---:R-:W-:Y:S01]  /*fbc0*/  @P0 R2UR UR4, R18 ;  /* 0x00000000120402ca */ /* 0x004fe200000e0000 */
[----:B01-3--:R-:W-:-:S14]  /*fbd0*/  @P2 BRA `(.L_x_2100) ;  /* 0x0000000000142947 */ /* 0x00bfdc0003800000 */
[----:B------:R-:W-:Y:S05]  /*fbe0*/  @!P0 BRA `(.L_x_2100) ;  /* 0x0000000000108947 */ /* 0x000fea0003800000 */
[----:B------:R-:W-:Y:S02]  /*fbf0*/  ULDC.64 UR8, c[0x0][0x208] ;  /* 0x0000820000087ab9 */ /* 0x000fe40000000a00 */
[----:B------:R-:W2:Y:S04]  /*fc00*/  LDG.E R4, desc[UR8][R20.64] ;  /* 0x0000000814047981 */ /* 0x000ea8000c1e1900 */
[----:B-----5:R-:W2:Y:S02]  /*fc10*/  LDG.E R7, desc[UR8][R20.64+0x4] ;  /* 0x0000040814077981 */ /* 0x020ea4000c1e1900 */
[----:B--2---:R-:W-:-:S07]  /*fc20*/  IMAD.IADD R7, R7, 0x1, -R4 ;  /* 0x0000000107077824 */ /* 0x004fce00078e0a04 */
.L_x_2100:
[----:B------:R-:W-:Y:S01]  /*fc30*/  R2UR UR18, R147 ;  /* 0x00000000931272ca */ /* 0x000fe200000e0000 */
[----:B------:R-:W-:Y:S01]  /*fc40*/  ULDC.64 UR12, c[0x0][0xb90] ;  /* 0x0002e400000c7ab9 */ /* 0x000fe20000000a00 */
[----:B------:R-:W-:Y:S01]  /*fc50*/  R2UR UR16, R151 ;  /* 0x00000000971072ca */ /* 0x000fe200000e0000 */
[----:B------:R-:W-:Y:S01]  /*fc60*/  @P1 IMAD.HI.U32 R5, R8, R5, RZ ;  /* 0x0000000508051227 */ /* 0x000fe200078e00ff */
[----:B------:R-:W-:Y:S01]  /*fc70*/  R2UR UR15, R145 ;  /* 0x00000000910f72ca */ /* 0x000fe200000e0000 */
[----:B------:R-:W-:Y:S01]  /*fc80*/  USHF.R.S32.HI UR9, URZ, 0x1f, UR4 ;  /* 0x0000001f3f097899 */ /* 0x000fe20008011404 */
[----:B------:R-:W-:Y:S01]  /*fc90*/  R2UR UR17, R19 ;  /* 0x00000000131172ca */ /* 0x000fe200000e0000 */
[----:B------:R-:W-:Y:S01]  /*fca0*/  UMOV UR8, UR4 ;  /* 0x0000000400087c82 */ /* 0x000fe20008000000 */
[----:B------:R-:W-:Y:S01]  /*fcb0*/  IMAD.MOV.U32 R4, RZ, RZ, R8 ;  /* 0x000000ffff047224 */ /* 0x000fe200078e0008 */
[----:B------:R-:W-:Y:S01]  /*fcc0*/  @P1 SHF.R.U32.HI R4, RZ, R6, R5 ;  /* 0x00000006ff041219 */ /* 0x000fe20000011605 */
[----:B------:R-:W-:Y:S01]  /*fcd0*/  IMAD R5, R150, 0x20, R144 ;  /* 0x0000002096057824 */ /* 0x000fe200078e0290 */
[----:B------:R-:W0:Y:S01]  /*fce0*/  @P1 LDC R37, c[0x0][0xbec] ;  /* 0x0002fb00ff251b82 */ /* 0x000e220000000800 */
[----:B-----5:R-:W-:Y:S01]  /*fcf0*/  IMAD R41, R7, R36, RZ ;  /* 0x0000002407297224 */ /* 0x020fe200078e02ff */
[----:B------:R-:W-:Y:S01]  /*fd00*/  USHF.R.S32.HI UR14, URZ, 0x1f, UR18 ;  /* 0x0000001f3f0e7899 */ /* 0x000fe20008011412 */
[----:B------:R-:W-:Y:S01]  /*fd10*/  IMAD.MOV R9, RZ, RZ, -R4 ;  /* 0x000000ffff097224 */ /* 0x000fe200078e0a04 */
[----:B------:R-:W-:Y:S01]  /*fd20*/  UIMAD.WIDE.U32 UR10, UR18, UR12, UR8 ;  /* 0x0000000c120a72a5 */ /* 0x000fe2000f8e0008 */
[----:B------:R-:W-:Y:S01]  /*fd30*/  IMAD.WIDE R16, R5, 0x2, R16 ;  /* 0x0000000205107825 */ /* 0x000fe200078e0210 */
[----:B------:R-:W-:Y:S01]  /*fd40*/  UIMAD UR7, UR14, UR12, URZ ;  /* 0x0000000c0e0772a4 */ /* 0x000fe2000f8e023f */
[----:B------:R-:W-:Y:S01]  /*fd50*/  SHF.R.S32.HI R6, RZ, 0x1f, R4 ;  /* 0x0000001fff067819 */ /* 0x000fe20000011404 */
[----:B------:R-:W-:Y:S01]  /*fd60*/  USEL UR16, UR16, URZ, !UP0 ;  /* 0x0000003f10107287 */ /* 0x000fe2000c000000 */
[----:B------:R-:W-:Y:S01]  /*fd70*/  IMAD R9, R36, R9, R8 ;  /* 0x0000000924097224 */ /* 0x000fe200078e0208 */
[----:B------:R-:W-:Y:S01]  /*fd80*/  UIMAD UR7, UR18, UR13, UR7 ;  /* 0x0000000d120772a4 */ /* 0x000fe2000f8e0207 */
[----:B------:R-:W-:Y:S01]  /*fd90*/  IADD3 R11, P2, R16, 0x1800, RZ ;  /* 0x00001800100b7810 */ /* 0x000fe20007f5e0ff */
[----:B------:R-:W-:Y:S01]  /*fda0*/  USEL UR15, UR15, URZ, !UP0 ;  /* 0x0000003f0f0f7287 */ /* 0x000fe2000c000000 */
[----:B------:R-:W-:Y:S01]  /*fdb0*/  VIADD R14, R155, UR17 ;  /* 0x000000119b0e7c36 */ /* 0x000fe20008000000 */
[----:B------:R-:W-:Y:S01]  /*fdc0*/  ULDC.64 UR12, c[0x0][0xb98] ;  /* 0x0002e600000c7ab9 */ /* 0x000fe20000000a00 */
[----:B------:R-:W-:Y:S01]  /*fdd0*/  UIADD3 UR11, UR11, UR7, URZ ;  /* 0x000000070b0b7290 */ /* 0x000fe2000fffe03f */
[----:B------:R-:W-:Y:S01]  /*fde0*/  SHF.R.S32.HI R5, RZ, 0x1f, R9 ;  /* 0x0000001fff057819 */ /* 0x000fe20000011409 */
[----:B------:R-:W-:Y:S01]  /*fdf0*/  UIMAD UR7, UR16, UR12, URZ ;  /* 0x0000000c100772a4 */ /* 0x000fe2000f8e023f */
[----:B------:R-:W-:Y:S01]  /*fe00*/  LOP3.LUT R8, R11, 0x180, RZ, 0xc0, !PT ;  /* 0x000001800b087812 */ /* 0x000fe200078ec0ff */
[----:B------:R-:W-:Y:S01]  /*fe10*/  UIMAD.WIDE.U32 UR10, UR15, UR12, UR10 ;  /* 0x0000000c0f0a72a5 */ /* 0x000fe2000f8e000a */
[----:B------:R-:W-:Y:S01]  /*fe20*/  IMAD.X R7, RZ, RZ, R17, P2 ;  /* 0x000000ffff077224 */ /* 0x000fe200010e0611 */
[----:B------:R-:W-:Y:S01]  /*fe30*/  UIMAD UR7, UR15, UR13, UR7 ;  /* 0x0000000d0f0772a4 */ /* 0x000fe2000f8e0207 */
[----:B------:R-:W-:Y:S01]  /*fe40*/  SHF.R.U64 R8, R8, 0x3, RZ ;  /* 0x0000000308087819 */ /* 0x000fe200000012ff */
[----:B------:R-:W-:Y:S01]  /*fe50*/  ULDC.64 UR20, c[0x0][0x208] ;  /* 0x0000820000147ab9 */ /* 0x000fe20000000a00 */
[----:B------:R-:W-:Y:S01]  /*fe60*/  ULDC.64 UR12, c[0x0][0xb88] ;  /* 0x0002e200000c7ab9 */ /* 0x000fe20000000a00 */
[----:B------:R-:W-:Y:S01]  /*fe70*/  IADD3 R4, P0, R4, UR10, RZ ;  /* 0x0000000a04047c10 */ /* 0x000fe2000ff1e0ff */
[----:B------:R-:W-:Y:S01]  /*fe80*/  IMAD R10, R5, UR12, RZ ;  /* 0x0000000c050a7c24 */ /* 0x000fe2000f8e02ff */
[C---:B------:R-:W-:Y:S01]  /*fe90*/  IADD3 R25, P6, R16.reuse, 0x3000, RZ ;  /* 0x0000300010197810 */ /* 0x040fe20007fde0ff */
[----:B------:R-:W-:Y:S01]  /*fea0*/  IMAD.U32 R13, RZ, RZ, UR7 ;  /* 0x00000007ff0d7e24 */ /* 0x000fe2000f8e00ff */
[----:B------:R-:W-:-:S02]  /*feb0*/  IADD3 R33, P4, R16, 0x6000, RZ ;  /* 0x0000600010217810 */ /* 0x000fc40007f9e0ff */
[----:B------:R-:W-:Y:S02]  /*fec0*/  LOP3.LUT R24, R25, 0x180, RZ, 0xc0, !PT ;  /* 0x0000018019187812 */ /* 0x000fe400078ec0ff */
[----:B------:R-:W-:Y:S01]  /*fed0*/  IADD3.X R5, R6, UR11, R13, P0, !PT ;  /* 0x0000000b06057c10 */ /* 0x000fe200087fe40d */
[----:B------:R-:W-:Y:S01]  /*fee0*/  ULDC.64 UR10, c[0x0][0xb50] ;  /* 0x0002d400000a7ab9 */ /* 0x000fe20000000a00 */
[----:B------:R-:W-:Y:S01]  /*fef0*/  LOP3.LUT R6, R8, R11, RZ, 0x3c, !PT ;  /* 0x0000000b08067212 */ /* 0x000fe200078e3cff */
[C---:B------:R-:W-:Y:S01]  /*ff00*/  IMAD R11, R9.reuse, UR13, R10 ;  /* 0x0000000d090b7c24 */ /* 0x040fe2000f8e020a */
[----:B------:R-:W-:Y:S01]  /*ff10*/  IADD3 R13, P5, R16, 0x4800, RZ ;  /* 0x00004800100d7810 */ /* 0x000fe20007fbe0ff */
[----:B------:R-:W-:Y:S01]  /*ff20*/  IMAD.WIDE.U32 R4, R9, UR12, R4 ;  /* 0x0000000c09047c25 */ /* 0x000fe2000f8e0004 */
[----:B------:R-:W-:Y:S02]  /*ff30*/  LOP3.LUT R32, R33, 0x180, RZ, 0xc0, !PT ;  /* 0x0000018021207812 */ /* 0x000fe400078ec0ff */
[----:B------:R-:W-:Y:S01]  /*ff40*/  LOP3.LUT R12, R13, 0x180, RZ, 0xc0, !PT ;  /* 0x000001800d0c7812 */ /* 0x000fe200078ec0ff */
[----:B------:R-:W-:Y:S01]  /*ff50*/  IMAD.IADD R5, R5, 0x1, R11 ;  /* 0x0000000105057824 */ /* 0x000fe200078e020b */
[----:B------:R-:W-:-:S02]  /*ff60*/  LEA R8, P0, R4, UR10, 0x2 ;  /* 0x0000000a04087c11 */ /* 0x000fc4000f8010ff */
[----:B------:R-:W-:Y:S02]  /*ff70*/  LOP3.LUT R9, R16, 0x180, RZ, 0xc0, !PT ;  /* 0x0000018010097812 */ /* 0x000fe400078ec0ff */
[----:B------:R-:W-:Y:S01]  /*ff80*/  LEA.HI.X R10, R4, UR11, R5, 0x2, P0 ;  /* 0x0000000b040a7c11 */ /* 0x000fe200080f1405 */
[----:B------:R-:W-:Y:S01]  /*ff90*/  SHFL.IDX PT, R20, R8, RZ, 0x1c1f ;  /* 0x001c1fff08147589 */ /* 0x000fe200000e0000 */
[----:B------:R-:W-:Y:S01]  /*ffa0*/  LOP3.LUT P0, RZ, R153, 0x3, RZ, 0xc0, !PT ;  /* 0x0000000399ff7812 */ /* 0x000fe2000780c0ff */
[C---:B------:R-:W-:Y:S01]  /*ffb0*/  VIADD R4, R14.reuse, 0x8 ;  /* 0x000000080e047836 */ /* 0x040fe20000000000 */
[----:B------:R-:W-:Y:S01]  /*ffc0*/  ULDC.64 UR10, c[0x0][0xaa0] ;  /* 0x0002a800000a7ab9 */ /* 0x000fe20000000a00 */
[----:B------:R-:W1:Y:S01]  /*ffd0*/  SHFL.IDX PT, R21, R10, RZ, 0x1c1f ;  /* 0x001c1fff0a157589 */ /* 0x000e6200000e0000 */
[-C--:B------:R-:W-:Y:S02]  /*ffe0*/  ISETP.GE.OR P2, PT, R14, R41.reuse, P0 ;  /* 0x000000290e00720c */ /* 0x080fe40000746670 */
[----:B------:R-:W-:Y:S01]  /*fff0*/  ISETP.GE.OR P0, PT, R4, R41, P0 ;  /* 0x000000290400720c */ /* 0x000fe20000706670 */
[----:B------:R-:W-:Y:S01]  /*10000*/  SHFL.IDX PT, R28, R8, 0x1, 0x1c1f ;  /* 0x003c1f00081c7f89 */ /* 0x000fe200000e0000 */
[----:B------:R-:W-:-:S02]  /*10010*/  IADD3 R5, P3, R16, 0x7800, RZ ;  /* 0x0000780010057810 */ /* 0x000fc40007f7e0ff */
[----:B------:R-:W-:Y:S01]  /*10020*/  SHF.R.U64 R24, R24, 0x3, RZ ;  /* 0x0000000318187819 */ /* 0x000fe200000012ff */
[----:B------:R-:W2:Y:S01]  /*10030*/  SHFL.IDX PT, R29, R10, 0x1, 0x1c1f ;  /* 0x003c1f000a1d7f89 */ /* 0x000ea200000e0000 */
[----:B------:R-:W-:Y:S01]  /*10040*/  UIMAD UR7, UR9, UR10, URZ ;  /* 0x0000000a090772a4 */ /* 0x000fe2000f8e023f */
[----:B------:R-:W-:Y:S01]  /*10050*/  LOP3.LUT R4, R5, 0x180, RZ, 0xc0, !PT ;  /* 0x0000018005047812 */ /* 0x000fe200078ec0ff */
[----:B------:R-:W-:Y:S01]  /*10060*/  UIMAD.WIDE.U32 UR8, UR4, UR10, URZ ;  /* 0x0000000a040872a5 */ /* 0x000fe2000f8e003f */
[----:B------:R-:W-:Y:S02]  /*10070*/  SHF.R.U64 R12, R12, 0x3, RZ ;  /* 0x000000030c0c7819 */ /* 0x000fe400000012ff */
[----:B------:R-:W-:Y:S02]  /*10080*/  SHF.R.U64 R32, R32, 0x3, RZ ;  /* 0x0000000320207819 */ /* 0x000fe400000012ff */
[----:B------:R-:W-:Y:S01]  /*10090*/  SHF.R.U64 R9, R9, 0x3, RZ ;  /* 0x0000000309097819 */ /* 0x000fe200000012ff */
[----:B-1----:R1:W-:Y:S01]  /*100a0*/  @!P2 ST.E desc[UR20][R20.64], R3 ;  /* 0x000000031400a985 */ /* 0x0023e2000c101914 */
[----:B------:R-:W-:Y:S01]  /*100b0*/  UIMAD UR7, UR4, UR11, UR7 ;  /* 0x0000000b040772a4 */ /* 0x000fe2000f8e0207 */
[----:B------:R-:W-:Y:S01]  /*100c0*/  SHF.R.U64 R4, R4, 0x3, RZ ;  /* 0x0000000304047819 */ /* 0x000fe200000012ff */
[----:B------:R-:W-:Y:S01]  /*100d0*/  IMAD.X R19, RZ, RZ, R17, P3 ;  /* 0x000000ffff137224 */ /* 0x000fe200018e0611 */
[----:B------:R-:W-:Y:S01]  /*100e0*/  ULDC.64 UR10, c[0x0][0xae8] ;  /* 0x0002ba00000a7ab9 */ /* 0x000fe20000000a00 */
[----:B------:R-:W-:-:S02]  /*100f0*/  LOP3.LUT R24, R24, R25, RZ, 0x3c, !PT ;  /* 0x0000001918187212 */ /* 0x000fc400078e3cff */
[----:B------:R-:W-:Y:S01]  /*10100*/  LOP3.LUT R12, R12, R13, RZ, 0x3c, !PT ;  /* 0x0000000d0c0c7212 */ /* 0x000fe200078e3cff */
[----:B--2---:R2:W-:Y:S01]  /*10110*/  @!P0 ST.E desc[UR20][R28.64], R0 ;  /* 0x000000001c008985 */ /* 0x0045e2000c101914 */
[----:B------:R-:W-:Y:S02]  /*10120*/  LOP3.LUT R32, R32, R33, RZ, 0x3c, !PT ;  /* 0x0000002120207212 */ /* 0x000fe400078e3cff */
[----:B------:R-:W-:Y:S01]  /*10130*/  LOP3.LUT R8, R9, R16, RZ, 0x3c, !PT ;  /* 0x0000001009087212 */ /* 0x000fe200078e3cff */
[----:B-1----:R-:W1:Y:S01]  /*10140*/  @P1 LDC R21, c[0x0][0xbf0] ;  /* 0x0002fc00ff151b82 */ /* 0x002e620000000800 */
[----:B------:R-:W-:Y:S01]  /*10150*/  UIADD3 UR9, UR9, UR7, URZ ;  /* 0x0000000709097290 */ /* 0x000fe2000fffe03f */
[--C-:B------:R-:W-:Y:S01]  /*10160*/  IMAD.X R25, RZ, RZ, R17.reuse, P6 ;  /* 0x000000ffff197224 */ /* 0x100fe200030e0611 */
[----:B------:R-:W-:Y:S01]  /*10170*/  UIMAD UR4, UR14, UR10, URZ ;  /* 0x0000000a0e0472a4 */ /* 0x000fe2000f8e023f */
[--C-:B------:R-:W-:Y:S01]  /*10180*/  IMAD.X R13, RZ, RZ, R17.reuse, P5 ;  /* 0x000000ffff0d7224 */ /* 0x100fe200028e0611 */
[----:B------:R-:W-:Y:S01]  /*10190*/  LOP3.LUT R18, R4, R5, RZ, 0x3c, !PT ;  /* 0x0000000504127212 */ /* 0x000fe200078e3cff */
[----:B--2---:R-:W-:Y:S01]  /*101a0*/  IMAD R0, R149, 0x60, R150 ;  /* 0x0000006095007824 */ /* 0x004fe200078e0296 */
[----:B------:R-:W-:Y:S01]  /*101b0*/  UIMAD UR4, UR18, UR11, UR4 ;  /* 0x0000000b120472a4 */ /* 0x000fe2000f8e0204 */
[--C-:B------:R-:W-:Y:S01]  /*101c0*/  IMAD.X R33, RZ, RZ, R17.reuse, P4 ;  /* 0x000000ffff217224 */ /* 0x100fe200020e0611 */
[----:B------:R-:W-:Y:S01]  /*101d0*/  UIMAD.WIDE.U32 UR8, UR18, UR10, UR8 ;  /* 0x0000000a120872a5 */ /* 0x000fe2000f8e0008 */
[----:B------:R-:W-:Y:S01]  /*101e0*/  VIADD R28, R0, UR17 ;  /* 0x00000011001c7c36 */ /* 0x000fe20008000000 */
[----:B------:R-:W5:Y:S01]  /*101f0*/  LD.E.128 R4, desc[UR20][R6.64] ;  /* 0x0000001406047980 */ /* 0x000f62000c101d00 */
[----:B------:R-:W-:Y:S01]  /*10200*/  ULDC.64 UR10, c[0x0][0xaf0] ;  /* 0x0002bc00000a7ab9 */ /* 0x000fe20000000a00 */
[----:B------:R-:W-:-:S02]  /*10210*/  IMAD.MOV.U32 R9, RZ, RZ, R17 ;  /* 0x000000ffff097224 */ /* 0x000fc400078e0011 */
[----:B0-----:R-:W-:Y:S01]  /*10220*/  @P1 IMAD.HI.U32 R0, R28, R37, RZ ;  /* 0x000000251c001227 */ /* 0x001fe200078e00ff */
[----:B------:R-:W-:Y:S01]  /*10230*/  UIADD3 UR9, UR9, UR4, URZ ;  /* 0x0000000409097290 */ /* 0x000fe2000fffe03f */
[----:B------:R-:W5:Y:S02]  /*10240*/  LD.E.128 R24, desc[UR20][R24.64] ;  /* 0x0000001418187980 */ /* 0x000f64000c101d00 */
[----:B------:R-:W-:Y:S01]  /*10250*/  IMAD.MOV.U32 R3, RZ, RZ, R28 ;  /* 0x000000ffff037224 */ /* 0x000fe200078e001c */
[----:B------:R-:W-:Y:S01]  /*10260*/  UIMAD UR4, UR16, UR10, URZ ;  /* 0x0000000a100472a4 */ /* 0x000fe2000f8e023f */
[----:B------:R-:W5:Y:S01]  /*10270*/  LD.E.128 R8, desc[UR20][R8.64] ;  /* 0x0000001408087980 */ /* 0x000f62000c101d00 */
[----:B-1----:R-:W-:Y:S01]  /*10280*/  @P1 SHF.R.U32.HI R3, RZ, R21, R0 ;  /* 0x00000015ff031219 */ /* 0x002fe20000011600 */
[----:B------:R-:W-:Y:S02]  /*10290*/  UIMAD.WIDE.U32 UR8, UR15, UR10, UR8 ;  /* 0x0000000a0f0872a5 */ /* 0x000fe4000f8e0008 */
[----:B------:R-:W-:Y:S01]  /*102a0*/  UIMAD UR4, UR15, UR11, UR4 ;  /* 0x0000000b0f0472a4 */ /* 0x000fe2000f8e0204 */
        /* <DEDUP_REMOVED lines=8> */
[C---:B------:R-:W-:Y:S02]  /*10330*/  IMAD R37, R3.reuse, UR11, R0 ;  /* 0x0000000b03257c24 */ /* 0x040fe4000f8e0200 */
[----:B------:R-:W-:Y:S01]  /*10340*/  IMAD.U32 R21, RZ, RZ, UR9 ;  /* 0x00000009ff157e24 */ /* 0x000fe2000f8e00ff */
[----:B------:R-:W-:Y:S01]  /*10350*/  SHF.R.S32.HI R0, RZ, 0x1f, R29 ;  /* 0x0000001fff007819 */ /* 0x000fe2000001141d */
[----:B------:R-:W-:Y:S01]  /*10360*/  IMAD.U32 R20, RZ, RZ, UR8 ;  /* 0x00000008ff147e24 */ /* 0x000fe2000f8e00ff */
[----:B------:R-:W5:Y:S01]  /*10370*/  LD.E.128 R16, desc[UR20][R18.64] ;  /* 0x0000001412107980 */ /* 0x000f62000c101d00 */
[----:B------:R-:W-:Y:S01]  /*10380*/  IMAD.U32 R21, RZ, RZ, UR4 ;  /* 0x00000004ff157e24 */ /* 0x000fe2000f8e00ff */
[----:B------:R-:W-:Y:S01]  /*10390*/  ULDC.64 UR8, c[0x0][0xad8] ;  /* 0x0002b60000087ab9 */ /* 0x000fe20000000a00 */
[----:B------:R-:W-:Y:S01]  /*103a0*/  @!PT LDS RZ, [RZ] ;  /* 0x00000000fffff984 */ /* 0x000fe20000000800 */
[----:B------:R-:W-:Y:S01]  /*103b0*/  @!PT LDS RZ, [RZ] ;  /* 0x00000000fffff984 */ /* 0x000fe20000000800 */
[----:B------:R-:W-:Y:S01]  /*103c0*/  @!PT LDS RZ, [RZ] ;  /* 0x00000000fffff984 */ /* 0x000fe20000000800 */
[----:B------:R-:W-:Y:S01]  /*103d0*/  @!PT LDS RZ, [RZ] ;  /* 0x00000000fffff984 */ /* 0x000fe20000000800 */
[----:B------:R0:W-:Y:S06]  /*103e0*/  MEMBAR.ALL.CTA ;  /* 0x0000000000007992 */ /* 0x0001ec0000008000 */
[----:B0-----:R-:W0:Y:S01]  /*103f0*/  FENCE.VIEW.ASYNC.S ;  /* 0x00000000000073c6 */ /* 0x001e220000000000 */
[----:B------:R-:W-:-:S04]  /*10400*/  IMAD.WIDE.U32 R20, R3, UR10, R20 ;  /* 0x0000000a03147c25 */ /* 0x000fc8000f8e0014 */
[----:B------:R-:W-:Y:S02]  /*10410*/  IMAD R0, R0, UR8, RZ ;  /* 0x0000000800007c24 */ /* 0x000fe4000f8e02ff */
[----:B------:R-:W-:Y:S02]  /*10420*/  IMAD.IADD R21, R21, 0x1, R37 ;  /* 0x0000000115157824 */ /* 0x000fe400078e0225 */
[C---:B------:R-:W-:Y:S02]  /*10430*/  IMAD R3, R29.reuse, UR9, R0 ;  /* 0x000000091d037c24 */ /* 0x040fe4000f8e0200 */
        /* <DEDUP_REMOVED lines=13> */
[----:B------:R-:W-:Y:S02]  /*10510*/  SHF.R.S32.HI R40, RZ, 0x1f, R148 ;  /* 0x0000001fff287819 */ /* 0x000fe40000011494 */
[----:B------:R-:W-:Y:S01]  /*10520*/  SHF.R.S32.HI R42, RZ, 0x1f, R146 ;  /* 0x0000001fff2a7819 */ /* 0x000fe20000011492 */
[----:B------:R-:W-:Y:S06]  /*10530*/  @P0 BRA `(.L_x_2102) ;  /* 0x0000000000340947 */ /* 0x000fec0003800000 */
[----:B------:R-:W-:Y:S01]  /*10540*/  ULDC UR4, c[0x0][0xac8] ;  /* 0x0002b20000047ab9 */ /* 0x000fe20000000800 */
[----:B------:R-:W-:Y:S01]  /*10550*/  ULDC.64 UR8, c[0x0][0x208] ;  /* 0x0000820000087ab9 */ /* 0x000fe20000000a00 */
[----:B------:R-:W-:Y:S02]  /*10560*/  ISETP.GE.AND P1, PT, R146, UR4, PT ;  /* 0x0000000492007c0c */ /* 0x000fe4000bf26270 */
[----:B------:R-:W-:Y:S02]  /*10570*/  ISETP.GE.AND P2, PT, R148, UR4, PT ;  /* 0x0000000494007c0c */ /* 0x000fe4000bf46270 */
[----:B------:R-:W-:-:S09]  /*10580*/  ISETP.GE.AND P0, PT, R144, UR4, PT ;  /* 0x0000000490007c0c */ /* 0x000fd2000bf06270 */
[-C--:B-1----:R-:W-:Y:S02]  /*10590*/  @!P1 LEA R36, P3, R146, R28.reuse, 0x1 ;  /* 0x0000001c92249211 */ /* 0x082fe400078608ff */
[----:B------:R-:W-:Y:S02]  /*105a0*/  @!P2 LEA R38, P4, R148, R28, 0x1 ;  /* 0x0000001c9426a211 */ /* 0x000fe400078808ff */
[----:B--2---:R-:W-:Y:S01]  /*105b0*/  @!P0 IMAD.WIDE R20, R144, 0x2, R28 ;  /* 0x0000000290148825 */ /* 0x004fe200078e021c */
[-C--:B------:R-:W-:Y:S02]  /*105c0*/  @!P1 LEA.HI.X R37, R146, R29.reuse, R42, 0x1, P3 ;  /* 0x0000001d92259211 */ /* 0x080fe400018f0c2a */
[----:B------:R-:W-:Y:S02]  /*105d0*/  @!P2 LEA.HI.X R39, R148, R29, R40, 0x1, P4 ;  /* 0x0000001d9427a211 */ /* 0x000fe400020f0c28 */
[----:B-----5:R3:W-:Y:S04]  /*105e0*/  @!P0 ST.E.128 desc[UR8][R20.64], R8 ;  /* 0x0000000814008985 */ /* 0x0207e8000c101d08 */
[----:B------:R3:W-:Y:S04]  /*105f0*/  @!P1 ST.E.128 desc[UR8][R36.64], R24 ;  /* 0x0000001824009985 */ /* 0x0007e8000c101d08 */
[----:B------:R3:W-:Y:S02]  /*10600*/  @!P2 ST.E.128 desc[UR8][R38.64], R32 ;  /* 0x000000202600a985 */ /* 0x0007e4000c101d08 */
.L_x_2102:
[----:B------:R-:W-:Y:S05]  /*10610*/  BSYNC B1 ;  /* 0x0000000000017941 */ /* 0x000fea0003800000 */
.L_x_2101:
[----:B------:R-:W-:Y:S01]  /*10620*/  VIADD R0, R0, 0x60 ;  /* 0x0000006000007836 */ /* 0x000fe20000000000 */
[----:B---3-5:R3:W4:Y:S04]  /*10630*/  SHFL.IDX PT, R11, R3, 0x1, 0x1c1f ;  /* 0x003c1f00030b7f89 */ /* 0x02872800000e0000 */
[----:B------:R-:W-:Y:S01]  /*10640*/  ISETP.GE.AND P0, PT, R0, R41, PT ;  /* 0x000000290000720c */ /* 0x000fe20003f06270 */
[----:B------:R3:W0:-:S12]  /*10650*/  SHFL.IDX PT, R10, R30, 0x1, 0x1c1f ;  /* 0x003c1f001e0a7f89 */ /* 0x00061800000e0000 */
[----:B---3--:R-:W-:Y:S05]  /*10660*/  @P0 BRA `(.L_x_2103) ;  /* 0x0000000800f80947 */ /* 0x008fea0003800000 */
[----:B------:R-:W-:Y:S01]  /*10670*/  ULDC UR4, c[0x0][0xac8] ;  /* 0x0002b20000047ab9 */ /* 0x000fe20000000800 */
[----:B------:R-:W-:Y:S01]  /*10680*/  ULDC.64 UR8, c[0x0][0x208] ;  /* 0x0000820000087ab9 */ /* 0x000fe20000000a00 */
        /* <DEDUP_REMOVED lines=9> */
[----:B0-----:R-:W-:Y:S01]  /*10720*/  LEA R4, P0, R148, R10, 0x1 ;  /* 0x0000000a94047211 */ /* 0x001fe200078008ff */
[----:B------:R-:W-:-:S03]  /*10730*/  ULDC.64 UR8, c[0x0][0x208] ;  /* 0x0000820000087ab9 */ /* 0x000fc60000000a00 */
[----:B------:R-:W-:-:S05]  /*10740*/  LEA.HI.X R5, R148, R11, R40, 0x1, P0 ;  /* 0x0000000b94057211 */ /* 0x000fca00000f0c28 */
[----:B------:R0:W-:Y:S01]  /*10750*/  ST.E.128 desc[UR8][R4.64], R16 ;  /* 0x0000001004007985 */ /* 0x0001e2000c101d08 */
[----:B------:R-:W-:Y:S05]  /*10760*/  BRA `(.L_x_2103) ;  /* 0x0000000800b87947 */ /* 0x000fea0003800000 */
.L_x_2099:
[----:B------:R-:W-:Y:S01]  /*10770*/  ULDC.64 UR8, c[0x0][0xc00] ;  /* 0x0003000000087ab9 */ /* 0x000fe20000000a00 */
[----:B------:R-:W-:Y:S01]  /*10780*/  R2UR UR4, R145 ;  /* 0x00000000910472ca */ /* 0x000fe200000e0000 */
[----:B------:R-:W-:Y:S01]  /*10790*/  UISETP.NE.U32.AND UP0, UPT, UR8, URZ, UPT ;  /* 0x0000003f0800728c */ /* 0x000fe2000bf05070 */
[----:B------:R-:W0:Y:S01]  /*107a0*/  LDC R11, c[0x0][0xbe8] ;  /* 0x0002fa00ff0b7b82 */ /* 0x000e220000000800 */
[----:B------:R-:W-:Y:S01]  /*107b0*/  ULDC.64 UR10, c[0x0][0x208] ;  /* 0x00008200000a7ab9 */ /* 0x000fe20000000a00 */
[----:B------:R-:W-:Y:S01]  /*107c0*/  R2UR UR7, R147 ;  /* 0x00000000930772ca */ /* 0x000fe200000e0000 */
[----:B------:R-:W-:-:S03]  /*107d0*/  UISETP.NE.AND.EX UP0, UPT, UR9, URZ, UPT, UP0 ;  /* 0x0000003f0900728c */ /* 0x000fc6000bf05300 */
[----:B------:R-:W-:-:S03]  /*107e0*/  ULDC.64 UR8, c[0x0][0xc00] ;  /* 0x0003000000087ab9 */ /* 0x000fc60000000a00 */
[----:B------:R-:W-:Y:S02]  /*107f0*/  PLOP3.LUT P2, PT, PT, PT, UP0, 0x80, 0x0 ;  /* 0x000000000000781c */ /* 0x000fe40003f4f008 */
[----:B------:R-:W-:-:S06]  /*10800*/  UIMAD.WIDE UR8, UR4, 0x4, UR8 ;  /* 0x00000004040878a5 */ /* 0x000fcc000f8e0208 */
[----:B------:R-:W-:Y:S02]  /*10810*/  IMAD.U32 R4, RZ, RZ, UR8 ;  /* 0x00000008ff047e24 */ /* 0x000fe4000f8e00ff */
[----:B------:R-:W-:Y:S01]  /*10820*/  IMAD.U32 R5, RZ, RZ, UR9 ;  /* 0x00000009ff057e24 */ /* 0x000fe2000f8e00ff */
[----:B------:R-:W-:-:S04]  /*10830*/  ULDC.64 UR8, c[0x0][0xc08] ;  /* 0x0003020000087ab9 */ /* 0x000fc80000000a00 */
[----:B------:R-:W2:Y:S01]  /*10840*/  @P2 LDG.E R3, desc[UR10][R4.64] ;  /* 0x0000000a04032981 */ /* 0x000ea2000c1e1900 */
[----:B------:R-:W-:Y:S01]  /*10850*/  UISETP.NE.U32.AND UP1, UPT, UR8, URZ, UPT ;  /* 0x0000003f0800728c */ /* 0x000fe2000bf25070 */
[----:B------:R-:W1:Y:S03]  /*10860*/  S2R R8, SR_TID.X ;  /* 0x0000000000087919 */ /* 0x000e660000002100 */
[----:B------:R-:W-:Y:S01]  /*10870*/  UISETP.NE.AND.EX UP1, UPT, UR9, URZ, UPT, UP1 ;  /* 0x0000003f0900728c */ /* 0x000fe2000bf25310 */
[----:B0-----:R-:W-:-:S05]  /*10880*/  ISETP.NE.AND P0, PT, R11, 0x1, PT ;  /* 0x000000010b00780c */ /* 0x001fca0003f05270 */
[----:B------:R-:W-:-:S05]  /*10890*/  PLOP3.LUT P3, PT, PT, PT, UP1, 0x80, 0x0 ;  /* 0x000000000000781c */ /* 0x000fca0003f6f018 */
[----:B------:R-:W-:Y:S02]  /*108a0*/  @UP1 ULDC.64 UR8, c[0x0][0xc08] ;  /* 0x0003020000081ab9 */ /* 0x000fe40000000a00 */
[----:B------:R-:W-:Y:S01]  /*108b0*/  @UP1 UIMAD.WIDE UR8, UR4, 0x4, UR8 ;  /* 0x00000004040818a5 */ /* 0x000fe2000f8e0208 */
[----:B------:R-:W0:Y:S02]  /*108c0*/  @P0 LDC R9, c[0x0][0xbec] ;  /* 0x0002fb00ff090b82 */ /* 0x000e240000000800 */
[----:B------:R-:W-:Y:S02]  /*108d0*/  ULDC UR4, c[0x0][0xa88] ;  /* 0x0002a20000047ab9 */ /* 0x000fe40000000800 */
[----:B------:R-:W-:Y:S01]  /*108e0*/  IMAD.U32 R0, RZ, RZ, UR4 ;  /* 0x00000004ff007e24 */ /* 0x000fe2000f8e00ff */
[----:B------:R-:W-:Y:S01]  /*108f0*/  UMOV UR4, URZ ;  /* 0x0000003f00047c82 */ /* 0x000fe20008000000 */
[----:B------:R-:W-:Y:S02]  /*10900*/  IMAD.U32 R6, RZ, RZ, UR8 ;  /* 0x00000008ff067e24 */ /* 0x000fe4000f8e00ff */
[----:B------:R-:W-:-:S05]  /*10910*/  IMAD.U32 R7, RZ, RZ, UR9 ;  /* 0x00000009ff077e24 */ /* 0x000fca000f8e00ff */
[----:B------:R3:W5:Y:S01]  /*10920*/  @P3 LDG.E R0, desc[UR10][R6.64] ;  /* 0x0000000a06003981 */ /* 0x000762000c1e1900 */
[----:B------:R-:W-:Y:S01]  /*10930*/  USHF.R.S32.HI UR11, URZ, 0x1f, UR7 ;  /* 0x0000001f3f0b7899 */ /* 0x000fe20008011407 */
[----:B-1----:R-:W-:-:S05]  /*10940*/  VIADD R8, R8, 0xffffff80 ;  /* 0xffffff8008087836 */ /* 0x002fca0000000000 */
[----:B------:R-:W-:Y:S02]  /*10950*/  ISETP.GE.AND P1, PT, R8, 0xc0, PT ;  /* 0x000000c00800780c */ /* 0x000fe40003f26270 */
[----:B--2---:R-:W-:-:S13]  /*10960*/  @P2 R2UR UR4, R3 ;  /* 0x00000000030422ca */ /* 0x004fda00000e0000 */
[----:B------:R-:W-:Y:S01]  /*10970*/  USHF.R.S32.HI UR10, URZ, 0x1f, UR4 ;  /* 0x0000001f3f0a7899 */ /* 0x000fe20008011404 */
[----:B0--3--:R-:W-:Y:S11]  /*10980*/  @P3 BRA `(.L_x_2104) ;  /* 0x0000000000143947 */ /* 0x009ff60003800000 */
[----:B------:R-:W-:Y:S05]  /*10990*/  @!P2 BRA `(.L_x_2104) ;  /* 0x000000000010a947 */ /* 0x000fea0003800000 */
[----:B------:R-:W-:Y:S02]  /*109a0*/  ULDC.64 UR8, c[0x0][0x208] ;  /* 0x0000820000087ab9 */ /* 0x000fe40000000a00 */
[----:B------:R-:W2:Y:S04]  /*109b0*/  LDG.E R3, desc[UR8][R4.64] ;  /* 0x0000000804037981 */ /* 0x000ea8000c1e1900 */
[----:B-----5:R-:W2:Y:S02]  /*109c0*/  LDG.E R0, desc[UR8][R4.64+0x4] ;  /* 0x0000040804007981 */ /* 0x020ea4000c1e1900 */
[----:B--2---:R-:W-:-:S07]  /*109d0*/  IMAD.IADD R0, R0, 0x1, -R3 ;  /* 0x0000000100007824 */ /* 0x004fce00078e0a03 */
.L_x_2104:
[----:B------:R-:W-:Y:S01]  /*109e0*/  R2UR UR8, R145 ;  /* 0x00000000910872ca */ /* 0x000fe200000e0000 */
[----:B------:R-:W-:Y:S01]  /*109f0*/  BSSY B1, `(.L_x_2105) ;  /* 0x0000031000017945 */ /* 0x000fe20003800000 */
[----:B------:R-:W-:-:S11]  /*10a00*/  R2UR UR7, R151 ;  /* 0x00000000970772ca */ /* 0x000fd600000e0000 */
[----:B------:R-:W-:Y:S02]  /*10a10*/  USEL UR12, UR8, URZ, !UP0 ;  /* 0x0000003f080c7287 */ /* 0x000fe4000c000000 */
[----:B------:R-:W-:Y:S01]  /*10a20*/  USEL UR13, UR7, URZ, !UP0 ;  /* 0x0000003f070d7287 */ /* 0x000fe2000c000000 */
[----:B------:R-:W-:Y:S11]  /*10a30*/  @P1 BRA `(.L_x_2106) ;  /* 0x0000000000b01947 */ /* 0x000ff60003800000 */
[----:B------:R-:W0:Y:S01]  /*10a40*/  S2R R4, SR_TID.X ;  /* 0x0000000000047919 */ /* 0x000e220000002100 */
[----:B------:R-:W1:Y:S01]  /*10a50*/  LDC R5, c[0x0][0xbe8] ;  /* 0x0002fa00ff057b82 */ /* 0x000e620000000800 */
[----:B------:R-:W-:-:S13]  /*10a60*/  R2UR UR7, R19 ;  /* 0x00000000130772ca */ /* 0x000fda00000e0000 */
[----:B------:R-:W-:Y:S02]  /*10a70*/  IMAD.U32 R6, RZ, RZ, UR7 ;  /* 0x00000007ff067e24 */ /* 0x000fe4000f8e00ff */
[----:B-1---5:R-:W-:-:S03]  /*10a80*/  IMAD R3, R0, R5, RZ ;  /* 0x0000000500037224 */ /* 0x022fc600078e02ff */
[----:B0-----:R-:W-:-:S04]  /*10a90*/  IADD3 R6, R6, -0x80, R4 ;  /* 0xffffff8006067810 */ /* 0x001fc80007ffe004 */
[----:B------:R-:W-:-:S13]  /*10aa0*/  ISETP.GE.AND P1, PT, R6, R3, PT ;  /* 0x000000030600720c */ /* 0x000fda0003f26270 */
[----:B------:R-:W-:Y:S05]  /*10ab0*/  @P1 BRA `(.L_x_2106) ;  /* 0x0000000000901947 */ /* 0x000fea0003800000 */
[----:B------:R-:W-:Y:S01]  /*10ac0*/  ISETP.NE.AND P1, PT, R5, 0x1, PT ;  /* 0x000000010500780c */ /* 0x000fe20003f25270 */
[----:B------:R-:W-:Y:S01]  /*10ad0*/  ULDC.64 UR14, c[0x0][0xb90] ;  /* 0x0002e400000e7ab9 */ /* 0x000fe20000000a00 */
[----:B------:R-:W-:Y:S01]  /*10ae0*/  R2UR UR16, R147 ;  /* 0x00000000931072ca */ /* 0x000fe200000e0000 */
[----:B------:R-:W-:Y:S01]  /*10af0*/  UIMAD UR7, UR11, UR14, URZ ;  /* 0x0000000e0b0772a4 */ /* 0x000fe2000f8e023f */
[----:B------:R-:W-:Y:S01]  /*10b00*/  IMAD.MOV.U32 R4, RZ, RZ, R6 ;  /* 0x000000ffff047224 */ /* 0x000fe200078e0006 */
[----:B------:R-:W-:Y:S01]  /*10b10*/  UMOV UR8, UR4 ;  /* 0x0000000400087c82 */ /* 0x000fe20008000000 */
[----:B------:R-:W-:-:S07]  /*10b20*/  UMOV UR9, UR10 ;  /* 0x0000000a00097c82 */ /* 0x000fce0008000000 */
[----:B------:R-:W0:Y:S02]  /*10b30*/  @P1 LDC R3, c[0x0][0xbec] ;  /* 0x0002fb00ff031b82 */ /* 0x000e240000000800 */
[----:B------:R-:W-:Y:S02]  /*10b40*/  UIMAD.WIDE.U32 UR8, UR16, UR14, UR8 ;  /* 0x0000000e100872a5 */ /* 0x000fe4000f8e0008 */
[----:B------:R-:W-:-:S03]  /*10b50*/  UIMAD UR7, UR16, UR15, UR7 ;  /* 0x0000000f100772a4 */ /* 0x000fc6000f8e0207 */
[----:B------:R-:W-:Y:S01]  /*10b60*/  ULDC.64 UR14, c[0x0][0xb98] ;  /* 0x0002e600000e7ab9 */ /* 0x000fe20000000a00 */
[----:B------:R-:W1:Y:S01]  /*10b70*/  @P1 LDC R8, c[0x0][0xbf0] ;  /* 0x0002fc00ff081b82 */ /* 0x000e620000000800 */
[----:B------:R-:W-:Y:S02]  /*10b80*/  UIADD3 UR9, UR9, UR7, URZ ;  /* 0x0000000709097290 */ /* 0x000fe4000fffe03f */
[----:B------:R-:W-:Y:S02]  /*10b90*/  UIMAD UR7, UR13, UR14, URZ ;  /* 0x0000000e0d0772a4 */ /* 0x000fe4000f8e023f */
[----:B------:R-:W-:Y:S02]  /*10ba0*/  UIMAD.WIDE.U32 UR8, UR12, UR14, UR8 ;  /* 0x0000000e0c0872a5 */ /* 0x000fe4000f8e0008 */
[----:B------:R-:W-:Y:S01]  /*10bb0*/  UIMAD UR7, UR12, UR15, UR7 ;  /* 0x0000000f0c0772a4 */ /* 0x000fe2000f8e0207 */
[----:B------:R-:W-:Y:S02]  /*10bc0*/  ULDC.64 UR16, c[0x0][0x208] ;  /* 0x0000820000107ab9 */ /* 0x000fe40000000a00 */
[----:B------:R-:W-:Y:S01]  /*10bd0*/  ULDC.64 UR14, c[0x0][0xb88] ;  /* 0x0002e200000e7ab9 */ /* 0x000fe20000000a00 */
[----:B0-----:R-:W-:-:S05]  /*10be0*/  @P1 IMAD.HI.U32 R3, R6, R3, RZ ;  /* 0x0000000306031227 */ /* 0x001fca00078e00ff */
[----:B-1----:R-:W-:Y:S01]  /*10bf0*/  @P1 SHF.R.U32.HI R4, RZ, R8, R3 ;  /* 0x00000008ff041219 */ /* 0x002fe20000011603 */
[----:B------:R-:W-:-:S04]  /*10c00*/  IMAD.U32 R8, RZ, RZ, UR7 ;  /* 0x00000007ff087e24 */ /* 0x000fc8000f8e00ff */
[----:B------:R-:W-:-:S04]  /*10c10*/  IMAD.MOV R3, RZ, RZ, -R4 ;  /* 0x000000ffff037224 */ /* 0x000fc800078e0a04 */
[----:B------:R-:W-:Y:S01]  /*10c20*/  IMAD R3, R5, R3, R6 ;  /* 0x0000000305037224 */ /* 0x000fe200078e0206 */
[----:B------:R-:W-:Y:S02]  /*10c30*/  SHF.R.S32.HI R5, RZ, 0x1f, R4 ;  /* 0x0000001fff057819 */ /* 0x000fe40000011404 */
        /* <DEDUP_REMOVED lines=12> */
.L_x_2106:
[----:B------:R-:W-:Y:S05]  /*10d00*/  BSYNC B1 ;  /* 0x0000000000017941 */ /* 0x000fea0003800000 */
.L_x_2105:
[----:B------:R-:W1:Y:S01]  /*10d10*/  @P0 LDC R5, c[0x0][0xbf0] ;  /* 0x0002fc00ff050b82 */ /* 0x000e620000000800 */
[----:B------:R-:W-:Y:S01]  /*10d20*/  R2UR UR16, R19 ;  /* 0x00000000131072ca */ /* 0x000fe200000e0000 */
[----:B------:R-:W-:Y:S01]  /*10d30*/  ULDC.64 UR14, c[0x0][0xaa0] ;  /* 0x0002a800000e7ab9 */ /* 0x000fe20000000a00 */
[----:B------:R-:W-:Y:S01]  /*10d40*/  R2UR UR17, R147 ;  /* 0x00000000931172ca */ /* 0x000fe200000e0000 */
[----:B------:R-:W-:Y:S01]  /*10d50*/  UIMAD UR7, UR10, UR14, URZ ;  /* 0x0000000e0a0772a4 */ /* 0x000fe2000f8e023f */
[----:B0-----:R-:W-:Y:S01]  /*10d60*/  IMAD R3, R149, 0x60, R150 ;  /* 0x0000006095037824 */ /* 0x001fe200078e0296 */
[----:B------:R-:W-:Y:S01]  /*10d70*/  UIMAD.WIDE.U32 UR8, UR4, UR14, URZ ;  /* 0x0000000e040872a5 */ /* 0x000fe2000f8e003f */
[----:B------:R-:W-:Y:S01]  /*10d80*/  BSSY B1, `(.L_x_2107) ;  /* 0x000003a000017945 */ /* 0x000fe20003800000 */
[----:B------:R-:W-:Y:S01]  /*10d90*/  UIMAD UR7, UR4, UR15, UR7 ;  /* 0x0000000f040772a4 */ /* 0x000fe2000f8e0207 */
[----:B------:R-:W-:Y:S02]  /*10da0*/  SHF.R.S32.HI R16, RZ, 0x1f, R148 ;  /* 0x0000001fff107819 */ /* 0x000fe40000011494 */
[----:B------:R-:W-:Y:S01]  /*10db0*/  ULDC.64 UR14, c[0x0][0xae8] ;  /* 0x0002ba00000e7ab9 */ /* 0x000fe20000000a00 */
[----:B------:R-:W-:Y:S01]  /*10dc0*/  UIADD3 UR9, UR9, UR7, URZ ;  /* 0x0000000709097290 */ /* 0x000fe2000fffe03f */
[----:B------:R-:W-:Y:S01]  /*10dd0*/  SHF.R.S32.HI R17, RZ, 0x1f, R146 ;  /* 0x0000001fff117819 */ /* 0x000fe20000011492 */
[----:B------:R-:W-:Y:S01]  /*10de0*/  UIMAD UR4, UR11, UR14, URZ ;  /* 0x0000000e0b0472a4 */ /* 0x000fe2000f8e023f */
[----:B------:R-:W-:Y:S01]  /*10df0*/  VIADD R6, R3, UR16 ;  /* 0x0000001003067c36 */ /* 0x000fe20008000000 */
[----:B------:R-:W-:-:S02]  /*10e00*/  UIMAD.WIDE.U32 UR8, UR17, UR14, UR8 ;  /* 0x0000000e110872a5 */ /* 0x000fc4000f8e0008 */
[----:B------:R-:W-:Y:S01]  /*10e10*/  UIMAD UR4, UR17, UR15, UR4 ;  /* 0x0000000f110472a4 */ /* 0x000fe2000f8e0204 */
[----:B------:R-:W-:Y:S01]  /*10e20*/  @P0 IMAD.HI.U32 R4, R6, R9, RZ ;  /* 0x0000000906040227 */ /* 0x000fe200078e00ff */
[----:B------:R-:W-:Y:S02]  /*10e30*/  ULDC.64 UR10, c[0x0][0xaf0] ;  /* 0x0002bc00000a7ab9 */ /* 0x000fe40000000a00 */
[----:B------:R-:W-:Y:S01]  /*10e40*/  UIADD3 UR9, UR9, UR4, URZ ;  /* 0x0000000409097290 */ /* 0x000fe2000fffe03f */
[----:B------:R-:W-:Y:S01]  /*10e50*/  IMAD.MOV.U32 R3, RZ, RZ, R6 ;  /* 0x000000ffff037224 */ /* 0x000fe200078e0006 */
        /* <DEDUP_REMOVED lines=12> */
[----:B------:R-:W-:Y:S01]  /*10f20*/  SHF.R.S32.HI R6, RZ, 0x1f, R7 ;  /* 0x0000001fff067819 */ /* 0x000fe20000011407 */
[----:B------:R-:W-:Y:S01]  /*10f30*/  IMAD.U32 R5, RZ, RZ, UR4 ;  /* 0x00000004ff057e24 */ /* 0x000fe2000f8e00ff */
[----:B------:R-:W-:Y:S01]  /*10f40*/  ULDC.64 UR8, c[0x0][0xad8] ;  /* 0x0002b60000087ab9 */ /* 0x000fe20000000a00 */
[----:B------:R-:W-:-:S02]  /*10f50*/  IMAD R9, R3, UR11, R8 ;  /* 0x0000000b03097c24 */ /* 0x000fc4000f8e0208 */
        /* <DEDUP_REMOVED lines=25> */
[----:B------:R3:W-:Y:S04]  /*110f0*/  @!P2 ST.E.128 desc[UR8][R8.64], RZ ;  /* 0x000000ff0800a985 */ /* 0x0007e8000c101d08 */
[----:B------:R3:W-:Y:S04]  /*11100*/  @!P3 ST.E.128 desc[UR8][R12.64], RZ ;  /* 0x000000ff0c00b985 */ /* 0x0007e8000c101d08 */
[----:B------:R3:W-:Y:S02]  /*11110*/  @!P4 ST.E.128 desc[UR8][R14.64], RZ ;  /* 0x000000ff0e00c985 */ /* 0x0007e4000c101d08 */
.L_x_2108:
[----:B------:R-:W-:Y:S05]  /*11120*/  BSYNC B1 ;  /* 0x0000000000017941 */ /* 0x000fea0003800000 */
.L_x_2107:
        /* <DEDUP_REMOVED lines=10> */
[-C--:B-1-3--:R-:W-:Y:S02]  /*111d0*/  @!P3 LEA R8, P0, R146, R4.reuse, 0x1 ;  /* 0x000000049208b211 */ /* 0x08afe400078008ff */
[----:B------:R-:W-:Y:S02]  /*111e0*/  @!P4 LEA R10, P1, R148, R4, 0x1 ;  /* 0x00000004940ac211 */ /* 0x000fe400078208ff */
[----:B0---4-:R-:W-:Y:S01]  /*111f0*/  @!P2 IMAD.WIDE R6, R144, 0x2, R4 ;  /* 0x000000029006a825 */ /* 0x011fe200078e0204 */
[-C--:B------:R-:W-:Y:S02]  /*11200*/  @!P3 LEA.HI.X R9, R146, R5.reuse, R17, 0x1, P0 ;  /* 0x000000059209b211 */ /* 0x080fe400000f0c11 */
[----:B------:R-:W-:Y:S02]  /*11210*/  @!P4 LEA.HI.X R11, R148, R5, R16, 0x1, P1 ;  /* 0x00000005940bc211 */ /* 0x000fe400008f0c10 */
[----:B------:R2:W-:Y:S04]  /*11220*/  @!P2 ST.E.128 desc[UR8][R6.64], RZ ;  /* 0x000000ff0600a985 */ /* 0x0005e8000c101d08 */
[----:B------:R2:W-:Y:S04]  /*11230*/  @!P3 ST.E.128 desc[UR8][R8.64], RZ ;  /* 0x000000ff0800b985 */ /* 0x0005e8000c101d08 */
[----:B------:R2:W-:Y:S02]  /*11240*/  @!P4 ST.E.128 desc[UR8][R10.64], RZ ;  /* 0x000000ff0a00c985 */ /* 0x0005e4000c101d08 */
.L_x_2103:
[----:B------:R-:W-:Y:S05]  /*11250*/  BSYNC B0 ;  /* 0x0000000000007941 */ /* 0x000fea0003800000 */
.L_x_2098:
[----:B------:R-:W-:Y:S02]  /*11260*/  ULDC UR4, c[0x0][0xc3c] ;  /* 0x00030f0000047ab9 */ /* 0x000fe40000000800 */
[----:B------:R-:W-:-:S13]  /*11270*/  ISETP.GE.AND P0, PT, R31, UR4, PT ;  /* 0x000000041f007c0c */ /* 0x000fda000bf06270 */
[----:B------:R-:W-:Y:S05]  /*11280*/  @!P0 BRA `(.L_x_2109) ;  /* 0xfffffefc002c8947 */ /* 0x000fea000383ffff */
[----:B------:R-:W-:Y:S05]  /*11290*/  EXIT ;  /* 0x000000000000794d */ /* 0x000fea0003800000 */
.L_x_2062:
[----:B------:R-:W-:-:S08]  /*112a0*/  NOP ;  /* 0x0000000000007918 */ /* 0x000fd00000000000 */
[----:B0-----:R-:W0:-:S00]  /*112b0*/  USETMAXREG.DEALLOC.CTAPOOL 0x20 ;  /* 0x00000020000079c8 */ /* 0x001e0000080e0500 */
        /* <DEDUP_REMOVED lines=14> */
.L_x_2110:
[----:B0-----:R-:W0:Y:S01]  /*113a0*/  S2R R2, SR_TID.X ;  /* 0x0000000000027919 */ /* 0x001e220000002100 */
[----:B------:R-:W-:Y:S01]  /*113b0*/  ULDC UR4, c[0x0][0xc3c] ;  /* 0x00030f0000047ab9 */ /* 0x000fe20000000800 */
[----:B------:R-:W-:Y:S01]  /*113c0*/  ULDC.64 UR6, c[0x0][0x208] ;  /* 0x0000820000067ab9 */ /* 0x000fe20000000a00 */
        /* <DEDUP_REMOVED lines=8> */
[----:B------:R-:W0:Y:S01]  /*11450*/  S2UR UR6, SR_CTAID.X ;  /* 0x00000000000679c3 */ /* 0x000e220000002500 */
[C---:B------:R-:W-:Y:S01]  /*11460*/  ISETP.GE.U32.AND P2, PT, R5.reuse, 0x2, PT ;  /* 0x000000020500780c */ /* 0x040fe20003f46070 */
[----:B------:R-:W-:Y:S01]  /*11470*/  UMOV UR4, URZ ;  /* 0x0000003f00047c82 */ /* 0x000fe20008000000 */
[C---:B------:R-:W-:Y:S01]  /*11480*/  ISETP.GE.U32.AND P3, PT, R5.reuse, 0x4, PT ;  /* 0x000000040500780c */ /* 0x040fe20003f66070 */
[----:B------:R-:W-:Y:S01]  /*11490*/  IMAD.MOV.U32 R16, RZ, RZ, RZ ;  /* 0x000000ffff107224 */ /* 0x000fe200078e00ff */
[C---:B------:R-:W-:Y:S02]  /*114a0*/  ISETP.GE.U32.AND P4, PT, R5.reuse, 0x8, PT ;  /* 0x000000080500780c */ /* 0x040fe40003f86070 */
[----:B------:R-:W-:Y:S01]  /*114b0*/  ISETP.GE.U32.AND P5, PT, R5, 0x10, PT ;  /* 0x000000100500780c */ /* 0x000fe20003fa6070 */
[----:B--2---:R-:W1:Y:S02]  /*114c0*/  SHFL.UP PT, R4, R0, 0x1, RZ ;  /* 0x0420000000047989 */ /* 0x004e6400000e00ff */
        /* <DEDUP_REMOVED lines=14> */
[----:B------:R-:W1:Y:S02]  /*115b0*/  SHFL.IDX PT, R4, R6, 0x1f, 0x1f ;  /* 0x03e01f0006047f89 */ /* 0x000e6400000e0000 */
[----:B-1----:R-:W-:-:S04]  /*115c0*/  IMAD R4, R4, UR5, RZ ;  /* 0x0000000504047c24 */ /* 0x002fc8000f8e02ff */
[----:B------:R-:W-:Y:S01]  /*115d0*/  IMAD.MOV.U32 R9, RZ, RZ, R4 ;  /* 0x000000ffff097224 */ /* 0x000fe200078e0004 */
[----:B0-----:R-:W-:-:S13]  /*115e0*/  ISETP.GT.AND P6, PT, R4, UR6, PT ;  /* 0x0000000604007c0c */ /* 0x001fda000bfc4270 */
[----:B------:R-:W-:Y:S05]  /*115f0*/  @P6 BRA `(.L_x_2112) ;  /* 0x0000000000a46947 */ /* 0x000fea0003800000 */
[----:B------:R-:W0:Y:S01]  /*11600*/  LDC R6, c[0x0][0xc3c] ;  /* 0x00030f00ff067b82 */ /* 0x000e220000000800 */
[----:B------:R-:W-:Y:S01]  /*11610*/  IMAD.MOV.U32 R4, RZ, RZ, R9 ;  /* 0x000000ffff047224 */ /* 0x000fe200078e0009 */
[----:B------:R-:W-:Y:S01]  /*11620*/  UMOV UR4, URZ ;  /* 0x0000003f00047c82 */ /* 0x000fe20008000000 */
[----:B------:R-:W-:Y:S01]  /*11630*/  ULDC UR7, c[0x0][0xc3c] ;  /* 0x00030f0000077ab9 */ /* 0x000fe20000000800 */
[----:B------:R-:W-:-:S05]  /*11640*/  ULDC UR5, c[0x0][0xc38] ;  /* 0x00030e0000057ab9 */ /* 0x000fca0000000800 */
.L_x_2116:
        /* <DEDUP_REMOVED lines=9> */
[----:B------:R-:W0:Y:S01]  /*116e0*/  LDC.64 R2, c[0x0][0xc80] ;  /* 0x00032000ff027b82 */ /* 0x000e220000000a00 */
[----:B------:R-:W-:Y:S01]  /*116f0*/  ULDC.64 UR8, c[0x0][0x208] ;  /* 0x0000820000087ab9 */ /* 0x000fe20000000a00 */
[----:B0-----:R-:W-:-:S05]  /*11700*/  IMAD.WIDE R2, R7, 0x4, R2 ;  /* 0x0000000407027825 */ /* 0x001fca00078e0202 */
[----:B------:R0:W5:Y:S02]  /*11710*/  LDG.E R0, desc[UR8][R2.64] ;  /* 0x0000000802007981 */ /* 0x000164000c1e1900 */
.L_x_2115:
[----:B------:R-:W-:Y:S05]  /*11720*/  BSYNC B0 ;  /* 0x0000000000007941 */ /* 0x000fea0003800000 */
.L_x_2114:
        /* <DEDUP_REMOVED lines=20> */
[----:B------:R-:W-:Y:S02]  /*11870*/  IMAD.MOV.U32 R6, RZ, RZ, R9 ;  /* 0x000000ffff067224 */ /* 0x000fe400078e0009 */
[----:B------:R-:W-:-:S07]  /*11880*/  IMAD.MOV.U32 R9, RZ, RZ, R3 ;  /* 0x000000ffff097224 */ /* 0x000fce00078e0003 */
.L_x_2112:
[----:B------:R-:W-:Y:S01]  /*11890*/  IMAD.IADD R9, R4, 0x1, -R9 ;  /* 0x0000000104097824 */ /* 0x000fe200078e0a09 */
[----:B------:R-:W-:-:S03]  /*118a0*/  ULDC.64 UR8, c[0x0][0x208] ;  /* 0x0000820000087ab9 */ /* 0x000fc60000000a00 */
        /* <DEDUP_REMOVED lines=20> */
.L_x_2117:
[----:B-1----:R-:W-:Y:S02]  /*119f0*/  IMAD R16, R16, UR5, R9 ;  /* 0x0000000510107c24 */ /* 0x002fe4000f8e0209 */
[----:B0-----:R-:W-:Y:S01]  /*11a00*/  IMAD.MOV.U32 R11, RZ, RZ, R10 ;  /* 0x000000ffff0b7224 */ /* 0x001fe200078e000a */
[----:B------:R-:W-:Y:S01]  /*11a10*/  IABS R10, R4 ;  /* 0x00000004000a7213 */ /* 0x000fe20000000000 */
[----:B------:R-:W-:Y:S01]  /*11a20*/  IMAD.MOV.U32 R2, RZ, RZ, RZ ;  /* 0x000000ffff027224 */ /* 0x000fe200078e00ff */
[----:B------:R-:W-:Y:S01]  /*11a30*/  IADD3 R9, -R16, UR6, RZ ;  /* 0x0000000610097c10 */ /* 0x000fe2000fffe1ff */
[----:B------:R-:W-:Y:S02]  /*11a40*/  IMAD R11, R11, R8, RZ ;  /* 0x000000080b0b7224 */ /* 0x000fe400078e02ff */
[----:B------:R-:W-:Y:S01]  /*11a50*/  IMAD.MOV R10, RZ, RZ, -R10 ;  /* 0x000000ffff0a7224 */ /* 0x000fe200078e0a0a */
[----:B------:R-:W-:Y:S01]  /*11a60*/  IABS R6, R9 ;  /* 0x0000000900067213 */ /* 0x000fe20000000000 */
        /* <DEDUP_REMOVED lines=51> */
.L_x_2113:
[----:B------:R-:W-:Y:S02]  /*11da0*/  IMAD.MOV.U32 R17, RZ, RZ, RZ ;  /* 0x000000ffff117224 */ /* 0x000fe400078e00ff */
[----:B------:R-:W-:Y:S02]  /*11db0*/  IMAD.U32 R16, RZ, RZ, UR6 ;  /* 0x00000006ff107e24 */ /* 0x000fe4000f8e00ff */
[----:B------:R-:W-:-:S07]  /*11dc0*/  IMAD.MOV.U32 R18, RZ, RZ, RZ ;  /* 0x000000ffff127224 */ /* 0x000fce00078e00ff */
.L_x_2118:
[----:B------:R-:W-:-:S13]  /*11dd0*/  ISETP.NE.AND P0, PT, R5, RZ, PT ;  /* 0x000000ff0500720c */ /* 0x000fda0003f05270 */
[----:B------:R-:W0:Y:S01]  /*11de0*/  @!P0 S2R R3, SR_CgaCtaId ;  /* 0x0000000000038919 */ /* 0x000e220000008800 */
[----:B------:R-:W-:-:S04]  /*11df0*/  @!P0 MOV R0, 0x400 ;  /* 0x0000040000008802 */ /* 0x000fc80000000f00 */
[----:B0-----:R-:W-:-:S05]  /*11e00*/  @!P0 LEA R0, R3, R0, 0x18 ;  /* 0x0000000003008211 */ /* 0x001fca00078ec0ff */
[----:B------:R2:W-:Y:S01]  /*11e10*/  @!P0 STS.128 [R0+0x31cd0], R16 ;  /* 0x031cd01000008388 */ /* 0x0005e20000000c00 */
[----:B------:R-:W-:Y:S06]  /*11e20*/  BAR.ARV 0x5, 0x200 ;  /* 0x0148000000007b1d */ /* 0x000fec0000002000 */
.L_x_2111:
        /* <DEDUP_REMOVED lines=33> */
.L_x_2223:
[----:B0---4-:R-:W0:Y:S01]  /*12040*/  LDC.64 R2, c[0x0][0xc88] ;  /* 0x00032200ff027b82 */ /* 0x011e220000000a00 */
[----:B------:R-:W-:Y:S01]  /*12050*/  ULDC.64 UR4, c[0x0][0x208] ;  /* 0x0000820000047ab9 */ /* 0x000fe20000000a00 */
[----:B0-----:R-:W-:-:S05]  /*12060*/  IMAD.WIDE R2, R19, 0x4, R2 ;  /* 0x0000000413027825 */ /* 0x001fca00078e0202 */
[----:B------:R-:W2:Y:S01]  /*12070*/  LDG.E R9, desc[UR4][R2.64] ;  /* 0x0000000402097981 */ /* 0x000ea2000c1e1900 */
[----:B------:R-:W-:Y:S05]  /*12080*/  YIELD ;  /* 0x0000000000007946 */ /* 0x000fea0003800000 */
[----:B------:R-:W-:Y:S01]  /*12090*/  ULDC.64 UR4, c[0x0][0xa28] ;  /* 0x00028a0000047ab9 */ /* 0x000fe20000000a00 */
[----:B------:R-:W-:Y:S01]  /*120a0*/  IMAD.MOV.U32 R0, RZ, RZ, RZ ;  /* 0x000000ffff007224 */ /* 0x000fe200078e00ff */
[----:B------:R-:W-:Y:S01]  /*120b0*/  ISETP.NE.U32.AND P0, PT, RZ, UR4, PT ;  /* 0x00000004ff007c0c */ /* 0x000fe2000bf05070 */
[----:B------:R-:W-:Y:S01]  /*120c0*/  ULDC.64 UR10, c[0x0][0x208] ;  /* 0x00008200000a7ab9 */ /* 0x000fe20000000a00 */
[----:B------:R-:W-:Y:S01]  /*120d0*/  IMAD.MOV.U32 R6, RZ, RZ, RZ ;  /* 0x000000ffff067224 */ /* 0x000fe200078e00ff */
[----:B------:R-:W-:Y:S01]  /*120e0*/  ULDC.64 UR8, c[0x0][0xa18] ;  /* 0x0002860000087ab9 */ /* 0x000fe20000000a00 */
[----:B------:R-:W-:Y:S01]  /*120f0*/  ISETP.NE.AND.EX P0, PT, RZ, UR5, PT, P0 ;  /* 0x00000005ff007c0c */ /* 0x000fe2000bf05300 */
[----:B------:R-:W-:Y:S01]  /*12100*/  ULDC.64 UR6, c[0x0][0xa08] ;  /* 0x0002820000067ab9 */ /* 0x000fe20000000a00 */
        /* <DEDUP_REMOVED lines=39> */
[----:B------:R-:W-:Y:S02]  /*12380*/  ULDC.64 UR4, c[0x0][0x208] ;  /* 0x0000820000047ab9 */ /* 0x000fe40000000a00 */
[----:B------:R-:W0:Y:S04]  /*12390*/  LDG.E R7, desc[UR4][R2.64] ;  /* 0x0000000402077981 */ /* 0x000e28000c1e1900 */
[----:B------:R-:W0:Y:S02]  /*123a0*/  LDG.E R2, desc[UR4][R2.64+0x4] ;  /* 0x0000040402027981 */ /* 0x000e24000c1e1900 */
[----:B0-----:R-:W-:-:S05]  /*123b0*/  IMAD.IADD R8, R2, 0x1, -R7 ;  /* 0x0000000102087824 */ /* 0x001fca00078e0a07 */
[----:B------:R1:W-:Y:S02]  /*123c0*/  STL [R1+0x14], R8 ;  /* 0x0000140801007387 */ /* 0x0003e40000100800 */
.L_x_2120:
[----:B------:R-:W-:Y:S01]  /*123d0*/  ULDC.64 UR4, c[0x0][0xa20] ;  /* 0x0002880000047ab9 */ /* 0x000fe20000000a00 */
[----:B-----5:R-:W-:Y:S01]  /*123e0*/  IMAD.IADD R28, R28, 0x1, R0 ;  /* 0x000000011c1c7824 */ /* 0x020fe200078e0200 */
[----:B------:R-:W-:Y:S01]  /*123f0*/  ISETP.NE.U32.AND P1, PT, RZ, UR4, PT ;  /* 0x00000004ff007c0c */ /* 0x000fe2000bf25070 */
[----:B------:R-:W-:-:S03]  /*12400*/  IMAD.MOV.U32 R26, RZ, RZ, R9 ;  /* 0x000000ffff1a7224 */ /* 0x000fc600078e0009 */
[----:B------:R-:W-:-:S13]  /*12410*/  ISETP.NE.AND.EX P1, PT, RZ, UR5, PT, P1 ;  /* 0x00000005ff007c0c */ /* 0x000fda000bf25310 */
[----:B------:R-:W-:Y:S05]  /*12420*/  @!P1 BRA `(.L_x_2121) ;  /* 0x0000000000149947 */ /* 0x000fea0003800000 */
[----:B------:R-:W-:Y:S01]  /*12430*/  IADD3 R2, P0, R24, UR4, RZ ;  /* 0x0000000418027c10 */ /* 0x000fe2000ff1e0ff */
[----:B------:R-:W-:-:S03]  /*12440*/  ULDC.64 UR6, c[0x0][0x208] ;  /* 0x0000820000067ab9 */ /* 0x000fc60000000a00 */
[----:B------:R-:W-:-:S05]  /*12450*/  IADD3.X R3, R25, UR5, RZ, P0, !PT ;  /* 0x0000000519037c10 */ /* 0x000fca00087fe4ff */
[----:B------:R2:W5:Y:S01]  /*12460*/  LDG.E R6, desc[UR6][R2.64] ;  /* 0x0000000602067981 */ /* 0x000562000c1e1900 */
[----:B------:R-:W-:Y:S05]  /*12470*/  BRA `(.L_x_2122) ;  /* 0x0000000000147947 */ /* 0x000fea0003800000 */
.L_x_2121:
[----:B------:R-:W-:Y:S05]  /*12480*/  @!P0 BRA `(.L_x_2122) ;  /* 0x0000000000108947 */ /* 0x000fea0003800000 */
[----:B------:R-:W-:Y:S02]  /*12490*/  ULDC.64 UR4, c[0x0][0x208] ;  /* 0x0000820000047ab9 */ /* 0x000fe40000000a00 */
[----:B------:R-:W2:Y:S04]  /*124a0*/  LDG.E R6, desc[UR4][R4.64] ;  /* 0x0000000404067981 */ /* 0x000ea8000c1e1900 */
[----:B------:R-:W2:Y:S02]  /*124b0*/  LDG.E R4, desc[UR4][R4.64+0x4] ;  /* 0x0000040404047981 */ /* 0x000ea4000c1e1900 */
[----:B--2---:R-:W-:-:S07]  /*124c0*/  IMAD.IADD R6, R4, 0x1, -R6 ;  /* 0x0000000104067824 */ /* 0x004fce00078e0a06 */
.L_x_2122:
[----:B-----5:R-:W-:Y:S01]  /*124d0*/  IMAD.IADD R6, R6, 0x1, -R0 ;  /* 0x0000000106067824 */ /* 0x020fe200078e0a00 */
[----:B------:R-:W-:Y:S01]  /*124e0*/  BSSY B7, `(.L_x_2123) ;  /* 0x0000428000077945 */ /* 0x000fe20003800000 */
[----:B------:R-:W3:Y:S01]  /*124f0*/  LDC R0, c[0x0][0x448] ;  /* 0x00011200ff007b82 */ /* 0x000ee20000000800 */
[----:B--2---:R-:W-:-:S04]  /*12500*/  IMAD R2, R17, 0xc0, RZ ;  /* 0x000000c011027824 */ /* 0x004fc800078e02ff */
[----:B------:R-:W-:Y:S01]  /*12510*/  VIADD R2, R2, 0xbf ;  /* 0x000000bf02027836 */ /* 0x000fe20000000000 */
[----:B---3--:R-:W-:-:S13]  /*12520*/  ISETP.NE.AND P0, PT, R0, 0x1, PT ;  /* 0x000000010000780c */ /* 0x008fda0003f05270 */
[----:B------:R-:W2:Y:S08]  /*12530*/  @P0 LDC R3, c[0x0][0x44c] ;  /* 0x00011300ff030b82 */ /* 0x000eb00000000800 */
[----:B------:R-:W3:Y:S01]  /*12540*/  @P0 LDC R0, c[0x0][0x450] ;  /* 0x00011400ff000b82 */ /* 0x000ee20000000800 */
[----:B--2---:R-:W-:-:S05]  /*12550*/  @P0 IMAD.HI.U32 R3, R2, R3, RZ ;  /* 0x0000000302030227 */ /* 0x004fca00078e00ff */
[----:B---3--:R-:W-:Y:S01]  /*12560*/  @P0 SHF.R.U32.HI R2, RZ, R0, R3 ;  /* 0x00000000ff020219 */ /* 0x008fe20000011603 */
[C---:B------:R-:W-:Y:S01]  /*12570*/  VIADD R0, R6.reuse, 0x8f ;  /* 0x0000008f06007836 */ /* 0x040fe20000000000 */
[----:B------:R-:W-:-:S03]  /*12580*/  IADD3 R6, R6, 0x90, -R8 ;  /* 0x0000009006067810 */ /* 0x000fc60007ffe808 */
[----:B------:R-:W-:-:S04]  /*12590*/  IMAD.HI R0, R0, 0x38e38e39, RZ ;  /* 0x38e38e3900007827 */ /* 0x000fc800078e02ff */
[----:B------:R-:W-:Y:S01]  /*125a0*/  IMAD.IADD R2, R6, 0x1, R2 ;  /* 0x0000000106027824 */ /* 0x000fe200078e0202 */
[----:B------:R-:W-:-:S03]  /*125b0*/  SHF.R.U32.HI R3, RZ, 0x1f, R0 ;  /* 0x0000001fff037819 */ /* 0x000fc60000011600 */
[----:B------:R-:W-:Y:S01]  /*125c0*/  IMAD.HI R2, R2, 0x38e38e39, RZ ;  /* 0x38e38e3902027827 */ /* 0x000fe200078e02ff */
[----:B------:R-:W-:-:S04]  /*125d0*/  LEA.HI.SX32 R3, R0, R3, 0x1b ;  /* 0x0000000300037211 */ /* 0x000fc800078fdaff */
[----:B------:R-:W-:-:S04]  /*125e0*/  SHF.R.U32.HI R0, RZ, 0x1f, R2 ;  /* 0x0000001fff007819 */ /* 0x000fc80000011602 */
[----:B------:R-:W-:-:S04]  /*125f0*/  LEA.HI.SX32 R0, R2, R0, 0x1b ;  /* 0x0000000002007211 */ /* 0x000fc800078fdaff */
[----:B------:R-:W-:-:S04]  /*12600*/  VIMNMX R4, R3, R0, PT ;  /* 0x0000000003047248 */ /* 0x000fc80003fe0100 */
[----:B------:R-:W-:Y:S01]  /*12610*/  ISETP.GT.AND P0, PT, R4, RZ, PT ;  /* 0x000000ff0400720c */ /* 0x000fe20003f04270 */
[----:B------:R2:W-:-:S12]  /*12620*/  STL [R1+0xc], R4 ;  /* 0x00000c0401007387 */ /* 0x0005d80000100800 */
[----:B--2---:R-:W-:Y:S05]  /*12630*/  @P0 BRA `(.L_x_2124) ;  /* 0x0000000000480947 */ /* 0x004fea0003800000 */
[----:B------:R-:W2:Y:S02]  /*12640*/  S2R R4, SR_TID.X ;  /* 0x0000000000047919 */ /* 0x000ea40000002100 */
[----:B--2---:R-:W-:-:S04]  /*12650*/  LOP3.LUT R4, R4, 0x7f, RZ, 0xc0, !PT ;  /* 0x0000007f04047812 */ /* 0x004fc800078ec0ff */
[----:B------:R-:W-:-:S13]  /*12660*/  ISETP.NE.AND P0, PT, R4, RZ, PT ;  /* 0x000000ff0400720c */ /* 0x000fda0003f05270 */
[----:B------:R-:W-:Y:S05]  /*12670*/  @P0 BRA `(.L_x_2125) ;  /* 0x0000004000380947 */ /* 0x000fea0003800000 */
[----:B------:R-:W2:Y:S01]  /*12680*/  S2R R5, SR_LANEID ;  /* 0x0000000000057919 */ /* 0x000ea20000000000 */
[----:B------:R-:W-:Y:S01]  /*12690*/  VOTEU.ANY UR4, UPT, PT ;  /* 0x0000000000047886 */ /* 0x000fe200038e0100 */
[----:B------:R-:W3:Y:S01]  /*126a0*/  LDC.64 R2, c[0x0][0xc60] ;  /* 0x00031800ff027b82 */ /* 0x000ee20000000a00 */
[----:B------:R-:W2:Y:S01]  /*126b0*/  FLO.U32 R0, UR4 ;  /* 0x0000000400007d00 */ /* 0x000ea200080e0000 */
[----:B------:R-:W-:Y:S01]  /*126c0*/  ULDC.64 UR6, c[0x0][0x208] ;  /* 0x0000820000067ab9 */ /* 0x000fe20000000a00 */
        /* <DEDUP_REMOVED lines=9> */
.L_x_2124:
        /* <DEDUP_REMOVED lines=15> */
[----:B01----:R-:W-:Y:S02]  /*12850*/  IMAD.MOV.U32 R8, RZ, RZ, 0x70 ;  /* 0x00000070ff087424 */ /* 0x003fe400078e00ff */
[----:B------:R-:W-:Y:S02]  /*12860*/  IMAD.MOV.U32 R12, RZ, RZ, 0x1 ;  /* 0x00000001ff0c7424 */ /* 0x000fe400078e00ff */
[----:B------:R-:W-:-:S07]  /*12870*/  IMAD.MOV.U32 R13, RZ, RZ, RZ ;  /* 0x000000ffff0d7224 */ /* 0x000fce00078e00ff */
[----:B------:R-:W-:-:S07]  /*12880*/  LEPC R20, `(.L_x_2127) ;  /* 0x000000001014794e */ /* 0x000fce0000000000 */
[----:B--2---:R-:W-:Y:S05]  /*12890*/  CALL.ABS.NOINC R2 ;  /* 0x0000000002007343 */ /* 0x004fea0003c00000 */
.L_x_2127:
[----:B------:R-:W-:Y:S05]  /*128a0*/  BSYNC B6 ;  /* 0x0000000000067941 */ /* 0x000fea0003800000 */
.L_x_2126:
        /* <DEDUP_REMOVED lines=15> */
[----:B01----:R-:W-:Y:S02]  /*129a0*/  IMAD.MOV.U32 R8, RZ, RZ, 0x70 ;  /* 0x00000070ff087424 */ /* 0x003fe400078e00ff */
[----:B------:R-:W-:Y:S02]  /*129b0*/  IMAD.MOV.U32 R12, RZ, RZ, 0x1 ;  /* 0x00000001ff0c7424 */ /* 0x000fe400078e00ff */
[----:B--2---:R-:W-:-:S07]  /*129c0*/  IMAD.MOV.U32 R13, RZ, RZ, RZ ;  /* 0x000000ffff0d7224 */ /* 0x004fce00078e00ff */
[----:B------:R-:W-:-:S07]  /*129d0*/  LEPC R20, `(.L_x_2130) ;  /* 0x000000001014794e */ /* 0x000fce0000000000 */
[----:B---3--:R-:W-:Y:S05]  /*129e0*/  CALL.ABS.NOINC R2 ;  /* 0x0000000002007343 */ /* 0x008fea0003c00000 */
.L_x_2130:
        /* <DEDUP_REMOVED lines=15> */
.L_x_2129:
[----:B------:R-:W-:Y:S05]  /*12ae0*/  BSYNC B6 ;  /* 0x0000000000067941 */ /* 0x000fea0003800000 */
.L_x_2128:
[----:B------:R-:W-:Y:S01]  /*12af0*/  ULDC.64 UR4, c[0x0][0x9f8] ;  /* 0x00027e0000047ab9 */ /* 0x000fe20000000a00 */
[----:B------:R-:W-:Y:S01]  /*12b00*/  ULDC.64 UR6, c[0x0][0x208] ;  /* 0x0000820000067ab9 */ /* 0x000fe20000000a00 */
[----:B------:R-:W-:Y:S01]  /*12b10*/  ISETP.NE.U32.AND P0, PT, RZ, UR4, PT ;  /* 0x00000004ff007c0c */ /* 0x000fe2000bf05070 */
[----:B------:R-:W2:Y:S01]  /*12b20*/  LDL R20, [R1+0xc] ;  /* 0x00000c0001147983 */ /* 0x000ea20000100800 */
[----:B------:R-:W3:Y:S02]  /*12b30*/  LDC.64 R2, c[0x0][0x418] ;  /* 0x00010600ff027b82 */ /* 0x000ee40000000a00 */
[----:B------:R-:W-:-:S13]  /*12b40*/  ISETP.NE.AND.EX P0, PT, RZ, UR5, PT, P0 ;  /* 0x00000005ff007c0c */ /* 0x000fda000bf05300 */
[----:B------:R-:W-:-:S04]  /*12b50*/  @P0 IADD3 R24, P1, R24, UR4, RZ ;  /* 0x0000000418180c10 */ /* 0x000fc8000ff3e0ff */
[----:B------:R-:W-:Y:S01]  /*12b60*/  @P0 IADD3.X R25, R25, UR5, RZ, P1, !PT ;  /* 0x0000000519190c10 */ /* 0x000fe20008ffe4ff */
[----:B------:R-:W-:-:S04]  /*12b70*/  ULDC.64 UR4, c[0x0][0xa08] ;  /* 0x0002820000047ab9 */ /* 0x000fc80000000a00 */
[----:B------:R2:W4:Y:S01]  /*12b80*/  @P0 LDG.E R26, desc[UR6][R24.64] ;  /* 0x00000006181a0981 */ /* 0x000522000c1e1900 */
[----:B---3--:R-:W-:Y:S01]  /*12b90*/  LOP3.LUT P0, RZ, R2, UR4, RZ, 0xfc, !PT ;  /* 0x0000000402ff7c12 */ /* 0x008fe2000f80fcff */
[----:B------:R-:W-:-:S03]  /*12ba0*/  UMOV UR4, 0xffffffff ;  /* 0xffffffff00047882 */ /* 0x000fc60000000000 */
[----:B------:R-:W-:Y:S01]  /*12bb0*/  LOP3.LUT P0, RZ, R3, UR5, RZ, 0xfc, P0 ;  /* 0x0000000503ff7c12 */ /* 0x000fe2000800fcff */
[----:B--2---:R-:W-:Y:S01]  /*12bc0*/  VIADD R25, R20, 0xffffffff ;  /* 0xffffffff14197836 */ /* 0x004fe20000000000 */
[----:B----4-:R-:W-:Y:S02]  /*12bd0*/  SHF.R.S32.HI R29, RZ, 0x1f, R26 ;  /* 0x0000001fff1d7819 */ /* 0x010fe4000001141a */
[----:B------:R-:W-:Y:S01]  /*12be0*/  SEL R24, R26, RZ, !P0 ;  /* 0x000000ff1a187207 */ /* 0x000fe20004000000 */
[----:B------:R-:W-:Y:S08]  /*12bf0*/  BRA.DIV UR4, `(.L_x_2131) ;  /* 0x0000004e04887947 */ /* 0x000ff0000b800000 */
[----:B------:R-:W2:Y:S02]  /*12c00*/  S2R R0, SR_TID.X ;  /* 0x0000000000007919 */ /* 0x000ea40000002100 */
[----:B--2---:R-:W-:-:S04]  /*12c10*/  SHF.R.U32.HI R0, RZ, 0x5, R0 ;  /* 0x00000005ff007819 */ /* 0x004fc80000011600 */
[----:B------:R-:W-:-:S05]  /*12c20*/  LOP3.LUT R0, R0, 0x3, RZ, 0xc0, !PT ;  /* 0x0000000300007812 */ /* 0x000fca00078ec0ff */
[----:B------:R2:W3:Y:S02]  /*12c30*/  SHFL.IDX PT, R14, R0, RZ, 0x1f ;  /* 0x00001fff000e7589 */ /* 0x0004e400000e0000 */
.L_x_2239:
[----:B------:R-:W-:Y:S02]  /*12c40*/  PLOP3.LUT P1, PT, PT, PT, PT, 0x8, 0x0 ;  /* 0x000000000000781c */ /* 0x000fe40003f2e170 */
[----:B---3--:R-:W-:Y:S02]  /*12c50*/  ISETP.NE.AND P0, PT, R14, RZ, PT ;  /* 0x000000ff0e00720c */ /* 0x008fe40003f05270 */
[----:B--2---:R-:W-:-:S05]  /*12c60*/  P2R R0, PR, RZ, 0x2 ;  /* 0x00000002ff007803 */ /* 0x004fca0000000000 */
[----:B------:R2:W-:Y:S06]  /*12c70*/  STL [R1], R0 ;  /* 0x0000000001007387 */ /* 0x0005ec0000100800 */
[----:B------:R-:W-:Y:S05]  /*12c80*/  @P0 BRA `(.L_x_2132) ;  /* 0x00000004001c0947 */ /* 0x000fea0003800000 */
[----:B------:R-:W-:-:S03]  /*12c90*/  UMOV UR4, 0xffffffff ;  /* 0xffffffff00047882 */ /* 0x000fc60000000000 */
[----:B------:R-:W-:Y:S05]  /*12ca0*/  BRA.DIV UR4, `(.L_x_2133) ;  /* 0x0000004e04907947 */ /* 0x000fea000b800000 */
[----:B------:R-:W-:-:S13]  /*12cb0*/  ELECT P6, URZ, PT ;  /* 0x00000000003f782f */ /* 0x000fda00038c0000 */
.L_x_2242:
[----:B------:R-:W-:Y:S05]  /*12cc0*/  @!P6 BRA `(.L_x_2132) ;  /* 0x00000004000ce947 */ /* 0x000fea0003800000 */
[----:B------:R-:W-:-:S04]  /*12cd0*/  ISETP.NE.U32.AND P0, PT, R2, RZ, PT ;  /* 0x000000ff0200720c */ /* 0x000fc80003f05070 */
[----:B------:R-:W-:-:S13]  /*12ce0*/  ISETP.NE.AND.EX P0, PT, R3, RZ, PT, P0 ;  /* 0x000000ff0300720c */ /* 0x000fda0003f05300 */
[----:B------:R-:W-:Y:S05]  /*12cf0*/  @!P0 BRA `(.L_x_2134) ;  /* 0x0000000000488947 */ /* 0x000fea0003800000 */
[----:B------:R-:W3:Y:S01]  /*12d00*/  LDC R6, c[0x0][0x43c] ;  /* 0x00010f00ff067b82 */ /* 0x000ee20000000800 */
[----:B------:R-:W-:Y:S01]  /*12d10*/  ULDC.64 UR4, c[0x0][0x428] ;  /* 0x00010a0000047ab9 */ /* 0x000fe20000000a00 */
        /* <DEDUP_REMOVED lines=16> */
.L_x_2134:
[----:B--2---:R-:W-:Y:S01]  /*12e20*/  IMAD R0, R23, 0x8, R22 ;  /* 0x0000000817007824 */ /* 0x004fe200078e0216 */
[----:B---3--:R-:W-:-:S04]  /*12e30*/  SHF.L.U32 R2, R27, 0x1f, RZ ;  /* 0x0000001f1b027819 */ /* 0x008fc800000006ff */
[----:B------:R-:W2:Y:S02]  /*12e40*/  SYNCS.PHASECHK.TRANS64.TRYWAIT P0, [R0+URZ+0x31c40], R2 ;  /* 0x031c4002000075a7 */ /* 0x000ea4000800017f */
[----:B--2---:R-:W-:Y:S05]  /*12e50*/  @!P0 BRA `(.L_x_2135) ;  /* 0x0000004c00448947 */ /* 0x004fea0003800000 */
.L_x_2243:
        /* <DEDUP_REMOVED lines=11> */
.L_x_2136:
[----:B------:R-:W-:Y:S01]  /*12f10*/  R2UR UR9, R0 ;  /* 0x00000000000972ca */ /* 0x000fe200000e0000 */
[----:B--2---:R-:W-:Y:S01]  /*12f20*/  IMAD R0, R23, 0x6c00, R22 ;  /* 0x00006c0017007824 */ /* 0x004fe200078e0216 */
        /* <DEDUP_REMOVED lines=22> */
[----:B--2---:R-:W-:Y:S01]  /*13090*/  UMOV UR8, UR15 ;  /* 0x0000000f00087c82 */ /* 0x004fe20008000000 */
[----:B------:R-:W-:Y:S02]  /*130a0*/  UMOV UR10, UR16 ;  /* 0x00000010000a7c82 */ /* 0x000fe40008000000 */
[----:B------:R2:W-:Y:S02]  /*130b0*/  UTMALDG.4D [UR8], [UR4], desc[UR6] ;  /* 0x00000608040075b4 */ /* 0x0005e40008019000 */
[----:B--2---:R-:W-:Y:S01]  /*130c0*/  UMOV UR8, UR17 ;  /* 0x0000001100087c82 */ /* 0x004fe20008000000 */
[----:B------:R-:W-:-:S02]  /*130d0*/  UMOV UR10, UR14 ;  /* 0x0000000e000a7c82 */ /* 0x000fc40008000000 */
[----:B------:R3:W-:Y:S02]  /*130e0*/  UTMALDG.4D [UR8], [UR4], desc[UR6] ;  /* 0x00000608040075b4 */ /* 0x0007e40008019000 */
[----:B---3--:R-:W-:Y:S01]  /*130f0*/  NOP ;  /* 0x0000000000007918 */ /* 0x008fe20000000000 */
.L_x_2132:
[----:B------:R-:W3:Y:S04]  /*13100*/  LDL.LU R4, [R1+0x10] ;  /* 0x0000100001047983 */ /* 0x000ee80000300800 */
[----:B------:R-:W4:Y:S04]  /*13110*/  LDL.LU R6, [R1+0x8] ;  /* 0x0000080001067983 */ /* 0x000f280000300800 */
[----:B------:R-:W5:Y:S01]  /*13120*/  LDL.LU R3, [R1+0x18] ;  /* 0x0000180001037983 */ /* 0x000f620000300800 */
[----:B------:R-:W-:Y:S05]  /*13130*/  WARPSYNC.ALL ;  /* 0x0000000000007948 */ /* 0x000fea0003800000 */
[----:B------:R-:W-:Y:S01]  /*13140*/  ULDC.64 UR6, c[0x0][0xa00] ;  /* 0x0002800000067ab9 */ /* 0x000fe20000000a00 */
[----:B------:R-:W-:Y:S01]  /*13150*/  ULDC.64 UR4, c[0x0][0x298] ;  /* 0x0000a60000047ab9 */ /* 0x000fe20000000a00 */
[----:B------:R-:W-:Y:S01]  /*13160*/  BAR.SYNC.DEFER_BLOCKING 0x8, 0x200 ;  /* 0x0208000000007b1d */ /* 0x000fe20000010000 */
[----:B------:R-:W-:Y:S01]  /*13170*/  ISETP.NE.U32.AND P0, PT, RZ, UR6, PT ;  /* 0x00000006ff007c0c */ /* 0x000fe2000bf05070 */
[----:B--2---:R-:W-:-:S03]  /*13180*/  VIADD R0, R22, 0xda00 ;  /* 0x0000da0016007836 */ /* 0x004fc60000000000 */
[----:B------:R-:W-:Y:S01]  /*13190*/  ISETP.NE.AND.EX P0, PT, RZ, UR7, PT, P0 ;  /* 0x00000007ff007c0c */ /* 0x000fe2000bf05300 */
[----:B------:R-:W-:Y:S01]  /*131a0*/  BSSY B6, `(.L_x_2137) ;  /* 0x0000020000067945 */ /* 0x000fe20003800000 */
[----:B------:R-:W-:Y:S02]  /*131b0*/  LOP3.LUT P1, RZ, R0, 0x1bf, RZ, 0xc0, !PT ;  /* 0x000001bf00ff7812 */ /* 0x000fe4000782c0ff */
[----:B---3--:R-:W-:-:S05]  /*131c0*/  SHF.R.S32.HI R2, RZ, 0x1f, R4 ;  /* 0x0000001fff027819 */ /* 0x008fca0000011404 */
[----:B------:R-:W-:Y:S01]  /*131d0*/  IMAD R2, R2, UR4, RZ ;  /* 0x0000000402027c24 */ /* 0x000fe2000f8e02ff */
[----:B-----5:R-:W-:-:S03]  /*131e0*/  SEL R3, R3, RZ, !P0 ;  /* 0x000000ff03037207 */ /* 0x020fc60004000000 */
[----:B------:R-:W-:Y:S01]  /*131f0*/  IMAD R0, R4, UR5, R2 ;  /* 0x0000000504007c24 */ /* 0x000fe2000f8e0202 */
[----:B----4-:R-:W-:Y:S01]  /*13200*/  SEL R2, R6, RZ, !P0 ;  /* 0x000000ff06027207 */ /* 0x010fe20004000000 */
[----:B------:R-:W-:-:S05]  /*13210*/  IMAD.WIDE.U32 R4, R4, UR4, RZ ;  /* 0x0000000404047c25 */ /* 0x000fca000f8e00ff */
[----:B------:R-:W-:Y:S04]  /*13220*/  STL.64 [R1+0x20], R4 ;  /* 0x0000200401007387 */ /* 0x000fe80000100a00 */
[----:B------:R2:W-:Y:S04]  /*13230*/  STL [R1+0x8], R2 ;  /* 0x0000080201007387 */ /* 0x0005e80000100800 */
[----:B------:R3:W-:Y:S01]  /*13240*/  STL [R1+0x2c], R3 ;  /* 0x00002c0301007387 */ /* 0x0007e20000100800 */
[----:B--2---:R-:W-:Y:S01]  /*13250*/  IMAD.IADD R2, R5, 0x1, R0 ;  /* 0x0000000105027824 */ /* 0x004fe200078e0200 */
[----:B------:R-:W-:-:S05]  /*13260*/  SHF.R.S32.HI R0, RZ, 0x1f, R18 ;  /* 0x0000001fff007819 */ /* 0x000fca0000011412 */
        /* <DEDUP_REMOVED lines=19> */
.L_x_2138:
[----:B------:R-:W-:Y:S05]  /*133a0*/  BSYNC B6 ;  /* 0x0000000000067941 */ /* 0x000fea0003800000 */
.L_x_2137:
        /* <DEDUP_REMOVED lines=8> */
[----:B------:R-:W4:Y:S01]  /*13430*/  LDL.LU R4, [R1+0x8] ;  /* 0x0000080001047983 */ /* 0x000f220000300800 */
[----:B------:R-:W4:Y:S01]  /*13440*/  S2R R10, SR_TID.X ;  /* 0x00000000000a7919 */ /* 0x000f220000002100 */
[----:B------:R-:W4:Y:S01]  /*13450*/  S2R R11, SR_TID.X ;  /* 0x00000000000b7919 */ /* 0x000f220000002100 */
[----:B---3--:R-:W-:-:S13]  /*13460*/  ISETP.NE.AND P1, PT, R9, 0x1, PT ;  /* 0x000000010900780c */ /* 0x008fda0003f25270 */
[----:B------:R-:W3:Y:S08]  /*13470*/  @P1 LDC R5, c[0x0][0x450] ;  /* 0x00011400ff051b82 */ /* 0x000ef00000000800 */
[----:B01----:R-:W0:Y:S01]  /*13480*/  @P1 LDC R8, c[0x0][0x44c] ;  /* 0x00011300ff081b82 */ /* 0x003e220000000800 */
[----:B--2---:R-:W-:Y:S02]  /*13490*/  IMAD.MOV.U32 R3, RZ, RZ, R0 ;  /* 0x000000ffff037224 */ /* 0x004fe400078e0000 */
[----:B----4-:R-:W-:-:S02]  /*134a0*/  IMAD R0, R20, UR4, RZ ;  /* 0x0000000414007c24 */ /* 0x010fc4000f8e02ff */
[C---:B------:R-:W-:Y:S01]  /*134b0*/  IMAD.WIDE.U32 R2, R18.reuse, UR4, R2 ;  /* 0x0000000412027c25 */ /* 0x040fe2000f8e0002 */
[----:B------:R-:W1:Y:S03]  /*134c0*/  S2R R20, SR_TID.X ;  /* 0x0000000000147919 */ /* 0x000e660000002100 */
[----:B------:R-:W-:Y:S01]  /*134d0*/  IMAD R0, R18, UR5, R0 ;  /* 0x0000000512007c24 */ /* 0x000fe2000f8e0200 */
[----:B------:R-:W-:-:S03]  /*134e0*/  ULDC.64 UR4, c[0x0][0x2e0] ;  /* 0x0000b80000047ab9 */ /* 0x000fc60000000a00 */
[----:B------:R-:W-:Y:S02]  /*134f0*/  IMAD.IADD R3, R3, 0x1, R0 ;  /* 0x0000000103037824 */ /* 0x000fe400078e0200 */
[----:B------:R-:W-:Y:S02]  /*13500*/  IMAD R0, R21, UR4, RZ ;  /* 0x0000000415007c24 */ /* 0x000fe4000f8e02ff */
[----:B------:R-:W2:Y:S01]  /*13510*/  S2R R21, SR_TID.X ;  /* 0x0000000000157919 */ /* 0x000ea20000002100 */
[----:B------:R-:W-:-:S04]  /*13520*/  IMAD.WIDE.U32 R2, R4, UR4, R2 ;  /* 0x0000000404027c25 */ /* 0x000fc8000f8e0002 */
[----:B------:R-:W-:Y:S01]  /*13530*/  IMAD R0, R4, UR5, R0 ;  /* 0x0000000504007c24 */ /* 0x000fe2000f8e0200 */
[----:B------:R-:W-:Y:S01]  /*13540*/  ULDC.64 UR4, c[0x0][0x2d0] ;  /* 0x0000b40000047ab9 */ /* 0x000fe20000000a00 */
[----:B------:R-:W4:Y:S02]  /*13550*/  @P1 LDC R4, c[0x0][0x44c] ;  /* 0x00011300ff041b82 */ /* 0x000f240000000800 */
[----:B------:R-:W-:Y:S01]  /*13560*/  IMAD.IADD R3, R3, 0x1, R0 ;  /* 0x0000000103037824 */ /* 0x000fe200078e0200 */
[----:B-1----:R-:W-:-:S04]  /*13570*/  LOP3.LUT R20, R20, 0x7f, RZ, 0xc0, !PT ;  /* 0x0000007f14147812 */ /* 0x002fc800078ec0ff */
[----:B------:R-:W-:Y:S01]  /*13580*/  SHF.R.U32.HI R20, RZ, 0x2, R20 ;  /* 0x00000002ff147819 */ /* 0x000fe20000011614 */
[----:B--2---:R-:W-:Y:S02]  /*13590*/  IMAD.SHL.U32 R6, R21, 0x20, RZ ;  /* 0x0000002015067824 */ /* 0x004fe400078e00ff */
[----:B------:R-:W-:-:S03]  /*135a0*/  IMAD.SHL.U32 R21, R10, 0x8, RZ ;  /* 0x000000080a157824 */ /* 0x000fc600078e00ff */
        /* <DEDUP_REMOVED lines=9> */
[----:B---3--:R-:W-:-:S04]  /*13640*/  @P1 SHF.R.U32.HI R4, RZ, R5, R0 ;  /* 0x00000005ff041219 */ /* 0x008fc80000011600 */
        /* <DEDUP_REMOVED lines=15> */
[----:B0-----:R-:W-:Y:S01]  /*13740*/  @P1 IMAD.HI.U32 R8, R7, R8, RZ ;  /* 0x0000000807081227 */ /* 0x001fe200078e00ff */
        /* <DEDUP_REMOVED lines=13> */
[----:B------:R-:W-:Y:S01]  /*13820*/  IMAD.IADD R3, R3, 0x1, R7 ;  /* 0x0000000103037824 */ /* 0x000fe200078e0207 */
[----:B------:R-:W-:Y:S02]  /*13830*/  ISETP.GE.AND P2, PT, R20, UR4, PT ;  /* 0x0000000414007c0c */ /* 0x000fe4000bf46270 */
        /* <DEDUP_REMOVED lines=12> */
[----:B------:R-:W-:Y:S01]  /*13900*/  IMAD R17, R17, 0xc0, R21 ;  /* 0x000000c011117824 */ /* 0x000fe200078e0215 */
[----:B------:R-:W-:Y:S02]  /*13910*/  ULDC.64 UR4, c[0x0][0x208] ;  /* 0x0000820000047ab9 */ /* 0x000fe40000000a00 */
[----:B------:R-:W0:Y:S04]  /*13920*/  SHFL.IDX PT, R3, R0, RZ, 0x1c1f ;  /* 0x001c1fff00037589 */ /* 0x000e2800000e0000 */
[----:B------:R-:W-:Y:S01]  /*13930*/  SHFL.IDX PT, R14, R7, 0x1, 0x1c1f ;  /* 0x003c1f00070e7f89 */ /* 0x000fe200000e0000 */
[----:B--2---:R-:W-:-:S03]  /*13940*/  IMAD R5, R2, R9, RZ ;  /* 0x0000000902057224 */ /* 0x004fc600078e02ff */
[----:B------:R-:W1:Y:S02]  /*13950*/  SHFL.IDX PT, R2, R4, RZ, 0x1c1f ;  /* 0x001c1fff04027589 */ /* 0x000e6400000e0000 */
        /* <DEDUP_REMOVED lines=54> */
.L_x_2256:
[----:B------:R-:W-:Y:S01]  /*13cc0*/  VIADD R0, R17, 0xa0 ;  /* 0x000000a011007836 */ /* 0x000fe20000000000 */
[----:B------:R-:W-:-:S04]  /*13cd0*/  ULDC.64 UR4, c[0x0][0x208] ;  /* 0x0000820000047ab9 */ /* 0x000fc80000000a00 */
[----:B------:R-:W-:Y:S01]  /*13ce0*/  ISETP.GE.AND P3, PT, R0, R5, PT ;  /* 0x000000050000720c */ /* 0x000fe20003f66270 */
[----:B------:R-:W-:-:S12]  /*13cf0*/  VIADD R0, R22, 0x31c00 ;  /* 0x00031c0016007836 */ /* 0x000fd80000000000 */
        /* <DEDUP_REMOVED lines=10> */
.L_x_2140:
        /* <DEDUP_REMOVED lines=8> */
[----:B------:R-:W-:Y:S01]  /*13e20*/  LEA.HI R2, R3, R3, RZ, 0x1 ;  /* 0x0000000303027211 */ /* 0x000fe200078f08ff */
[----:B------:R0:W-:Y:S03]  /*13e30*/  STL [R1+0x28], R3 ;  /* 0x0000280301007387 */ /* 0x0001e60000100800 */
[----:B------:R-:W-:-:S05]  /*13e40*/  LOP3.LUT R2, R2, 0xfffffffe, RZ, 0xc0, !PT ;  /* 0xfffffffe02027812 */ /* 0x000fca00078ec0ff */
[----:B------:R-:W-:-:S05]  /*13e50*/  IMAD.IADD R2, R3, 0x1, -R2 ;  /* 0x0000000103027824 */ /* 0x000fca00078e0a02 */
[----:B0-----:R-:W-:Y:S01]  /*13e60*/  SHF.L.U32 R3, R2, 0x1f, RZ ;  /* 0x0000001f02037819 */ /* 0x001fe200000006ff */
[----:B------:R-:W-:Y:S01]  /*13e70*/  NOP ;  /* 0x0000000000007918 */ /* 0x000fe20000000000 */
[----:B------:R-:W2:Y:S01]  /*13e80*/  LDL R4, [R1+0xc] ;  /* 0x00000c0001047983 */ /* 0x000ea20000100800 */
[----:B------:R0:W-:Y:S01]  /*13e90*/  SYNCS.ARRIVE.TRANS64.A1T0 RZ, [R22+URZ+0x31c00], RZ ;  /* 0x031c00ff16ff79a7 */ /* 0x0001e2000810003f */
[----:B------:R-:W-:Y:S01]  /*13ea0*/  BSSY B0, `(.L_x_2141) ;  /* 0x0000004000007945 */ /* 0x000fe20003800000 */
[----:B------:R-:W1:Y:S01]  /*13eb0*/  SYNCS.PHASECHK.TRANS64.TRYWAIT P0, [R22+URZ+0x31c20], R3 ;  /* 0x031c2003160075a7 */ /* 0x000e62000800017f */
[----:B--2---:R-:W-:Y:S02]  /*13ec0*/  ISETP.GE.AND P1, PT, R4, 0x2, PT ;  /* 0x000000020400780c */ /* 0x004fe40003f26270 */
[----:B01----:R-:W-:Y:S11]  /*13ed0*/  @!P0 BRA `(.L_x_2142) ;  /* 0x0000004400588947 */ /* 0x003ff60003800000 */
.L_x_2257:
[----:B------:R-:W-:Y:S05]  /*13ee0*/  BSYNC B0 ;  /* 0x0000000000007941 */ /* 0x000fea0003800000 */
.L_x_2141:
[----:B------:R-:W-:Y:S04]  /*13ef0*/  BSSY B0, `(.L_x_2143) ;  /* 0x0000226000007945 */ /* 0x000fe80003800000 */
[----:B------:R-:W-:Y:S05]  /*13f00*/  @!P1 BRA `(.L_x_2144) ;  /* 0x0000002000909947 */ /* 0x000fea0003800000 */
[----:B------:R-:W2:Y:S01]  /*13f10*/  LDL R4, [R1+0xc] ;  /* 0x00000c0001047983 */ /* 0x000ea20000100800 */
[----:B------:R-:W-:Y:S01]  /*13f20*/  BSSY B2, `(.L_x_2145) ;  /* 0x00000bc000027945 */ /* 0x000fe20003800000 */
[C---:B--2---:R-:W-:Y:S01]  /*13f30*/  LOP3.LUT R2, R4.reuse, 0x1, RZ, 0xc0, !PT ;  /* 0x0000000104027812 */ /* 0x044fe200078ec0ff */
[----:B------:R-:W-:-:S03]  /*13f40*/  VIADD R7, R4, 0xfffffffe ;  /* 0xfffffffe04077836 */ /* 0x000fc60000000000 */
[----:B------:R-:W-:Y:S01]  /*13f50*/  ISETP.NE.U32.AND P0, PT, R2, 0x1, PT ;  /* 0x000000010200780c */ /* 0x000fe20003f05070 */
[----:B------:R-:W-:-:S12]  /*13f60*/  IMAD.MOV.U32 R6, RZ, RZ, R7 ;  /* 0x000000ffff067224 */ /* 0x000fd800078e0007 */
[----:B------:R-:W-:Y:S05]  /*13f70*/  @!P0 BRA `(.L_x_2146) ;  /* 0x0000000800d88947 */ /* 0x000fea0003800000 */
        /* <DEDUP_REMOVED lines=11> */
[----:B------:R-:W-:Y:S01]  /*14030*/  ISETP.NE.U32.AND P0, PT, RZ, UR4, PT ;  /* 0x00000004ff007c0c */ /* 0x000fe2000bf05070 */
[----:B------:R-:W-:-:S03]  /*14040*/  IMAD.MOV.U32 R6, RZ, RZ, R7 ;  /* 0x000000ffff067224 */ /* 0x000fc600078e0007 */
[----:B------:R-:W-:-:S13]  /*14050*/  ISETP.NE.AND.EX P0, PT, RZ, UR5, PT, P0 ;  /* 0x00000005ff007c0c */ /* 0x000fda000bf05300 */
        /* <DEDUP_REMOVED lines=19> */
.L_x_2149:
[----:B0-----:R-:W-:Y:S01]  /*14190*/  IMAD R3, R8, 0x8, R22 ;  /* 0x0000000808037824 */ /* 0x001fe200078e0216 */
[----:B------:R-:W-:Y:S01]  /*141a0*/  SHF.L.U32 R2, R9, 0x1f, RZ ;  /* 0x0000001f09027819 */ /* 0x000fe200000006ff */
[----:B------:R-:W-:Y:S03]  /*141b0*/  BSSY B3, `(.L_x_2150) ;  /* 0x0000003000037945 */ /* 0x000fe60003800000 */
[----:B------:R-:W0:Y:S02]  /*141c0*/  SYNCS.PHASECHK.TRANS64.TRYWAIT P0, [R3+URZ+0x31c40], R2 ;  /* 0x031c4002030075a7 */ /* 0x000e24000800017f */
[----:B0-----:R-:W-:Y:S05]  /*141d0*/  @!P0 BRA `(.L_x_2151) ;  /* 0x0000004000ac8947 */ /* 0x001fea0003800000 */
.L_x_2258:
[----:B------:R-:W-:Y:S05]  /*141e0*/  BSYNC B3 ;  /* 0x0000000000037941 */ /* 0x000fea0003800000 */
.L_x_2150:
        /* <DEDUP_REMOVED lines=12> */
.L_x_2153:
[----:B------:R-:W-:Y:S05]  /*142b0*/  BSYNC B3 ;  /* 0x0000000000037941 */ /* 0x000fea0003800000 */
.L_x_2152:
        /* <DEDUP_REMOVED lines=11> */
.L_x_2154:
        /* <DEDUP_REMOVED lines=16> */
.L_x_2155:
        /* <DEDUP_REMOVED lines=16> */
.L_x_2156:
        /* <DEDUP_REMOVED lines=15> */
.L_x_2259:
[----:B------:R-:W-:Y:S05]  /*14660*/  BSYNC B3 ;  /* 0x0000000000037941 */ /* 0x000fea0003800000 */
.L_x_2157:
        /* <DEDUP_REMOVED lines=12> */
.L_x_2160:
[----:B------:R-:W-:Y:S05]  /*14730*/  BSYNC B3 ;  /* 0x0000000000037941 */ /* 0x000fea0003800000 */
.L_x_2159:
        /* <DEDUP_REMOVED lines=11> */
.L_x_2161:
        /* <DEDUP_REMOVED lines=15> */
.L_x_2162:
        /* <DEDUP_REMOVED lines=15> */
.L_x_2163:
        /* <DEDUP_REMOVED lines=12> */
.L_x_2148:
[----:B------:R-:W-:Y:S05]  /*14a90*/  BSYNC B1 ;  /* 0x0000000000017941 */ /* 0x000fea0003800000 */
.L_x_2147:
[----:B------:R-:W2:Y:S01]  /*14aa0*/  LDL.LU R2, [R1+0xc] ;  /* 0x00000c0001027983 */ /* 0x000ea20000300800 */
[----:B------:R-:W-:Y:S02]  /*14ab0*/  IMAD.MOV.U32 R23, RZ, RZ, R8 ;  /* 0x000000ffff177224 */ /* 0x000fe400078e0008 */
[----:B------:R-:W-:Y:S02]  /*14ac0*/  IMAD.MOV.U32 R27, RZ, RZ, R9 ;  /* 0x000000ffff1b7224 */ /* 0x000fe400078e0009 */
[----:B--2---:R-:W-:-:S07]  /*14ad0*/  VIADD R6, R2, 0xfffffffd ;  /* 0xfffffffd02067836 */ /* 0x004fce0000000000 */
.L_x_2146:
[----:B------:R-:W-:Y:S05]  /*14ae0*/  BSYNC B2 ;  /* 0x0000000000027941 */ /* 0x000fea0003800000 */
.L_x_2145:
[----:B------:R-:W-:-:S13]  /*14af0*/  ISETP.NE.AND P0, PT, R7, RZ, PT ;  /* 0x000000ff0700720c */ /* 0x000fda0003f05270 */
[----:B------:R-:W-:Y:S05]  /*14b00*/  @!P0 BRA `(.L_x_2144) ;  /* 0x0000001400908947 */ /* 0x000fea0003800000 */
[----:B------:R-:W-:-:S07]  /*14b10*/  IMAD.MOV.U32 R4, RZ, RZ, R24 ;  /* 0x000000ffff047224 */ /* 0x000fce00078e0018 */
.L_x_2198:
        /* <DEDUP_REMOVED lines=33> */
.L_x_2166:
[----:B0-----:R-:W-:Y:S01]  /*14d30*/  IMAD R3, R7, 0x8, R22 ;  /* 0x0000000807037824 */ /* 0x001fe200078e0216 */
[----:B------:R-:W-:Y:S01]  /*14d40*/  SHF.L.U32 R2, R8, 0x1f, RZ ;  /* 0x0000001f08027819 */ /* 0x000fe200000006ff */
[----:B------:R-:W-:Y:S03]  /*14d50*/  BSSY B2, `(.L_x_2167) ;  /* 0x0000003000027945 */ /* 0x000fe60003800000 */
[----:B------:R-:W0:Y:S02]  /*14d60*/  SYNCS.PHASECHK.TRANS64.TRYWAIT P0, [R3+URZ+0x31c40], R2 ;  /* 0x031c4002030075a7 */ /* 0x000e24000800017f */
[----:B0-----:R-:W-:Y:S05]  /*14d70*/  @!P0 BRA `(.L_x_2168) ;  /* 0x0000003400ec8947 */ /* 0x001fea0003800000 */
.L_x_2260:
[----:B------:R-:W-:Y:S05]  /*14d80*/  BSYNC B2 ;  /* 0x0000000000027941 */ /* 0x000fea0003800000 */
.L_x_2167:
        /* <DEDUP_REMOVED lines=12> */
.L_x_2170:
[----:B------:R-:W-:Y:S05]  /*14e50*/  BSYNC B2 ;  /* 0x0000000000027941 */ /* 0x000fea0003800000 */
.L_x_2169:
        /* <DEDUP_REMOVED lines=11> */
.L_x_2171:
        /* <DEDUP_REMOVED lines=16> */
.L_x_2172:
        /* <DEDUP_REMOVED lines=16> */
.L_x_2173:
        /* <DEDUP_REMOVED lines=15> */
.L_x_2261:
[----:B------:R-:W-:Y:S05]  /*15200*/  BSYNC B2 ;  /* 0x0000000000027941 */ /* 0x000fea0003800000 */
.L_x_2174:
        /* <DEDUP_REMOVED lines=11> */
.L_x_2177:
[----:B------:R-:W-:Y:S05]  /*152c0*/  BSYNC B2 ;  /* 0x0000000000027941 */ /* 0x000fea0003800000 */
.L_x_2176:
        /* <DEDUP_REMOVED lines=10> */
.L_x_2178:
        /* <DEDUP_REMOVED lines=15> */
.L_x_2179:
        /* <DEDUP_REMOVED lines=15> */
.L_x_2180:
        /* <DEDUP_REMOVED lines=12> */
.L_x_2165:
[----:B------:R-:W-:Y:S05]  /*15610*/  BSYNC B1 ;  /* 0x0000000000017941 */ /* 0x000fea0003800000 */
.L_x_2164:
        /* <DEDUP_REMOVED lines=32> */
.L_x_2183:
[----:B------:R-:W-:Y:S01]  /*15820*/  IMAD R2, R23, 0x8, R22 ;  /* 0x0000000817027824 */ /* 0x000fe200078e0216 */
[----:B0-----:R-:W-:Y:S01]  /*15830*/  SHF.L.U32 R3, R27, 0x1f, RZ ;  /* 0x0000001f1b037819 */ /* 0x001fe200000006ff */
[----:B------:R-:W-:Y:S03]  /*15840*/  BSSY B2, `(.L_x_2184) ;  /* 0x0000003000027945 */ /* 0x000fe60003800000 */
[----:B------:R-:W0:Y:S02]  /*15850*/  SYNCS.PHASECHK.TRANS64.TRYWAIT P0, [R2+URZ+0x31c40], R3 ;  /* 0x031c4003020075a7 */ /* 0x000e24000800017f */
[----:B0-----:R-:W-:Y:S05]  /*15860*/  @!P0 BRA `(.L_x_2185) ;  /* 0x0000002c00588947 */ /* 0x001fea0003800000 */
.L_x_2262:
[----:B------:R-:W-:Y:S05]  /*15870*/  BSYNC B2 ;  /* 0x0000000000027941 */ /* 0x000fea0003800000 */
.L_x_2184:
        /* <DEDUP_REMOVED lines=12> */
.L_x_2187:
[----:B------:R-:W-:Y:S05]  /*15940*/  BSYNC B2 ;  /* 0x0000000000027941 */ /* 0x000fea0003800000 */
.L_x_2186:
        /* <DEDUP_REMOVED lines=12> */
.L_x_2188:
        /* <DEDUP_REMOVED lines=16> */
.L_x_2189:
        /* <DEDUP_REMOVED lines=16> */
.L_x_2190:
        /* <DEDUP_REMOVED lines=15> */
.L_x_2263:
[----:B------:R-:W-:Y:S05]  /*15d00*/  BSYNC B2 ;  /* 0x0000000000027941 */ /* 0x000fea0003800000 */
.L_x_2191:
        /* <DEDUP_REMOVED lines=11> */
.L_x_2194:
[----:B------:R-:W-:Y:S05]  /*15dc0*/  BSYNC B2 ;  /* 0x0000000000027941 */ /* 0x000fea0003800000 */
.L_x_2193:
        /* <DEDUP_REMOVED lines=10> */
.L_x_2195:
        /* <DEDUP_REMOVED lines=15> */
.L_x_2196:
        /* <DEDUP_REMOVED lines=15> */
.L_x_2197:
        /* <DEDUP_REMOVED lines=12> */
.L_x_2182:
[----:B------:R-:W-:Y:S05]  /*16110*/  BSYNC B1 ;  /* 0x0000000000017941 */ /* 0x000fea0003800000 */
.L_x_2181:
[C---:B------:R-:W-:Y:S01]  /*16120*/  ISETP.GT.AND P0, PT, R6.reuse, 0x1, PT ;  /* 0x000000010600780c */ /* 0x040fe20003f04270 */
[----:B------:R-:W-:-:S12]  /*16130*/  VIADD R6, R6, 0xfffffffe ;  /* 0xfffffffe06067836 */ /* 0x000fd80000000000 */
[----:B------:R-:W-:Y:S05]  /*16140*/  @P0 BRA `(.L_x_2198) ;  /* 0xffffffe800740947 */ /* 0x000fea000383ffff */
.L_x_2144:
[----:B------:R-:W-:Y:S05]  /*16150*/  BSYNC B0 ;  /* 0x0000000000007941 */ /* 0x000fea0003800000 */
.L_x_2143:
        /* <DEDUP_REMOVED lines=18> */
.L_x_2200:
[----:B------:R-:W-:Y:S05]  /*16280*/  BSYNC B0 ;  /* 0x0000000000007941 */ /* 0x000fea0003800000 */
.L_x_2199:
[----:B------:R-:W2:Y:S01]  /*16290*/  LDL.LU R0, [R1] ;  /* 0x0000000001007983 */ /* 0x000ea20000300800 */
[----:B------:R-:W-:Y:S01]  /*162a0*/  BSSY B0, `(.L_x_2201) ;  /* 0x0000046000007945 */ /* 0x000fe20003800000 */
[----:B--2---:R-:W-:-:S13]  /*162b0*/  ISETP.NE.AND P0, PT, R0, RZ, PT ;  /* 0x000000ff0000720c */ /* 0x004fda0003f05270 */
[----:B------:R-:W-:Y:S05]  /*162c0*/  @!P0 BRA `(.L_x_2202) ;  /* 0x00000004000c8947 */ /* 0x000fea0003800000 */
[----:B0-----:R-:W-:Y:S01]  /*162d0*/  IMAD R3, R23, 0x8, R22 ;  /* 0x0000000817037824 */ /* 0x001fe200078e0216 */
[----:B------:R-:W-:Y:S01]  /*162e0*/  SHF.L.U32 R0, R27, 0x1f, RZ ;  /* 0x0000001f1b007819 */ /* 0x000fe200000006ff */
[----:B------:R-:W-:Y:S01]  /*162f0*/  BSSY B1, `(.L_x_2203) ;  /* 0x0000004000017945 */ /* 0x000fe20003800000 */
[----:B------:R-:W-:Y:S02]  /*16300*/  ISETP.NE.AND P1, PT, R8, RZ, PT ;  /* 0x000000ff0800720c */ /* 0x000fe40003f25270 */
[----:B------:R-:W0:Y:S02]  /*16310*/  SYNCS.PHASECHK.TRANS64.TRYWAIT P0, [R3+URZ+0x31c60], R0 ;  /* 0x031c6000030075a7 */ /* 0x000e24000800017f */
[----:B0-----:R-:W-:Y:S09]  /*16320*/  @!P0 BRA `(.L_x_2204) ;  /* 0x0000002000d08947 */ /* 0x001ff20003800000 */
.L_x_2264:
[----:B------:R-:W-:Y:S05]  /*16330*/  BSYNC B1 ;  /* 0x0000000000017941 */ /* 0x000fea0003800000 */
.L_x_2203:
        /* <DEDUP_REMOVED lines=9> */
.L_x_2206:
[----:B------:R-:W-:Y:S05]  /*163d0*/  BSYNC B1 ;  /* 0x0000000000017941 */ /* 0x000fea0003800000 */
.L_x_2205:
        /* <DEDUP_REMOVED lines=10> */
.L_x_2207:
        /* <DEDUP_REMOVED lines=15> */
.L_x_2208:
        /* <DEDUP_REMOVED lines=15> */
.L_x_2209:
        /* <DEDUP_REMOVED lines=10> */
.L_x_2202:
[----:B------:R-:W-:Y:S05]  /*16700*/  BSYNC B0 ;  /* 0x0000000000007941 */ /* 0x000fea0003800000 */
.L_x_2201:
[----:B------:R-:W-:-:S05]  /*16710*/  VIADD R23, R23, 0x1 ;  /* 0x0000000117177836 */ /* 0x000fca0000000000 */
[----:B------:R-:W-:-:S04]  /*16720*/  ISETP.NE.AND P0, PT, R23, 0x2, PT ;  /* 0x000000021700780c */ /* 0x000fc80003f05270 */
[----:B------:R-:W-:Y:S02]  /*16730*/  SEL R0, RZ, 0x1, P0 ;  /* 0x00000001ff007807 */ /* 0x000fe40000000000 */
[----:B------:R-:W-:Y:S02]  /*16740*/  SEL R23, R23, RZ, P0 ;  /* 0x000000ff17177207 */ /* 0x000fe40000000000 */
[----:B------:R-:W-:-:S07]  /*16750*/  LOP3.LUT R27, R27, R0, RZ, 0x3c, !PT ;  /* 0x000000001b1b7212 */ /* 0x000fce00078e3cff */
.L_x_2125:
[----:B------:R-:W-:Y:S05]  /*16760*/  BSYNC B7 ;  /* 0x0000000000077941 */ /* 0x000fea0003800000 */
.L_x_2123:
[----:B------:R-:W2:Y:S02]  /*16770*/  LDL R0, [R1+0x30] ;  /* 0x0000300001007983 */ /* 0x000ea40000100800 */
[----:B--2---:R-:W-:-:S13]  /*16780*/  ISETP.NE.AND P0, PT, R0, RZ, PT ;  /* 0x000000ff0000720c */ /* 0x004fda0003f05270 */
[----:B------:R-:W-:Y:S05]  /*16790*/  @!P0 BRA `(.L_x_2210) ;  /* 0x0000000000248947 */ /* 0x000fea0003800000 */
[----:B------:R-:W-:Y:S05]  /*167a0*/  WARPSYNC.ALL ;  /* 0x0000000000007948 */ /* 0x000fea0003800000 */
[----:B------:R-:W2:Y:S08]  /*167b0*/  S2UR UR5, SR_CgaCtaId ;  /* 0x00000000000579c3 */ /* 0x000eb00000008800 */
[----:B------:R-:W-:Y:S06]  /*167c0*/  BAR.SYNC.DEFER_BLOCKING 0x5, 0x200 ;  /* 0x0148000000007b1d */ /* 0x000fec0000010000 */
[----:B------:R-:W-:-:S02]  /*167d0*/  UMOV UR4, 0x400 ;  /* 0x0000040000047882 */ /* 0x000fc40000000000 */
[----:B--2---:R-:W-:-:S06]  /*167e0*/  ULEA UR4, UR5, UR4, 0x18 ;  /* 0x0000000405047291 */ /* 0x004fcc000f8ec03f */
[----:B0-----:R-:W-:-:S05]  /*167f0*/  IMAD.U32 R22, RZ, RZ, UR4 ;  /* 0x00000004ff167e24 */ /* 0x001fca000f8e00ff */
[----:B------:R0:W2:Y:S01]  /*16800*/  LDS.128 R16, [R22+0x31cd0] ;  /* 0x031cd00016107984 */ /* 0x0000a20000000c00 */
[----:B------:R-:W-:Y:S06]  /*16810*/  BAR.ARV 0x4, 0x200 ;  /* 0x0108000000007b1d */ /* 0x000fec0000002000 */
[----:B------:R-:W-:Y:S05]  /*16820*/  BRA `(.L_x_2211) ;  /* 0x0000000800d87947 */ /* 0x000fea0003800000 */
.L_x_2210:
[----:B------:R-:W0:Y:S01]  /*16830*/  S2R R0, SR_TID.X ;  /* 0x0000000000007919 */ /* 0x000e220000002100 */
[----:B------:R-:W-:Y:S01]  /*16840*/  UMOV UR4, 0xffffffff ;  /* 0xffffffff00047882 */ /* 0x000fe20000000000 */
[----:B01----:R-:W-:-:S04]  /*16850*/  LOP3.LUT R8, R0, 0x1f, RZ, 0xc0, !PT ;  /* 0x0000001f00087812 */ /* 0x003fc800078ec0ff */
[----:B------:R-:W-:Y:S01]  /*16860*/  ISETP.NE.AND P0, PT, R8, 0x1f, PT ;  /* 0x0000001f0800780c */ /* 0x000fe20003f05270 */
[----:B------:R-:W-:-:S12]  /*16870*/  BRA.DIV UR4, `(.L_x_2212) ;  /* 0x0000001e04907947 */ /* 0x000fd8000b800000 */
[----:B------:R-:W-:Y:S01]  /*16880*/  IMAD.IADD R5, R19, 0x1, R8 ;  /* 0x0000000113057824 */ /* 0x000fe200078e0208 */
[----:B------:R-:W-:Y:S01]  /*16890*/  ULDC UR4, c[0x0][0xc3c] ;  /* 0x00030f0000047ab9 */ /* 0x000fe20000000800 */
[----:B------:R-:W-:-:S03]  /*168a0*/  ULDC.64 UR6, c[0x0][0x208] ;  /* 0x0000820000067ab9 */ /* 0x000fc60000000a00 */
[----:B------:R-:W-:-:S13]  /*168b0*/  ISETP.GE.OR P1, PT, R5, UR4, !P0 ;  /* 0x0000000405007c0c */ /* 0x000fda000c726670 */
[----:B------:R-:W0:Y:S02]  /*168c0*/  @!P1 LDC.64 R2, c[0x0][0xc80] ;  /* 0x00032000ff029b82 */ /* 0x000e240000000a00 */
[----:B0-----:R-:W-:-:S06]  /*168d0*/  @!P1 IMAD.WIDE R2, R5, 0x4, R2 ;  /* 0x0000000405029825 */ /* 0x001fcc00078e0202 */
        /* <DEDUP_REMOVED lines=9> */
[----:B------:R-:W0:Y:S02]  /*16970*/  SHFL.UP PT, R14, R17, 0x1, RZ ;  /* 0x04200000110e7989 */ /* 0x000e2400000e00ff */
[----:B0-----:R-:W-:-:S05]  /*16980*/  SEL R4, R14, RZ, P1 ;  /* 0x000000ff0e047207 */ /* 0x001fca0000800000 */
[----:B------:R-:W-:-:S05]  /*16990*/  IMAD.IADD R4, R17, 0x1, R4 ;  /* 0x0000000111047824 */ /* 0x000fca00078e0204 */
[----:B------:R-:W0:Y:S02]  /*169a0*/  SHFL.UP PT, R14, R4, 0x2, RZ ;  /* 0x04400000040e7989 */ /* 0x000e2400000e00ff */
[----:B0-----:R-:W-:-:S05]  /*169b0*/  SEL R5, R14, RZ, P2 ;  /* 0x000000ff0e057207 */ /* 0x001fca0001000000 */
[----:B------:R-:W-:Y:S02]  /*169c0*/  IMAD.IADD R6, R4, 0x1, R5 ;  /* 0x0000000104067824 */ /* 0x000fe400078e0205 */
[----:B------:R-:W-:Y:S04]  /*169d0*/  SHFL.IDX PT, R5, R16, 0x1, 0x1f ;  /* 0x00201f0010057f89 */ /* 0x000fe800000e0000 */
        /* <DEDUP_REMOVED lines=10> */
.L_x_2274:
[----:B------:R-:W-:Y:S02]  /*16a80*/  ULDC UR4, c[0x0][0xc38] ;  /* 0x00030e0000047ab9 */ /* 0x000fe40000000800 */
[----:B------:R-:W-:-:S04]  /*16a90*/  IMAD.U32 R4, RZ, RZ, UR4 ;  /* 0x00000004ff047e24 */ /* 0x000fc8000f8e00ff */
[----:B-1----:R-:W-:-:S04]  /*16aa0*/  IMAD R14, R14, R4, RZ ;  /* 0x000000040e0e7224 */ /* 0x002fc800078e02ff */
[----:B------:R-:W-:-:S05]  /*16ab0*/  IMAD.IADD R5, R5, 0x1, R14 ;  /* 0x0000000105057824 */ /* 0x000fca00078e020e */
[----:B------:R-:W-:-:S13]  /*16ac0*/  ISETP.GT.AND P6, PT, R5, R0, PT ;  /* 0x000000000500720c */ /* 0x000fda0003fc4270 */
[----:B------:R-:W-:Y:S05]  /*16ad0*/  @P6 BRA `(.L_x_2213) ;  /* 0x0000000000a06947 */ /* 0x000fea0003800000 */
.L_x_2218:
[----:B------:R-:W1:Y:S01]  /*16ae0*/  LDC R2, c[0x0][0xc3c] ;  /* 0x00030f00ff027b82 */ /* 0x000e620000000800 */
[----:B------:R-:W-:-:S05]  /*16af0*/  VIADD R19, R19, 0x1f ;  /* 0x0000001f13137836 */ /* 0x000fca0000000000 */
[----:B-1----:R-:W-:-:S13]  /*16b00*/  ISETP.GE.AND P6, PT, R19, R2, PT ;  /* 0x000000021300720c */ /* 0x002fda0003fc6270 */
[----:B------:R-:W-:Y:S05]  /*16b10*/  @P6 BRA `(.L_x_2214) ;  /* 0x0000000400d86947 */ /* 0x000fea0003800000 */
[----:B0-----:R-:W0:Y:S01]  /*16b20*/  S2R R3, SR_TID.X ;  /* 0x0000000000037919 */ /* 0x001e220000002100 */
[----:B------:R-:W-:Y:S01]  /*16b30*/  BSSY B0, `(.L_x_2215) ;  /* 0x000000a000007945 */ /* 0x000fe20003800000 */
[----:B------:R-:W-:Y:S01]  /*16b40*/  IMAD.MOV.U32 R17, RZ, RZ, RZ ;  /* 0x000000ffff117224 */ /* 0x000fe200078e00ff */
[----:B0-----:R-:W-:-:S05]  /*16b50*/  LOP3.LUT R3, R3, 0x1f, RZ, 0xc0, !PT ;  /* 0x0000001f03037812 */ /* 0x001fca00078ec0ff */
[----:B------:R-:W-:-:S05]  /*16b60*/  IMAD.IADD R7, R19, 0x1, R3 ;  /* 0x0000000113077824 */ /* 0x000fca00078e0203 */
[----:B------:R-:W-:-:S13]  /*16b70*/  ISETP.GE.OR P6, PT, R7, R2, !P0 ;  /* 0x000000020700720c */ /* 0x000fda00047c6670 */
[----:B------:R-:W-:Y:S05]  /*16b80*/  @P6 BRA `(.L_x_2216) ;  /* 0x0000000000106947 */ /* 0x000fea0003800000 */
[----:B------:R-:W0:Y:S01]  /*16b90*/  LDC.64 R2, c[0x0][0xc80] ;  /* 0x00032000ff027b82 */ /* 0x000e220000000a00 */
[----:B------:R-:W-:Y:S01]  /*16ba0*/  ULDC.64 UR4, c[0x0][0x208] ;  /* 0x0000820000047ab9 */ /* 0x000fe20000000a00 */
[----:B0-----:R-:W-:-:S05]  /*16bb0*/  IMAD.WIDE R2, R7, 0x4, R2 ;  /* 0x0000000407027825 */ /* 0x001fca00078e0202 */
[----:B------:R0:W5:Y:S02]  /*16bc0*/  LDG.E R17, desc[UR4][R2.64] ;  /* 0x0000000402117981 */ /* 0x000164000c1e1900 */
.L_x_2216:
[----:B------:R-:W-:Y:S05]  /*16bd0*/  BSYNC B0 ;  /* 0x0000000000007941 */ /* 0x000fea0003800000 */
.L_x_2215:
[----:B------:R-:W-:-:S03]  /*16be0*/  UMOV UR4, 0xffffffff ;  /* 0xffffffff00047882 */ /* 0x000fc60000000000 */
[----:B------:R-:W-:Y:S05]  /*16bf0*/  BRA.DIV UR4, `(.L_x_2217) ;  /* 0x0000001e04d87947 */ /* 0x000fea000b800000 */
[----:B-----5:R-:W1:Y:S02]  /*16c00*/  SHFL.UP PT, R14, R17, 0x1, RZ ;  /* 0x04200000110e7989 */ /* 0x020e6400000e00ff */
        /* <DEDUP_REMOVED lines=15> */
.L_x_2282:
[----:B------:R-:W-:Y:S02]  /*16d00*/  ULDC UR4, c[0x0][0xc38] ;  /* 0x00030e0000047ab9 */ /* 0x000fe40000000800 */
[----:B------:R-:W-:-:S04]  /*16d10*/  IMAD.U32 R4, RZ, RZ, UR4 ;  /* 0x00000004ff047e24 */ /* 0x000fc8000f8e00ff */
[----:B-1----:R-:W-:-:S04]  /*16d20*/  IMAD R14, R14, R4, RZ ;  /* 0x000000040e0e7224 */ /* 0x002fc800078e02ff */
[----:B------:R-:W-:-:S05]  /*16d30*/  IMAD.IADD R5, R14, 0x1, R5 ;  /* 0x000000010e057824 */ /* 0x000fca00078e0205 */
[----:B------:R-:W-:-:S13]  /*16d40*/  ISETP.GT.AND P6, PT, R5, R0, PT ;  /* 0x000000000500720c */ /* 0x000fda0003fc4270 */
[----:B------:R-:W-:Y:S05]  /*16d50*/  @!P6 BRA `(.L_x_2218) ;  /* 0xfffffffc0060e947 */ /* 0x000fea000383ffff */
.L_x_2213:
        /* <DEDUP_REMOVED lines=8> */
.L_x_2286:
[----:B------:R-:W-:Y:S01]  /*16de0*/  ISETP.NE.AND P0, PT, R2, RZ, PT ;  /* 0x000000ff0200720c */ /* 0x000fe20003f05270 */
[----:B------:R-:W-:-:S12]  /*16df0*/  IMAD.MOV.U32 R14, RZ, RZ, RZ ;  /* 0x000000ffff0e7224 */ /* 0x000fd800078e00ff */
[----:B------:R-:W-:Y:S05]  /*16e00*/  @!P0 BRA `(.L_x_2220) ;  /* 0x0000000000108947 */ /* 0x000fea0003800000 */
[----:B------:R-:W-:Y:S01]  /*16e10*/  UMOV UR4, 0xffffffff ;  /* 0xffffffff00047882 */ /* 0x000fe20000000000 */
[----:B------:R-:W-:Y:S02]  /*16e20*/  VIADD R12, R6, 0xffffffff ;  /* 0xffffffff060c7836 */ /* 0x000fe40000000000 */
[----:B------:R-:W-:Y:S05]  /*16e30*/  BRA.DIV UR4, `(.L_x_2221) ;  /* 0x00000022044c7947 */ /* 0x000fea000b800000 */
[----:B------:R3:W4:Y:S02]  /*16e40*/  SHFL.IDX PT, R14, R3, R12, 0x1f ;  /* 0x00001f0c030e7589 */ /* 0x00072400000e0000 */
.L_x_2220:
[----:B0--3--:R-:W0:Y:S01]  /*16e50*/  LDC.64 R2, c[0x0][0xc90] ;  /* 0x00032400ff027b82 */ /* 0x009e220000000a00 */
[----:B------:R-:W-:Y:S01]  /*16e60*/  IMAD.IADD R19, R6, 0x1, R19 ;  /* 0x0000000106137824 */ /* 0x000fe200078e0213 */
[----:B------:R-:W-:-:S03]  /*16e70*/  ULDC.64 UR4, c[0x0][0x208] ;  /* 0x0000820000047ab9 */ /* 0x000fc60000000a00 */
[----:B0-----:R-:W-:-:S05]  /*16e80*/  IMAD.WIDE R2, R19, 0x4, R2 ;  /* 0x0000000413027825 */ /* 0x001fca00078e0202 */
[----:B-1----:R0:W2:Y:S01]  /*16e90*/  LDG.E R6, desc[UR4][R2.64] ;  /* 0x0000000402067981 */ /* 0x0020a2000c1e1900 */
[----:B----4-:R-:W-:-:S04]  /*16ea0*/  IMAD R16, R14, R4, R16 ;  /* 0x000000040e107224 */ /* 0x010fc800078e0210 */
[----:B------:R-:W-:Y:S02]  /*16eb0*/  IMAD.IADD R0, R0, 0x1, -R16 ;  /* 0x0000000100007824 */ /* 0x000fe400078e0a10 */
[----:B0-----:R-:W-:Y:S02]  /*16ec0*/  IMAD.MOV.U32 R2, RZ, RZ, RZ ;  /* 0x000000ffff027224 */ /* 0x001fe400078e00ff */
[----:B--2---:R-:W-:-:S05]  /*16ed0*/  IMAD R5, R17, R6, RZ ;  /* 0x0000000611057224 */ /* 0x004fca00078e02ff */
[----:B------:R-:W-:-:S04]  /*16ee0*/  IABS R7, R5 ;  /* 0x0000000500077213 */ /* 0x000fc80000000000 */
[----:B------:R-:W0:Y:S08]  /*16ef0*/  I2F.RP R8, R7 ;  /* 0x0000000700087306 */ /* 0x000e300000209400 */
[----:B0-----:R-:W0:Y:S02]  /*16f00*/  MUFU.RCP R8, R8 ;  /* 0x0000000800087308 */ /* 0x001e240000001000 */
[----:B0-----:R-:W-:Y:S01]  /*16f10*/  VIADD R9, R8, 0xffffffe ;  /* 0x0ffffffe08097836 */ /* 0x001fe20000000000 */
        /* <DEDUP_REMOVED lines=54> */
.L_x_2214:
[----:B------:R-:W-:Y:S01]  /*17280*/  UMOV UR4, URZ ;  /* 0x0000003f00047c82 */ /* 0x000fe20008000000 */
[----:B------:R-:W-:Y:S01]  /*17290*/  UMOV UR5, URZ ;  /* 0x0000003f00057c82 */ /* 0x000fe20008000000 */
[----:B------:R-:W-:Y:S01]  /*172a0*/  ULDC UR6, c[0x0][0xc3c] ;  /* 0x00030f0000067ab9 */ /* 0x000fe20000000800 */
[----:B------:R-:W-:Y:S02]  /*172b0*/  IMAD.MOV.U32 R16, RZ, RZ, R0 ;  /* 0x000000ffff107224 */ /* 0x000fe400078e0000 */
[----:B------:R-:W-:Y:S02]  /*172c0*/  IMAD.U32 R17, RZ, RZ, UR4 ;  /* 0x00000004ff117e24 */ /* 0x000fe4000f8e00ff */
[----:B------:R-:W-:Y:S02]  /*172d0*/  IMAD.U32 R18, RZ, RZ, UR5 ;  /* 0x00000005ff127e24 */ /* 0x000fe4000f8e00ff */
[----:B------:R-:W-:-:S07]  /*172e0*/  IMAD.U32 R19, RZ, RZ, UR6 ;  /* 0x00000006ff137e24 */ /* 0x000fce000f8e00ff */
.L_x_2222:
        /* <DEDUP_REMOVED lines=10> */
.L_x_2211:
[----:B------:R-:W-:Y:S02]  /*17390*/  ULDC UR4, c[0x0][0xc3c] ;  /* 0x00030f0000047ab9 */ /* 0x000fe40000000800 */
[----:B--2---:R-:W-:-:S13]  /*173a0*/  ISETP.GE.AND P0, PT, R19, UR4, PT ;  /* 0x0000000413007c0c */ /* 0x004fda000bf06270 */
[----:B------:R-:W-:Y:S05]  /*173b0*/  @!P0 BRA `(.L_x_2223) ;  /* 0xffffffac00208947 */ /* 0x000fea000383ffff */
[----:B------:R-:W-:Y:S05]  /*173c0*/  BSYNC B8 ;  /* 0x0000000000087941 */ /* 0x000fea0003800000 */
.L_x_2119:
        /* <DEDUP_REMOVED lines=12> */
.L_x_2289:
[----:B------:R-:W-:Y:S05]  /*17490*/  BSYNC B0 ;  /* 0x0000000000007941 */ /* 0x000fea0003800000 */
.L_x_2224:
[----:B------:R-:W-:-:S03]  /*174a0*/  UMOV UR4, 0xffffffff ;  /* 0xffffffff00047882 */ /* 0x000fc60000000000 */
[----:B------:R-:W-:Y:S05]  /*174b0*/  BRA.DIV UR4, `(.L_x_2226) ;  /* 0x0000001a04e47947 */ /* 0x000fea000b800000 */
[----:B0-----:R-:W0:Y:S02]  /*174c0*/  S2R R0, SR_TID.X ;  /* 0x0000000000007919 */ /* 0x001e240000002100 */
[----:B0-----:R-:W-:-:S04]  /*174d0*/  SHF.R.U32.HI R0, RZ, 0x5, R0 ;  /* 0x00000005ff007819 */ /* 0x001fc80000011600 */
[----:B------:R-:W-:-:S05]  /*174e0*/  LOP3.LUT R0, R0, 0x3, RZ, 0xc0, !PT ;  /* 0x0000000300007812 */ /* 0x000fca00078ec0ff */
[----:B------:R0:W2:Y:S02]  /*174f0*/  SHFL.IDX PT, R14, R0, RZ, 0x1f ;  /* 0x00001fff000e7589 */ /* 0x0000a400000e0000 */
.L_x_2292:
[----:B--2---:R-:W-:Y:S01]  /*17500*/  ISETP.NE.AND P0, PT, R14, RZ, PT ;  /* 0x000000ff0e00720c */ /* 0x004fe20003f05270 */
[----:B------:R-:W-:-:S12]  /*17510*/  BSSY B0, `(.L_x_2227) ;  /* 0x0000026000007945 */ /* 0x000fd80003800000 */
[----:B------:R-:W-:Y:S05]  /*17520*/  @P0 BRA `(.L_x_2228) ;  /* 0x0000000000900947 */ /* 0x000fea0003800000 */
[----:B------:R-:W-:-:S03]  /*17530*/  UMOV UR4, 0xffffffff ;  /* 0xffffffff00047882 */ /* 0x000fc60000000000 */
[----:B------:R-:W-:Y:S05]  /*17540*/  BRA.DIV UR4, `(.L_x_2229) ;  /* 0x0000001a04f47947 */ /* 0x000fea000b800000 */
[----:B------:R-:W-:-:S13]  /*17550*/  ELECT P6, URZ, PT ;  /* 0x00000000003f782f */ /* 0x000fda00038c0000 */
.L_x_2295:
[----:B------:R-:W-:Y:S05]  /*17560*/  @!P6 BRA `(.L_x_2228) ;  /* 0x000000000080e947 */ /* 0x000fea0003800000 */
[----:B0-----:R-:W2:Y:S02]  /*17570*/  LDL R0, [R1+0x34] ;  /* 0x0000340001007983 */ /* 0x001ea40000100800 */
[----:B--2---:R-:W-:-:S13]  /*17580*/  R2UR UR4, R0 ;  /* 0x00000000000472ca */ /* 0x004fda00000e0000 */
[----:B------:R-:W-:-:S06]  /*17590*/  ULOP3.LUT UR4, UR4, 0x2, URZ, 0xfc, !UPT ;  /* 0x0000000204047892 */ /* 0x000fcc000f8efc3f */
[----:B------:R-:W-:-:S05]  /*175a0*/  IMAD.U32 R0, RZ, RZ, UR4 ;  /* 0x00000004ff007e24 */ /* 0x000fca000f8e00ff */
[----:B------:R-:W-:-:S13]  /*175b0*/  ISETP.NE.AND P2, PT, R0, 0x3, PT ;  /* 0x000000030000780c */ /* 0x000fda0003f45270 */
[----:B------:R-:W-:Y:S05]  /*175c0*/  @!P2 BRA `(.L_x_2230) ;  /* 0x000000000004a947 */ /* 0x000fea0003800000 */
[----:B------:R-:W-:Y:S01]  /*175d0*/  BPT.TRAP 0x1 ;  /* 0x000000040000795c */ /* 0x000fe20000300000 */
.L_x_2230:
        /* <DEDUP_REMOVED lines=12> */
.L_x_2296:
[----:B------:R-:W2:Y:S02]  /*176a0*/  SYNCS.PHASECHK.TRANS64.TRYWAIT P0, [R7+URZ], R2 ;  /* 0x00000002070075a7 */ /* 0x000ea4000800017f */
[----:B--2---:R-:W-:Y:S05]  /*176b0*/  @!P0 BRA `(.L_x_2232) ;  /* 0x0000001800cc8947 */ /* 0x004fea0003800000 */
.L_x_2297:
[----:B------:R-:W-:Y:S05]  /*176c0*/  @!P2 BRA `(.L_x_2233) ;  /* 0x000000000004a947 */ /* 0x000fea0003800000 */
[----:B------:R-:W-:Y:S01]  /*176d0*/  BPT.TRAP 0x1 ;  /* 0x000000040000795c */ /* 0x000fe20000300000 */
.L_x_2233:
[----:B------:R-:W-:-:S04]  /*176e0*/  VIADD R0, R9, 0x31c60 ;  /* 0x00031c6009007836 */ /* 0x000fc80000000000 */
[----:B------:R-:W-:-:S04]  /*176f0*/  IMAD R4, R23, 0x8, R0 ;  /* 0x0000000817047824 */ /* 0x000fc800078e0200 */
[----:B------:R-:W4:Y:S02]  /*17700*/  SYNCS.PHASECHK.TRANS64.TRYWAIT P0, [R4+URZ], R3 ;  /* 0x00000003040075a7 */ /* 0x000f24000800017f */
[----:B----4-:R-:W-:Y:S05]  /*17710*/  @!P0 BRA `(.L_x_2234) ;  /* 0x0000001800c88947 */ /* 0x010fea0003800000 */
.L_x_2298:
[----:B------:R-:W-:-:S07]  /*17720*/  IMAD R5, R5, 0x8, R0 ;  /* 0x0000000805057824 */ /* 0x000fce00078e0200 */
.L_x_2235:
[----:B------:R0:W0:Y:S02]  /*17730*/  SYNCS.PHASECHK.TRANS64.TRYWAIT P0, [R5+URZ], R2 ;  /* 0x00000002050075a7 */ /* 0x000024000800017f */
[----:B0-----:R-:W-:Y:S05]  /*17740*/  @!P0 NANOSLEEP.SYNCS 0x989680 ;  /* 0x009896800000895d */ /* 0x001fea0003900000 */
[----:B------:R-:W0:Y:S02]  /*17750*/  @!P0 SYNCS.PHASECHK.TRANS64 P0, [R5+URZ], R2 ;  /* 0x00000002050085a7 */ /* 0x000e24000800007f */
[----:B0-----:R-:W-:Y:S05]  /*17760*/  @!P0 BRA `(.L_x_2235) ;  /* 0xfffffffc00f08947 */ /* 0x001fea000383ffff */
.L_x_2228:
[----:B------:R-:W-:Y:S05]  /*17770*/  BSYNC B0 ;  /* 0x0000000000007941 */ /* 0x000fea0003800000 */
.L_x_2227:
[----:B------:R-:W-:Y:S05]  /*17780*/  EXIT ;  /* 0x000000000000794d */ /* 0x000fea0003800000 */
.L_x_2069:
[----:B0-----:R-:W-:-:S04]  /*17790*/  IMAD.U32 R3, RZ, RZ, UR37 ;  /* 0x00000025ff037e24 */ /* 0x001fc8000f8e00ff */
[----:B------:R0:W1:Y:S03]  /*177a0*/  SYNCS.PHASECHK.TRANS64.TRYWAIT P1, [R3+URZ+0x31c00], R0 ;  /* 0x031c0000030075a7 */ /* 0x000066000802017f */
[----:B-1----:R-:W-:Y:S05]  /*177b0*/  @!P1 NANOSLEEP.SYNCS 0x989680 ;  /* 0x009896800000995d */ /* 0x002fea0003900000 */
[----:B------:R-:W1:Y:S02]  /*177c0*/  @!P1 SYNCS.PHASECHK.TRANS64 P1, [R3+URZ+0x31c00], R0 ;  /* 0x031c0000030095a7 */ /* 0x000e64000802007f */
[----:B-1----:R-:W-:Y:S05]  /*177d0*/  @!P1 BRA `(.L_x_2069) ;  /* 0xfffffffc00ec9947 */ /* 0x002fea000383ffff */
[----:B------:R-:W-:Y:S05]  /*177e0*/  BRA `(.L_x_2236) ;  /* 0xfffffea000c07947 */ /* 0x000fea000383ffff */
.L_x_2073:
[----:B-1----:R1:W2:Y:S02]  /*177f0*/  SYNCS.PHASECHK.TRANS64.TRYWAIT P2, [R0+URZ+0x31c30], R3 ;  /* 0x031c3003000075a7 */ /* 0x0022a4000804017f */
[----:B--2---:R-:W-:Y:S05]  /*17800*/  @!P2 NANOSLEEP.SYNCS 0x989680 ;  /* 0x009896800000a95d */ /* 0x004fea0003900000 */
[----:B------:R-:W2:Y:S02]  /*17810*/  @!P2 SYNCS.PHASECHK.TRANS64 P2, [R0+URZ+0x31c30], R3 ;  /* 0x031c30030000a5a7 */ /* 0x000ea4000804007f */
[----:B--2---:R-:W-:Y:S05]  /*17820*/  @!P2 BRA `(.L_x_2073) ;  /* 0xfffffffc00f0a947 */ /* 0x004fea000383ffff */
[----:B------:R-:W-:Y:S05]  /*17830*/  BRA `(.L_x_2072) ;  /* 0xfffffea000e47947 */ /* 0x000fea000383ffff */
.L_x_2078:
[----:B-1----:R-:W-:-:S04]  /*17840*/  IMAD.U32 R8, RZ, RZ, UR4 ;  /* 0x00000004ff087e24 */ /* 0x002fc8000f8e00ff */
[----:B------:R1:W2:Y:S03]  /*17850*/  SYNCS.PHASECHK.TRANS64.TRYWAIT P3, [R8+URZ+0x31c30], R7 ;  /* 0x031c3007080075a7 */ /* 0x0002a6000806017f */
[----:B--2---:R-:W-:Y:S05]  /*17860*/  @!P3 NANOSLEEP.SYNCS 0x989680 ;  /* 0x009896800000b95d */ /* 0x004fea0003900000 */
[----:B------:R-:W2:Y:S02]  /*17870*/  @!P3 SYNCS.PHASECHK.TRANS64 P3, [R8+URZ+0x31c30], R7 ;  /* 0x031c30070800b5a7 */ /* 0x000ea4000806007f */
[----:B--2---:R-:W-:Y:S05]  /*17880*/  @!P3 BRA `(.L_x_2078) ;  /* 0xfffffffc00ecb947 */ /* 0x004fea000383ffff */
[----:B------:R-:W-:Y:S05]  /*17890*/  BRA `(.L_x_2075) ;  /* 0xfffffee400cc7947 */ /* 0x000fea000383ffff */
.L_x_2082:
[----:B-1----:R-:W-:-:S04]  /*178a0*/  IMAD.U32 R8, RZ, RZ, UR4 ;  /* 0x00000004ff087e24 */ /* 0x002fc8000f8e00ff */
[----:B------:R1:W2:Y:S03]  /*178b0*/  SYNCS.PHASECHK.TRANS64.TRYWAIT P3, [R8+URZ+0x31c50], R7 ;  /* 0x031c5007080075a7 */ /* 0x0002a6000806017f */
[----:B--2---:R-:W-:Y:S05]  /*178c0*/  @!P3 NANOSLEEP.SYNCS 0x989680 ;  /* 0x009896800000b95d */ /* 0x004fea0003900000 */
[----:B------:R-:W2:Y:S02]  /*178d0*/  @!P3 SYNCS.PHASECHK.TRANS64 P3, [R8+URZ+0x31c50], R7 ;  /* 0x031c50070800b5a7 */ /* 0x000ea4000806007f */
[----:B--2---:R-:W-:Y:S05]  /*178e0*/  @!P3 BRA `(.L_x_2082) ;  /* 0xfffffffc00ecb947 */ /* 0x004fea000383ffff */
[----:B------:R-:W-:Y:S05]  /*178f0*/  BRA `(.L_x_2079) ;  /* 0xfffffefc00687947 */ /* 0x000fea000383ffff */
.L_x_2088:
[----:B--2---:R-:W-:-:S04]  /*17900*/  IMAD.U32 R7, RZ, RZ, UR4 ;  /* 0x00000004ff077e24 */ /* 0x004fc8000f8e00ff */
[----:B------:R2:W3:Y:S03]  /*17910*/  SYNCS.PHASECHK.TRANS64.TRYWAIT P2, [R7+URZ+0x31c30], R6 ;  /* 0x031c3006070075a7 */ /* 0x0004e6000804017f */
[----:B---3--:R-:W-:Y:S05]  /*17920*/  @!P2 NANOSLEEP.SYNCS 0x989680 ;  /* 0x009896800000a95d */ /* 0x008fea0003900000 */
[----:B------:R-:W3:Y:S02]  /*17930*/  @!P2 SYNCS.PHASECHK.TRANS64 P2, [R7+URZ+0x31c30], R6 ;  /* 0x031c30060700a5a7 */ /* 0x000ee4000804007f */
[----:B---3--:R-:W-:Y:S05]  /*17940*/  @!P2 BRA `(.L_x_2088) ;  /* 0xfffffffc00eca947 */ /* 0x008fea000383ffff */
[----:B------:R-:W-:Y:S05]  /*17950*/  BRA `(.L_x_2085) ;  /* 0xffffff3000707947 */ /* 0x000fea000383ffff */
.L_x_2092:
[----:B-1----:R-:W-:-:S04]  /*17960*/  IMAD.U32 R7, RZ, RZ, UR4 ;  /* 0x00000004ff077e24 */ /* 0x002fc8000f8e00ff */
[----:B------:R1:W2:Y:S03]  /*17970*/  SYNCS.PHASECHK.TRANS64.TRYWAIT P2, [R7+URZ+0x31c50], R6 ;  /* 0x031c5006070075a7 */ /* 0x0002a6000804017f */
[----:B--2---:R-:W-:Y:S05]  /*17980*/  @!P2 NANOSLEEP.SYNCS 0x989680 ;  /* 0x009896800000a95d */ /* 0x004fea0003900000 */
[----:B------:R-:W2:Y:S02]  /*17990*/  @!P2 SYNCS.PHASECHK.TRANS64 P2, [R7+URZ+0x31c50], R6 ;  /* 0x031c50060700a5a7 */ /* 0x000ea4000804007f */
[----:B--2---:R-:W-:Y:S05]  /*179a0*/  @!P2 BRA `(.L_x_2092) ;  /* 0xfffffffc00eca947 */ /* 0x004fea000383ffff */
[----:B------:R-:W-:Y:S05]  /*179b0*/  BRA `(.L_x_2089) ;  /* 0xffffff48000c7947 */ /* 0x000fea000383ffff */
.L_x_2097:
[----:B---3--:R-:W-:-:S04]  /*179c0*/  IMAD.U32 R5, RZ, RZ, UR6 ;  /* 0x00000006ff057e24 */ /* 0x008fc8000f8e00ff */
[----:B------:R3:W4:Y:S03]  /*179d0*/  SYNCS.PHASECHK.TRANS64.TRYWAIT P0, [R5+URZ+0x31c50], R4 ;  /* 0x031c5004050075a7 */ /* 0x000726000800017f */
[----:B----4-:R-:W-:Y:S05]  /*179e0*/  @!P0 NANOSLEEP.SYNCS 0x989680 ;  /* 0x009896800000895d */ /* 0x010fea0003900000 */
[----:B------:R-:W4:Y:S02]  /*179f0*/  @!P0 SYNCS.PHASECHK.TRANS64 P0, [R5+URZ+0x31c50], R4 ;  /* 0x031c5004050085a7 */ /* 0x000f24000800007f */
[----:B----4-:R-:W-:Y:S05]  /*17a00*/  @!P0 BRA `(.L_x_2097) ;  /* 0xfffffffc00ec8947 */ /* 0x010fea000383ffff */
[----:B------:R-:W-:Y:S05]  /*17a10*/  BRA `(.L_x_2096) ;  /* 0xffffff7000307947 */ /* 0x000fea000383ffff */
.L_x_2131:
        /* <DEDUP_REMOVED lines=11> */
.L_x_2238:
[----:B------:R-:W-:Y:S05]  /*17ad0*/  BSYNC B0 ;  /* 0x0000000000007941 */ /* 0x000fea0003800000 */
.L_x_2237:
[----:B------:R-:W-:Y:S05]  /*17ae0*/  BRA `(.L_x_2239) ;  /* 0xffffffb000547947 */ /* 0x000fea000383ffff */
.L_x_2133:
[----:B------:R-:W-:Y:S01]  /*17af0*/  BSSY B0, `(.L_x_2240) ;  /* 0x0000006000007945 */ /* 0x000fe20003800000 */
[----:B------:R-:W-:-:S07]  /*17b00*/  IMAD.MOV.U32 R15, RZ, RZ, -0x1 ;  /* 0xffffffffff0f7424 */ /* 0x000fce00078e00ff */
[----:B012---:R-:W-:Y:S05]  /*17b10*/  WARPSYNC.COLLECTIVE R15, `(.L_x_2241) ;  /* 0x000000000f0c7348 */ /* 0x007fea0003c00000 */
[----:B------:R-:W-:Y:S02]  /*17b20*/  ELECT P6, UR62, PT ;  /* 0x00000000003e782f */ /* 0x000fe400038c0000 */
[----:B------:R-:W-:Y:S01]  /*17b30*/  MOV R14, UR62 ;  /* 0x0000003e000e7c02 */ /* 0x000fe20008000f00 */
[----:B012---:R-:W-:Y:S10]  /*17b40*/  ENDCOLLECTIVE ;  /* 0x000000000000791b */ /* 0x007ff40003800000 */
.L_x_2241:
[----:B------:R-:W-:Y:S05]  /*17b50*/  BSYNC B0 ;  /* 0x0000000000007941 */ /* 0x000fea0003800000 */
.L_x_2240:
[----:B------:R-:W-:Y:S05]  /*17b60*/  BRA `(.L_x_2242) ;  /* 0xffffffb000547947 */ /* 0x000fea000383ffff */
.L_x_2135:
[----:B--2---:R2:W3:Y:S02]  /*17b70*/  SYNCS.PHASECHK.TRANS64.TRYWAIT P0, [R0+URZ+0x31c40], R2 ;  /* 0x031c4002000075a7 */ /* 0x0044e4000800017f */
[----:B---3--:R-:W-:Y:S05]  /*17b80*/  @!P0 NANOSLEEP.SYNCS 0x989680 ;  /* 0x009896800000895d */ /* 0x008fea0003900000 */
[----:B------:R-:W3:Y:S02]  /*17b90*/  @!P0 SYNCS.PHASECHK.TRANS64 P0, [R0+URZ+0x31c40], R2 ;  /* 0x031c4002000085a7 */ /* 0x000ee4000800007f */
[----:B---3--:R-:W-:Y:S05]  /*17ba0*/  @!P0 BRA `(.L_x_2135) ;  /* 0xfffffffc00f08947 */ /* 0x008fea000383ffff */
[----:B------:R-:W-:Y:S05]  /*17bb0*/  BRA `(.L_x_2243) ;  /* 0xffffffb000a87947 */ /* 0x000fea000383ffff */
.L_x_2139:
        /* <DEDUP_REMOVED lines=12> */
.L_x_2244:
[----:B------:R-:W-:Y:S02]  /*17c80*/  IMAD.MOV.U32 R13, RZ, RZ, R0 ;  /* 0x000000ffff0d7224 */ /* 0x000fe400078e0000 */
[----:B------:R-:W-:-:S07]  /*17c90*/  IMAD.MOV.U32 R2, RZ, RZ, R14 ;  /* 0x000000ffff027224 */ /* 0x000fce00078e000e */
[----:B------:R-:W-:Y:S05]  /*17ca0*/  WARPSYNC.COLLECTIVE R15, `(.L_x_2245) ;  /* 0x000000000f087348 */ /* 0x000fea0003c00000 */
[----:B------:R0:W1:Y:S02]  /*17cb0*/  SHFL.IDX P6, R14, R13, R12, R11 ;  /* 0x0000000c0d0e7389 */ /* 0x00006400000c000b */
[----:B01----:R-:W-:Y:S01]  /*17cc0*/  ENDCOLLECTIVE ;  /* 0x000000000000791b */ /* 0x003fe20003800000 */
.L_x_2245:
[----:B------:R-:W-:Y:S01]  /*17cd0*/  ULDC.64 UR4, c[0x0][0x208] ;  /* 0x0000820000047ab9 */ /* 0x000fe20000000a00 */
[----:B------:R-:W-:Y:S02]  /*17ce0*/  IMAD.MOV.U32 R13, RZ, RZ, R4 ;  /* 0x000000ffff0d7224 */ /* 0x000fe400078e0004 */
[----:B------:R-:W-:Y:S02]  /*17cf0*/  IMAD.MOV.U32 R12, RZ, RZ, 0x1 ;  /* 0x00000001ff0c7424 */ /* 0x000fe400078e00ff */
[----:B------:R-:W-:-:S05]  /*17d00*/  IMAD.MOV.U32 R3, RZ, RZ, R14 ;  /* 0x000000ffff037224 */ /* 0x000fca00078e000e */
[----:B------:R-:W-:-:S05]  /*17d10*/  @!P4 LEA R3, P3, R20, R3, 0x1 ;  /* 0x000000031403c211 */ /* 0x000fca00078608ff */
[----:B------:R-:W-:Y:S01]  /*17d20*/  @!P4 IMAD.X R2, RZ, RZ, R2, P3 ;  /* 0x000000ffff02c224 */ /* 0x000fe200018e0602 */
[----:B------:R-:W-:-:S04]  /*17d30*/  ISETP.GE.AND P3, PT, R8, R5, PT ;  /* 0x000000050800720c */ /* 0x000fc80003f66270 */
        /* <DEDUP_REMOVED lines=12> */
.L_x_2246:
[----:B------:R-:W-:Y:S02]  /*17e00*/  IMAD.MOV.U32 R13, RZ, RZ, R0 ;  /* 0x000000ffff0d7224 */ /* 0x000fe400078e0000 */
[----:B------:R-:W-:-:S07]  /*17e10*/  IMAD.MOV.U32 R2, RZ, RZ, R14 ;  /* 0x000000ffff027224 */ /* 0x000fce00078e000e */
[----:B------:R-:W-:Y:S05]  /*17e20*/  WARPSYNC.COLLECTIVE R15, `(.L_x_2247) ;  /* 0x000000000f087348 */ /* 0x000fea0003c00000 */
[----:B------:R0:W1:Y:S02]  /*17e30*/  SHFL.IDX P6, R14, R13, R12, R11 ;  /* 0x0000000c0d0e7389 */ /* 0x00006400000c000b */
[----:B01----:R-:W-:Y:S01]  /*17e40*/  ENDCOLLECTIVE ;  /* 0x000000000000791b */ /* 0x003fe20003800000 */
.L_x_2247:
        /* <DEDUP_REMOVED lines=18> */
.L_x_2248:
[----:B------:R-:W-:-:S05]  /*17f70*/  VIADD R2, R17, 0x40 ;  /* 0x0000004011027836 */ /* 0x000fca0000000000 */
[----:B------:R-:W-:Y:S01]  /*17f80*/  ISETP.GE.AND P3, PT, R2, R5, PT ;  /* 0x000000050200720c */ /* 0x000fe20003f66270 */
[----:B------:R-:W-:Y:S02]  /*17f90*/  IMAD.MOV.U32 R13, RZ, RZ, R0 ;  /* 0x000000ffff0d7224 */ /* 0x000fe400078e0000 */
[----:B------:R-:W-:-:S10]  /*17fa0*/  IMAD.MOV.U32 R2, RZ, RZ, R14 ;  /* 0x000000ffff027224 */ /* 0x000fd400078e000e */
[----:B------:R-:W-:Y:S05]  /*17fb0*/  WARPSYNC.COLLECTIVE R15, `(.L_x_2249) ;  /* 0x000000000f087348 */ /* 0x000fea0003c00000 */
[----:B------:R0:W1:Y:S02]  /*17fc0*/  SHFL.IDX P6, R14, R13, R12, R11 ;  /* 0x0000000c0d0e7389 */ /* 0x00006400000c000b */
[----:B01----:R-:W-:Y:S01]  /*17fd0*/  ENDCOLLECTIVE ;  /* 0x000000000000791b */ /* 0x003fe20003800000 */
.L_x_2249:
        /* <DEDUP_REMOVED lines=18> */
.L_x_2250:
[----:B------:R-:W-:Y:S02]  /*18100*/  IMAD.MOV.U32 R13, RZ, RZ, R0 ;  /* 0x000000ffff0d7224 */ /* 0x000fe400078e0000 */
[----:B------:R-:W-:-:S05]  /*18110*/  VIADD R0, R17, 0x60 ;  /* 0x0000006011007836 */ /* 0x000fca0000000000 */
[----:B------:R-:W-:Y:S01]  /*18120*/  ISETP.GE.AND P3, PT, R0, R5, PT ;  /* 0x000000050000720c */ /* 0x000fe20003f66270 */
[----:B------:R-:W-:-:S12]  /*18130*/  IMAD.MOV.U32 R4, RZ, RZ, R14 ;  /* 0x000000ffff047224 */ /* 0x000fd800078e000e */
[----:B------:R-:W-:Y:S05]  /*18140*/  WARPSYNC.COLLECTIVE R15, `(.L_x_2251) ;  /* 0x000000000f087348 */ /* 0x000fea0003c00000 */
[----:B------:R0:W1:Y:S02]  /*18150*/  SHFL.IDX P6, R14, R13, R12, R11 ;  /* 0x0000000c0d0e7389 */ /* 0x00006400000c000b */
[----:B01----:R-:W-:Y:S01]  /*18160*/  ENDCOLLECTIVE ;  /* 0x000000000000791b */ /* 0x003fe20003800000 */
.L_x_2251:
[----:B------:R-:W-:Y:S01]  /*18170*/  ULDC.64 UR4, c[0x0][0x208] ;  /* 0x0000820000047ab9 */ /* 0x000fe20000000a00 */
[----:B------:R-:W-:Y:S02]  /*18180*/  IMAD.MOV.U32 R13, RZ, RZ, R6 ;  /* 0x000000ffff0d7224 */ /* 0x000fe400078e0006 */
[----:B------:R-:W-:Y:S02]  /*18190*/  IMAD.MOV.U32 R12, RZ, RZ, RZ ;  /* 0x000000ffff0c7224 */ /* 0x000fe400078e00ff */
[----:B------:R-:W-:-:S05]  /*181a0*/  IMAD.MOV.U32 R2, RZ, RZ, R14 ;  /* 0x000000ffff027224 */ /* 0x000fca00078e000e */
[----:B------:R-:W-:-:S05]  /*181b0*/  @!P3 LEA R2, P5, R20, R2, 0x1 ;  /* 0x000000021402b211 */ /* 0x000fca00078a08ff */
[----:B------:R-:W-:-:S05]  /*181c0*/  @!P3 IMAD.X R3, RZ, RZ, R4, P5 ;  /* 0x000000ffff03b224 */ /* 0x000fca00028e0604 */
        /* <DEDUP_REMOVED lines=9> */
.L_x_2252:
[----:B------:R-:W-:-:S05]  /*18260*/  VIADD R2, R17, 0x80 ;  /* 0x0000008011027836 */ /* 0x000fca0000000000 */
[----:B------:R-:W-:Y:S01]  /*18270*/  ISETP.GE.AND P3, PT, R2, R5, PT ;  /* 0x000000050200720c */ /* 0x000fe20003f66270 */
[----:B------:R-:W-:Y:S02]  /*18280*/  IMAD.MOV.U32 R13, RZ, RZ, R7 ;  /* 0x000000ffff0d7224 */ /* 0x000fe400078e0007 */
[----:B------:R-:W-:-:S10]  /*18290*/  IMAD.MOV.U32 R0, RZ, RZ, R14 ;  /* 0x000000ffff007224 */ /* 0x000fd400078e000e */
[----:B------:R-:W-:Y:S05]  /*182a0*/  WARPSYNC.COLLECTIVE R15, `(.L_x_2253) ;  /* 0x000000000f087348 */ /* 0x000fea0003c00000 */
[----:B------:R0:W1:Y:S02]  /*182b0*/  SHFL.IDX P6, R14, R13, R12, R11 ;  /* 0x0000000c0d0e7389 */ /* 0x00006400000c000b */
[----:B01----:R-:W-:Y:S01]  /*182c0*/  ENDCOLLECTIVE ;  /* 0x000000000000791b */ /* 0x003fe20003800000 */
.L_x_2253:
[----:B------:R-:W-:Y:S01]  /*182d0*/  ULDC.64 UR4, c[0x0][0x208] ;  /* 0x0000820000047ab9 */ /* 0x000fe20000000a00 */
[----:B------:R-:W-:Y:S02]  /*182e0*/  IMAD.MOV.U32 R13, RZ, RZ, R6 ;  /* 0x000000ffff0d7224 */ /* 0x000fe400078e0006 */
[----:B------:R-:W-:Y:S02]  /*182f0*/  IMAD.MOV.U32 R12, RZ, RZ, 0x1 ;  /* 0x00000001ff0c7424 */ /* 0x000fe400078e00ff */
[----:B------:R-:W-:-:S05]  /*18300*/  IMAD.MOV.U32 R4, RZ, RZ, R14 ;  /* 0x000000ffff047224 */ /* 0x000fca00078e000e */
        /* <DEDUP_REMOVED lines=13> */
.L_x_2254:
[----:B------:R-:W-:Y:S02]  /*183e0*/  IMAD.MOV.U32 R13, RZ, RZ, R7 ;  /* 0x000000ffff0d7224 */ /* 0x000fe400078e0007 */
[----:B------:R-:W-:-:S07]  /*183f0*/  IMAD.MOV.U32 R6, RZ, RZ, R14 ;  /* 0x000000ffff067224 */ /* 0x000fce00078e000e */
[----:B------:R-:W-:Y:S05]  /*18400*/  WARPSYNC.COLLECTIVE R15, `(.L_x_2255) ;  /* 0x000000000f087348 */ /* 0x000fea0003c00000 */
[----:B------:R0:W1:Y:S02]  /*18410*/  SHFL.IDX P6, R14, R13, R12, R11 ;  /* 0x0000000c0d0e7389 */ /* 0x00006400000c000b */
[----:B01----:R-:W-:Y:S01]  /*18420*/  ENDCOLLECTIVE ;  /* 0x000000000000791b */ /* 0x003fe20003800000 */
.L_x_2255:
[----:B------:R-:W-:Y:S05]  /*18430*/  BRA `(.L_x_2256) ;  /* 0xffffffb800207947 */ /* 0x000fea000383ffff */
.L_x_2142:
[----:B0-----:R0:W1:Y:S02]  /*18440*/  SYNCS.PHASECHK.TRANS64.TRYWAIT P0, [R22+URZ+0x31c20], R3 ;  /* 0x031c2003160075a7 */ /* 0x001064000800017f */
[----:B-1----:R-:W-:Y:S05]  /*18450*/  @!P0 NANOSLEEP.SYNCS 0x989680 ;  /* 0x009896800000895d */ /* 0x002fea0003900000 */
[----:B------:R-:W1:Y:S02]  /*18460*/  @!P0 SYNCS.PHASECHK.TRANS64 P0, [R22+URZ+0x31c20], R3 ;  /* 0x031c2003160085a7 */ /* 0x000e64000800007f */
[----:B-1----:R-:W-:Y:S05]  /*18470*/  @!P0 BRA `(.L_x_2142) ;  /* 0xfffffffc00f08947 */ /* 0x002fea000383ffff */
[----:B------:R-:W-:Y:S05]  /*18480*/  BRA `(.L_x_2257) ;  /* 0xffffffb800947947 */ /* 0x000fea000383ffff */
.L_x_2151:
[----:B0-----:R0:W2:Y:S02]  /*18490*/  SYNCS.PHASECHK.TRANS64.TRYWAIT P0, [R3+URZ+0x31c40], R2 ;  /* 0x031c4002030075a7 */ /* 0x0010a4000800017f */
[----:B--2---:R-:W-:Y:S05]  /*184a0*/  @!P0 NANOSLEEP.SYNCS 0x989680 ;  /* 0x009896800000895d */ /* 0x004fea0003900000 */
[----:B------:R-:W2:Y:S02]  /*184b0*/  @!P0 SYNCS.PHASECHK.TRANS64 P0, [R3+URZ+0x31c40], R2 ;  /* 0x031c4002030085a7 */ /* 0x000ea4000800007f */
[----:B--2---:R-:W-:Y:S05]  /*184c0*/  @!P0 BRA `(.L_x_2151) ;  /* 0xfffffffc00f08947 */ /* 0x004fea000383ffff */
[----:B------:R-:W-:Y:S05]  /*184d0*/  BRA `(.L_x_2258) ;  /* 0xffffffbc00407947 */ /* 0x000fea000383ffff */
.L_x_2158:
[----:B0-----:R0:W1:Y:S02]  /*184e0*/  SYNCS.PHASECHK.TRANS64.TRYWAIT P0, [R3+URZ+0x60], R2 ;  /* 0x00006002030075a7 */ /* 0x001064000800017f */
[----:B-1----:R-:W-:Y:S05]  /*184f0*/  @!P0 NANOSLEEP.SYNCS 0x989680 ;  /* 0x009896800000895d */ /* 0x002fea0003900000 */
[----:B------:R-:W1:Y:S02]  /*18500*/  @!P0 SYNCS.PHASECHK.TRANS64 P0, [R3+URZ+0x60], R2 ;  /* 0x00006002030085a7 */ /* 0x000e64000800007f */
[----:B-1----:R-:W-:Y:S05]  /*18510*/  @!P0 BRA `(.L_x_2158) ;  /* 0xfffffffc00f08947 */ /* 0x002fea000383ffff */
[----:B------:R-:W-:Y:S05]  /*18520*/  BRA `(.L_x_2259) ;  /* 0xffffffc0004c7947 */ /* 0x000fea000383ffff */
.L_x_2168:
[----:B0-----:R0:W2:Y:S02]  /*18530*/  SYNCS.PHASECHK.TRANS64.TRYWAIT P0, [R3+URZ+0x31c40], R2 ;  /* 0x031c4002030075a7 */ /* 0x0010a4000800017f */
[----:B--2---:R-:W-:Y:S05]  /*18540*/  @!P0 NANOSLEEP.SYNCS 0x989680 ;  /* 0x009896800000895d */ /* 0x004fea0003900000 */
[----:B------:R-:W2:Y:S02]  /*18550*/  @!P0 SYNCS.PHASECHK.TRANS64 P0, [R3+URZ+0x31c40], R2 ;  /* 0x031c4002030085a7 */ /* 0x000ea4000800007f */
[----:B--2---:R-:W-:Y:S05]  /*18560*/  @!P0 BRA `(.L_x_2168) ;  /* 0xfffffffc00f08947 */ /* 0x004fea000383ffff */
[----:B------:R-:W-:Y:S05]  /*18570*/  BRA `(.L_x_2260) ;  /* 0xffffffc800007947 */ /* 0x000fea000383ffff */
.L_x_2175:
[----:B0-----:R0:W1:Y:S02]  /*18580*/  SYNCS.PHASECHK.TRANS64.TRYWAIT P0, [R12+URZ+0x60], R27 ;  /* 0x0000601b0c0075a7 */ /* 0x001064000800017f */
[----:B-1----:R-:W-:Y:S05]  /*18590*/  @!P0 NANOSLEEP.SYNCS 0x989680 ;  /* 0x009896800000895d */ /* 0x002fea0003900000 */
[----:B------:R-:W1:Y:S02]  /*185a0*/  @!P0 SYNCS.PHASECHK.TRANS64 P0, [R12+URZ+0x60], R27 ;  /* 0x0000601b0c0085a7 */ /* 0x000e64000800007f */
[----:B-1----:R-:W-:Y:S05]  /*185b0*/  @!P0 BRA `(.L_x_2175) ;  /* 0xfffffffc00f08947 */ /* 0x002fea000383ffff */
[----:B------:R-:W-:Y:S05]  /*185c0*/  BRA `(.L_x_2261) ;  /* 0xffffffcc000c7947 */ /* 0x000fea000383ffff */
.L_x_2185:
[----:B0-----:R0:W2:Y:S02]  /*185d0*/  SYNCS.PHASECHK.TRANS64.TRYWAIT P0, [R2+URZ+0x31c40], R3 ;  /* 0x031c4003020075a7 */ /* 0x0010a4000800017f */
[----:B--2---:R-:W-:Y:S05]  /*185e0*/  @!P0 NANOSLEEP.SYNCS 0x989680 ;  /* 0x009896800000895d */ /* 0x004fea0003900000 */
[----:B------:R-:W2:Y:S02]  /*185f0*/  @!P0 SYNCS.PHASECHK.TRANS64 P0, [R2+URZ+0x31c40], R3 ;  /* 0x031c4003020085a7 */ /* 0x000ea4000800007f */
[----:B--2---:R-:W-:Y:S05]  /*18600*/  @!P0 BRA `(.L_x_2185) ;  /* 0xfffffffc00f08947 */ /* 0x004fea000383ffff */
[----:B------:R-:W-:Y:S05]  /*18610*/  BRA `(.L_x_2262) ;  /* 0xffffffd000947947 */ /* 0x000fea000383ffff */
.L_x_2192:
[----:B0-----:R0:W1:Y:S02]  /*18620*/  SYNCS.PHASECHK.TRANS64.TRYWAIT P0, [R8+URZ+0x60], R2 ;  /* 0x00006002080075a7 */ /* 0x001064000800017f */
[----:B-1----:R-:W-:Y:S05]  /*18630*/  @!P0 NANOSLEEP.SYNCS 0x989680 ;  /* 0x009896800000895d */ /* 0x002fea0003900000 */
[----:B------:R-:W1:Y:S02]  /*18640*/  @!P0 SYNCS.PHASECHK.TRANS64 P0, [R8+URZ+0x60], R2 ;  /* 0x00006002080085a7 */ /* 0x000e64000800007f */
[----:B-1----:R-:W-:Y:S05]  /*18650*/  @!P0 BRA `(.L_x_2192) ;  /* 0xfffffffc00f08947 */ /* 0x002fea000383ffff */
[----:B------:R-:W-:Y:S05]  /*18660*/  BRA `(.L_x_2263) ;  /* 0xffffffd400a47947 */ /* 0x000fea000383ffff */
.L_x_2204:
[----:B0-----:R0:W1:Y:S02]  /*18670*/  SYNCS.PHASECHK.TRANS64.TRYWAIT P0, [R3+URZ+0x31c60], R0 ;  /* 0x031c6000030075a7 */ /* 0x001064000800017f */
[----:B-1----:R-:W-:Y:S05]  /*18680*/  @!P0 NANOSLEEP.SYNCS 0x989680 ;  /* 0x009896800000895d */ /* 0x002fea0003900000 */
[----:B------:R-:W1:Y:S02]  /*18690*/  @!P0 SYNCS.PHASECHK.TRANS64 P0, [R3+URZ+0x31c60], R0 ;  /* 0x031c6000030085a7 */ /* 0x000e64000800007f */
[----:B-1----:R-:W-:Y:S05]  /*186a0*/  @!P0 BRA `(.L_x_2204) ;  /* 0xfffffffc00f08947 */ /* 0x002fea000383ffff */
[----:B------:R-:W-:Y:S05]  /*186b0*/  BRA `(.L_x_2264) ;  /* 0xffffffdc001c7947 */ /* 0x000fea000383ffff */
.L_x_2212:
[----:B------:R-:W-:Y:S01]  /*186c0*/  BSSY B0, `(.L_x_2265) ;  /* 0x0000008000007945 */ /* 0x000fe20003800000 */
[----:B------:R-:W-:Y:S02]  /*186d0*/  IMAD.MOV.U32 R13, RZ, RZ, R16 ;  /* 0x000000ffff0d7224 */ /* 0x000fe400078e0010 */
[----:B------:R-:W-:Y:S02]  /*186e0*/  IMAD.MOV.U32 R12, RZ, RZ, RZ ;  /* 0x000000ffff0c7224 */ /* 0x000fe400078e00ff */
[----:B------:R-:W-:Y:S02]  /*186f0*/  IMAD.MOV.U32 R11, RZ, RZ, 0x1f ;  /* 0x0000001fff0b7424 */ /* 0x000fe400078e00ff */
[----:B------:R-:W-:-:S07]  /*18700*/  IMAD.MOV.U32 R15, RZ, RZ, -0x1 ;  /* 0xffffffffff0f7424 */ /* 0x000fce00078e00ff */
[----:B------:R-:W-:Y:S05]  /*18710*/  WARPSYNC.COLLECTIVE R15, `(.L_x_2266) ;  /* 0x000000000f087348 */ /* 0x000fea0003c00000 */
[----:B------:R0:W1:Y:S02]  /*18720*/  SHFL.IDX P6, R14, R13, R12, R11 ;  /* 0x0000000c0d0e7389 */ /* 0x00006400000c000b */
[----:B01----:R-:W-:Y:S01]  /*18730*/  ENDCOLLECTIVE ;  /* 0x000000000000791b */ /* 0x003fe20003800000 */
.L_x_2266:
[----:B------:R-:W-:Y:S05]  /*18740*/  BSYNC B0 ;  /* 0x0000000000007941 */ /* 0x000fea0003800000 */
.L_x_2265:
        /* <DEDUP_REMOVED lines=9> */
.L_x_2267:
[----:B------:R-:W-:Y:S01]  /*187e0*/  ULDC UR4, c[0x0][0xc3c] ;  /* 0x00030f0000047ab9 */ /* 0x000fe20000000800 */
[----:B------:R-:W-:Y:S01]  /*187f0*/  ULDC.64 UR6, c[0x0][0x208] ;  /* 0x0000820000067ab9 */ /* 0x000fe20000000a00 */
        /* <DEDUP_REMOVED lines=17> */
.L_x_2268:
[----:B------:R-:W-:Y:S01]  /*18910*/  IMAD.MOV.U32 R12, RZ, RZ, 0x2 ;  /* 0x00000002ff0c7424 */ /* 0x000fe200078e00ff */
[----:B------:R-:W-:-:S05]  /*18920*/  SEL R4, R14, RZ, P1 ;  /* 0x000000ff0e047207 */ /* 0x000fca0000800000 */
[----:B------:R-:W-:-:S04]  /*18930*/  IMAD.IADD R4, R17, 0x1, R4 ;  /* 0x0000000111047824 */ /* 0x000fc800078e0204 */
[----:B------:R-:W-:-:S07]  /*18940*/  IMAD.MOV.U32 R13, RZ, RZ, R4 ;  /* 0x000000ffff0d7224 */ /* 0x000fce00078e0004 */
[----:B------:R-:W-:Y:S05]  /*18950*/  WARPSYNC.COLLECTIVE R15, `(.L_x_2269) ;  /* 0x000000000f087348 */ /* 0x000fea0003c00000 */
[----:B------:R0:W1:Y:S02]  /*18960*/  SHFL.UP P6, R14, R13, R12, R11 ;  /* 0x0400000c0d0e7389 */ /* 0x00006400000c000b */
[----:B01----:R-:W-:Y:S01]  /*18970*/  ENDCOLLECTIVE ;  /* 0x000000000000791b */ /* 0x003fe20003800000 */
.L_x_2269:
[----:B------:R-:W-:Y:S01]  /*18980*/  IMAD.MOV.U32 R12, RZ, RZ, 0x4 ;  /* 0x00000004ff0c7424 */ /* 0x000fe200078e00ff */
[----:B------:R-:W-:-:S05]  /*18990*/  SEL R3, R14, RZ, P2 ;  /* 0x000000ff0e037207 */ /* 0x000fca0001000000 */
[----:B------:R-:W-:-:S04]  /*189a0*/  IMAD.IADD R6, R4, 0x1, R3 ;  /* 0x0000000104067824 */ /* 0x000fc800078e0203 */
[----:B------:R-:W-:-:S07]  /*189b0*/  IMAD.MOV.U32 R13, RZ, RZ, R6 ;  /* 0x000000ffff0d7224 */ /* 0x000fce00078e0006 */
[----:B------:R-:W-:Y:S05]  /*189c0*/  WARPSYNC.COLLECTIVE R15, `(.L_x_2270) ;  /* 0x000000000f087348 */ /* 0x000fea0003c00000 */
[----:B------:R0:W1:Y:S02]  /*189d0*/  SHFL.UP P6, R14, R13, R12, R11 ;  /* 0x0400000c0d0e7389 */ /* 0x00006400000c000b */
[----:B01----:R-:W-:Y:S01]  /*189e0*/  ENDCOLLECTIVE ;  /* 0x000000000000791b */ /* 0x003fe20003800000 */
.L_x_2270:
[----:B------:R-:W-:Y:S01]  /*189f0*/  IMAD.MOV.U32 R12, RZ, RZ, 0x8 ;  /* 0x00000008ff0c7424 */ /* 0x000fe200078e00ff */
[----:B------:R-:W-:-:S05]  /*18a00*/  SEL R3, R14, RZ, P3 ;  /* 0x000000ff0e037207 */ /* 0x000fca0001800000 */
[----:B------:R-:W-:-:S04]  /*18a10*/  IMAD.IADD R2, R6, 0x1, R3 ;  /* 0x0000000106027824 */ /* 0x000fc800078e0203 */
[----:B------:R-:W-:-:S07]  /*18a20*/  IMAD.MOV.U32 R13, RZ, RZ, R2 ;  /* 0x000000ffff0d7224 */ /* 0x000fce00078e0002 */
[----:B------:R-:W-:Y:S05]  /*18a30*/  WARPSYNC.COLLECTIVE R15, `(.L_x_2271) ;  /* 0x000000000f087348 */ /* 0x000fea0003c00000 */
[----:B------:R0:W1:Y:S02]  /*18a40*/  SHFL.UP P6, R14, R13, R12, R11 ;  /* 0x0400000c0d0e7389 */ /* 0x00006400000c000b */
[----:B01----:R-:W-:Y:S01]  /*18a50*/  ENDCOLLECTIVE ;  /* 0x000000000000791b */ /* 0x003fe20003800000 */
.L_x_2271:
[----:B------:R-:W-:Y:S01]  /*18a60*/  IMAD.MOV.U32 R12, RZ, RZ, 0x10 ;  /* 0x00000010ff0c7424 */ /* 0x000fe200078e00ff */
[----:B------:R-:W-:-:S05]  /*18a70*/  SEL R3, R14, RZ, P4 ;  /* 0x000000ff0e037207 */ /* 0x000fca0002000000 */
[----:B------:R-:W-:-:S04]  /*18a80*/  IMAD.IADD R3, R2, 0x1, R3 ;  /* 0x0000000102037824 */ /* 0x000fc800078e0203 */
[----:B------:R-:W-:-:S07]  /*18a90*/  IMAD.MOV.U32 R13, RZ, RZ, R3 ;  /* 0x000000ffff0d7224 */ /* 0x000fce00078e0003 */
[----:B------:R-:W-:Y:S05]  /*18aa0*/  WARPSYNC.COLLECTIVE R15, `(.L_x_2272) ;  /* 0x000000000f087348 */ /* 0x000fea0003c00000 */
[----:B------:R0:W1:Y:S02]  /*18ab0*/  SHFL.UP P6, R14, R13, R12, R11 ;  /* 0x0400000c0d0e7389 */ /* 0x00006400000c000b */
[----:B01----:R-:W-:Y:S01]  /*18ac0*/  ENDCOLLECTIVE ;  /* 0x000000000000791b */ /* 0x003fe20003800000 */
.L_x_2272:
        /* <DEDUP_REMOVED lines=8> */
.L_x_2273:
[----:B------:R-:W-:Y:S05]  /*18b50*/  BRA `(.L_x_2274) ;  /* 0xffffffdc00c87947 */ /* 0x000fea000383ffff */
.L_x_2217:
[----:B------:R-:W-:Y:S01]  /*18b60*/  BSSY B0, `(.L_x_2275) ;  /* 0x0000008000007945 */ /* 0x000fe20003800000 */
[----:B-----5:R-:W-:Y:S02]  /*18b70*/  IMAD.MOV.U32 R13, RZ, RZ, R17 ;  /* 0x000000ffff0d7224 */ /* 0x020fe400078e0011 */
[----:B------:R-:W-:Y:S02]  /*18b80*/  IMAD.MOV.U32 R12, RZ, RZ, 0x1 ;  /* 0x00000001ff0c7424 */ /* 0x000fe400078e00ff */
[----:B------:R-:W-:Y:S02]  /*18b90*/  IMAD.MOV.U32 R11, RZ, RZ, RZ ;  /* 0x000000ffff0b7224 */ /* 0x000fe400078e00ff */
[----:B------:R-:W-:-:S07]  /*18ba0*/  IMAD.MOV.U32 R15, RZ, RZ, -0x1 ;  /* 0xffffffffff0f7424 */ /* 0x000fce00078e00ff */
[----:B0-----:R-:W-:Y:S05]  /*18bb0*/  WARPSYNC.COLLECTIVE R15, `(.L_x_2276) ;  /* 0x000000000f087348 */ /* 0x001fea0003c00000 */
[----:B------:R1:W2:Y:S02]  /*18bc0*/  SHFL.UP P6, R14, R13, R12, R11 ;  /* 0x0400000c0d0e7389 */ /* 0x0002a400000c000b */
[----:B012---:R-:W-:Y:S01]  /*18bd0*/  ENDCOLLECTIVE ;  /* 0x000000000000791b */ /* 0x007fe20003800000 */
.L_x_2276:
[----:B------:R-:W-:Y:S05]  /*18be0*/  BSYNC B0 ;  /* 0x0000000000007941 */ /* 0x000fea0003800000 */
.L_x_2275:
        /* <DEDUP_REMOVED lines=8> */
.L_x_2277:
[----:B------:R-:W-:Y:S01]  /*18c70*/  IMAD.MOV.U32 R12, RZ, RZ, 0x4 ;  /* 0x00000004ff0c7424 */ /* 0x000fe200078e00ff */
[----:B------:R-:W-:-:S05]  /*18c80*/  SEL R2, R14, RZ, P2 ;  /* 0x000000ff0e027207 */ /* 0x000fca0001000000 */
[----:B------:R-:W-:-:S04]  /*18c90*/  IMAD.IADD R2, R13, 0x1, R2 ;  /* 0x000000010d027824 */ /* 0x000fc800078e0202 */
[----:B------:R-:W-:-:S07]  /*18ca0*/  IMAD.MOV.U32 R13, RZ, RZ, R2 ;  /* 0x000000ffff0d7224 */ /* 0x000fce00078e0002 */
[----:B------:R-:W-:Y:S05]  /*18cb0*/  WARPSYNC.COLLECTIVE R15, `(.L_x_2278) ;  /* 0x000000000f087348 */ /* 0x000fea0003c00000 */
[----:B------:R0:W1:Y:S02]  /*18cc0*/  SHFL.UP P6, R14, R13, R12, R11 ;  /* 0x0400000c0d0e7389 */ /* 0x00006400000c000b */
[----:B01----:R-:W-:Y:S01]  /*18cd0*/  ENDCOLLECTIVE ;  /* 0x000000000000791b */ /* 0x003fe20003800000 */
.L_x_2278:
[----:B------:R-:W-:Y:S01]  /*18ce0*/  IMAD.MOV.U32 R12, RZ, RZ, 0x8 ;  /* 0x00000008ff0c7424 */ /* 0x000fe200078e00ff */
[----:B------:R-:W-:-:S05]  /*18cf0*/  SEL R3, R14, RZ, P3 ;  /* 0x000000ff0e037207 */ /* 0x000fca0001800000 */
[----:B------:R-:W-:-:S04]  /*18d00*/  IMAD.IADD R3, R2, 0x1, R3 ;  /* 0x0000000102037824 */ /* 0x000fc800078e0203 */
[----:B------:R-:W-:-:S07]  /*18d10*/  IMAD.MOV.U32 R13, RZ, RZ, R3 ;  /* 0x000000ffff0d7224 */ /* 0x000fce00078e0003 */
[----:B------:R-:W-:Y:S05]  /*18d20*/  WARPSYNC.COLLECTIVE R15, `(.L_x_2279) ;  /* 0x000000000f087348 */ /* 0x000fea0003c00000 */
[----:B------:R0:W1:Y:S02]  /*18d30*/  SHFL.UP P6, R14, R13, R12, R11 ;  /* 0x0400000c0d0e7389 */ /* 0x00006400000c000b */
[----:B01----:R-:W-:Y:S01]  /*18d40*/  ENDCOLLECTIVE ;  /* 0x000000000000791b */ /* 0x003fe20003800000 */
.L_x_2279:
[----:B------:R-:W-:Y:S01]  /*18d50*/  IMAD.MOV.U32 R12, RZ, RZ, 0x10 ;  /* 0x00000010ff0c7424 */ /* 0x000fe200078e00ff */
[----:B------:R-:W-:-:S05]  /*18d60*/  SEL R4, R14, RZ, P4 ;  /* 0x000000ff0e047207 */ /* 0x000fca0002000000 */
[----:B------:R-:W-:-:S04]  /*18d70*/  IMAD.IADD R4, R3, 0x1, R4 ;  /* 0x0000000103047824 */ /* 0x000fc800078e0204 */
[----:B------:R-:W-:-:S07]  /*18d80*/  IMAD.MOV.U32 R13, RZ, RZ, R4 ;  /* 0x000000ffff0d7224 */ /* 0x000fce00078e0004 */
[----:B------:R-:W-:Y:S05]  /*18d90*/  WARPSYNC.COLLECTIVE R15, `(.L_x_2280) ;  /* 0x000000000f087348 */ /* 0x000fea0003c00000 */
[----:B------:R0:W1:Y:S02]  /*18da0*/  SHFL.UP P6, R14, R13, R12, R11 ;  /* 0x0400000c0d0e7389 */ /* 0x00006400000c000b */
[----:B01----:R-:W-:Y:S01]  /*18db0*/  ENDCOLLECTIVE ;  /* 0x000000000000791b */ /* 0x003fe20003800000 */
.L_x_2280:
        /* <DEDUP_REMOVED lines=8> */
.L_x_2281:
[----:B------:R-:W-:Y:S05]  /*18e40*/  BRA `(.L_x_2282) ;  /* 0xffffffdc00ac7947 */ /* 0x000fea000383ffff */
.L_x_2219:
[----:B------:R-:W-:Y:S01]  /*18e50*/  BSSY B0, `(.L_x_2283) ;  /* 0x0000006000007945 */ /* 0x000fe20003800000 */
[----:B------:R-:W-:Y:S01]  /*18e60*/  PLOP3.LUT P6, PT, P6, PT, PT, 0x8, 0x0 ;  /* 0x000000000000781c */ /* 0x000fe200037ce170 */
[----:B------:R-:W-:-:S12]  /*18e70*/  IMAD.MOV.U32 R15, RZ, RZ, -0x1 ;  /* 0xffffffffff0f7424 */ /* 0x000fd800078e00ff */
[----:B0-----:R-:W-:Y:S05]  /*18e80*/  WARPSYNC.COLLECTIVE R15, `(.L_x_2284) ;  /* 0x000000000f087348 */ /* 0x001fea0003c00000 */
[----:B------:R-:W-:Y:S01]  /*18e90*/  VOTE.ANY R14, PT, P6 ;  /* 0x00000000000e7806 */ /* 0x000fe200030e0100 */
[----:B0-----:R-:W-:Y:S06]  /*18ea0*/  ENDCOLLECTIVE ;  /* 0x000000000000791b */ /* 0x001fec0003800000 */
.L_x_2284:
[----:B------:R-:W-:Y:S05]  /*18eb0*/  BSYNC B0 ;  /* 0x0000000000007941 */ /* 0x000fea0003800000 */
.L_x_2283:
        /* <DEDUP_REMOVED lines=9> */
.L_x_2285:
[----:B------:R-:W-:Y:S01]  /*18f50*/  IMAD.MOV.U32 R17, RZ, RZ, R14 ;  /* 0x000000ffff117224 */ /* 0x000fe200078e000e */
[----:B------:R-:W-:Y:S06]  /*18f60*/  BRA `(.L_x_2286) ;  /* 0xffffffdc009c7947 */ /* 0x000fec000383ffff */
.L_x_2221:
[----:B------:R-:W-:Y:S01]  /*18f70*/  BSSY B0, `(.L_x_2287) ;  /* 0x0000007000007945 */ /* 0x000fe20003800000 */
[----:B------:R-:W-:Y:S02]  /*18f80*/  IMAD.MOV.U32 R13, RZ, RZ, R3 ;  /* 0x000000ffff0d7224 */ /* 0x000fe400078e0003 */
[----:B------:R-:W-:Y:S02]  /*18f90*/  IMAD.MOV.U32 R11, RZ, RZ, 0x1f ;  /* 0x0000001fff0b7424 */ /* 0x000fe400078e00ff */
[----:B------:R-:W-:-:S07]  /*18fa0*/  IMAD.MOV.U32 R15, RZ, RZ, -0x1 ;  /* 0xffffffffff0f7424 */ /* 0x000fce00078e00ff */
[----:B012---:R-:W-:Y:S05]  /*18fb0*/  WARPSYNC.COLLECTIVE R15, `(.L_x_2288) ;  /* 0x000000000f087348 */ /* 0x007fea0003c00000 */
[----:B------:R3:W4:Y:S02]  /*18fc0*/  SHFL.IDX P6, R14, R13, R12, R11 ;  /* 0x0000000c0d0e7389 */ /* 0x00072400000c000b */
[----:B01234-:R-:W-:Y:S01]  /*18fd0*/  ENDCOLLECTIVE ;  /* 0x000000000000791b */ /* 0x01ffe20003800000 */
.L_x_2288:
[----:B------:R-:W-:Y:S05]  /*18fe0*/  BSYNC B0 ;  /* 0x0000000000007941 */ /* 0x000fea0003800000 */
.L_x_2287:
[----:B------:R-:W-:Y:S05]  /*18ff0*/  BRA `(.L_x_2220) ;  /* 0xffffffdc00947947 */ /* 0x000fea000383ffff */
.L_x_2225:
[----:B0-----:R0:W2:Y:S02]  /*19000*/  SYNCS.PHASECHK.TRANS64.TRYWAIT P0, [R9+URZ+0x31c20], R0 ;  /* 0x031c2000090075a7 */ /* 0x0010a4000800017f */
[----:B--2---:R-:W-:Y:S05]  /*19010*/  @!P0 NANOSLEEP.SYNCS 0x989680 ;  /* 0x009896800000895d */ /* 0x004fea0003900000 */
[----:B------:R-:W2:Y:S02]  /*19020*/  @!P0 SYNCS.PHASECHK.TRANS64 P0, [R9+URZ+0x31c20], R0 ;  /* 0x031c2000090085a7 */ /* 0x000ea4000800007f */
[----:B--2---:R-:W-:Y:S05]  /*19030*/  @!P0 BRA `(.L_x_2225) ;  /* 0xfffffffc00f08947 */ /* 0x004fea000383ffff */
[----:B------:R-:W-:Y:S05]  /*19040*/  BRA `(.L_x_2289) ;  /* 0xffffffe400107947 */ /* 0x000fea000383ffff */
.L_x_2226:
        /* <DEDUP_REMOVED lines=11> */
.L_x_2291:
[----:B------:R-:W-:Y:S05]  /*19100*/  BSYNC B0 ;  /* 0x0000000000007941 */ /* 0x000fea0003800000 */
.L_x_2290:
[----:B------:R-:W-:Y:S05]  /*19110*/  BRA `(.L_x_2292) ;  /* 0xffffffe000f87947 */ /* 0x000fea000383ffff */
.L_x_2229:
[----:B------:R-:W-:Y:S01]  /*19120*/  BSSY B1, `(.L_x_2293) ;  /* 0x0000006000017945 */ /* 0x000fe20003800000 */
[----:B------:R-:W-:-:S07]  /*19130*/  IMAD.MOV.U32 R15, RZ, RZ, -0x1 ;  /* 0xffffffffff0f7424 */ /* 0x000fce00078e00ff */
[----:B01-3--:R-:W-:Y:S05]  /*19140*/  WARPSYNC.COLLECTIVE R15, `(.L_x_2294) ;  /* 0x000000000f0c7348 */ /* 0x00bfea0003c00000 */
[----:B------:R-:W-:Y:S02]  /*19150*/  ELECT P6, UR62, PT ;  /* 0x00000000003e782f */ /* 0x000fe400038c0000 */
[----:B------:R-:W-:Y:S01]  /*19160*/  MOV R14, UR62 ;  /* 0x0000003e000e7c02 */ /* 0x000fe20008000f00 */
[----:B01-3--:R-:W-:Y:S10]  /*19170*/  ENDCOLLECTIVE ;  /* 0x000000000000791b */ /* 0x00bff40003800000 */
.L_x_2294:
[----:B------:R-:W-:Y:S05]  /*19180*/  BSYNC B1 ;  /* 0x0000000000017941 */ /* 0x000fea0003800000 */
.L_x_2293:
[----:B------:R-:W-:Y:S05]  /*19190*/  BRA `(.L_x_2295) ;  /* 0xffffffe000f07947 */ /* 0x000fea000383ffff */
.L_x_2231:
[----:B0-----:R0:W2:Y:S02]  /*191a0*/  SYNCS.PHASECHK.TRANS64.TRYWAIT P0, [R6+URZ], R3 ;  /* 0x00000003060075a7 */ /* 0x0010a4000800017f */
[----:B--2---:R-:W-:Y:S05]  /*191b0*/  @!P0 NANOSLEEP.SYNCS 0x989680 ;  /* 0x009896800000895d */ /* 0x004fea0003900000 */
[----:B------:R-:W2:Y:S02]  /*191c0*/  @!P0 SYNCS.PHASECHK.TRANS64 P0, [R6+URZ], R3 ;  /* 0x00000003060085a7 */ /* 0x000ea4000800007f */
[----:B--2---:R-:W-:Y:S05]  /*191d0*/  @!P0 BRA `(.L_x_2231) ;  /* 0xfffffffc00f08947 */ /* 0x004fea000383ffff */
[----:B------:R-:W-:Y:S05]  /*191e0*/  BRA `(.L_x_2296) ;  /* 0xffffffe4002c7947 */ /* 0x000fea000383ffff */
.L_x_2232:
[----:B--2---:R2:W4:Y:S02]  /*191f0*/  SYNCS.PHASECHK.TRANS64.TRYWAIT P0, [R7+URZ], R2 ;  /* 0x00000002070075a7 */ /* 0x004524000800017f */
[----:B----4-:R-:W-:Y:S05]  /*19200*/  @!P0 NANOSLEEP.SYNCS 0x989680 ;  /* 0x009896800000895d */ /* 0x010fea0003900000 */
[----:B------:R-:W4:Y:S02]  /*19210*/  @!P0 SYNCS.PHASECHK.TRANS64 P0, [R7+URZ], R2 ;  /* 0x00000002070085a7 */ /* 0x000f24000800007f */
[----:B----4-:R-:W-:Y:S05]  /*19220*/  @!P0 BRA `(.L_x_2232) ;  /* 0xfffffffc00f08947 */ /* 0x010fea000383ffff */
[----:B------:R-:W-:Y:S05]  /*19230*/  BRA `(.L_x_2297) ;  /* 0xffffffe400207947 */ /* 0x000fea000383ffff */
.L_x_2234:
[----:B----4-:R4:W0:Y:S02]  /*19240*/  SYNCS.PHASECHK.TRANS64.TRYWAIT P0, [R4+URZ], R3 ;  /* 0x00000003040075a7 */ /* 0x010824000800017f */
[----:B0-----:R-:W-:Y:S05]  /*19250*/  @!P0 NANOSLEEP.SYNCS 0x989680 ;  /* 0x009896800000895d */ /* 0x001fea0003900000 */
[----:B------:R-:W0:Y:S02]  /*19260*/  @!P0 SYNCS.PHASECHK.TRANS64 P0, [R4+URZ], R3 ;  /* 0x00000003040085a7 */ /* 0x000e24000800007f */
[----:B0-----:R-:W-:Y:S05]  /*19270*/  @!P0 BRA `(.L_x_2234) ;  /* 0xfffffffc00f08947 */ /* 0x001fea000383ffff */
[----:B------:R-:W-:Y:S05]  /*19280*/  BRA `(.L_x_2298) ;  /* 0xffffffe400247947 */ /* 0x000fea000383ffff */
.L_x_2299:
        /* <DEDUP_REMOVED lines=15> */
.L_x_2731:


//--------------------- .text._ZN7cutlass13device_kernelIN5flash11enable_sm90INS1_16FlashAttnFwdSm90INS1_25CollectiveMainloopFwdSm90ILi2EN4cute5tupleIJNS5_1CILi1EEES8_S8_EEENS6_IJNS7_ILi192EEENS7_ILi144EEENS7_ILi96EEEEEELi96ENS_6half_tEfNS_4arch4Sm90ELb1ELb0ELb1ELb1ELb0ELb1ELb0ELb0ELb1ELb1ELb0ELb0EEENS1_21CollectiveEpilogueFwdINS6_IJSA_SC_SB_EEES9_SE_SG_Li384ELb1ELb1ELb0ELb0EEENS1_36VarlenDynamicPersistentTileSchedulerILi192ELi144ELi384ELi128ELb0ELb1ELb1ELb1ELb1ELb1EEEEEEEEEvNT_6ParamsE --------------------------
	.section	.text._ZN7cutlass13device_kernelIN5flash11enable_sm90INS1_16FlashAttnFwdSm90INS1_25CollectiveMainloopFwdSm90ILi2EN4cute5tupleIJNS5_1CILi1EEES8_S8_EEENS6_IJNS7_ILi192EEENS7_ILi144EEENS7_ILi96EEEEEELi96ENS_6half_tEfNS_4arch4Sm90ELb1ELb0ELb1ELb1ELb0ELb1ELb0ELb0ELb1ELb1ELb0ELb0EEENS1_21CollectiveEpilogueFwdINS6_IJSA_SC_SB_EEES9_SE_SG_Li384ELb1ELb1ELb0ELb0EEENS1_36VarlenDynamicPersistentTileSchedulerILi192ELi144ELi384ELi128ELb0ELb1ELb1ELb1ELb1ELb1EEEEEEEEEvNT_6ParamsE,"ax",@progbits
	.align	128
.text._ZN7cutlass13device_kernelIN5flash11enable_sm90INS1_16FlashAttnFwdSm90INS1_25CollectiveMainloopFwdSm90ILi2EN4cute5tupleIJNS5_1CILi1EEES8_S8_EEENS6_IJNS7_ILi192EEENS7_ILi144EEENS7_ILi96EEEEEELi96ENS_6half_tEfNS_4arch4Sm90ELb1ELb0ELb1ELb1ELb0ELb1ELb0ELb0ELb1ELb1ELb0ELb0EEENS1_21CollectiveEpilogueFwdINS6_IJSA_SC_SB_EEES9_SE_SG_Li384ELb1ELb1ELb0ELb0EEENS1_36VarlenDynamicPersistentTileSchedulerILi192ELi144ELi384ELi128ELb0ELb1ELb1ELb1ELb1ELb1EEEEEEEEEvNT_6ParamsE:
        .type           _ZN7cutlass13device_kernelIN5flash11enable_sm90INS1_16FlashAttnFwdSm90INS1_25CollectiveMainloopFwdSm90ILi2EN4cute5tupleIJNS5_1CILi1EEES8_S8_EEENS6_IJNS7_ILi192EEENS7_ILi144EEENS7_ILi96EEEEEELi96ENS_6half_tEfNS_4arch4Sm90ELb1ELb0ELb1ELb1ELb0ELb1ELb0ELb0ELb1ELb1ELb0ELb0EEENS1_21CollectiveEpilogueFwdINS6_IJSA_SC_SB_EEES9_SE_SG_Li384ELb1ELb1ELb0ELb0EEENS1_36VarlenDynamicPersistentTileSchedulerILi192ELi144ELi384ELi128ELb0ELb1ELb1ELb1ELb1ELb1EEEEEEEEEvNT_6ParamsE,@function
        .size           _ZN7cutlass13device_kernelIN5flash11enable_sm90INS1_16FlashAttnFwdSm90INS1_25CollectiveMainloopFwdSm90ILi2EN4cute5tupleIJNS5_1CILi1EEES8_S8_EEENS6_IJNS7_ILi192EEENS7_ILi144EEENS7_ILi96EEEEEELi96ENS_6half_tEfNS_4arch4Sm90ELb1ELb0ELb1ELb1ELb0ELb1ELb0ELb0ELb1ELb1ELb0ELb0EEENS1_21CollectiveEpilogueFwdINS6_IJSA_SC_SB_EEES9_SE_SG_Li384ELb1ELb1ELb0ELb0EEENS1_36VarlenDynamicPersistentTileSchedulerILi192ELi144ELi384ELi128ELb0ELb1ELb1ELb1ELb1ELb1EEEEEEEEEvNT_6ParamsE,(.L_x_2732 - _ZN7cutlass13device_kernelIN5flash11enable_sm90INS1_16FlashAttnFwdSm90INS1_25CollectiveMainloopFwdSm90ILi2EN4cute5tupleIJNS5_1CILi1EEES8_S8_EEENS6_IJNS7_ILi192EEENS7_ILi144EEENS7_ILi96EEEEEELi96ENS_6half_tEfNS_4arch4Sm90ELb1ELb0ELb1ELb1ELb0ELb1ELb0ELb0ELb1ELb1ELb0ELb0EEENS1_21CollectiveEpilogueFwdINS6_IJSA_SC_SB_EEES9_SE_SG_Li384ELb1ELb1ELb0ELb0EEENS1_36VarlenDynamicPersistentTileSchedulerILi192ELi144ELi384ELi128ELb0ELb1ELb1ELb1ELb1ELb1EEEEEEEEEvNT_6ParamsE)
        .other          _ZN7cutlass13device_kernelIN5flash11enable_sm90INS1_16FlashAttnFwdSm90INS1_25CollectiveMainloopFwdSm90ILi2EN4cute5tupleIJNS5_1CILi1EEES8_S8_EEENS6_IJNS7_ILi192EEENS7_ILi144EEENS7_ILi96EEEEEELi96ENS_6half_tEfNS_4arch4Sm90ELb1ELb0ELb1ELb1ELb0ELb1ELb0ELb0ELb1ELb1ELb0ELb0EEENS1_21CollectiveEpilogueFwdINS6_IJSA_SC_SB_EEES9_SE_SG_Li384ELb1ELb1ELb0ELb0EEENS1_36VarlenDynamicPersistentTileSchedulerILi192ELi144ELi384ELi128ELb0ELb1ELb1ELb1ELb1ELb1EEEEEEEEEvNT_6ParamsE,@"STO_CUDA_ENTRY STV_DEFAULT"
_ZN7cutlass13device_kernelIN5flash11enable_sm90INS1_16FlashAttnFwdSm90INS1_25CollectiveMainloopFwdSm90ILi2EN4cute5tupleIJNS5_1CILi1EEES8_S8_EEENS6_IJNS7_ILi192EEENS7_ILi144EEENS7_ILi96EEEEEELi96ENS_6half_tEfNS_4arch4Sm90ELb1ELb0ELb1ELb1ELb0ELb1ELb0ELb0ELb1ELb1ELb0ELb0EEENS1_21CollectiveEpilogueFwdINS6_IJSA_SC_SB_EEES9_SE_SG_Li384ELb1ELb1ELb0ELb0EEENS1_36VarlenDynamicPersistentTileSchedulerILi192ELi144ELi384ELi128ELb0ELb1ELb1ELb1ELb1ELb1EEEEEEEEEvNT_6ParamsE:
        /* <DEDUP_REMOVED lines=24> */
.L_x_2301:
[----:B------:R-:W-:Y:S05]  /*0180*/  BSYNC B0 ;  /* 0x0000000000007941 */ /* 0x000fea0003800000 */
.L_x_2300:
        /* <DEDUP_REMOVED lines=41> */
.L_x_2302:
        /* <DEDUP_REMOVED lines=22> */
.L_x_2303:
        /* <DEDUP_REMOVED lines=18> */
.L_x_2304:
        /* <DEDUP_REMOVED lines=22> */
.L_x_2305:
        /* <DEDUP_REMOVED lines=22> */
.L_x_2306:
[----:B0-----:R-:W-:Y:S01]  /*0960*/  UMOV UR4, 0x1 ;  /* 0x0000000100047882 */ /* 0x001fe20000000000 */
[----:B------:R-:W-:Y:S01]  /*0970*/  PLOP3.LUT P0, PT, PT, PT, UP0, 0x80, 0x0 ;  /* 0x000000000000781c */ /* 0x000fe20003f0f008 */
[----:B------:R-:W-:Y:S01]  /*0980*/  USEL UR4, UR4, 0x2, !UP0 ;  /* 0x0000000204047887 */ /* 0x000fe2000c000000 */
[----:B------:R-:W-:Y:S01]  /*0990*/  NOP ;  /* 0x0000000000007918 */ /* 0x000fe20000000000 */
[----:B------:R-:W-:Y:S04]  /*09a0*/  BSSY B9, `(.L_x_2307) ;  /* 0x0002488000097945 */ /* 0x000fe80003800000 */
[----:B------:R-:W-:-:S05]  /*09b0*/  IMAD.U32 R2, RZ, RZ, UR4 ;  /* 0x00000004ff027e24 */ /* 0x000fca000f8e00ff */
[----:B------:R0:W-:Y:S01]  /*09c0*/  STL [R1+0xb0], R2 ;  /* 0x0000b00201007387 */ /* 0x0001e20000100800 */
[----:B-12-4-:R-:W-:Y:S06]  /*09d0*/  BAR.SYNC.DEFER_BLOCKING 0x0 ;  /* 0x0000000000007b1d */ /* 0x016fec0000010000 */
[----:B------:R-:W-:Y:S05]  /*09e0*/  @!P0 BRA `(.L_x_2308) ;  /* 0x000001c800c48947 */ /* 0x000fea0003800000 */
.L_x_2309:
[----:B------:R-:W-:-:S08]  /*09f0*/  NOP ;  /* 0x0000000000007918 */ /* 0x000fd00000000000 */
[----:B------:R-:W1:Y:S02]  /*0a00*/  USETMAXREG.TRY_ALLOC.CTAPOOL UP0, 0xa0 ;  /* 0x000000a0000079c8 */ /* 0x000e640008000600 */
[----:B-1----:R-:W-:-:S13]  /*0a10*/  PLOP3.LUT P0, PT, PT, PT, UP0, 0x80, 0x0 ;  /* 0x000000000000781c */ /* 0x002fda0003f0f008 */
[----:B------:R-:W-:Y:S05]  /*0a20*/  @!P0 BRA `(.L_x_2309) ;  /* 0xfffffffc00f08947 */ /* 0x000fea000383ffff */
[----:B------:R-:W2:Y:S01]  /*0a30*/  LDL.LU R0, [R1+0x44] ;  /* 0x0000440001007983 */ /* 0x000ea20000300800 */
[----:B0-----:R-:W0:Y:S01]  /*0a40*/  S2R R2, SR_TID.X ;  /* 0x0000000000027919 */ /* 0x001e220000002100 */
        /* <DEDUP_REMOVED lines=14> */
[----:B------:R1:W-:Y:S01]  /*0b30*/  STL [R1+0x44], R0 ;  /* 0x0000440001007387 */ /* 0x0003e20000100800 */
[----:B0-----:R-:W-:-:S13]  /*0b40*/  ISETP.GE.AND P0, PT, R111, UR4, PT ;  /* 0x000000046f007c0c */ /* 0x001fda000bf06270 */
[----:B-1----:R-:W-:Y:S05]  /*0b50*/  @P0 BRA `(.L_x_2310) ;  /* 0x0000024400b00947 */ /* 0x002fea0003800000 */
[----:B------:R-:W2:Y:S01]  /*0b60*/  LDL R2, [R1+0xb0] ;  /* 0x0000b00001027983 */ /* 0x000ea20000100800 */
[----:B------:R-:W-:Y:S01]  /*0b70*/  R2UR UR4, R16 ;  /* 0x00000000100472ca */ /* 0x000fe200000e0000 */
[----:B------:R-:W0:-:S12]  /*0b80*/  S2R R0, SR_TID.X ;  /* 0x0000000000007919 */ /* 0x000e180000002100 */
[----:B------:R-:W-:Y:S01]  /*0b90*/  UIADD3 UR4, UR4, 0xda00, URZ ;  /* 0x0000da0004047890 */ /* 0x000fe2000fffe03f */
[----:B0-----:R-:W-:-:S05]  /*0ba0*/  VIADD R19, R0, 0xffffff80 ;  /* 0xffffff8000137836 */ /* 0x001fca0000000000 */
[----:B------:R-:W-:Y:S02]  /*0bb0*/  SHF.R.S32.HI R0, RZ, 0x1f, R19 ;  /* 0x0000001fff007819 */ /* 0x000fe40000011413 */
[-C--:B------:R-:W-:Y:S02]  /*0bc0*/  LEA.HI R13, R19, R19.reuse, RZ, 0x1 ;  /* 0x00000013130d7211 */ /* 0x080fe400078f08ff */
[CC--:B------:R-:W-:Y:S02]  /*0bd0*/  LEA.HI R3, R0.reuse, R19.reuse, RZ, 0x4 ;  /* 0x0000001300037211 */ /* 0x0c0fe400078f20ff */
[----:B------:R-:W-:Y:S02]  /*0be0*/  LEA.HI R7, R0, R19, RZ, 0x5 ;  /* 0x0000001300077211 */ /* 0x000fe400078f28ff */
[----:B------:R-:W-:Y:S02]  /*0bf0*/  SHF.R.S32.HI R144, RZ, 0x1, R13 ;  /* 0x00000001ff907819 */ /* 0x000fe4000001140d */
[----:B------:R-:W-:-:S02]  /*0c00*/  SHF.R.S32.HI R9, RZ, 0x5, R7 ;  /* 0x00000005ff097819 */ /* 0x000fc40000011407 */
[C---:B------:R-:W-:Y:S02]  /*0c10*/  LEA.HI R10, R13.reuse, R144, RZ, 0x1 ;  /* 0x000000900d0a7211 */ /* 0x040fe400078f08ff */
[----:B------:R-:W-:Y:S02]  /*0c20*/  LOP3.LUT R13, R13, 0xfffffffe, RZ, 0xc0, !PT ;  /* 0xfffffffe0d0d7812 */ /* 0x000fe400078ec0ff */
[----:B------:R-:W-:-:S03]  /*0c30*/  LOP3.LUT R11, R10, 0x7fffffe, RZ, 0xc0, !PT ;  /* 0x07fffffe0a0b7812 */ /* 0x000fc600078ec0ff */
[----:B------:R-:W-:Y:S02]  /*0c40*/  IMAD.IADD R13, R19, 0x1, -R13 ;  /* 0x00000001130d7824 */ /* 0x000fe400078e0a0d */
[----:B------:R-:W-:Y:S02]  /*0c50*/  IMAD.IADD R11, R144, 0x1, -R11 ;  /* 0x00000001900b7824 */ /* 0x000fe400078e0a0b */
[----:B------:R-:W-:Y:S01]  /*0c60*/  IMAD.SHL.U32 R22, R13, 0x8, RZ ;  /* 0x000000080d167824 */ /* 0x000fe200078e00ff */
[----:B--2---:R-:W-:Y:S02]  /*0c70*/  R2UR UR5, R2 ;  /* 0x00000000020572ca */ /* 0x004fe400000e0000 */
[----:B------:R-:W-:-:S05]  /*0c80*/  LOP3.LUT R2, R3, 0xfffffff0, RZ, 0xc0, !PT ;  /* 0xfffffff003027812 */ /* 0x000fca00078ec0ff */
[----:B------:R-:W-:Y:S01]  /*0c90*/  IMAD.IADD R4, R19, 0x1, -R2 ;  /* 0x0000000113047824 */ /* 0x000fe200078e0a02 */
[----:B------:R-:W-:-:S03]  /*0ca0*/  LEA.HI R2, R0, R19, RZ, 0x7 ;  /* 0x0000001300027211 */ /* 0x000fc600078f38ff */
[--C-:B------:R-:W-:Y:S01]  /*0cb0*/  IMAD R15, R9, 0x10, R4.reuse ;  /* 0x00000010090f7824 */ /* 0x100fe200078e0204 */
[----:B------:R-:W-:Y:S01]  /*0cc0*/  SHF.R.S32.HI R5, RZ, 0x1f, R4 ;  /* 0x0000001fff057819 */ /* 0x000fe20000011404 */
[----:B------:R-:W-:Y:S01]  /*0cd0*/  ULOP3.LUT UR5, UR5, 0x1, URZ, 0xfc, !UPT ;  /* 0x0000000105057892 */ /* 0x000fe2000f8efc3f */
[----:B------:R-:W-:Y:S02]  /*0ce0*/  SHF.R.S32.HI R18, RZ, 0x7, R2 ;  /* 0x00000007ff127819 */ /* 0x000fe40000011402 */
[CC--:B------:R-:W-:Y:S02]  /*0cf0*/  LEA.HI R6, R5.reuse, R4.reuse, RZ, 0x3 ;  /* 0x0000000405067211 */ /* 0x0c0fe400078f18ff */
[----:B------:R-:W-:-:S03]  /*0d00*/  LEA.HI R5, R5, R4, RZ, 0x2 ;  /* 0x0000000405057211 */ /* 0x000fc600078f10ff */
[----:B------:R-:W-:Y:S01]  /*0d10*/  IMAD.SHL.U32 R8, R6, 0x10, RZ ;  /* 0x0000001006087824 */ /* 0x000fe200078e00ff */
[----:B------:R-:W-:Y:S02]  /*0d20*/  LOP3.LUT R7, R5, 0x7fffffc, RZ, 0xc0, !PT ;  /* 0x07fffffc05077812 */ /* 0x000fe400078ec0ff */
[----:B------:R-:W-:Y:S02]  /*0d30*/  SHF.R.S32.HI R6, RZ, 0x4, R3 ;  /* 0x00000004ff067819 */ /* 0x000fe40000011403 */
[----:B------:R-:W-:Y:S01]  /*0d40*/  LOP3.LUT R8, R8, 0x7fffff80, RZ, 0xc0, !PT ;  /* 0x7fffff8008087812 */ /* 0x000fe200078ec0ff */
[----:B------:R-:W-:Y:S01]  /*0d50*/  IMAD.IADD R7, R4, 0x1, -R7 ;  /* 0x0000000104077824 */ /* 0x000fe200078e0a07 */
[----:B------:R-:W-:Y:S01]  /*0d60*/  LEA.HI R3, R3, R6, RZ, 0x1 ;  /* 0x0000000603037211 */ /* 0x000fe200078f08ff */
[----:B------:R-:W-:Y:S01]  /*0d70*/  IMAD R14, R6, 0x8, R11 ;  /* 0x00000008060e7824 */ /* 0x000fe200078e020b */
[----:B------:R-:W-:Y:S01]  /*0d80*/  LEA.HI R4, R0, R19, RZ, 0x2 ;  /* 0x0000001300047211 */ /* 0x000fe200078f10ff */
[----:B------:R-:W-:Y:S01]  /*0d90*/  IMAD R8, R9, 0x100, R8 ;  /* 0x0000010009087824 */ /* 0x000fe200078e0208 */
[----:B------:R-:W-:Y:S01]  /*0da0*/  LOP3.LUT R9, R2, 0xffffff80, RZ, 0xc0, !PT ;  /* 0xffffff8002097812 */ /* 0x000fe200078ec0ff */
[----:B------:R-:W-:Y:S01]  /*0db0*/  IMAD.HI R2, R18, 0x55555556, RZ ;  /* 0x5555555612027827 */ /* 0x000fe200078e02ff */
[----:B------:R-:W-:-:S02]  /*0dc0*/  LOP3.LUT R3, R3, 0x1ffffffe, RZ, 0xc0, !PT ;  /* 0x1ffffffe03037812 */ /* 0x000fc400078ec0ff */
[----:B------:R-:W-:Y:S01]  /*0dd0*/  LOP3.LUT R0, R4, 0xfffffffc, RZ, 0xc0, !PT ;  /* 0xfffffffc04007812 */ /* 0x000fe200078ec0ff */
[C---:B------:R-:W-:Y:S01]  /*0de0*/  IMAD.IADD R17, R19.reuse, 0x1, -R9 ;  /* 0x0000000113117824 */ /* 0x040fe200078e0a09 */
[----:B------:R-:W-:Y:S01]  /*0df0*/  SHF.R.S32.HI R5, RZ, 0x2, R5 ;  /* 0x00000002ff057819 */ /* 0x000fe20000011405 */
[----:B------:R-:W-:Y:S02]  /*0e00*/  IMAD.IADD R3, R6, 0x1, -R3 ;  /* 0x0000000106037824 */ /* 0x000fe400078e0a03 */
[----:B------:R-:W-:Y:S01]  /*0e10*/  IMAD.IADD R6, R19, 0x1, -R0 ;  /* 0x0000000113067824 */ /* 0x000fe200078e0a00 */
[----:B------:R-:W-:Y:S01]  /*0e20*/  SHF.R.S32.HI R9, RZ, 0x1f, R17 ;  /* 0x0000001fff097819 */ /* 0x000fe20000011411 */
[----:B------:R-:W-:Y:S02]  /*0e30*/  IMAD.SHL.U32 R0, R3, 0x8, RZ ;  /* 0x0000000803007824 */ /* 0x000fe400078e00ff */
[----:B------:R-:W-:Y:S01]  /*0e40*/  IMAD.SHL.U32 R5, R5, 0x40, RZ ;  /* 0x0000004005057824 */ /* 0x000fe200078e00ff */
[----:B------:R-:W-:Y:S01]  /*0e50*/  LEA.HI R10, R9, R17, RZ, 0x2 ;  /* 0x00000011090a7211 */ /* 0x000fe200078f10ff */
[----:B------:R-:W-:Y:S01]  /*0e60*/  IMAD R7, R7, 0x10, R8 ;  /* 0x0000001007077824 */ /* 0x000fe200078e0208 */
[----:B------:R-:W-:-:S02]  /*0e70*/  LEA.HI R3, R6, R6, RZ, 0x1 ;  /* 0x0000000606037211 */ /* 0x000fc400078f08ff */
[--C-:B------:R-:W-:Y:S02]  /*0e80*/  SHF.R.S32.HI R11, RZ, 0x2, R10.reuse ;  /* 0x00000002ff0b7819 */ /* 0x100fe4000001140a */
[----:B------:R-:W-:Y:S02]  /*0e90*/  SHF.R.S32.HI R12, RZ, 0x1f, R10 ;  /* 0x0000001fff0c7819 */ /* 0x000fe4000001140a */
[----:B------:R-:W-:Y:S02]  /*0ea0*/  LEA.HI R9, R9, R17, RZ, 0x5 ;  /* 0x0000001109097211 */ /* 0x000fe400078f28ff */
[----:B------:R-:W-:Y:S02]  /*0eb0*/  LEA.HI R12, R12, R11, RZ, 0x3 ;  /* 0x0000000b0c0c7211 */ /* 0x000fe400078f18ff */
[----:B------:R-:W-:Y:S02]  /*0ec0*/  LOP3.LUT R3, R3, 0x1ffffffe, RZ, 0xc0, !PT ;  /* 0x1ffffffe03037812 */ /* 0x000fe400078ec0ff */
[----:B------:R-:W-:-:S02]  /*0ed0*/  LOP3.LUT R12, R12, 0xfffffff8, RZ, 0xc0, !PT ;  /* 0xfffffff80c0c7812 */ /* 0x000fc400078ec0ff */
[----:B------:R-:W-:Y:S01]  /*0ee0*/  LOP3.LUT R5, R5, 0x40, RZ, 0xc0, !PT ;  /* 0x0000004005057812 */ /* 0x000fe200078ec0ff */
[----:B------:R-:W-:Y:S01]  /*0ef0*/  IMAD.IADD R3, R6, 0x1, -R3 ;  /* 0x0000000106037824 */ /* 0x000fe200078e0a03 */
[----:B------:R-:W-:Y:S01]  /*0f00*/  LEA.HI R8, R2, R2, RZ, 0x1 ;  /* 0x0000000202087211 */ /* 0x000fe200078f08ff */
[----:B------:R-:W-:Y:S01]  /*0f10*/  IMAD.IADD R12, R11, 0x1, -R12 ;  /* 0x000000010b0c7824 */ /* 0x000fe200078e0a0c */
[----:B------:R-:W-:Y:S02]  /*0f20*/  SHF.R.S32.HI R9, RZ, 0x5, R9 ;  /* 0x00000005ff097819 */ /* 0x000fe40000011409 */
[----:B------:R-:W-:Y:S01]  /*0f30*/  LOP3.LUT R2, R5, 0x8, R0, 0xf8, !PT ;  /* 0x0000000805027812 */ /* 0x000fe200078ef800 */
[----:B------:R-:W-:Y:S01]  /*0f40*/  IMAD R8, R8, -0x3, R18 ;  /* 0xfffffffd08087824 */ /* 0x000fe200078e0212 */
[----:B------:R-:W-:Y:S01]  /*0f50*/  SHF.R.S32.HI R6, RZ, 0x2, R4 ;  /* 0x00000002ff067819 */ /* 0x000fe20000011404 */
[----:B------:R-:W-:Y:S01]  /*0f60*/  IMAD R9, R9, 0x10, R12 ;  /* 0x0000001009097824 */ /* 0x000fe200078e020c */
[----:B------:R-:W-:Y:S01]  /*0f70*/  SHF.R.U32.HI R5, RZ, 0x3, R5 ;  /* 0x00000003ff057819 */ /* 0x000fe20000011605 */
[----:B------:R-:W-:Y:S01]  /*0f80*/  IMAD.U32 R0, R15, 0x20, R0 ;  /* 0x000000200f007824 */ /* 0x000fe200078e0000 */
[----:B------:R-:W-:-:S02]  /*0f90*/  SHF.R.S32.HI R4, RZ, 0x1f, R4 ;  /* 0x0000001fff047819 */ /* 0x000fc40000011404 */
[----:B------:R-:W-:Y:S02]  /*0fa0*/  CS2R R18, SRZ ;  /* 0x0000000000127805 */ /* 0x000fe4000001ff00 */
[----:B------:R-:W-:Y:S01]  /*0fb0*/  LOP3.LUT R2, R2, R5, RZ, 0x3c, !PT ;  /* 0x0000000502027212 */ /* 0x000fe200078e3cff */
[----:B------:R-:W-:Y:S01]  /*0fc0*/  IMAD R5, R8, 0x40, R9 ;  /* 0x0000004008057824 */ /* 0x000fe200078e0209 */
[----:B------:R-:W-:Y:S01]  /*0fd0*/  LEA.HI R4, R4, R6, RZ, 0x2 ;  /* 0x0000000604047211 */ /* 0x000fe200078f10ff */
[----:B------:R0:W-:Y:S01]  /*0fe0*/  STL [R1+0xac], R0 ;  /* 0x0000ac0001007387 */ /* 0x0001e20000100800 */
[----:B------:R-:W-:Y:S01]  /*0ff0*/  IMAD.SHL.U32 R8, R13, 0x4, RZ ;  /* 0x000000040d087824 */ /* 0x000fe200078e00ff */
[----:B------:R-:W-:Y:S01]  /*1000*/  LOP3.LUT R10, R10, 0x7ffffffc, RZ, 0xc0, !PT ;  /* 0x7ffffffc0a0a7812 */ /* 0x000fe200078ec0ff */
[----:B------:R-:W-:Y:S01]  /*1010*/  IMAD.IADD R7, R2, 0x1, R7 ;  /* 0x0000000102077824 */ /* 0x000fe200078e0207 */
[----:B------:R-:W-:Y:S01]  /*1020*/  LOP3.LUT R4, R4, 0xfffffffc, RZ, 0xc0, !PT ;  /* 0xfffffffc04047812 */ /* 0x000fe200078ec0ff */
[----:B------:R-:W-:Y:S04]  /*1030*/  STL [R1+0xa8], R5 ;  /* 0x0000a80501007387 */ /* 0x000fe80000100800 */
[----:B------:R-:W-:Y:S01]  /*1040*/  STL [R1+0xa0], RZ ;  /* 0x0000a0ff01007387 */ /* 0x000fe20000100800 */
[----:B0-----:R-:W-:-:S05]  /*1050*/  IMAD.U32 R0, RZ, RZ, UR5 ;  /* 0x00000005ff007e24 */ /* 0x001fca000f8e00ff */
[----:B------:R0:W-:Y:S04]  /*1060*/  STL [R1+0x60], R0 ;  /* 0x0000600001007387 */ /* 0x0001e80000100800 */
[----:B------:R-:W-:Y:S04]  /*1070*/  STL [R1+0x40], RZ ;  /* 0x000040ff01007387 */ /* 0x000fe80000100800 */
[----:B------:R-:W-:Y:S01]  /*1080*/  STL [R1+0x38], RZ ;  /* 0x000038ff01007387 */ /* 0x000fe20000100800 */
[----:B0-----:R-:W-:Y:S02]  /*1090*/  IMAD.IADD R0, R6, 0x1, -R4 ;  /* 0x0000000106007824 */ /* 0x001fe400078e0a04 */
[----:B------:R-:W-:-:S02]  /*10a0*/  IMAD.U32 R4, RZ, RZ, UR4 ;  /* 0x00000004ff047e24 */ /* 0x000fc4000f8e00ff */
[----:B------:R-:W-:Y:S01]  /*10b0*/  VIADD R6, R8, 0x20 ;  /* 0x0000002008067836 */ /* 0x000fe20000000000 */
[----:B------:R0:W-:Y:S04]  /*10c0*/  STL [R1+0x8c], R0 ;  /* 0x00008c0001007387 */ /* 0x0001e80000100800 */
[----:B------:R-:W-:Y:S04]  /*10d0*/  STL [R1+0x50], R8 ;  /* 0x0000500801007387 */ /* 0x000fe80000100800 */
[----:B------:R1:W-:Y:S01]  /*10e0*/  STL [R1+0xa4], R4 ;  /* 0x0000a40401007387 */ /* 0x0003e20000100800 */
[----:B0-----:R-:W-:-:S05]  /*10f0*/  IMAD.SHL.U32 R0, R0, 0x40, RZ ;  /* 0x0000004000007824 */ /* 0x001fca00078e00ff */
[----:B------:R-:W-:Y:S01]  /*1100*/  LOP3.LUT R2, R0, 0xc0, RZ, 0xc0, !PT ;  /* 0x000000c000027812 */ /* 0x000fe200078ec0ff */
[----:B------:R-:W-:Y:S01]  /*1110*/  VIADD R0, R8, 0x10 ;  /* 0x0000001008007836 */ /* 0x000fe20000000000 */
[----:B-1----:R-:W-:-:S03]  /*1120*/  SHF.R.S32.HI R4, RZ, 0x1f, R144 ;  /* 0x0000001fff047819 */ /* 0x002fc60000011490 */
[----:B------:R-:W-:Y:S01]  /*1130*/  STL [R1+0x48], R2 ;  /* 0x0000480201007387 */ /* 0x000fe20000100800 */
[----:B------:R-:W-:-:S03]  /*1140*/  SHF.R.U32.HI R4, RZ, 0x3, R2 ;  /* 0x00000003ff047819 */ /* 0x000fc60000011602 */
[----:B------:R0:W-:Y:S04]  /*1150*/  STL [R1+0x6c], R0 ;  /* 0x00006c0001007387 */ /* 0x0001e80000100800 */
[----:B------:R1:W-:Y:S01]  /*1160*/  STL [R1+0x68], R6 ;  /* 0x0000680601007387 */ /* 0x0003e20000100800 */
[----:B0-----:R-:W-:Y:S01]  /*1170*/  LOP3.LUT R0, R2, 0x8, R22, 0xf8, !PT ;  /* 0x0000000802007812 */ /* 0x001fe200078ef816 */
[----:B------:R-:W-:Y:S02]  /*1180*/  IMAD.SHL.U32 R2, R14, 0x20, RZ ;  /* 0x000000200e027824 */ /* 0x000fe400078e00ff */
[----:B-1----:R-:W-:Y:S01]  /*1190*/  VIADD R6, R8, 0x8 ;  /* 0x0000000808067836 */ /* 0x002fe20000000000 */
[----:B------:R-:W-:-:S04]  /*11a0*/  LOP3.LUT R0, R0, R4, RZ, 0x3c, !PT ;  /* 0x0000000400007212 */ /* 0x000fc800078e3cff */
[----:B------:R0:W-:Y:S04]  /*11b0*/  STL [R1+0x74], R6 ;  /* 0x0000740601007387 */ /* 0x0001e80000100800 */
[----:B------:R1:W-:Y:S04]  /*11c0*/  STL [R1+0x58], R4 ;  /* 0x0000580401007387 */ /* 0x0003e80000100800 */
[----:B------:R2:W-:Y:S01]  /*11d0*/  STL [R1+0x5c], R2 ;  /* 0x00005c0201007387 */ /* 0x0005e20000100800 */
[C---:B0-----:R-:W-:Y:S02]  /*11e0*/  VIADD R6, R8.reuse, 0x28 ;  /* 0x0000002808067836 */ /* 0x041fe40000000000 */
[----:B-1----:R-:W-:-:S02]  /*11f0*/  VIADD R4, R8, 0x18 ;  /* 0x0000001808047836 */ /* 0x002fc40000000000 */
[----:B--2---:R-:W-:-:S03]  /*1200*/  IMAD.IADD R2, R2, 0x1, R0 ;  /* 0x0000000102027824 */ /* 0x004fc600078e0200 */
[----:B------:R0:W-:Y:S01]  /*1210*/  STL [R1+0x78], R4 ;  /* 0x0000780401007387 */ /* 0x0001e20000100800 */
[----:B------:R-:W-:-:S03]  /*1220*/  IMAD R0, R3, 0x8, R5 ;  /* 0x0000000803007824 */ /* 0x000fc600078e0205 */
[----:B------:R1:W-:Y:S01]  /*1230*/  STL [R1+0x80], R6 ;  /* 0x0000800601007387 */ /* 0x0003e20000100800 */
[----:B0-----:R-:W-:Y:S02]  /*1240*/  IMAD.IADD R4, R17, 0x1, -R10 ;  /* 0x0000000111047824 */ /* 0x001fe400078e0a0a */
[----:B------:R-:W-:-:S03]  /*1250*/  IMAD R17, R7, 0x2, R16 ;  /* 0x0000000207117824 */ /* 0x000fc600078e0210 */
[----:B------:R1:W-:Y:S04]  /*1260*/  STL [R1+0x90], R4 ;  /* 0x0000900401007387 */ /* 0x0003e80000100800 */
[----:B------:R1:W-:Y:S04]  /*1270*/  STL [R1+0x88], R2 ;  /* 0x0000880201007387 */ /* 0x0003e80000100800 */
[----:B------:R1:W-:Y:S02]  /*1280*/  STL [R1+0x94], R0 ;  /* 0x0000940001007387 */ /* 0x0003e40000100800 */
.L_x_2458:
[----:B01-34-:R-:W0:Y:S01]  /*1290*/  LDC.64 R2, c[0x0][0xc88] ;  /* 0x00032200ff027b82 */ /* 0x01be220000000a00 */
[----:B------:R-:W-:Y:S01]  /*12a0*/  ULDC.64 UR4, c[0x0][0x208] ;  /* 0x0000820000047ab9 */ /* 0x000fe20000000a00 */
[----:B0-----:R-:W-:-:S05]  /*12b0*/  IMAD.WIDE R2, R111, 0x4, R2 ;  /* 0x000000046f027825 */ /* 0x001fca00078e0202 */
[----:B--2---:R0:W2:Y:S01]  /*12c0*/  LDG.E R11, desc[UR4][R2.64] ;  /* 0x00000004020b7981 */ /* 0x0040a2000c1e1900 */
[----:B------:R-:W-:Y:S05]  /*12d0*/  YIELD ;  /* 0x0000000000007946 */ /* 0x000fea0003800000 */
[----:B------:R-:W-:Y:S01]  /*12e0*/  ULDC.64 UR4, c[0x0][0xa28] ;  /* 0x00028a0000047ab9 */ /* 0x000fe20000000a00 */
[----:B------:R-:W-:Y:S01]  /*12f0*/  ULDC.64 UR8, c[0x0][0xa18] ;  /* 0x0002860000087ab9 */ /* 0x000fe20000000a00 */
[----:B------:R-:W-:Y:S01]  /*1300*/  ISETP.NE.U32.AND P1, PT, RZ, UR4, PT ;  /* 0x00000004ff007c0c */ /* 0x000fe2000bf25070 */
[----:B------:R-:W-:Y:S01]  /*1310*/  ULDC.64 UR10, c[0x0][0x208] ;  /* 0x00008200000a7ab9 */ /* 0x000fe20000000a00 */
[----:B0-----:R-:W-:Y:S01]  /*1320*/  IMAD.MOV.U32 R3, RZ, RZ, RZ ;  /* 0x000000ffff037224 */ /* 0x001fe200078e00ff */
[----:B------:R-:W-:Y:S01]  /*1330*/  ULDC.64 UR6, c[0x0][0xa08] ;  /* 0x0002820000067ab9 */ /* 0x000fe20000000a00 */
[----:B------:R-:W-:Y:S01]  /*1340*/  ISETP.NE.AND.EX P1, PT, RZ, UR5, PT, P1 ;  /* 0x00000005ff007c0c */ /* 0x000fe2000bf25310 */
[----:B------:R-:W-:Y:S01]  /*1350*/  IMAD.MOV.U32 R79, RZ, RZ, RZ ;  /* 0x000000ffff4f7224 */ /* 0x000fe200078e00ff */
[----:B------:R-:W-:-:S04]  /*1360*/  ISETP.NE.U32.AND P0, PT, RZ, UR6, PT ;  /* 0x00000006ff007c0c */ /* 0x000fc8000bf05070 */
[----:B------:R-:W-:Y:S02]  /*1370*/  ISETP.NE.AND.EX P0, PT, RZ, UR7, PT, P0 ;  /* 0x00000007ff007c0c */ /* 0x000fe4000bf05300 */
[----:B--2---:R-:W-:Y:S01]  /*1380*/  SHF.R.S32.HI R0, RZ, 0x1f, R11 ;  /* 0x0000001fff007819 */ /* 0x004fe2000001140b */
[----:B------:R-:W-:-:S04]  /*1390*/  IMAD.SHL.U32 R28, R11, 0x4, RZ ;  /* 0x000000040b1c7824 */ /* 0x000fc800078e00ff */
        /* <DEDUP_REMOVED lines=10> */
[----:B------:R-:W-:Y:S01]  /*1440*/  ULDC.64 UR4, c[0x0][0x418] ;  /* 0x0001060000047ab9 */ /* 0x000fe20000000a00 */
[----:B------:R-:W-:-:S10]  /*1450*/  IADD3.X R9, R29, UR7, RZ, P3, !PT ;  /* 0x000000071d097c10 */ /* 0x000fd40009ffe4ff */
[----:B------:R-:W-:Y:S01]  /*1460*/  @P2 IADD3 R6, P1, R28, UR8, RZ ;  /* 0x000000081c062c10 */ /* 0x000fe2000ff3e0ff */
[----:B------:R-:W-:Y:S01]  /*1470*/  UISETP.NE.U32.AND UP0, UPT, UR4, URZ, UPT ;  /* 0x0000003f0400728c */ /* 0x000fe2000bf05070 */
[----:B------:R0:W5:Y:S02]  /*1480*/  @P0 LDG.E R79, desc[UR10][R8.64] ;  /* 0x0000000a084f0981 */ /* 0x000164000c1e1900 */
[----:B------:R-:W-:Y:S01]  /*1490*/  @P2 IADD3.X R7, R29, UR9, RZ, P1, !PT ;  /* 0x000000091d072c10 */ /* 0x000fe20008ffe4ff */
[----:B------:R-:W-:-:S04]  /*14a0*/  ULDC UR4, c[0x0][0x424] ;  /* 0x0001090000047ab9 */ /* 0x000fc80000000800 */
[----:B------:R-:W2:Y:S01]  /*14b0*/  @P2 LDG.E R10, desc[UR10][R6.64] ;  /* 0x0000000a060a2981 */ /* 0x000ea2000c1e1900 */
        /* <DEDUP_REMOVED lines=8> */
[----:B--2---:R0:W-:Y:S01]  /*1540*/  STL [R1+0x2c], R10 ;  /* 0x00002c0a01007387 */ /* 0x0041e20000100800 */
[----:B------:R-:W-:Y:S05]  /*1550*/  @P2 BRA `(.L_x_2311) ;  /* 0x00000000002c2947 */ /* 0x000fea0003800000 */
[----:B------:R-:W-:Y:S02]  /*1560*/  ULDC.64 UR4, c[0x0][0xa00] ;  /* 0x0002800000047ab9 */ /* 0x000fe40000000a00 */
[----:B------:R-:W-:-:S04]  /*1570*/  ISETP.NE.U32.AND P1, PT, RZ, UR4, PT ;  /* 0x00000004ff007c0c */ /* 0x000fc8000bf25070 */
[----:B------:R-:W-:-:S13]  /*1580*/  ISETP.NE.AND.EX P1, PT, RZ, UR5, PT, P1 ;  /* 0x00000005ff007c0c */ /* 0x000fda000bf25310 */
[----:B------:R-:W-:Y:S05]  /*1590*/  @!P1 BRA `(.L_x_2311) ;  /* 0x00000000001c9947 */ /* 0x000fea0003800000 */
[----:B0-----:R-:W0:Y:S01]  /*15a0*/  LDC.64 R4, c[0x0][0xa00] ;  /* 0x00028000ff047b82 */ /* 0x001e220000000a00 */
[----:B------:R-:W-:Y:S01]  /*15b0*/  ULDC.64 UR4, c[0x0][0x208] ;  /* 0x0000820000047ab9 */ /* 0x000fe20000000a00 */
[----:B0-----:R-:W-:-:S05]  /*15c0*/  IMAD.WIDE R4, R27, 0x4, R4 ;  /* 0x000000041b047825 */ /* 0x001fca00078e0204 */
[----:B------:R-:W2:Y:S04]  /*15d0*/  LDG.E R0, desc[UR4][R4.64] ;  /* 0x0000000404007981 */ /* 0x000ea8000c1e1900 */
[----:B------:R-:W2:Y:S02]  /*15e0*/  LDG.E R7, desc[UR4][R4.64+0x4] ;  /* 0x0000040404077981 */ /* 0x000ea4000c1e1900 */
[----:B--2---:R-:W-:-:S05]  /*15f0*/  IMAD.IADD R10, R7, 0x1, -R0 ;  /* 0x00000001070a7824 */ /* 0x004fca00078e0a00 */
[----:B------:R1:W-:Y:S02]  /*1600*/  STL [R1+0x2c], R10 ;  /* 0x00002c0a01007387 */ /* 0x0003e40000100800 */
.L_x_2311:
[----:B------:R-:W-:Y:S01]  /*1610*/  ULDC.64 UR4, c[0x0][0xa20] ;  /* 0x0002880000047ab9 */ /* 0x000fe20000000a00 */
[----:B------:R2:W-:Y:S01]  /*1620*/  STL [R1+0x9c], R110 ;  /* 0x00009c6e01007387 */ /* 0x0005e20000100800 */
[----:B------:R-:W-:-:S04]  /*1630*/  ISETP.NE.U32.AND P1, PT, RZ, UR4, PT ;  /* 0x00000004ff007c0c */ /* 0x000fc8000bf25070 */
[----:B------:R-:W-:-:S13]  /*1640*/  ISETP.NE.AND.EX P1, PT, RZ, UR5, PT, P1 ;  /* 0x00000005ff007c0c */ /* 0x000fda000bf25310 */
[----:B--2---:R-:W-:Y:S05]  /*1650*/  @!P1 BRA `(.L_x_2312) ;  /* 0x0000000000149947 */ /* 0x004fea0003800000 */
[----:B0-----:R-:W-:Y:S01]  /*1660*/  IADD3 R4, P0, R28, UR4, RZ ;  /* 0x000000041c047c10 */ /* 0x001fe2000ff1e0ff */
[----:B------:R-:W-:-:S03]  /*1670*/  ULDC.64 UR6, c[0x0][0x208] ;  /* 0x0000820000067ab9 */ /* 0x000fc60000000a00 */
[----:B------:R-:W-:-:S05]  /*1680*/  IADD3.X R5, R29, UR5, RZ, P0, !PT ;  /* 0x000000051d057c10 */ /* 0x000fca00087fe4ff */
[----:B------:R2:W5:Y:S01]  /*1690*/  LDG.E R26, desc[UR6][R4.64] ;  /* 0x00000006041a7981 */ /* 0x000562000c1e1900 */
[----:B------:R-:W-:Y:S05]  /*16a0*/  BRA `(.L_x_2313) ;  /* 0x0000000000147947 */ /* 0x000fea0003800000 */
.L_x_2312:
[----:B------:R-:W-:Y:S05]  /*16b0*/  @!P0 BRA `(.L_x_2313) ;  /* 0x0000000000108947 */ /* 0x000fea0003800000 */
[----:B------:R-:W-:Y:S02]  /*16c0*/  ULDC.64 UR4, c[0x0][0x208] ;  /* 0x0000820000047ab9 */ /* 0x000fe40000000a00 */
[----:B0-----:R-:W2:Y:S04]  /*16d0*/  LDG.E R5, desc[UR4][R8.64] ;  /* 0x0000000408057981 */ /* 0x001ea8000c1e1900 */
[----:B------:R-:W2:Y:S02]  /*16e0*/  LDG.E R26, desc[UR4][R8.64+0x4] ;  /* 0x00000404081a7981 */ /* 0x000ea4000c1e1900 */
[----:B--2---:R-:W-:-:S07]  /*16f0*/  IMAD.IADD R26, R26, 0x1, -R5 ;  /* 0x000000011a1a7824 */ /* 0x004fce00078e0a05 */
.L_x_2313:
[----:B------:R-:W-:Y:S01]  /*1700*/  ULDC.64 UR4, c[0x0][0xa10] ;  /* 0x0002840000047ab9 */ /* 0x000fe20000000a00 */
[----:B------:R-:W-:Y:S01]  /*1710*/  ULDC.64 UR6, c[0x0][0x208] ;  /* 0x0000820000067ab9 */ /* 0x000fe20000000a00 */
[----:B------:R-:W-:Y:S01]  /*1720*/  ISETP.NE.U32.AND P0, PT, RZ, UR4, PT ;  /* 0x00000004ff007c0c */ /* 0x000fe2000bf05070 */
[----:B0-----:R-:W0:Y:S03]  /*1730*/  LDC R8, c[0x0][0x448] ;  /* 0x00011200ff087b82 */ /* 0x001e260000000800 */
[----:B------:R-:W-:Y:S01]  /*1740*/  ISETP.NE.AND.EX P0, PT, RZ, UR5, PT, P0 ;  /* 0x00000005ff007c0c */ /* 0x000fe2000bf05300 */
[----:B------:R-:W-:-:S12]  /*1750*/  ULDC.64 UR4, c[0x0][0xa30] ;  /* 0x00028c0000047ab9 */ /* 0x000fd80000000a00 */
[----:B--2---:R-:W2:Y:S02]  /*1760*/  @P0 LDC.64 R4, c[0x0][0xa10] ;  /* 0x00028400ff040b82 */ /* 0x004ea40000000a00 */
[----:B--2---:R-:W-:-:S05]  /*1770*/  @P0 IMAD.WIDE R4, R27, 0x4, R4 ;  /* 0x000000041b040825 */ /* 0x004fca00078e0204 */
[----:B------:R-:W2:Y:S04]  /*1780*/  @P0 LDG.E R0, desc[UR6][R4.64] ;  /* 0x0000000604000981 */ /* 0x000ea8000c1e1900 */
[----:B------:R3:W2:Y:S01]  /*1790*/  @P0 LDG.E R9, desc[UR6][R4.64+0x4] ;  /* 0x0000040604090981 */ /* 0x0006a2000c1e1900 */
[----:B------:R-:W-:Y:S01]  /*17a0*/  ISETP.NE.U32.AND P1, PT, RZ, UR4, PT ;  /* 0x00000004ff007c0c */ /* 0x000fe2000bf25070 */
[----:B-----5:R-:W-:-:S03]  /*17b0*/  IMAD.MOV.U32 R106, RZ, RZ, R26 ;  /* 0x000000ffff6a7224 */ /* 0x020fc600078e001a */
[----:B------:R-:W-:-:S13]  /*17c0*/  ISETP.NE.AND.EX P1, PT, RZ, UR5, PT, P1 ;  /* 0x00000005ff007c0c */ /* 0x000fda000bf25310 */
[----:B------:R-:W-:-:S04]  /*17d0*/  @P1 IADD3 R6, P2, R28, UR4, RZ ;  /* 0x000000041c061c10 */ /* 0x000fc8000ff5e0ff */
[----:B------:R-:W-:-:S05]  /*17e0*/  @P1 IADD3.X R7, R29, UR5, RZ, P2, !PT ;  /* 0x000000051d071c10 */ /* 0x000fca00097fe4ff */
[----:B------:R4:W5:Y:S01]  /*17f0*/  @P1 LDG.E R106, desc[UR6][R6.64] ;  /* 0x00000006066a1981 */ /* 0x000962000c1e1900 */
[----:B0-----:R-:W-:Y:S01]  /*1800*/  ISETP.NE.AND P1, PT, R8, 0x1, PT ;  /* 0x000000010800780c */ /* 0x001fe20003f25270 */
[----:B------:R-:W-:Y:S02]  /*1810*/  IMAD R12, R109, 0xc0, RZ ;  /* 0x000000c06d0c7824 */ /* 0x000fe400078e02ff */
[----:B------:R-:W-:Y:S02]  /*1820*/  IMAD.IADD R8, R26, 0x1, -R3 ;  /* 0x000000011a087824 */ /* 0x000fe400078e0a03 */
[----:B---3--:R-:W-:Y:S01]  /*1830*/  VIADD R4, R12, 0xbf ;  /* 0x000000bf0c047836 */ /* 0x008fe20000000000 */
[----:B------:R0:W-:Y:S01]  /*1840*/  STL [R1+0x84], R12 ;  /* 0x0000840c01007387 */ /* 0x0001e20000100800 */
[----:B------:R-:W-:-:S05]  /*1850*/  IMAD.MOV R82, RZ, RZ, -R8 ;  /* 0x000000ffff527224 */ /* 0x000fca00078e0a08 */
[----:B------:R-:W-:Y:S01]  /*1860*/  VIMNMX R82, RZ, R82, !PT ;  /* 0x00000052ff527248 */ /* 0x000fe20007fe0100 */
[----:B------:R-:W3:Y:S08]  /*1870*/  @P1 LDC R11, c[0x0][0x44c] ;  /* 0x00011300ff0b1b82 */ /* 0x000ef00000000800 */
[----:B------:R-:W1:Y:S01]  /*1880*/  @P1 LDC R5, c[0x0][0x450] ;  /* 0x00011400ff051b82 */ /* 0x000e620000000800 */
[----:B--2---:R-:W-:-:S02]  /*1890*/  @P0 IMAD.IADD R2, R9, 0x1, -R0 ;  /* 0x0000000109020824 */ /* 0x004fc400078e0a00 */
[----:B---3--:R-:W-:-:S04]  /*18a0*/  @P1 IMAD.HI.U32 R0, R4, R11, RZ ;  /* 0x0000000b04001227 */ /* 0x008fc800078e00ff */
[----:B----4-:R-:W-:Y:S01]  /*18b0*/  IMAD.IADD R6, R8, 0x1, R2 ;  /* 0x0000000108067824 */ /* 0x010fe200078e0202 */
[----:B-1----:R-:W-:-:S03]  /*18c0*/  @P1 SHF.R.U32.HI R4, RZ, R5, R0 ;  /* 0x00000005ff041219 */ /* 0x002fc60000011600 */
[C---:B------:R-:W-:Y:S01]  /*18d0*/  VIADD R0, R6.reuse, 0x8f ;  /* 0x0000008f06007836 */ /* 0x040fe20000000000 */
[----:B------:R-:W-:Y:S01]  /*18e0*/  IADD3 R113, R6, 0x90, -R10 ;  /* 0x0000009006717810 */ /* 0x000fe20007ffe80a */
[----:B------:R0:W-:Y:S02]  /*18f0*/  STL [R1+0x30], R6 ;  /* 0x0000300601007387 */ /* 0x0001e40000100800 */
[----:B------:R-:W-:-:S04]  /*1900*/  IMAD.HI R0, R0, 0x38e38e39, RZ ;  /* 0x38e38e3900007827 */ /* 0x000fc800078e02ff */
[----:B------:R-:W-:Y:S01]  /*1910*/  IMAD.IADD R4, R113, 0x1, R4 ;  /* 0x0000000171047824 */ /* 0x000fe200078e0204 */
[----:B------:R-:W-:-:S03]  /*1920*/  SHF.R.U32.HI R3, RZ, 0x1f, R0 ;  /* 0x0000001fff037819 */ /* 0x000fc60000011600 */
[----:B------:R-:W-:Y:S01]  /*1930*/  IMAD.HI R4, R4, 0x38e38e39, RZ ;  /* 0x38e38e3904047827 */ /* 0x000fe200078e02ff */
[----:B------:R-:W-:-:S04]  /*1940*/  LEA.HI.SX32 R114, R0, R3, 0x1b ;  /* 0x0000000300727211 */ /* 0x000fc800078fdaff */
[----:B------:R-:W-:-:S04]  /*1950*/  SHF.R.U32.HI R5, RZ, 0x1f, R4 ;  /* 0x0000001fff057819 */ /* 0x000fc80000011604 */
[----:B------:R-:W-:-:S04]  /*1960*/  LEA.HI.SX32 R5, R4, R5, 0x1b ;  /* 0x0000000504057211 */ /* 0x000fc800078fdaff */
[----:B------:R-:W-:-:S05]  /*1970*/  VIMNMX R5, R114, R5, PT ;  /* 0x0000000572057248 */ /* 0x000fca0003fe0100 */
        /* <DEDUP_REMOVED lines=33> */
.L_x_2316:
[----:B------:R-:W-:Y:S05]  /*1b90*/  BSYNC B6 ;  /* 0x0000000000067941 */ /* 0x000fea0003800000 */
.L_x_2315:
        /* <DEDUP_REMOVED lines=20> */
.L_x_2318:
[----:B------:R-:W-:Y:S05]  /*1ce0*/  BSYNC B6 ;  /* 0x0000000000067941 */ /* 0x000fea0003800000 */
.L_x_2317:
[----:B------:R-:W2:Y:S01]  /*1cf0*/  LDL.64 R14, [R1+0x50] ;  /* 0x00005000010e7983 */ /* 0x000ea20000100a00 */
[----:B------:R-:W-:Y:S01]  /*1d00*/  ULDC.64 UR4, c[0x0][0x9f8] ;  /* 0x00027e0000047ab9 */ /* 0x000fe20000000a00 */
[----:B------:R-:W-:Y:S01]  /*1d10*/  ULDC.64 UR6, c[0x0][0x208] ;  /* 0x0000820000067ab9 */ /* 0x000fe20000000a00 */
[----:B------:R-:W-:Y:S01]  /*1d20*/  ISETP.NE.U32.AND P0, PT, RZ, UR4, PT ;  /* 0x00000004ff007c0c */ /* 0x000fe2000bf05070 */
[----:B------:R-:W3:Y:S01]  /*1d30*/  LDL.64 R40, [R1+0x50] ;  /* 0x0000500001287983 */ /* 0x000ee20000100a00 */
[----:B------:R-:W0:Y:S02]  /*1d40*/  LDC.64 R70, c[0x0][0x408] ;  /* 0x00010200ff467b82 */ /* 0x000e240000000a00 */
[----:B------:R-:W-:-:S06]  /*1d50*/  ISETP.NE.AND.EX P0, PT, RZ, UR5, PT, P0 ;  /* 0x00000005ff007c0c */ /* 0x000fcc000bf05300 */
[----:B------:R-:W1:Y:S07]  /*1d60*/  LDC.64 R76, c[0x0][0x3f8] ;  /* 0x0000fe00ff4c7b82 */ /* 0x000e6e0000000a00 */
[----:B------:R-:W-:Y:S01]  /*1d70*/  @P0 IADD3 R4, P1, R28, UR4, RZ ;  /* 0x000000041c040c10 */ /* 0x000fe2000ff3e0ff */
[----:B------:R-:W4:Y:S03]  /*1d80*/  LDC.64 R32, c[0x0][0x300] ;  /* 0x0000c000ff207b82 */ /* 0x000f260000000a00 */
[----:B------:R-:W-:Y:S01]  /*1d90*/  @P0 IADD3.X R5, R29, UR5, RZ, P1, !PT ;  /* 0x000000051d050c10 */ /* 0x000fe20008ffe4ff */
[----:B------:R-:W-:Y:S01]  /*1da0*/  IMAD.IADD R79, R79, 0x1, R26 ;  /* 0x000000014f4f7824 */ /* 0x000fe200078e021a */
[----:B------:R-:W0:Y:S01]  /*1db0*/  S2R R20, SR_TID.X ;  /* 0x0000000000147919 */ /* 0x000e220000002100 */
[----:B------:R-:W-:Y:S01]  /*1dc0*/  SHF.R.S32.HI R8, RZ, 0x1f, R110 ;  /* 0x0000001fff087819 */ /* 0x000fe2000001146e */
[----:B------:R-:W-:Y:S01]  /*1dd0*/  ULDC.64 UR4, c[0x0][0x308] ;  /* 0x0000c20000047ab9 */ /* 0x000fe20000000a00 */
[----:B------:R0:W3:Y:S01]  /*1de0*/  @P0 LDG.E R27, desc[UR6][R4.64] ;  /* 0x00000006041b0981 */ /* 0x0000e2000c1e1900 */
[----:B------:R-:W-:Y:S01]  /*1df0*/  SHF.R.S32.HI R11, RZ, 0x1f, R79 ;  /* 0x0000001fff0b7819 */ /* 0x000fe2000001144f */
[----:B------:R-:W-:-:S02]  /*1e00*/  ULDC.64 UR6, c[0x0][0xa08] ;  /* 0x0002820000067ab9 */ /* 0x000fc40000000a00 */
[----:B------:R-:W3:Y:S01]  /*1e10*/  LDL R26, [R1+0x48] ;  /* 0x00004800011a7983 */ /* 0x000ee20000100800 */
[----:B------:R-:W-:-:S03]  /*1e20*/  ISETP.NE.U32.AND P0, PT, RZ, UR6, PT ;  /* 0x00000006ff007c0c */ /* 0x000fc6000bf05070 */
[----:B------:R-:W3:Y:S01]  /*1e30*/  LDL.LU R39, [R1+0x44] ;  /* 0x0000440001277983 */ /* 0x000ee20000300800 */
[----:B------:R-:W-:Y:S01]  /*1e40*/  ISETP.NE.AND.EX P0, PT, RZ, UR7, PT, P0 ;  /* 0x00000007ff007c0c */ /* 0x000fe2000bf05300 */
[-C--:B----4-:R-:W-:Y:S02]  /*1e50*/  IMAD R0, R11, R32.reuse, RZ ;  /* 0x000000200b007224 */ /* 0x090fe400078e02ff */
[----:B------:R-:W-:-:S04]  /*1e60*/  IMAD.WIDE.U32 R6, R79, R32, RZ ;  /* 0x000000204f067225 */ /* 0x000fc800078e00ff */
[----:B------:R-:W-:-:S04]  /*1e70*/  IMAD R3, R79, R33, R0 ;  /* 0x000000214f037224 */ /* 0x000fc800078e0200 */
[----:B------:R-:W-:Y:S02]  /*1e80*/  IMAD.IADD R7, R7, 0x1, R3 ;  /* 0x0000000107077824 */ /* 0x000fe400078e0203 */
[----:B------:R-:W-:Y:S01]  /*1e90*/  IMAD R3, R8, UR4, RZ ;  /* 0x0000000408037c24 */ /* 0x000fe2000f8e02ff */
[----:B0-----:R-:W-:Y:S01]  /*1ea0*/  SHF.R.U32.HI R38, RZ, 0x7, R20 ;  /* 0x00000007ff267819 */ /* 0x001fe20000011614 */
[C---:B------:R-:W-:Y:S01]  /*1eb0*/  IMAD.WIDE.U32 R4, R110.reuse, UR4, R6 ;  /* 0x000000046e047c25 */ /* 0x040fe2000f8e0006 */
[----:B------:R-:W-:Y:S02]  /*1ec0*/  SHF.R.S32.HI R36, RZ, 0x1f, R144 ;  /* 0x0000001fff247819 */ /* 0x000fe40000011490 */
[----:B------:R-:W-:Y:S01]  /*1ed0*/  SHF.R.S32.HI R23, RZ, 0x1f, R22 ;  /* 0x0000001fff177819 */ /* 0x000fe20000011416 */
[----:B------:R-:W-:Y:S01]  /*1ee0*/  IMAD R3, R110, UR5, R3 ;  /* 0x000000056e037c24 */ /* 0x000fe2000f8e0203 */
[----:B-----5:R-:W-:Y:S01]  /*1ef0*/  SHF.R.S32.HI R37, RZ, 0x1f, R106 ;  /* 0x0000001fff257819 */ /* 0x020fe2000001146a */
[----:B------:R-:W-:Y:S01]  /*1f00*/  ULDC.64 UR4, c[0x0][0x310] ;  /* 0x0000c40000047ab9 */ /* 0x000fe20000000a00 */
[----:B------:R-:W-:Y:S01]  /*1f10*/  VIADD R81, R22, 0x50 ;  /* 0x0000005016517836 */ /* 0x000fe20000000000 */
[----:B--2---:R-:W0:Y:S01]  /*1f20*/  LDC R15, c[0x0][0x3f4] ;  /* 0x0000fd00ff0f7b82 */ /* 0x004e220000000800 */
[----:B---3--:R-:W-:Y:S01]  /*1f30*/  IMAD.MOV.U32 R40, RZ, RZ, R14 ;  /* 0x000000ffff287224 */ /* 0x008fe200078e000e */
[----:B------:R-:W-:Y:S01]  /*1f40*/  ISETP.NE.AND P6, PT, R38, 0x1, PT ;  /* 0x000000012600780c */ /* 0x000fe20003fc5270 */
[----:B------:R-:W-:-:S03]  /*1f50*/  IMAD.IADD R5, R5, 0x1, R3 ;  /* 0x0000000105057824 */ /* 0x000fc600078e0203 */
[----:B------:R-:W-:-:S05]  /*1f60*/  SHF.R.S32.HI R41, RZ, 0x1f, R40 ;  /* 0x0000001fff297819 */ /* 0x000fca0000011428 */
[----:B------:R2:W-:Y:S01]  /*1f70*/  STL [R1+0x54], R41 ;  /* 0x0000542901007387 */ /* 0x0005e20000100800 */
[----:B------:R-:W-:-:S03]  /*1f80*/  IMAD.WIDE.U32 R68, R144, R70, R40 ;  /* 0x0000004690447225 */ /* 0x000fc600078e0028 */
[----:B------:R-:W3:Y:S01]  /*1f90*/  LDL R42, [R1+0x5c] ;  /* 0x00005c00012a7983 */ /* 0x000ee20000100800 */
[----:B-1----:R-:W-:-:S03]  /*1fa0*/  IMAD.WIDE.U32 R74, R144, R76, R40 ;  /* 0x0000004c904a7225 */ /* 0x002fc600078e0028 */
[----:B------:R-:W4:Y:S04]  /*1fb0*/  LDL R40, [R1+0x8c] ;  /* 0x00008c0001287983 */ /* 0x000f280000100800 */
[----:B--2---:R-:W2:Y:S01]  /*1fc0*/  LDL R41, [R1+0x58] ;  /* 0x0000580001297983 */ /* 0x004ea20000100800 */
[----:B------:R-:W-:Y:S02]  /*1fd0*/  SHF.R.S32.HI R0, RZ, 0x1f, R27 ;  /* 0x0000001fff007819 */ /* 0x000fe4000001141b */
        /* <DEDUP_REMOVED lines=28> */
[----:B------:R-:W-:Y:S01]  /*21a0*/  IMAD R8, R36, R70, RZ ;  /* 0x0000004624087224 */ /* 0x000fe200078e02ff */
[----:B------:R-:W-:Y:S01]  /*21b0*/  ISETP.GE.AND P0, PT, R4, UR4, PT ;  /* 0x0000000404007c0c */ /* 0x000fe2000bf06270 */
[----:B------:R-:W-:Y:S01]  /*21c0*/  VIADD R6, R22, 0x40 ;  /* 0x0000004016067836 */ /* 0x000fe20000000000 */
[----:B------:R-:W-:Y:S01]  /*21d0*/  ISETP.GE.AND P1, PT, R5, UR4, PT ;  /* 0x0000000405007c0c */ /* 0x000fe2000bf26270 */
[----:B------:R-:W-:Y:S01]  /*21e0*/  IMAD R21, R144, R71, R8 ;  /* 0x0000004790157224 */ /* 0x000fe200078e0208 */
[----:B------:R-:W-:-:S02]  /*21f0*/  SEL R8, RZ, 0x4, P0 ;  /* 0x00000004ff087807 */ /* 0x000fc40000000000 */
[----:B------:R-:W-:Y:S02]  /*2200*/  SEL R9, RZ, 0x8, P1 ;  /* 0x00000008ff097807 */ /* 0x000fe40000800000 */
[----:B------:R-:W-:Y:S02]  /*2210*/  ISETP.GE.AND P0, PT, R6, UR4, PT ;  /* 0x0000000406007c0c */ /* 0x000fe4000bf06270 */
[----:B------:R-:W-:Y:S02]  /*2220*/  LOP3.LUT R7, R9, R7, R8, 0xfe, !PT ;  /* 0x0000000709077212 */ /* 0x000fe400078efe08 */
[----:B------:R-:W-:Y:S02]  /*2230*/  SEL R12, RZ, 0x10, P0 ;  /* 0x00000010ff0c7807 */ /* 0x000fe40000000000 */
[-C--:B0-----:R-:W-:Y:S01]  /*2240*/  ISETP.GE.AND P3, PT, R4, R15.reuse, PT ;  /* 0x0000000f0400720c */ /* 0x081fe20003f66270 */
[----:B------:R-:W-:Y:S01]  /*2250*/  IMAD R13, R13, UR6, RZ ;  /* 0x000000060d0d7c24 */ /* 0x000fe2000f8e02ff */
[----:B------:R-:W-:Y:S01]  /*2260*/  LOP3.LUT R12, R7, R12, RZ, 0xfc, !PT ;  /* 0x0000000c070c7212 */ /* 0x000fe200078efcff */
[----:B------:R-:W-:Y:S01]  /*2270*/  IMAD R7, R36, R76, RZ ;  /* 0x0000004c24077224 */ /* 0x000fe200078e02ff */
[-C--:B------:R-:W-:Y:S01]  /*2280*/  ISETP.GE.AND P0, PT, R22, R15.reuse, PT ;  /* 0x0000000f1600720c */ /* 0x080fe20003f06270 */
[----:B------:R-:W-:Y:S01]  /*2290*/  IMAD.WIDE.U32 R34, R144, R70, R22 ;  /* 0x0000004690227225 */ /* 0x000fe200078e0016 */
[----:B------:R-:W-:-:S02]  /*22a0*/  ISETP.GE.AND P1, PT, R0, R15, PT ;  /* 0x0000000f0000720c */ /* 0x000fc40003f26270 */
[----:B------:R-:W-:Y:S01]  /*22b0*/  LOP3.LUT R39, R39, 0xfffffffe, RZ, 0xc0, !PT ;  /* 0xfffffffe27277812 */ /* 0x000fe200078ec0ff */
[C---:B------:R-:W-:Y:S02]  /*22c0*/  IMAD R13, R27.reuse, UR7, R13 ;  /* 0x000000071b0d7c24 */ /* 0x040fe4000f8e020d */
[----:B------:R-:W-:Y:S01]  /*22d0*/  IMAD.WIDE.U32 R30, R27, UR6, R30 ;  /* 0x000000061b1e7c25 */ /* 0x000fe2000f8e001e */
[----:B------:R-:W-:-:S03]  /*22e0*/  SEL R9, R15, RZ, P1 ;  /* 0x000000ff0f097207 */ /* 0x000fc60000800000 */
[----:B------:R-:W-:Y:S01]  /*22f0*/  IMAD R27, R144, R77, R7 ;  /* 0x0000004d901b7224 */ /* 0x000fe200078e0207 */
[----:B------:R-:W-:Y:S01]  /*2300*/  SEL R7, R15, RZ, P0 ;  /* 0x000000ff0f077207 */ /* 0x000fe20000000000 */
[----:B------:R-:W-:Y:S02]  /*2310*/  IMAD.IADD R35, R35, 0x1, R21 ;  /* 0x0000000123237824 */ /* 0x000fe400078e0215 */
[----:B------:R-:W-:Y:S01]  /*2320*/  IMAD.IADD R69, R21, 0x1, R69 ;  /* 0x0000000115457824 */ /* 0x000fe200078e0245 */
[----:B------:R-:W-:Y:S02]  /*2330*/  SEL R21, R15, RZ, P3 ;  /* 0x000000ff0f157207 */ /* 0x000fe40001800000 */
[----:B------:R-:W-:Y:S01]  /*2340*/  @P3 LOP3.LUT R39, R39, 0x1, RZ, 0xfc, !PT ;  /* 0x0000000127273812 */ /* 0x000fe200078efcff */
        /* <DEDUP_REMOVED lines=9> */
[----:B------:R-:W-:-:S02]  /*23e0*/  LOP3.LUT R39, R39, 0xfffffffd, RZ, 0xc0, !PT ;  /* 0xfffffffd27277812 */ /* 0x000fc400078ec0ff */
[CC--:B------:R-:W-:Y:S02]  /*23f0*/  LEA.HI R7, R9.reuse, R8.reuse, RZ, 0x3 ;  /* 0x0000000809077211 */ /* 0x0c0fe400078f18ff */
[----:B------:R-:W-:Y:S02]  /*2400*/  LEA.HI R10, R9, R8, RZ, 0x5 ;  /* 0x00000008090a7211 */ /* 0x000fe400078f28ff */
[----:B------:R-:W-:Y:S02]  /*2410*/  LEA.HI R9, R27, R20, RZ, 0x3 ;  /* 0x000000141b097211 */ /* 0x000fe400078f18ff */
[----:B------:R-:W-:Y:S02]  /*2420*/  LEA.HI R8, R21, R14, RZ, 0x3 ;  /* 0x0000000e15087211 */ /* 0x000fe400078f18ff */
[----:B------:R-:W-:Y:S02]  /*2430*/  LEA.HI R20, R27, R20, RZ, 0x5 ;  /* 0x000000141b147211 */ /* 0x000fe400078f28ff */
[----:B------:R-:W-:-:S02]  /*2440*/  LEA.HI R21, R21, R14, RZ, 0x5 ;  /* 0x0000000e15157211 */ /* 0x000fc400078f28ff */
[----:B------:R-:W-:Y:S02]  /*2450*/  SHF.R.S32.HI R27, RZ, 0x5, R20 ;  /* 0x00000005ff1b7819 */ /* 0x000fe40000011414 */
[----:B------:R-:W-:Y:S02]  /*2460*/  SHF.R.S32.HI R14, RZ, 0x5, R10 ;  /* 0x00000005ff0e7819 */ /* 0x000fe4000001140a */
[----:B------:R-:W-:Y:S02]  /*2470*/  SHF.R.S32.HI R21, RZ, 0x5, R21 ;  /* 0x00000005ff157819 */ /* 0x000fe40000011415 */
[C---:B------:R-:W-:Y:S02]  /*2480*/  LOP3.LUT R20, R26.reuse, 0x18, R8, 0xf8, !PT ;  /* 0x000000181a147812 */ /* 0x040fe400078ef808 */
[----:B------:R-:W-:Y:S02]  /*2490*/  LOP3.LUT R10, R26, 0x18, R7, 0xf8, !PT ;  /* 0x000000181a0a7812 */ /* 0x000fe400078ef807 */
[----:B------:R-:W-:Y:S01]  /*24a0*/  IADD3 R78, P2, R144, R79, RZ ;  /* 0x0000004f904e7210 */ /* 0x000fe20007f5e0ff */
[----:B------:R-:W-:-:S04]  /*24b0*/  IMAD.WIDE.U32 R34, R106, R70, R34 ;  /* 0x000000466a227225 */ /* 0x000fc800078e0022 */
[----:B------:R-:W-:Y:S01]  /*24c0*/  IMAD.X R79, R36, 0x1, R11, P2 ;  /* 0x00000001244f7824 */ /* 0x000fe200010e060b */
[----:B------:R-:W-:Y:S01]  /*24d0*/  ISETP.GE.AND P2, PT, R81, UR4, PT ;  /* 0x0000000451007c0c */ /* 0x000fe2000bf46270 */
[----:B------:R-:W-:Y:S01]  /*24e0*/  IMAD.WIDE.U32 R68, R106, R70, R68 ;  /* 0x000000466a447225 */ /* 0x000fe200078e0044 */
[----:B------:R-:W-:-:S03]  /*24f0*/  LOP3.LUT R26, R26, 0x18, R9, 0xf8, !PT ;  /* 0x000000181a1a7812 */ /* 0x000fc600078ef809 */
[----:B------:R-:W-:Y:S01]  /*2500*/  IMAD.SHL.U32 R108, R15, 0x2, RZ ;  /* 0x000000020f6c7824 */ /* 0x000fe200078e00ff */
[----:B------:R-:W-:Y:S01]  /*2510*/  SEL R15, RZ, 0x20, P2 ;  /* 0x00000020ff0f7807 */ /* 0x000fe20001000000 */
[----:B------:R-:W-:Y:S01]  /*2520*/  IMAD R93, R33, 0x90, RZ ;  /* 0x00000090215d7824 */ /* 0x000fe200078e02ff */
[----:B------:R-:W-:Y:S01]  /*2530*/  LOP3.LUT R80, R7, 0xfffffff8, RZ, 0xc0, !PT ;  /* 0xfffffff807507812 */ /* 0x000fe200078ec0ff */
[----:B------:R-:W-:Y:S01]  /*2540*/  IMAD R95, R77, 0x90, RZ ;  /* 0x000000904d5f7824 */ /* 0x000fe200078e02ff */
[----:B------:R-:W-:Y:S01]  /*2550*/  LOP3.LUT R11, R9, 0xfffffff8, RZ, 0xc0, !PT ;  /* 0xfffffff8090b7812 */ /* 0x000fe200078ec0ff */
[----:B------:R-:W-:-:S04]  /*2560*/  IMAD.WIDE.U32 R72, R106, R76, R72 ;  /* 0x0000004c6a487225 */ /* 0x000fc800078e0048 */
[----:B------:R-:W-:-:S04]  /*2570*/  IMAD.WIDE.U32 R74, R106, R76, R74 ;  /* 0x0000004c6a4a7225 */ /* 0x000fc800078e004a */
[----:B------:R-:W-:Y:S01]  /*2580*/  IMAD.WIDE.U32 R32, R32, 0x90, RZ ;  /* 0x0000009020207825 */ /* 0x000fe200078e00ff */
[----:B------:R-:W-:-:S03]  /*2590*/  SHF.R.S32.HI R102, RZ, 0x1f, R80 ;  /* 0x0000001fff667819 */ /* 0x000fc60000011450 */
[----:B------:R-:W-:Y:S01]  /*25a0*/  IMAD.IADD R88, R31, 0x1, R13 ;  /* 0x000000011f587824 */ /* 0x000fe200078e020d */
[----:B------:R-:W-:Y:S01]  /*25b0*/  SHF.R.S32.HI R100, RZ, 0x1f, R11 ;  /* 0x0000001fff647819 */ /* 0x000fe2000001140b */
[----:B------:R-:W-:Y:S02]  /*25c0*/  VIADD R111, R38, 0x8 ;  /* 0x00000008266f7836 */ /* 0x000fe40000000000 */
[----:B------:R-:W-:Y:S01]  /*25d0*/  IMAD.IADD R93, R33, 0x1, R93 ;  /* 0x00000001215d7824 */ /* 0x000fe200078e025d */
[----:B------:R-:W-:Y:S01]  /*25e0*/  @!P6 BAR.SYNC.DEFER_BLOCKING 0x9, 0x100 ;  /* 0x024400000000eb1d */ /* 0x000fe20000010000 */
[----:B----4-:R-:W-:Y:S01]  /*25f0*/  LOP3.LUT P3, RZ, R40, 0x2, RZ, 0xc0, !PT ;  /* 0x0000000228ff7812 */ /* 0x010fe2000786c0ff */
[----:B---3--:R-:W-:Y:S01]  /*2600*/  IMAD R21, R21, 0x1200, R42 ;  /* 0x0000120015157824 */ /* 0x008fe200078e022a */
[----:B--2---:R-:W-:-:S11]  /*2610*/  LOP3.LUT R20, R20, R41, RZ, 0x3c, !PT ;  /* 0x0000002914147212 */ /* 0x004fd600078e3cff */
[----:B------:R-:W-:-:S05]  /*2620*/  @P3 LOP3.LUT R39, R39, 0x2, RZ, 0xfc, !PT ;  /* 0x0000000227273812 */ /* 0x000fca00078efcff */
[----:B------:R0:W-:Y:S01]  /*2630*/  STL [R1+0x44], R39 ;  /* 0x0000442701007387 */ /* 0x0001e20000100800 */
[----:B------:R-:W-:Y:S01]  /*2640*/  LOP3.LUT R105, R10, R41, RZ, 0x3c, !PT ;  /* 0x000000290a697212 */ /* 0x000fe200078e3cff */
[----:B------:R-:W-:Y:S02]  /*2650*/  IMAD R10, R37, R70, RZ ;  /* 0x00000046250a7224 */ /* 0x000fe400078e02ff */
[----:B------:R-:W-:Y:S02]  /*2660*/  IMAD.IADD R104, R21, 0x1, R20 ;  /* 0x0000000115687824 */ /* 0x000fe400078e0214 */
[----:B------:R-:W-:Y:S02]  /*2670*/  IMAD R85, R106, R71, R10 ;  /* 0x000000476a557224 */ /* 0x000fe400078e020a */
[----:B------:R-:W-:Y:S02]  /*2680*/  IMAD R21, R71, 0x90, RZ ;  /* 0x0000009047157824 */ /* 0x000fe400078e02ff */
[----:B------:R-:W-:-:S04]  /*2690*/  IMAD.WIDE.U32 R70, R70, 0x90, RZ ;  /* 0x0000009046467825 */ /* 0x000fc800078e00ff */
[----:B------:R-:W-:Y:S01]  /*26a0*/  IMAD R37, R37, R76, RZ ;  /* 0x0000004c25257224 */ /* 0x000fe200078e02ff */
[----:B------:R-:W-:Y:S01]  /*26b0*/  LOP3.LUT R26, R26, R41, RZ, 0x3c, !PT ;  /* 0x000000291a1a7212 */ /* 0x000fe200078e3cff */
[--C-:B------:R-:W-:Y:S02]  /*26c0*/  IMAD R14, R14, 0x1200, R42.reuse ;  /* 0x000012000e0e7824 */ /* 0x100fe400078e022a */
[----:B------:R-:W-:Y:S01]  /*26d0*/  IMAD.IADD R94, R71, 0x1, R21 ;  /* 0x00000001475e7824 */ /* 0x000fe200078e0215 */
[----:B------:R-:W-:Y:S01]  /*26e0*/  LOP3.LUT R21, R12, R15, RZ, 0xfc, !PT ;  /* 0x0000000f0c157212 */ /* 0x000fe200078efcff */
[----:B------:R-:W-:Y:S01]  /*26f0*/  IMAD R37, R106, R77, R37 ;  /* 0x0000004d6a257224 */ /* 0x000fe200078e0225 */
[----:B------:R-:W-:Y:S01]  /*2700*/  LOP3.LUT R10, R8, 0xfffffff8, RZ, 0xc0, !PT ;  /* 0xfffffff8080a7812 */ /* 0x000fe200078ec0ff */
[----:B------:R-:W-:Y:S02]  /*2710*/  IMAD R27, R27, 0x1200, R42 ;  /* 0x000012001b1b7824 */ /* 0x000fe400078e022a */
[----:B------:R-:W-:Y:S01]  /*2720*/  IMAD.WIDE.U32 R76, R76, 0x90, RZ ;  /* 0x000000904c4c7825 */ /* 0x000fe200078e00ff */
[----:B------:R-:W-:-:S02]  /*2730*/  LOP3.LUT R13, R21, 0x2, RZ, 0xc0, !PT ;  /* 0x00000002150d7812 */ /* 0x000fc400078ec0ff */
[C---:B------:R-:W-:Y:S01]  /*2740*/  LOP3.LUT R15, R21.reuse, 0x8, RZ, 0xc0, !PT ;  /* 0x00000008150f7812 */ /* 0x040fe200078ec0ff */
[----:B------:R-:W-:Y:S01]  /*2750*/  IMAD.IADD R105, R14, 0x1, R105 ;  /* 0x000000010e697824 */ /* 0x000fe200078e0269 */
[----:B------:R-:W-:Y:S01]  /*2760*/  LOP3.LUT R14, R21, 0x4, RZ, 0xc0, !PT ;  /* 0x00000004150e7812 */ /* 0x000fe200078ec0ff */
[----:B------:R-:W-:Y:S01]  /*2770*/  IMAD.IADD R87, R35, 0x1, R85 ;  /* 0x0000000123577824 */ /* 0x000fe200078e0255 */
[----:B------:R-:W-:Y:S01]  /*2780*/  LOP3.LUT R20, R21, 0x10, RZ, 0xc0, !PT ;  /* 0x0000001015147812 */ /* 0x000fe200078ec0ff */
[----:B------:R-:W-:Y:S01]  /*2790*/  IMAD.IADD R103, R27, 0x1, R26 ;  /* 0x000000011b677824 */ /* 0x000fe200078e021a */
[----:B------:R-:W-:Y:S01]  /*27a0*/  SHF.R.S32.HI R101, RZ, 0x1f, R10 ;  /* 0x0000001fff657819 */ /* 0x000fe2000001140a */
[----:B------:R-:W-:Y:S01]  /*27b0*/  IMAD.IADD R95, R77, 0x1, R95 ;  /* 0x000000014d5f7824 */ /* 0x000fe200078e025f */
[----:B------:R-:W-:Y:S01]  /*27c0*/  LOP3.LUT R12, R12, 0x1, RZ, 0xc0, !PT ;  /* 0x000000010c0c7812 */ /* 0x000fe200078ec0ff */
[----:B------:R-:W-:Y:S01]  /*27d0*/  IMAD.IADD R85, R85, 0x1, R69 ;  /* 0x0000000155557824 */ /* 0x000fe200078e0245 */
[----:B------:R-:W-:Y:S01]  /*27e0*/  LOP3.LUT R21, R21, 0x20, RZ, 0xc0, !PT ;  /* 0x0000002015157812 */ /* 0x000fe200078ec0ff */
[----:B------:R-:W-:-:S02]  /*27f0*/  IMAD.IADD R86, R73, 0x1, R37 ;  /* 0x0000000149567824 */ /* 0x000fc400078e0225 */
[----:B0-----:R-:W-:-:S07]  /*2800*/  IMAD.IADD R83, R37, 0x1, R75 ;  /* 0x0000000125537824 */ /* 0x001fce00078e024b */
.L_x_2374:
[----:B------:R-:W2:Y:S01]  /*2810*/  LDL R26, [R1+0x8c] ;  /* 0x00008c00011a7983 */ /* 0x000ea20000100800 */
[----:B0-----:R-:W0:Y:S03]  /*2820*/  LDC.64 R96, c[0x0][0x2e8] ;  /* 0x0000ba00ff607b82 */ /* 0x001e260000000a00 */
[----:B---3--:R-:W3:Y:S01]  /*2830*/  LDL R37, [R1+0x88] ;  /* 0x0000880001257983 */ /* 0x008ee20000100800 */
[----:B------:R-:W-:-:S04]  /*2840*/  VIADD R43, R24, 0xffffffff ;  /* 0xffffffff182b7836 */ /* 0x000fc80000000000 */
[----:B-1----:R-:W1:Y:S01]  /*2850*/  LDC R107, c[0x0][0x3f4] ;  /* 0x0000fd00ff6b7b82 */ /* 0x002e620000000800 */
[----:B------:R-:W-:Y:S01]  /*2860*/  SHF.R.S32.HI R36, RZ, 0x1f, R43 ;  /* 0x0000001fff247819 */ /* 0x000fe2000001142b */
[-C--:B------:R-:W-:Y:S02]  /*2870*/  IMAD R27, R93, R43.reuse, RZ ;  /* 0x0000002b5d1b7224 */ /* 0x080fe400078e02ff */
[----:B------:R-:W-:-:S04]  /*2880*/  IMAD.WIDE.U32 R64, R32, R43, RZ ;  /* 0x0000002b20407225 */ /* 0x000fc800078e00ff */
[----:B------:R-:W-:Y:S01]  /*2890*/  IMAD R27, R36, R32, R27 ;  /* 0x00000020241b7224 */ /* 0x000fe200078e021b */
[----:B------:R-:W-:-:S03]  /*28a0*/  IADD3 R24, P2, R90, R64, RZ ;  /* 0x000000405a187210 */ /* 0x000fc60007f5e0ff */
[----:B------:R-:W-:-:S04]  /*28b0*/  IMAD.IADD R98, R65, 0x1, R27 ;  /* 0x0000000141627824 */ /* 0x000fc800078e021b */
[----:B------:R-:W-:Y:S01]  /*28c0*/  IMAD.X R27, R98, 0x1, R89, P2 ;  /* 0x00000001621b7824 */ /* 0x000fe200010e0659 */
[----:B0-----:R-:W-:-:S04]  /*28d0*/  LEA R40, P3, R24, R96, 0x1 ;  /* 0x0000006018287211 */ /* 0x001fc800078608ff */
[----:B------:R-:W-:Y:S02]  /*28e0*/  LEA.HI.X R41, R24, R97, R27, 0x1, P3 ;  /* 0x0000006118297211 */ /* 0x000fe400018f0c1b */
[----:B-1----:R-:W-:Y:S01]  /*28f0*/  ISETP.GE.AND P3, PT, R107, 0x1, PT ;  /* 0x000000016b00780c */ /* 0x002fe20003f66270 */
[----:B------:R-:W-:Y:S05]  /*2900*/  YIELD ;  /* 0x0000000000007946 */ /* 0x000fea0003800000 */
[----:B------:R-:W-:Y:S01]  /*2910*/  BSSY B0, `(.L_x_2319) ;  /* 0x00003f0000007945 */ /* 0x000fe20003800000 */
[----:B------:R-:W-:Y:S01]  /*2920*/  ISETP.GT.AND P2, PT, R43, R82, PT ;  /* 0x000000522b00720c */ /* 0x000fe20003f44270 */
[----:B------:R-:W-:Y:S01]  /*2930*/  IMAD.MOV.U32 R24, RZ, RZ, R43 ;  /* 0x000000ffff187224 */ /* 0x000fe200078e002b */
[----:B--2---:R-:W-:Y:S01]  /*2940*/  LOP3.LUT P4, RZ, R26, 0x2, RZ, 0xc0, !PT ;  /* 0x000000021aff7812 */ /* 0x004fe2000788c0ff */
[----:B---3--:R-:W-:-:S04]  /*2950*/  IMAD R84, R18, 0x3600, R37 ;  /* 0x0000360012547824 */ /* 0x008fc800078e0225 */
[----:B------:R-:W-:-:S08]  /*2960*/  VIADD R26, R84, 0x10 ;  /* 0x00000010541a7836 */ /* 0x000fd00000000000 */
[C---:B------:R-:W-:Y:S02]  /*2970*/  @P4 VIADD R26, R84.reuse, 0xfffffff0 ;  /* 0xfffffff0541a4836 */ /* 0x040fe40000000000 */
[--C-:B------:R-:W-:Y:S02]  /*2980*/  IMAD R84, R84, 0x2, R25.reuse ;  /* 0x0000000254547824 */ /* 0x100fe400078e0219 */
        /* <DEDUP_REMOVED lines=40> */
[----:B------:R-:W-:Y:S01]  /*2c10*/  ULDC.64 UR6, c[0x0][0x208] ;  /* 0x0000820000067ab9 */ /* 0x000fe20000000a00 */
        /* <DEDUP_REMOVED lines=36> */
.L_x_2323:
[----:B------:R-:W-:Y:S05]  /*2e60*/  BSYNC B1 ;  /* 0x0000000000017941 */ /* 0x000fea0003800000 */
.L_x_2322:
[----:B------:R-:W2:Y:S01]  /*2e70*/  LDL R26, [R1+0x60] ;  /* 0x00006000011a7983 */ /* 0x000ea20000100800 */
[----:B0----5:R-:W-:Y:S02]  /*2e80*/  IMAD.MOV.U32 R36, RZ, RZ, R43 ;  /* 0x000000ffff247224 */ /* 0x021fe400078e002b */
        /* <DEDUP_REMOVED lines=17> */
[----:B------:R-:W-:Y:S02]  /*2fa0*/  PRMT R123, R37, 0x5410, R38 ;  /* 0x00005410257b7816 */ /* 0x000fe40000000026 */
[----:B--2---:R-:W-:Y:S01]  /*2fb0*/  R2UR UR4, R26 ;  /* 0x000000001a0472ca */ /* 0x004fe200000e0000 */
[----:B------:R-:W-:-:S05]  /*2fc0*/  IMAD.MOV.U32 R26, RZ, RZ, R42 ;  /* 0x000000ffff1a7224 */ /* 0x000fca00078e002a */
[----:B------:R-:W-:Y:S01]  /*2fd0*/  PRMT R63, R26, 0x5410, R36 ;  /* 0x000054101a3f7816 */ /* 0x000fe20000000024 */
[----:B------:R-:W-:Y:S02]  /*2fe0*/  IMAD.MOV.U32 R26, RZ, RZ, R50 ;  /* 0x000000ffff1a7224 */ /* 0x000fe400078e0032 */
[----:B------:R-:W-:-:S04]  /*2ff0*/  IMAD.MOV.U32 R36, RZ, RZ, R51 ;  /* 0x000000ffff247224 */ /* 0x000fc800078e0033 */
[----:B------:R-:W-:Y:S01]  /*3000*/  UISETP.NE.AND UP0, UPT, UR4, 0x3, UPT ;  /* 0x000000030400788c */ /* 0x000fe2000bf05270 */
[----:B------:R-:W-:Y:S01]  /*3010*/  PRMT R116, R26, 0x5410, R36 ;  /* 0x000054101a747816 */ /* 0x000fe20000000024 */
[----:B------:R-:W-:Y:S02]  /*3020*/  IMAD.MOV.U32 R26, RZ, RZ, R58 ;  /* 0x000000ffff1a7224 */ /* 0x000fe400078e003a */
[----:B------:R-:W-:Y:S02]  /*3030*/  IMAD.MOV.U32 R36, RZ, RZ, R59 ;  /* 0x000000ffff247224 */ /* 0x000fe400078e003b */
[----:B------:R-:W-:-:S03]  /*3040*/  PLOP3.LUT P3, PT, PT, PT, UP0, 0x80, 0x0 ;  /* 0x000000000000781c */ /* 0x000fc60003f6f008 */
        /* <DEDUP_REMOVED lines=10> */
[----:B------:R-:W-:Y:S06]  /*30f0*/  @!P3 BRA `(.L_x_2324) ;  /* 0x000000000004b947 */ /* 0x000fec0003800000 */
[----:B------:R-:W-:Y:S01]  /*3100*/  BPT.TRAP 0x1 ;  /* 0x000000040000795c */ /* 0x000fe20000300000 */
.L_x_2324:
[----:B------:R-:W2:Y:S01]  /*3110*/  LDL R36, [R1+0x40] ;  /* 0x0000400001247983 */ /* 0x000ea20000100800 */
[----:B------:R-:W-:Y:S01]  /*3120*/  IMAD R26, R18, 0x8, R16 ;  /* 0x00000008121a7824 */ /* 0x000fe200078e0210 */
[----:B------:R-:W-:Y:S01]  /*3130*/  BSSY B1, `(.L_x_2325) ;  /* 0x0000004000017945 */ /* 0x000fe20003800000 */
[----:B--2---:R-:W-:-:S04]  /*3140*/  SHF.L.U32 R92, R36, 0x1f, RZ ;  /* 0x0000001f245c7819 */ /* 0x004fc800000006ff */
[----:B------:R-:W0:Y:S02]  /*3150*/  SYNCS.PHASECHK.TRANS64.TRYWAIT P5, [R26+URZ+0x31c90], R92 ;  /* 0x031c905c1a0075a7 */ /* 0x000e2400080a017f */
[----:B0-----:R-:W-:Y:S05]  /*3160*/  @!P5 BRA `(.L_x_2326) ;  /* 0x000002200034d947 */ /* 0x001fea0003800000 */
.L_x_2623:
[----:B------:R-:W-:Y:S05]  /*3170*/  BSYNC B1 ;  /* 0x0000000000017941 */ /* 0x000fea0003800000 */
.L_x_2325:
        /* <DEDUP_REMOVED lines=10> */
[----:B------:R-:W-:Y:S01]  /*3220*/  IMAD.MOV.U32 R62, RZ, RZ, R37 ;  /* 0x000000ffff3e7224 */ /* 0x000fe200078e0025 */
[--C-:B------:R-:W-:Y:S01]  /*3230*/  SHF.R.U64 R61, R66, 0x10, R67.reuse ;  /* 0x00000010423d7819 */ /* 0x100fe20000001243 */
[----:B------:R-:W-:Y:S01]  /*3240*/  HADD2.F32 R96, -RZ, R123.H0_H0 ;  /* 0x2000007bff607230 */ /* 0x000fe20000004100 */
        /* <DEDUP_REMOVED lines=8> */
[-C--:B------:R-:W-:Y:S01]  /*32d0*/  FFMA.FTZ R37, R62, R61.reuse, -R99 ;  /* 0x0000003d3e257223 */ /* 0x080fe20000010863 */
[----:B------:R-:W-:Y:S02]  /*32e0*/  SHF.R.U32.HI R62, RZ, 0x10, R97 ;  /* 0x00000010ff3e7819 */ /* 0x000fe40000011661 */
[----:B------:R-:W-:Y:S01]  /*32f0*/  FFMA.FTZ R60, R60, R61, R115 ;  /* 0x0000003d3c3c7223 */ /* 0x000fe20000010073 */
[----:B------:R-:W-:Y:S02]  /*3300*/  IMAD.MOV.U32 R61, RZ, RZ, R36 ;  /* 0x000000ffff3d7224 */ /* 0x000fe400078e0024 */
[----:B------:R-:W-:-:S02]  /*3310*/  IMAD.MOV.U32 R36, RZ, RZ, R39 ;  /* 0x000000ffff247224 */ /* 0x000fc400078e0027 */
[----:B------:R-:W-:Y:S01]  /*3320*/  HADD2.F32 R62, -RZ, R62.H0_H0 ;  /* 0x2000003eff3e7230 */ /* 0x000fe20000004100 */
[----:B------:R-:W-:Y:S01]  /*3330*/  F2FP.F16.F32.PACK_AB R37, R60, R37 ;  /* 0x000000253c25723e */ /* 0x000fe200000000ff */
[----:B------:R-:W-:Y:S02]  /*3340*/  HADD2.F32 R99, -RZ, R123.H1_H1 ;  /* 0x3000007bff637230 */ /* 0x000fe40000004100 */
[--C-:B------:R-:W-:Y:S02]  /*3350*/  HADD2.F32 R39, -RZ, R36.reuse.H1_H1 ;  /* 0x30000024ff277230 */ /* 0x100fe40000004100 */
[----:B------:R-:W-:-:S03]  /*3360*/  HADD2.F32 R36, -RZ, R36.H0_H0 ;  /* 0x20000024ff247230 */ /* 0x000fc60000004100 */
[CC--:B------:R-:W-:Y:S02]  /*3370*/  FMUL.FTZ R67, R39.reuse, R62.reuse ;  /* 0x0000003e27437220 */ /* 0x0c0fe40000410000 */
[C---:B------:R-:W-:Y:S02]  /*3380*/  FMUL.FTZ R62, R36.reuse, R62 ;  /* 0x0000003e243e7220 */ /* 0x040fe40000410000 */
[-C--:B------:R-:W-:Y:S01]  /*3390*/  FFMA.FTZ R36, R36, R66.reuse, -R67 ;  /* 0x0000004224247223 */ /* 0x080fe20000010843 */
[--C-:B------:R-:W-:Y:S02]  /*33a0*/  HADD2.F32 R67, -RZ, R61.reuse.H0_H0 ;  /* 0x2000003dff437230 */ /* 0x100fe40000004100 */
[----:B------:R-:W-:Y:S01]  /*33b0*/  FFMA.FTZ R39, R39, R66, R62 ;  /* 0x0000004227277223 */ /* 0x000fe2000001003e */
[----:B------:R-:W-:Y:S02]  /*33c0*/  HADD2.F32 R61, -RZ, R61.H1_H1 ;  /* 0x3000003dff3d7230 */ /* 0x000fe40000004100 */
[----:B------:R-:W-:-:S02]  /*33d0*/  IMAD.MOV.U32 R62, RZ, RZ, R38 ;  /* 0x000000ffff3e7224 */ /* 0x000fc400078e0026 */
[----:B------:R-:W-:Y:S02]  /*33e0*/  HADD2.F32 R66, -RZ, R122.H1_H1 ;  /* 0x3000007aff427230 */ /* 0x000fe40000004100 */
[-C--:B------:R-:W-:Y:S01]  /*33f0*/  FMUL.FTZ R38, R61, R96.reuse ;  /* 0x000000603d267220 */ /* 0x080fe20000410000 */
[----:B------:R-:W-:Y:S01]  /*3400*/  FMUL.FTZ R96, R67, R96 ;  /* 0x0000006043607220 */ /* 0x000fe20000410000 */
[----:B------:R-:W-:Y:S02]  /*3410*/  F2FP.F16.F32.PACK_AB R39, R39, R36 ;  /* 0x000000242727723e */ /* 0x000fe400000000ff */
[-C--:B------:R-:W-:Y:S01]  /*3420*/  FFMA.FTZ R38, R67, R66.reuse, -R38 ;  /* 0x0000004243267223 */ /* 0x080fe20000010826 */
[----:B------:R-:W-:Y:S01]  /*3430*/  FFMA.FTZ R61, R61, R66, R96 ;  /* 0x000000423d3d7223 */ /* 0x000fe20000010060 */
[--C-:B------:R-:W-:Y:S02]  /*3440*/  HADD2.F32 R66, -RZ, R62.reuse.H0_H0 ;  /* 0x2000003eff427230 */ /* 0x100fe40000004100 */
[----:B------:R-:W-:-:S02]  /*3450*/  HADD2.F32 R62, -RZ, R62.H1_H1 ;  /* 0x3000003eff3e7230 */ /* 0x000fc40000004100 */
[----:B------:R-:W-:Y:S01]  /*3460*/  HADD2.F32 R67, -RZ, R122.H0_H0 ;  /* 0x2000007aff437230 */ /* 0x000fe20000004100 */
[----:B------:R-:W-:Y:S02]  /*3470*/  F2FP.F16.F32.PACK_AB R36, R61, R38 ;  /* 0x000000263d24723e */ /* 0x000fe400000000ff */
[-C--:B------:R-:W-:Y:S01]  /*3480*/  FMUL.FTZ R97, R62, R99.reuse ;  /* 0x000000633e617220 */ /* 0x080fe20000410000 */
[----:B------:R-:W-:-:S03]  /*3490*/  FMUL.FTZ R99, R66, R99 ;  /* 0x0000006342637220 */ /* 0x000fc60000410000 */
[-C--:B------:R-:W-:Y:S01]  /*34a0*/  FFMA.FTZ R97, R66, R67.reuse, -R97 ;  /* 0x0000004342617223 */ /* 0x080fe20000010861 */
[----:B------:R-:W-:-:S05]  /*34b0*/  FFMA.FTZ R62, R62, R67, R99 ;  /* 0x000000433e3e7223 */ /* 0x000fca0000010063 */
[----:B------:R-:W-:-:S07]  /*34c0*/  F2FP.F16.F32.PACK_AB R38, R62, R97 ;  /* 0x000000613e26723e */ /* 0x000fce00000000ff */
.L_x_2331:
[----:B------:R-:W-:Y:S05]  /*34d0*/  BSYNC B2 ;  /* 0x0000000000027941 */ /* 0x000fea0003800000 */
.L_x_2330:
[----:B------:R-:W-:Y:S02]  /*34e0*/  ULDC.64 UR4, c[0x0][0x208] ;  /* 0x0000820000047ab9 */ /* 0x000fe40000000a00 */
[----:B------:R1:W-:Y:S03]  /*34f0*/  STG.E.128 desc[UR4][R40.64], R36 ;  /* 0x0000002428007986 */ /* 0x0003e6000c101d04 */
.L_x_2329:
[----:B------:R-:W-:Y:S05]  /*3500*/  BSYNC B1 ;  /* 0x0000000000017941 */ /* 0x000fea0003800000 */
.L_x_2328:
        /* <DEDUP_REMOVED lines=21> */
[----:B------:R-:W-:Y:S02]  /*3660*/  HADD2.F32 R61, -RZ, R119.H0_H0 ;  /* 0x20000077ff3d7230 */ /* 0x000fe40000004100 */
[----:B------:R-:W-:Y:S01]  /*3670*/  FFMA.FTZ R37, R37, R58, R62 ;  /* 0x0000003a25257223 */ /* 0x000fe2000001003e */
[----:B------:R-:W-:Y:S01]  /*3680*/  SHF.R.U32.HI R58, RZ, 0x10, R59 ;  /* 0x00000010ff3a7819 */ /* 0x000fe2000001163b */
[--C-:B------:R-:W-:Y:S02]  /*3690*/  HADD2.F32 R59, -RZ, R39.reuse.H1_H1 ;  /* 0x30000027ff3b7230 */ /* 0x100fe40000004100 */
[----:B------:R-:W-:Y:S01]  /*36a0*/  HADD2.F32 R39, -RZ, R39.H0_H0 ;  /* 0x20000027ff277230 */ /* 0x000fe20000004100 */
[----:B------:R-:W-:Y:S01]  /*36b0*/  F2FP.F16.F32.PACK_AB R37, R37, R60 ;  /* 0x0000003c2525723e */ /* 0x000fe200000000ff */
[----:B------:R-:W-:-:S02]  /*36c0*/  HADD2.F32 R58, -RZ, R58.H0_H0 ;  /* 0x2000003aff3a7230 */ /* 0x000fc40000004100 */
[-C--:B------:R-:W-:Y:S01]  /*36d0*/  FMUL.FTZ R62, R59, R64.reuse ;  /* 0x000000403b3e7220 */ /* 0x080fe20000410000 */
[----:B------:R-:W-:-:S03]  /*36e0*/  FMUL.FTZ R64, R39, R64 ;  /* 0x0000004027407220 */ /* 0x000fc60000410000 */
[-C--:B------:R-:W-:Y:S01]  /*36f0*/  FFMA.FTZ R62, R39, R58.reuse, -R62 ;  /* 0x0000003a273e7223 */ /* 0x080fe2000001083e */
[----:B------:R-:W-:Y:S02]  /*3700*/  HADD2.F32 R39, -RZ, R121.H0_H0 ;  /* 0x20000079ff277230 */ /* 0x000fe40000004100 */
[----:B------:R-:W-:Y:S01]  /*3710*/  FFMA.FTZ R59, R59, R58, R64 ;  /* 0x0000003a3b3b7223 */ /* 0x000fe20000010040 */
[--C-:B------:R-:W-:Y:S02]  /*3720*/  HADD2.F32 R58, -RZ, R36.reuse.H1_H1 ;  /* 0x30000024ff3a7230 */ /* 0x100fe40000004100 */
[----:B------:R-:W-:Y:S02]  /*3730*/  HADD2.F32 R36, -RZ, R36.H0_H0 ;  /* 0x20000024ff247230 */ /* 0x000fe40000004100 */
[----:B------:R-:W-:Y:S01]  /*3740*/  F2FP.F16.F32.PACK_AB R59, R59, R62 ;  /* 0x0000003e3b3b723e */ /* 0x000fe200000000ff */
[-C--:B------:R-:W-:Y:S02]  /*3750*/  FMUL.FTZ R65, R58, R39.reuse ;  /* 0x000000273a417220 */ /* 0x080fe40000410000 */
[----:B------:R-:W-:-:S02]  /*3760*/  FMUL.FTZ R39, R36, R39 ;  /* 0x0000002724277220 */ /* 0x000fc40000410000 */
[-C--:B------:R-:W-:Y:S01]  /*3770*/  FFMA.FTZ R64, R36, R61.reuse, -R65 ;  /* 0x0000003d24407223 */ /* 0x080fe20000010841 */
[----:B------:R-:W-:Y:S02]  /*3780*/  HADD2.F32 R36, -RZ, R121.H1_H1 ;  /* 0x30000079ff247230 */ /* 0x000fe40000004100 */
[----:B------:R-:W-:Y:S01]  /*3790*/  FFMA.FTZ R39, R58, R61, R39 ;  /* 0x0000003d3a277223 */ /* 0x000fe20000010027 */
[----:B------:R-:W-:Y:S02]  /*37a0*/  HADD2.F32 R65, -RZ, R38.H1_H1 ;  /* 0x30000026ff417230 */ /* 0x000fe40000004100 */
[----:B------:R-:W-:-:S03]  /*37b0*/  HADD2.F32 R38, -RZ, R119.H1_H1 ;  /* 0x30000077ff267230 */ /* 0x000fc60000004100 */
[-C--:B------:R-:W-:Y:S01]  /*37c0*/  FMUL.FTZ R58, R65, R36.reuse ;  /* 0x00000024413a7220 */ /* 0x080fe20000410000 */
[----:B------:R-:W-:-:S03]  /*37d0*/  FMUL.FTZ R36, R67, R36 ;  /* 0x0000002443247220 */ /* 0x000fc60000410000 */
[-C--:B------:R-:W-:Y:S01]  /*37e0*/  FFMA.FTZ R58, R67, R38.reuse, -R58 ;  /* 0x00000026433a7223 */ /* 0x080fe2000001083a */
[----:B------:R-:W-:Y:S01]  /*37f0*/  FFMA.FTZ R65, R65, R38, R36 ;  /* 0x0000002641417223 */ /* 0x000fe20000010024 */
[----:B------:R-:W-:Y:S01]  /*3800*/  F2FP.F16.F32.PACK_AB R36, R39, R64 ;  /* 0x000000402724723e */ /* 0x000fe200000000ff */
[----:B------:R-:W-:-:S03]  /*3810*/  IMAD.MOV.U32 R39, RZ, RZ, R59 ;  /* 0x000000ffff277224 */ /* 0x000fc600078e003b */
[----:B------:R-:W-:-:S07]  /*3820*/  F2FP.F16.F32.PACK_AB R38, R65, R58 ;  /* 0x0000003a4126723e */ /* 0x000fce00000000ff */
.L_x_2335:
[----:B------:R-:W-:Y:S05]  /*3830*/  BSYNC B2 ;  /* 0x0000000000027941 */ /* 0x000fea0003800000 */
.L_x_2334:
[----:B------:R-:W-:Y:S02]  /*3840*/  ULDC.64 UR4, c[0x0][0x208] ;  /* 0x0000820000047ab9 */ /* 0x000fe40000000a00 */
[----:B------:R2:W-:Y:S03]  /*3850*/  STG.E.128 desc[UR4][R40.64+0x20], R36 ;  /* 0x0000202428007986 */ /* 0x0005e6000c101d04 */
.L_x_2333:
[----:B------:R-:W-:Y:S05]  /*3860*/  BSYNC B1 ;  /* 0x0000000000017941 */ /* 0x000fea0003800000 */
.L_x_2332:
        /* <DEDUP_REMOVED lines=19> */
[-C--:B------:R-:W-:Y:S01]  /*39a0*/  FMUL.FTZ R64, R57, R62.reuse ;  /* 0x0000003e39407220 */ /* 0x080fe20000410000 */
[----:B------:R-:W-:Y:S02]  /*39b0*/  HADD2.F32 R55, -RZ, R55.H0_H0 ;  /* 0x20000037ff377230 */ /* 0x000fe40000004100 */
[----:B------:R-:W-:Y:S02]  /*39c0*/  HADD2.F32 R56, -RZ, R58.H0_H0 ;  /* 0x2000003aff387230 */ /* 0x000fe40000004100 */
[----:B------:R-:W-:Y:S02]  /*39d0*/  HADD2.F32 R58, -RZ, R54.H0_H0 ;  /* 0x20000036ff3a7230 */ /* 0x000fe40000004100 */
[----:B------:R-:W-:Y:S01]  /*39e0*/  FMUL.FTZ R54, R39, R62 ;  /* 0x0000003e27367220 */ /* 0x000fe20000410000 */
[-C--:B------:R-:W-:Y:S01]  /*39f0*/  FMUL.FTZ R62, R37, R60.reuse ;  /* 0x0000003c253e7220 */ /* 0x080fe20000410000 */
[----:B------:R-:W-:Y:S01]  /*3a00*/  FMUL.FTZ R60, R55, R60 ;  /* 0x0000003c373c7220 */ /* 0x000fe20000410000 */
[-C--:B------:R-:W-:Y:S01]  /*3a10*/  FFMA.FTZ R39, R39, R56.reuse, R64 ;  /* 0x0000003827277223 */ /* 0x080fe20000010040 */
[----:B------:R-:W-:Y:S01]  /*3a20*/  FFMA.FTZ R54, R57, R56, -R54 ;  /* 0x0000003839367223 */ /* 0x000fe20000010836 */
[-C--:B------:R-:W-:Y:S01]  /*3a30*/  FFMA.FTZ R55, R55, R58.reuse, -R62 ;  /* 0x0000003a37377223 */ /* 0x080fe2000001083e */
[----:B------:R-:W-:Y:S01]  /*3a40*/  FFMA.FTZ R58, R37, R58, R60 ;  /* 0x0000003a253a7223 */ /* 0x000fe2000001003c */
[----:B------:R-:W-:-:S02]  /*3a50*/  HADD2.F32 R59, -RZ, R120.H0_H0 ;  /* 0x20000078ff3b7230 */ /* 0x000fc40000004100 */
[--C-:B------:R-:W-:Y:S02]  /*3a60*/  HADD2.F32 R56, -RZ, R36.reuse.H1_H1 ;  /* 0x30000024ff387230 */ /* 0x100fe40000004100 */
[----:B------:R-:W-:Y:S02]  /*3a70*/  HADD2.F32 R60, -RZ, R36.H0_H0 ;  /* 0x20000024ff3c7230 */ /* 0x000fe40000004100 */
[----:B------:R-:W-:Y:S02]  /*3a80*/  HADD2.F32 R36, -RZ, R38.H1_H1 ;  /* 0x30000026ff247230 */ /* 0x000fe40000004100 */
[-C--:B------:R-:W-:Y:S01]  /*3a90*/  FMUL.FTZ R65, R56, R59.reuse ;  /* 0x0000003b38417220 */ /* 0x080fe20000410000 */
[----:B------:R-:W-:Y:S02]  /*3aa0*/  HADD2.F32 R37, -RZ, R118.H0_H0 ;  /* 0x20000076ff257230 */ /* 0x000fe40000004100 */
[----:B------:R-:W-:Y:S01]  /*3ab0*/  FMUL.FTZ R59, R60, R59 ;  /* 0x0000003b3c3b7220 */ /* 0x000fe20000410000 */
[----:B------:R-:W-:-:S02]  /*3ac0*/  HADD2.F32 R38, -RZ, R38.H0_H0 ;  /* 0x20000026ff267230 */ /* 0x000fc40000004100 */
[----:B------:R-:W-:Y:S01]  /*3ad0*/  FMUL.FTZ R67, R36, R61 ;  /* 0x0000003d24437220 */ /* 0x000fe20000410000 */
[----:B------:R-:W-:Y:S02]  /*3ae0*/  HADD2.F32 R57, -RZ, R118.H1_H1 ;  /* 0x30000076ff397230 */ /* 0x000fe40000004100 */
[-C--:B------:R-:W-:Y:S01]  /*3af0*/  FFMA.FTZ R65, R60, R37.reuse, -R65 ;  /* 0x000000253c417223 */ /* 0x080fe20000010841 */
[----:B------:R-:W-:Y:S01]  /*3b00*/  FFMA.FTZ R56, R56, R37, R59 ;  /* 0x0000002538387223 */ /* 0x000fe2000001003b */
[C---:B------:R-:W-:Y:S01]  /*3b10*/  FMUL.FTZ R61, R38.reuse, R61 ;  /* 0x0000003d263d7220 */ /* 0x040fe20000410000 */
[----:B------:R-:W-:Y:S01]  /*3b20*/  F2FP.F16.F32.PACK_AB R37, R39, R54 ;  /* 0x000000362725723e */ /* 0x000fe200000000ff */
[----:B------:R-:W-:Y:S01]  /*3b30*/  FFMA.FTZ R67, R38, R57, -R67 ;  /* 0x0000003926437223 */ /* 0x000fe20000010843 */
[----:B------:R-:W-:Y:S01]  /*3b40*/  F2FP.F16.F32.PACK_AB R39, R58, R55 ;  /* 0x000000373a27723e */ /* 0x000fe200000000ff */
[----:B------:R-:W-:Y:S01]  /*3b50*/  FFMA.FTZ R36, R36, R57, R61 ;  /* 0x0000003924247223 */ /* 0x000fe2000001003d */
[----:B------:R-:W-:-:S04]  /*3b60*/  F2FP.F16.F32.PACK_AB R56, R56, R65 ;  /* 0x000000413838723e */ /* 0x000fc800000000ff */
[----:B------:R-:W-:Y:S01]  /*3b70*/  F2FP.F16.F32.PACK_AB R38, R36, R67 ;  /* 0x000000432426723e */ /* 0x000fe200000000ff */
[----:B------:R-:W-:-:S07]  /*3b80*/  IMAD.MOV.U32 R36, RZ, RZ, R56 ;  /* 0x000000ffff247224 */ /* 0x000fce00078e0038 */
.L_x_2339:
[----:B------:R-:W-:Y:S05]  /*3b90*/  BSYNC B2 ;  /* 0x0000000000027941 */ /* 0x000fea0003800000 */
.L_x_2338:
[----:B------:R-:W-:Y:S02]  /*3ba0*/  ULDC.64 UR4, c[0x0][0x208] ;  /* 0x0000820000047ab9 */ /* 0x000fe40000000a00 */
[----:B------:R3:W-:Y:S03]  /*3bb0*/  STG.E.128 desc[UR4][R40.64+0x40], R36 ;  /* 0x0000402428007986 */ /* 0x0007e6000c101d04 */
.L_x_2337:
[----:B------:R-:W-:Y:S05]  /*3bc0*/  BSYNC B1 ;  /* 0x0000000000017941 */ /* 0x000fea0003800000 */
.L_x_2336:
        /* <DEDUP_REMOVED lines=8> */
[----:B------:R-:W-:Y:S02]  /*3c50*/  SHF.R.U64 R55, R52, 0x10, R53 ;  /* 0x0000001034377819 */ /* 0x000fe40000001235 */
[--C-:B------:R-:W-:Y:S01]  /*3c60*/  SHF.R.U64 R57, R50, 0x10, R51.reuse ;  /* 0x0000001032397819 */ /* 0x100fe20000001233 */
[----:B------:R-:W-:Y:S01]  /*3c70*/  IMAD.MOV.U32 R50, RZ, RZ, R36 ;  /* 0x000000ffff327224 */ /* 0x000fe200078e0024 */
[----:B------:R-:W-:Y:S01]  /*3c80*/  SHF.R.U32.HI R54, RZ, 0x10, R51 ;  /* 0x00000010ff367819 */ /* 0x000fe20000011633 */
[----:B------:R-:W-:Y:S01]  /*3c90*/  IMAD.MOV.U32 R51, RZ, RZ, R39 ;  /* 0x000000ffff337224 */ /* 0x000fe200078e0027 */
[----:B------:R-:W-:Y:S01]  /*3ca0*/  SHF.R.U32.HI R56, RZ, 0x10, R53 ;  /* 0x00000010ff387819 */ /* 0x000fe20000011635 */
[----:B------:R-:W-:Y:S02]  /*3cb0*/  HADD2.F32 R55, -RZ, R55.H0_H0 ;  /* 0x20000037ff377230 */ /* 0x000fe40000004100 */
[--C-:B------:R-:W-:Y:S02]  /*3cc0*/  HADD2.F32 R39, -RZ, R37.reuse.H1_H1 ;  /* 0x30000025ff277230 */ /* 0x100fe40000004100 */
[----:B------:R-:W-:-:S02]  /*3cd0*/  HADD2.F32 R36, -RZ, R37.H0_H0 ;  /* 0x20000025ff247230 */ /* 0x000fc40000004100 */
[----:B------:R-:W-:Y:S02]  /*3ce0*/  HADD2.F32 R56, -RZ, R56.H0_H0 ;  /* 0x20000038ff387230 */ /* 0x000fe40000004100 */
[-C--:B------:R-:W-:Y:S01]  /*3cf0*/  FMUL.FTZ R37, R39, R55.reuse ;  /* 0x0000003727257220 */ /* 0x080fe20000410000 */
[--C-:B------:R-:W-:Y:S02]  /*3d00*/  HADD2.F32 R52, -RZ, R51.reuse.H1_H1 ;  /* 0x30000033ff347230 */ /* 0x100fe40000004100 */
[----:B------:R-:W-:Y:S01]  /*3d10*/  FMUL.FTZ R58, R36, R55 ;  /* 0x00000037243a7220 */ /* 0x000fe20000410000 */
[----:B------:R-:W-:Y:S02]  /*3d20*/  HADD2.F32 R51, -RZ, R51.H0_H0 ;  /* 0x20000033ff337230 */ /* 0x000fe40000004100 */
[----:B------:R-:W-:Y:S02]  /*3d30*/  HADD2.F32 R53, -RZ, R57.H0_H0 ;  /* 0x20000039ff357230 */ /* 0x000fe40000004100 */
[----:B------:R-:W-:Y:S01]  /*3d40*/  FMUL.FTZ R60, R52, R56 ;  /* 0x00000038343c7220 */ /* 0x000fe20000410000 */
[----:B------:R-:W-:-:S02]  /*3d50*/  HADD2.F32 R54, -RZ, R54.H0_H0 ;  /* 0x20000036ff367230 */ /* 0x000fc40000004100 */
[----:B------:R-:W-:Y:S01]  /*3d60*/  FMUL.FTZ R55, R51, R56 ;  /* 0x0000003833377220 */ /* 0x000fe20000410000 */
[-C--:B------:R-:W-:Y:S01]  /*3d70*/  FFMA.FTZ R36, R36, R53.reuse, -R37 ;  /* 0x0000003524247223 */ /* 0x080fe20000010825 */
[----:B------:R-:W-:Y:S01]  /*3d80*/  FFMA.FTZ R37, R39, R53, R58 ;  /* 0x0000003527257223 */ /* 0x000fe2000001003a */
[-C--:B------:R-:W-:Y:S01]  /*3d90*/  FFMA.FTZ R39, R51, R54.reuse, -R60 ;  /* 0x0000003633277223 */ /* 0x080fe2000001083c */
[----:B------:R-:W-:Y:S01]  /*3da0*/  FFMA.FTZ R52, R52, R54, R55 ;  /* 0x0000003634347223 */ /* 0x000fe20000010037 */
[--C-:B------:R-:W-:Y:S02]  /*3db0*/  HADD2.F32 R51, -RZ, R50.reuse.H1_H1 ;  /* 0x30000032ff337230 */ /* 0x100fe40000004100 */
[----:B------:R-:W-:Y:S01]  /*3dc0*/  HADD2.F32 R55, -RZ, R117.H0_H0 ;  /* 0x20000075ff377230 */ /* 0x000fe20000004100 */
[----:B------:R-:W-:Y:S01]  /*3dd0*/  F2FP.F16.F32.PACK_AB R37, R37, R36 ;  /* 0x000000242525723e */ /* 0x000fe200000000ff */
[----:B------:R-:W-:Y:S01]  /*3de0*/  HADD2.F32 R50, -RZ, R50.H0_H0 ;  /* 0x20000032ff327230 */ /* 0x000fe20000004100 */
[----:B------:R-:W-:Y:S01]  /*3df0*/  F2FP.F16.F32.PACK_AB R39, R52, R39 ;  /* 0x000000273427723e */ /* 0x000fe200000000ff */
[----:B------:R-:W-:-:S02]  /*3e00*/  HADD2.F32 R53, -RZ, R38.H1_H1 ;  /* 0x30000026ff357230 */ /* 0x000fc40000004100 */
[-C--:B------:R-:W-:Y:S01]  /*3e10*/  FMUL.FTZ R57, R51, R55.reuse ;  /* 0x0000003733397220 */ /* 0x080fe20000410000 */
[----:B------:R-:W-:Y:S02]  /*3e20*/  HADD2.F32 R117, -RZ, R117.H1_H1 ;  /* 0x30000075ff757230 */ /* 0x000fe40000004100 */
[----:B------:R-:W-:Y:S01]  /*3e30*/  FMUL.FTZ R56, R50, R55 ;  /* 0x0000003732387220 */ /* 0x000fe20000410000 */
[----:B------:R-:W-:Y:S02]  /*3e40*/  HADD2.F32 R38, -RZ, R38.H0_H0 ;  /* 0x20000026ff267230 */ /* 0x000fe40000004100 */
[--C-:B------:R-:W-:Y:S02]  /*3e50*/  HADD2.F32 R54, -RZ, R116.reuse.H0_H0 ;  /* 0x20000074ff367230 */ /* 0x100fe40000004100 */
[-C--:B------:R-:W-:Y:S01]  /*3e60*/  FMUL.FTZ R55, R53, R117.reuse ;  /* 0x0000007535377220 */ /* 0x080fe20000410000 */
        /* <DEDUP_REMOVED lines=8> */
.L_x_2343:
[----:B------:R-:W-:Y:S05]  /*3ef0*/  BSYNC B2 ;  /* 0x0000000000027941 */ /* 0x000fea0003800000 */
.L_x_2342:
[----:B------:R-:W-:Y:S02]  /*3f00*/  ULDC.64 UR4, c[0x0][0x208] ;  /* 0x0000820000047ab9 */ /* 0x000fe40000000a00 */
[----:B------:R4:W-:Y:S03]  /*3f10*/  STG.E.128 desc[UR4][R40.64+0x60], R36 ;  /* 0x0000602428007986 */ /* 0x0009e6000c101d04 */
.L_x_2341:
[----:B------:R-:W-:Y:S05]  /*3f20*/  BSYNC B1 ;  /* 0x0000000000017941 */ /* 0x000fea0003800000 */
.L_x_2340:
        /* <DEDUP_REMOVED lines=19> */
[CC--:B------:R-:W-:Y:S01]  /*4060*/  FMUL.FTZ R54, R38.reuse, R49.reuse ;  /* 0x0000003126367220 */ /* 0x0c0fe20000410000 */
[----:B------:R-:W-:Y:S02]  /*4070*/  HADD2.F32 R39, -RZ, R39.H0_H0 ;  /* 0x20000027ff277230 */ /* 0x000fe40000004100 */
[----:B------:R-:W-:Y:S01]  /*4080*/  FMUL.FTZ R49, R37, R49 ;  /* 0x0000003125317220 */ /* 0x000fe20000410000 */
[----:B------:R-:W-:Y:S02]  /*4090*/  HADD2.F32 R50, -RZ, R50.H0_H0 ;  /* 0x20000032ff327230 */ /* 0x000fe40000004100 */
[----:B------:R-:W-:Y:S01]  /*40a0*/  FMUL.FTZ R56, R47, R52 ;  /* 0x000000342f387220 */ /* 0x000fe20000410000 */
[-C--:B------:R-:W-:Y:S01]  /*40b0*/  FFMA.FTZ R54, R37, R48.reuse, -R54 ;  /* 0x0000003025367223 */ /* 0x080fe20000010836 */
[----:B------:R-:W-:Y:S01]  /*40c0*/  FFMA.FTZ R53, R38, R48, R49 ;  /* 0x0000003026357223 */ /* 0x000fe20000010031 */
[----:B------:R-:W-:Y:S01]  /*40d0*/  FMUL.FTZ R52, R39, R52 ;  /* 0x0000003427347220 */ /* 0x000fe20000410000 */
[----:B------:R-:W-:-:S02]  /*40e0*/  HADD2.F32 R48, -RZ, R110.H1_H1 ;  /* 0x3000006eff307230 */ /* 0x000fc40000004100 */
[-C--:B------:R-:W-:Y:S01]  /*40f0*/  FFMA.FTZ R56, R39, R50.reuse, -R56 ;  /* 0x0000003227387223 */ /* 0x080fe20000010838 */
[----:B------:R-:W-:Y:S02]  /*4100*/  HADD2.F32 R49, -RZ, R110.H0_H0 ;  /* 0x2000006eff317230 */ /* 0x000fe40000004100 */
[----:B------:R-:W-:Y:S01]  /*4110*/  FFMA.FTZ R57, R47, R50, R52 ;  /* 0x000000322f397223 */ /* 0x000fe20000010034 */
[----:B------:R-:W-:Y:S02]  /*4120*/  HADD2.F32 R37, -RZ, R36.H1_H1 ;  /* 0x30000024ff257230 */ /* 0x000fe40000004100 */
[----:B------:R-:W-:Y:S02]  /*4130*/  HADD2.F32 R38, -RZ, R46.H1_H1 ;  /* 0x3000002eff267230 */ /* 0x000fe40000004100 */
[----:B------:R-:W-:Y:S02]  /*4140*/  HADD2.F32 R36, -RZ, R36.H0_H0 ;  /* 0x20000024ff247230 */ /* 0x000fe40000004100 */
[----:B------:R-:W-:Y:S01]  /*4150*/  FMUL.FTZ R51, R37, R48 ;  /* 0x0000003025337220 */ /* 0x000fe20000410000 */
[----:B------:R-:W-:-:S02]  /*4160*/  HADD2.F32 R46, -RZ, R46.H0_H0 ;  /* 0x2000002eff2e7230 */ /* 0x000fc40000004100 */
[-C--:B------:R-:W-:Y:S01]  /*4170*/  FMUL.FTZ R55, R38, R49.reuse ;  /* 0x0000003126377220 */ /* 0x080fe20000410000 */
[--C-:B------:R-:W-:Y:S02]  /*4180*/  HADD2.F32 R39, -RZ, R112.reuse.H1_H1 ;  /* 0x30000070ff277230 */ /* 0x100fe40000004100 */
[----:B------:R-:W-:Y:S01]  /*4190*/  FMUL.FTZ R48, R36, R48 ;  /* 0x0000003024307220 */ /* 0x000fe20000410000 */
        /* <DEDUP_REMOVED lines=10> */
.L_x_2347:
[----:B------:R-:W-:Y:S05]  /*4240*/  BSYNC B2 ;  /* 0x0000000000027941 */ /* 0x000fea0003800000 */
.L_x_2346:
[----:B------:R-:W-:Y:S02]  /*4250*/  ULDC.64 UR4, c[0x0][0x208] ;  /* 0x0000820000047ab9 */ /* 0x000fe40000000a00 */
[----:B------:R1:W-:Y:S03]  /*4260*/  STG.E.128 desc[UR4][R40.64+0x80], R36 ;  /* 0x0000802428007986 */ /* 0x0003e6000c101d04 */
.L_x_2345:
[----:B------:R-:W-:Y:S05]  /*4270*/  BSYNC B1 ;  /* 0x0000000000017941 */ /* 0x000fea0003800000 */
.L_x_2344:
        /* <DEDUP_REMOVED lines=48> */
.L_x_2349:
[----:B------:R-:W-:Y:S05]  /*4580*/  BSYNC B1 ;  /* 0x0000000000017941 */ /* 0x000fea0003800000 */
.L_x_2348:
[----:B------:R-:W-:Y:S02]  /*4590*/  ULDC.64 UR4, c[0x0][0x208] ;  /* 0x0000820000047ab9 */ /* 0x000fe40000000a00 */
[----:B------:R1:W-:Y:S01]  /*45a0*/  STG.E.128 desc[UR4][R40.64+0xa0], R36 ;  /* 0x0000a02428007986 */ /* 0x0003e2000c101d04 */
[----:B------:R-:W-:Y:S05]  /*45b0*/  BRA `(.L_x_2327) ;  /* 0x0000002000947947 */ /* 0x000fea0003800000 */
.L_x_2321:
        /* <DEDUP_REMOVED lines=22> */
[----:B------:R-:W-:Y:S01]  /*4720*/  CS2R R56, SRZ ;  /* 0x0000000000387805 */ /* 0x000fe2000001ff00 */
[----:B------:R-:W-:-:S02]  /*4730*/  ULDC.64 UR6, c[0x0][0x208] ;  /* 0x0000820000067ab9 */ /* 0x000fc40000000a00 */
        /* <DEDUP_REMOVED lines=23> */
.L_x_2351:
[----:B------:R-:W-:Y:S05]  /*48b0*/  BSYNC B1 ;  /* 0x0000000000017941 */ /* 0x000fea0003800000 */
.L_x_2350:
[----:B------:R-:W2:Y:S01]  /*48c0*/  LDL R26, [R1+0x60] ;  /* 0x00006000011a7983 */ /* 0x000ea20000100800 */
[----:B0----5:R-:W-:Y:S02]  /*48d0*/  IMAD.MOV.U32 R60, RZ, RZ, R39 ;  /* 0x000000ffff3c7224 */ /* 0x021fe400078e0027 */
[----:B------:R-:W-:Y:S02]  /*48e0*/  IMAD.MOV.U32 R61, RZ, RZ, R36 ;  /* 0x000000ffff3d7224 */ /* 0x000fe400078e0024 */
[----:B------:R-:W-:-:S05]  /*48f0*/  IMAD.MOV.U32 R62, RZ, RZ, R43 ;  /* 0x000000ffff3e7224 */ /* 0x000fca00078e002b */
[----:B------:R-:W-:Y:S01]  /*4900*/  PRMT R128, R62, 0x7610, R128 ;  /* 0x000076103e807816 */ /* 0x000fe20000000080 */
[----:B------:R-:W-:Y:S01]  /*4910*/  IMAD.MOV.U32 R62, RZ, RZ, R47 ;  /* 0x000000ffff3e7224 */ /* 0x000fe200078e002f */
[----:B--2---:R-:W-:Y:S01]  /*4920*/  R2UR UR4, R26 ;  /* 0x000000001a0472ca */ /* 0x004fe200000e0000 */
[----:B------:R-:W-:-:S05]  /*4930*/  IMAD.MOV.U32 R26, RZ, RZ, R38 ;  /* 0x000000ffff1a7224 */ /* 0x000fca00078e0026 */
[----:B------:R-:W-:Y:S01]  /*4940*/  PRMT R122, R26, 0x5410, R60 ;  /* 0x000054101a7a7816 */ /* 0x000fe2000000003c */
[----:B------:R-:W-:Y:S02]  /*4950*/  IMAD.MOV.U32 R26, RZ, RZ, R37 ;  /* 0x000000ffff1a7224 */ /* 0x000fe400078e0025 */
[----:B------:R-:W-:-:S03]  /*4960*/  IMAD.MOV.U32 R60, RZ, RZ, R42 ;  /* 0x000000ffff3c7224 */ /* 0x000fc600078e002a */
[----:B------:R-:W-:Y:S01]  /*4970*/  PRMT R123, R61, 0x5410, R26 ;  /* 0x000054103d7b7816 */ /* 0x000fe2000000001a */
[----:B------:R-:W-:Y:S01]  /*4980*/  IMAD.MOV.U32 R26, RZ, RZ, R40 ;  /* 0x000000ffff1a7224 */ /* 0x000fe200078e0028 */
[----:B------:R-:W-:Y:S01]  /*4990*/  PRMT R126, R60, 0x7610, R126 ;  /* 0x000076103c7e7816 */ /* 0x000fe2000000007e */
[----:B------:R-:W-:Y:S01]  /*49a0*/  IMAD.MOV.U32 R60, RZ, RZ, R41 ;  /* 0x000000ffff3c7224 */ /* 0x000fe200078e0029 */
[----:B------:R-:W-:Y:S01]  /*49b0*/  UISETP.NE.AND UP0, UPT, UR4, 0x3, UPT ;  /* 0x000000030400788c */ /* 0x000fe2000bf05270 */
[----:B------:R-:W-:Y:S01]  /*49c0*/  IMAD.MOV.U32 R61, RZ, RZ, R46 ;  /* 0x000000ffff3d7224 */ /* 0x000fe200078e002e */
[----:B------:R-:W-:Y:S01]  /*49d0*/  PRMT R127, R26, 0x7610, R127 ;  /* 0x000076101a7f7816 */ /* 0x000fe2000000007f */
[----:B------:R-:W-:Y:S01]  /*49e0*/  IMAD.MOV.U32 R26, RZ, RZ, R44 ;  /* 0x000000ffff1a7224 */ /* 0x000fe200078e002c */
[----:B------:R-:W-:Y:S01]  /*49f0*/  PRMT R129, R60, 0x7610, R129 ;  /* 0x000076103c817816 */ /* 0x000fe20000000081 */
[----:B------:R-:W-:Y:S01]  /*4a00*/  IMAD.MOV.U32 R60, RZ, RZ, R45 ;  /* 0x000000ffff3c7224 */ /* 0x000fe200078e002d */
[----:B------:R-:W-:-:S02]  /*4a10*/  PLOP3.LUT P3, PT, PT, PT, UP0, 0x80, 0x0 ;  /* 0x000000000000781c */ /* 0x000fc40003f6f008 */
        /* <DEDUP_REMOVED lines=27> */
.L_x_2352:
[----:B------:R-:W2:Y:S01]  /*4bd0*/  LDL R60, [R1+0x40] ;  /* 0x00004000013c7983 */ /* 0x000ea20000100800 */
[----:B------:R-:W-:Y:S01]  /*4be0*/  IMAD R26, R18, 0x8, R16 ;  /* 0x00000008121a7824 */ /* 0x000fe200078e0210 */
[----:B------:R-:W-:Y:S01]  /*4bf0*/  BSSY B1, `(.L_x_2353) ;  /* 0x0000004000017945 */ /* 0x000fe20003800000 */
[----:B--2---:R-:W-:-:S04]  /*4c00*/  SHF.L.U32 R92, R60, 0x1f, RZ ;  /* 0x0000001f3c5c7819 */ /* 0x004fc800000006ff */
[----:B------:R-:W0:Y:S02]  /*4c10*/  SYNCS.PHASECHK.TRANS64.TRYWAIT P5, [R26+URZ+0x31c90], R92 ;  /* 0x031c905c1a0075a7 */ /* 0x000e2400080a017f */
[----:B0-----:R-:W-:Y:S05]  /*4c20*/  @!P5 BRA `(.L_x_2354) ;  /* 0x000002040098d947 */ /* 0x001fea0003800000 */
.L_x_2624:
[----:B------:R-:W-:Y:S05]  /*4c30*/  BSYNC B1 ;  /* 0x0000000000017941 */ /* 0x000fea0003800000 */
.L_x_2353:
        /* <DEDUP_REMOVED lines=45> */
[----:B------:R-:W-:Y:S01]  /*4f10*/  HADD2.F32 R61, -RZ, R119.H0_H0 ;  /* 0x20000077ff3d7230 */ /* 0x000fe20000004100 */
[----:B------:R-:W-:Y:S01]  /*4f20*/  SHF.R.U64 R58, R58, 0x10, R59 ;  /* 0x000000103a3a7819 */ /* 0x000fe2000000123b */
[----:B------:R-:W-:Y:S01]  /*4f30*/  HADD2.F32 R121, -RZ, R118.H0_H0 ;  /* 0x20000076ff797230 */ /* 0x000fe20000004100 */
[----:B------:R-:W-:Y:S01]  /*4f40*/  SHF.R.U32.HI R47, RZ, 0x10, R47 ;  /* 0x00000010ff2f7819 */ /* 0x000fe2000001162f */
        /* <DEDUP_REMOVED lines=8> */
[----:B------:R-:W-:-:S02]  /*4fd0*/  SHF.R.U32.HI R120, RZ, 0x10, R57 ;  /* 0x00000010ff787819 */ /* 0x000fc40000011639 */
[----:B------:R-:W-:Y:S01]  /*4fe0*/  SHF.R.U64 R117, R56, 0x10, R57 ;  /* 0x0000001038757819 */ /* 0x000fe20000001239 */
[----:B------:R-:W-:Y:S02]  /*4ff0*/  HADD2.F32 R56, -RZ, R119.H1_H1 ;  /* 0x30000077ff387230 */ /* 0x000fe40000004100 */
[----:B------:R-:W-:Y:S02]  /*5000*/  HADD2.F32 R120, -RZ, R120.H0_H0 ;  /* 0x20000078ff787230 */ /* 0x000fe40000004100 */
[----:B------:R-:W-:Y:S02]  /*5010*/  HADD2.F32 R57, -RZ, R118.H1_H1 ;  /* 0x30000076ff397230 */ /* 0x000fe40000004100 */
[----:B------:R-:W-:Y:S02]  /*5020*/  HADD2.F32 R119, -RZ, R67.H0_H0 ;  /* 0x20000043ff777230 */ /* 0x000fe40000004100 */
[----:B------:R-:W-:Y:S01]  /*5030*/  FMUL.FTZ R118, R56, R120 ;  /* 0x0000007838767220 */ /* 0x000fe20000410000 */
[----:B------:R-:W-:-:S02]  /*5040*/  HADD2.F32 R117, -RZ, R117.H0_H0 ;  /* 0x20000075ff757230 */ /* 0x000fc40000004100 */
[C---:B------:R-:W-:Y:S01]  /*5050*/  FMUL.FTZ R120, R57.reuse, R120 ;  /* 0x0000007839787220 */ /* 0x040fe20000410000 */
[-C--:B------:R-:W-:Y:S01]  /*5060*/  FFMA.FTZ R57, R57, R45.reuse, -R118 ;  /* 0x0000002d39397223 */ /* 0x080fe20000010876 */
[----:B------:R-:W-:Y:S02]  /*5070*/  HADD2.F32 R118, -RZ, R132.H0_H0 ;  /* 0x20000084ff767230 */ /* 0x000fe40000004100 */
[----:B------:R-:W-:Y:S01]  /*5080*/  FFMA.FTZ R45, R56, R45, R120 ;  /* 0x0000002d382d7223 */ /* 0x000fe20000010078 */
[----:B------:R-:W-:Y:S02]  /*5090*/  IMAD.MOV.U32 R56, RZ, RZ, R63 ;  /* 0x000000ffff387224 */ /* 0x000fe400078e003f */
[----:B------:R-:W-:Y:S02]  /*50a0*/  HADD2.F32 R120, -RZ, R130.H1_H1 ;  /* 0x30000082ff787230 */ /* 0x000fe40000004100 */
[----:B------:R-:W-:Y:S01]  /*50b0*/  FMUL.FTZ R63, R119, R118 ;  /* 0x00000076773f7220 */ /* 0x000fe20000410000 */
[----:B------:R-:W-:Y:S01]  /*50c0*/  F2FP.F16.F32.PACK_AB R57, R57, R65 ;  /* 0x000000413939723e */ /* 0x000fe200000000ff */
[--C-:B------:R-:W-:Y:S01]  /*50d0*/  HADD2.F32 R121, -RZ, R56.reuse.H0_H0 ;  /* 0x20000038ff797230 */ /* 0x100fe20000004100 */
[----:B------:R-:W-:Y:S01]  /*50e0*/  F2FP.F16.F32.PACK_AB R45, R45, R61 ;  /* 0x0000003d2d2d723e */ /* 0x000fe200000000ff */
[----:B------:R-:W-:-:S02]  /*50f0*/  HADD2.F32 R56, -RZ, R56.H1_H1 ;  /* 0x30000038ff387230 */ /* 0x000fc40000004100 */
[----:B------:R-:W-:Y:S02]  /*5100*/  IMAD.MOV.U32 R61, RZ, RZ, R57 ;  /* 0x000000ffff3d7224 */ /* 0x000fe400078e0039 */
[C---:B------:R-:W-:Y:S01]  /*5110*/  FMUL.FTZ R118, R121.reuse, R118 ;  /* 0x0000007679767220 */ /* 0x040fe20000410000 */
[-C--:B------:R-:W-:Y:S01]  /*5120*/  FFMA.FTZ R63, R121, R120.reuse, -R63 ;  /* 0x00000078793f7223 */ /* 0x080fe2000001083f */
[----:B------:R-:W-:Y:S02]  /*5130*/  HADD2.F32 R121, -RZ, R132.H1_H1 ;  /* 0x30000084ff797230 */ /* 0x000fe40000004100 */
[----:B------:R-:W-:Y:S01]  /*5140*/  FFMA.FTZ R119, R119, R120, R118 ;  /* 0x0000007877777223 */ /* 0x000fe20000010076 */
[----:B------:R-:W-:Y:S01]  /*5150*/  SHF.R.U32.HI R118, RZ, 0x10, R59 ;  /* 0x00000010ff767819 */ /* 0x000fe2000001163b */
[----:B------:R-:W-:Y:S02]  /*5160*/  HADD2.F32 R59, -RZ, R67.H1_H1 ;  /* 0x30000043ff3b7230 */ /* 0x000fe40000004100 */
[----:B------:R-:W-:-:S02]  /*5170*/  IMAD.MOV.U32 R65, RZ, RZ, R45 ;  /* 0x000000ffff417224 */ /* 0x000fc400078e002d */
[----:B------:R-:W-:Y:S02]  /*5180*/  HADD2.F32 R67, -RZ, R118.H0_H0 ;  /* 0x20000076ff437230 */ /* 0x000fe40000004100 */
[----:B------:R-:W-:-:S03]  /*5190*/  HADD2.F32 R118, -RZ, R47.H0_H0 ;  /* 0x2000002fff767230 */ /* 0x000fc60000004100 */
[----:B------:R-:W-:-:S04]  /*51a0*/  FMUL.FTZ R47, R59, R67 ;  /* 0x000000433b2f7220 */ /* 0x000fc80000410000 */
[C---:B------:R-:W-:Y:S01]  /*51b0*/  FFMA.FTZ R47, R56.reuse, R118, -R47 ;  /* 0x00000076382f7223 */ /* 0x040fe2000001082f */
[----:B------:R-:W-:Y:S01]  /*51c0*/  FMUL.FTZ R56, R56, R67 ;  /* 0x0000004338387220 */ /* 0x000fe20000410000 */
[----:B------:R-:W-:-:S03]  /*51d0*/  HADD2.F32 R67, -RZ, R131.H0_H0 ;  /* 0x20000083ff437230 */ /* 0x000fc60000004100 */
[----:B------:R-:W-:Y:S01]  /*51e0*/  FFMA.FTZ R56, R59, R118, R56 ;  /* 0x000000763b387223 */ /* 0x000fe20000010038 */
[----:B------:R-:W-:Y:S01]  /*51f0*/  HADD2.F32 R59, -RZ, R64.H0_H0 ;  /* 0x20000040ff3b7230 */ /* 0x000fe20000004100 */
[----:B------:R-:W-:Y:S01]  /*5200*/  F2FP.F16.F32.PACK_AB R63, R47, R63 ;  /* 0x0000003f2f3f723e */ /* 0x000fe200000000ff */
[----:B------:R-:W-:Y:S02]  /*5210*/  HADD2.F32 R118, -RZ, R60.H0_H0 ;  /* 0x2000003cff767230 */ /* 0x000fe40000004100 */
[----:B------:R-:W-:Y:S01]  /*5220*/  F2FP.F16.F32.PACK_AB R56, R56, R119 ;  /* 0x000000773838723e */ /* 0x000fe200000000ff */
[-C--:B------:R-:W-:Y:S02]  /*5230*/  FMUL.FTZ R120, R59, R121.reuse ;  /* 0x000000793b787220 */ /* 0x080fe40000410000 */
[C---:B------:R-:W-:Y:S02]  /*5240*/  FMUL.FTZ R121, R118.reuse, R121 ;  /* 0x0000007976797220 */ /* 0x040fe40000410000 */
[----:B------:R-:W-:Y:S01]  /*5250*/  FFMA.FTZ R120, R118, R67, -R120 ;  /* 0x0000004376787223 */ /* 0x000fe20000010878 */
[----:B------:R-:W-:-:S02]  /*5260*/  HADD2.F32 R118, -RZ, R131.H1_H1 ;  /* 0x30000083ff767230 */ /* 0x000fc40000004100 */
[----:B------:R-:W-:Y:S01]  /*5270*/  FFMA.FTZ R121, R59, R67, R121 ;  /* 0x000000433b797223 */ /* 0x000fe20000010079 */
[----:B------:R-:W-:Y:S02]  /*5280*/  HADD2.F32 R59, -RZ, R64.H1_H1 ;  /* 0x30000040ff3b7230 */ /* 0x000fe40000004100 */
[----:B------:R-:W-:Y:S02]  /*5290*/  HADD2.F32 R64, -RZ, R60.H1_H1 ;  /* 0x3000003cff407230 */ /* 0x000fe40000004100 */
[----:B------:R-:W-:Y:S02]  /*52a0*/  HADD2.F32 R60, -RZ, R44.H0_H0 ;  /* 0x2000002cff3c7230 */ /* 0x000fe40000004100 */
[-C--:B------:R-:W-:Y:S01]  /*52b0*/  FMUL.FTZ R44, R59, R117.reuse ;  /* 0x000000753b2c7220 */ /* 0x080fe20000410000 */
[--C-:B------:R-:W-:Y:S02]  /*52c0*/  HADD2.F32 R67, -RZ, R62.reuse.H0_H0 ;  /* 0x2000003eff437230 */ /* 0x100fe40000004100 */
[----:B------:R-:W-:Y:S01]  /*52d0*/  FMUL.FTZ R117, R64, R117 ;  /* 0x0000007540757220 */ /* 0x000fe20000410000 */
[----:B------:R-:W-:-:S02]  /*52e0*/  HADD2.F32 R62, -RZ, R62.H1_H1 ;  /* 0x3000003eff3e7230 */ /* 0x000fc40000004100 */
[-C--:B------:R-:W-:Y:S01]  /*52f0*/  FFMA.FTZ R44, R64, R60.reuse, -R44 ;  /* 0x0000003c402c7223 */ /* 0x080fe2000001082c */
[----:B------:R-:W-:Y:S02]  /*5300*/  HADD2.F32 R64, -RZ, R130.H0_H0 ;  /* 0x20000082ff407230 */ /* 0x000fe40000004100 */
[----:B------:R-:W-:Y:S01]  /*5310*/  FFMA.FTZ R59, R59, R60, R117 ;  /* 0x0000003c3b3b7223 */ /* 0x000fe20000010075 */
[--C-:B------:R-:W-:Y:S02]  /*5320*/  HADD2.F32 R60, -RZ, R66.reuse.H0_H0 ;  /* 0x20000042ff3c7230 */ /* 0x100fe40000004100 */
[----:B------:R-:W-:Y:S01]  /*5330*/  HADD2.F32 R66, -RZ, R66.H1_H1 ;  /* 0x30000042ff427230 */ /* 0x000fe20000004100 */
[----:B------:R-:W-:Y:S02]  /*5340*/  F2FP.F16.F32.PACK_AB R44, R44, R120 ;  /* 0x000000782c2c723e */ /* 0x000fe400000000ff */
[-C--:B------:R-:W-:Y:S01]  /*5350*/  FMUL.FTZ R117, R60, R118.reuse ;  /* 0x000000763c757220 */ /* 0x080fe20000410000 */
[----:B------:R-:W-:Y:S01]  /*5360*/  FMUL.FTZ R118, R67, R118 ;  /* 0x0000007643767220 */ /* 0x000fe20000410000 */
[----:B------:R-:W-:-:S02]  /*5370*/  F2FP.F16.F32.PACK_AB R59, R59, R121 ;  /* 0x000000793b3b723e */ /* 0x000fc400000000ff */
        /* <DEDUP_REMOVED lines=13> */
.L_x_2358:
[----:B------:R-:W-:Y:S05]  /*5450*/  BSYNC B2 ;  /* 0x0000000000027941 */ /* 0x000fea0003800000 */
.L_x_2357:
[----:B------:R-:W-:Y:S01]  /*5460*/  ISETP.GE.AND P4, PT, R116, R110, PT ;  /* 0x0000006e7400720c */ /* 0x000fe20003f86270 */
[----:B------:R-:W-:-:S12]  /*5470*/  ULDC.64 UR4, c[0x0][0x208] ;  /* 0x0000820000047ab9 */ /* 0x000fd80000000a00 */
        /* <DEDUP_REMOVED lines=11> */
.L_x_2356:
[----:B------:R-:W-:Y:S05]  /*5530*/  BSYNC B1 ;  /* 0x0000000000017941 */ /* 0x000fea0003800000 */
.L_x_2355:
        /* <DEDUP_REMOVED lines=11> */
[----:B------:R-:W-:Y:S01]  /*55f0*/  SHF.R.S32.HI R44, RZ, 0x1f, R45 ;  /* 0x0000001fff2c7819 */ /* 0x000fe2000001142d */
[----:B------:R-:W-:-:S03]  /*5600*/  IMAD.SHL.U32 R60, R45, 0x8, RZ ;  /* 0x000000082d3c7824 */ /* 0x000fc600078e00ff */
[----:B------:R-:W-:-:S04]  /*5610*/  LEA.HI R44, R44, R45, RZ, 0x2 ;  /* 0x0000002d2c2c7211 */ /* 0x000fc800078f10ff */
[----:B------:R-:W-:Y:S02]  /*5620*/  SHF.R.S32.HI R45, RZ, 0x2, R44 ;  /* 0x00000002ff2d7819 */ /* 0x000fe4000001142c */
[----:B------:R-:W-:Y:S01]  /*5630*/  ISETP.GE.AND P4, PT, R0, R107, PT ;  /* 0x0000006b0000720c */ /* 0x000fe20003f86270 */
[----:B------:R-:W-:Y:S01]  /*5640*/  BSSY B2, `(.L_x_2361) ;  /* 0x0000063000027945 */ /* 0x000fe20003800000 */
[----:B---3--:R-:W-:-:S04]  /*5650*/  LOP3.LUT R44, R56, 0x18, R60, 0xf8, !PT ;  /* 0x00000018382c7812 */ /* 0x008fc800078ef83c */
[----:B--2---:R-:W-:Y:S01]  /*5660*/  LOP3.LUT R44, R44, R46, RZ, 0x3c, !PT ;  /* 0x0000002e2c2c7212 */ /* 0x004fe200078e3cff */
[----:B----4-:R-:W-:-:S04]  /*5670*/  IMAD R45, R45, 0x1200, R47 ;  /* 0x000012002d2d7824 */ /* 0x010fc800078e022f */
[----:B------:R-:W-:Y:S02]  /*5680*/  IMAD.IADD R47, R45, 0x1, R44 ;  /* 0x000000012d2f7824 */ /* 0x000fe400078e022c */
[C---:B------:R-:W-:Y:S02]  /*5690*/  IMAD R45, R18.reuse, 0x3600, R104 ;  /* 0x00003600122d7824 */ /* 0x040fe400078e0268 */
        /* <DEDUP_REMOVED lines=12> */
[----:B------:R-:W-:Y:S01]  /*5760*/  HADD2.F32 R61, -RZ, R63.H0_H0 ;  /* 0x2000003fff3d7230 */ /* 0x000fe20000004100 */
[----:B------:R-:W-:Y:S01]  /*5770*/  SHF.R.U64 R42, R42, 0x10, R43 ;  /* 0x000000102a2a7819 */ /* 0x000fe2000000122b */
        /* <DEDUP_REMOVED lines=12> */
[----:B------:R-:W-:-:S02]  /*5840*/  IMAD.MOV.U32 R41, RZ, RZ, R59 ;  /* 0x000000ffff297224 */ /* 0x000fc400078e003b */
[----:B------:R-:W-:Y:S02]  /*5850*/  HADD2.F32 R64, -RZ, R64.H0_H0 ;  /* 0x20000040ff407230 */ /* 0x000fe40000004100 */
[----:B------:R-:W-:Y:S02]  /*5860*/  HADD2.F32 R63, -RZ, R63.H0_H0 ;  /* 0x2000003fff3f7230 */ /* 0x000fe40000004100 */
[----:B------:R-:W-:Y:S02]  /*5870*/  HADD2.F32 R59, -RZ, R41.H0_H0 ;  /* 0x20000029ff3b7230 */ /* 0x000fe40000004100 */
[-C--:B------:R-:W-:Y:S01]  /*5880*/  FMUL.FTZ R65, R45, R64.reuse ;  /* 0x000000402d417220 */ /* 0x080fe20000410000 */
[C---:B------:R-:W-:Y:S01]  /*5890*/  FMUL.FTZ R64, R57.reuse, R64 ;  /* 0x0000004039407220 */ /* 0x040fe20000410000 */
[----:B------:R-:W-:Y:S02]  /*58a0*/  HADD2.F32 R53, -RZ, R47.H0_H0 ;  /* 0x2000002fff357230 */ /* 0x000fe40000004100 */
[-C--:B------:R-:W-:Y:S01]  /*58b0*/  FFMA.FTZ R57, R57, R63.reuse, -R65 ;  /* 0x0000003f39397223 */ /* 0x080fe20000010841 */
[----:B------:R-:W-:Y:S01]  /*58c0*/  FFMA.FTZ R45, R45, R63, R64 ;  /* 0x0000003f2d2d7223 */ /* 0x000fe20000010040 */
[----:B------:R-:W-:-:S02]  /*58d0*/  HADD2.F32 R64, -RZ, R128.H1_H1 ;  /* 0x30000080ff407230 */ /* 0x000fc40000004100 */
[----:B------:R-:W-:Y:S01]  /*58e0*/  HADD2.F32 R63, -RZ, R128.H0_H0 ;  /* 0x20000080ff3f7230 */ /* 0x000fe20000004100 */
[----:B------:R-:W-:Y:S01]  /*58f0*/  F2FP.F16.F32.PACK_AB R57, R57, R62 ;  /* 0x0000003e3939723e */ /* 0x000fe200000000ff */
[----:B------:R-:W-:Y:S02]  /*5900*/  HADD2.F32 R41, -RZ, R41.H1_H1 ;  /* 0x30000029ff297230 */ /* 0x000fe40000004100 */
[-C--:B------:R-:W-:Y:S01]  /*5910*/  FMUL.FTZ R65, R59, R64.reuse ;  /* 0x000000403b417220 */ /* 0x080fe20000410000 */
[----:B------:R-:W-:Y:S01]  /*5920*/  FMUL.FTZ R64, R53, R64 ;  /* 0x0000004035407220 */ /* 0x000fe20000410000 */
[----:B------:R-:W-:Y:S01]  /*5930*/  HADD2.F32 R47, -RZ, R47.H1_H1 ;  /* 0x3000002fff2f7230 */ /* 0x000fe20000004100 */
[----:B------:R-:W-:Y:S01]  /*5940*/  F2FP.F16.F32.PACK_AB R61, R45, R61 ;  /* 0x0000003d2d3d723e */ /* 0x000fe200000000ff */
[-C--:B------:R-:W-:Y:S01]  /*5950*/  FFMA.FTZ R53, R53, R63.reuse, -R65 ;  /* 0x0000003f35357223 */ /* 0x080fe20000010841 */
[----:B------:R-:W-:Y:S01]  /*5960*/  FFMA.FTZ R64, R59, R63, R64 ;  /* 0x0000003f3b407223 */ /* 0x000fe20000010040 */
[----:B------:R-:W-:Y:S01]  /*5970*/  SHF.R.U32.HI R63, RZ, 0x10, R55 ;  /* 0x00000010ff3f7819 */ /* 0x000fe20000011637 */
[----:B------:R-:W-:Y:S01]  /*5980*/  HADD2.F32 R40, -RZ, R40.H0_H0 ;  /* 0x20000028ff287230 */ /* 0x000fe20000004100 */
[----:B------:R-:W-:Y:S01]  /*5990*/  SHF.R.U32.HI R59, RZ, 0x10, R43 ;  /* 0x00000010ff3b7819 */ /* 0x000fe2000001162b */
[----:B------:R-:W-:-:S02]  /*59a0*/  HADD2.F32 R55, -RZ, R126.H1_H1 ;  /* 0x3000007eff377230 */ /* 0x000fc40000004100 */
        /* <DEDUP_REMOVED lines=8> */
[----:B------:R-:W-:-:S02]  /*5a30*/  HADD2.F32 R59, -RZ, R56.H0_H0 ;  /* 0x20000038ff3b7230 */ /* 0x000fc40000004100 */
[----:B------:R-:W-:Y:S01]  /*5a40*/  HADD2.F32 R65, -RZ, R44.H0_H0 ;  /* 0x2000002cff417230 */ /* 0x000fe20000004100 */
[----:B------:R-:W-:Y:S01]  /*5a50*/  F2FP.F16.F32.PACK_AB R47, R47, R53 ;  /* 0x000000352f2f723e */ /* 0x000fe200000000ff */
[----:B------:R-:W-:Y:S02]  /*5a60*/  HADD2.F32 R63, -RZ, R127.H0_H0 ;  /* 0x2000007fff3f7230 */ /* 0x000fe40000004100 */
[-C--:B------:R-:W-:Y:S01]  /*5a70*/  FMUL.FTZ R66, R59, R67.reuse ;  /* 0x000000433b427220 */ /* 0x080fe20000410000 */
[----:B------:R-:W-:Y:S02]  /*5a80*/  HADD2.F32 R56, -RZ, R56.H1_H1 ;  /* 0x30000038ff387230 */ /* 0x000fe40000004100 */
[C---:B------:R-:W-:Y:S01]  /*5a90*/  FMUL.FTZ R67, R65.reuse, R67 ;  /* 0x0000004341437220 */ /* 0x040fe20000410000 */
[----:B------:R-:W-:Y:S02]  /*5aa0*/  HADD2.F32 R44, -RZ, R44.H1_H1 ;  /* 0x3000002cff2c7230 */ /* 0x000fe40000004100 */
[----:B------:R-:W-:Y:S01]  /*5ab0*/  FFMA.FTZ R66, R65, R63, -R66 ;  /* 0x0000003f41427223 */ /* 0x000fe20000010842 */
[----:B------:R-:W-:-:S02]  /*5ac0*/  HADD2.F32 R43, -RZ, R58.H1_H1 ;  /* 0x3000003aff2b7230 */ /* 0x000fc40000004100 */
[----:B------:R-:W-:Y:S01]  /*5ad0*/  FFMA.FTZ R67, R59, R63, R67 ;  /* 0x0000003f3b437223 */ /* 0x000fe20000010043 */
[-C--:B------:R-:W-:Y:S01]  /*5ae0*/  FMUL.FTZ R59, R56, R52.reuse ;  /* 0x00000034383b7220 */ /* 0x080fe20000410000 */
[C---:B------:R-:W-:Y:S01]  /*5af0*/  FMUL.FTZ R52, R44.reuse, R52 ;  /* 0x000000342c347220 */ /* 0x040fe20000410000 */
[----:B------:R-:W-:Y:S01]  /*5b00*/  HADD2.F32 R63, -RZ, R46.H1_H1 ;  /* 0x3000002eff3f7230 */ /* 0x000fe20000004100 */
[----:B------:R-:W-:Y:S01]  /*5b10*/  F2FP.F16.F32.PACK_AB R41, R41, R64 ;  /* 0x000000402929723e */ /* 0x000fe200000000ff */
[-C--:B------:R-:W-:Y:S01]  /*5b20*/  FFMA.FTZ R59, R44, R40.reuse, -R59 ;  /* 0x000000282c3b7223 */ /* 0x080fe2000001083b */
[----:B------:R-:W-:Y:S01]  /*5b30*/  FFMA.FTZ R52, R56, R40, R52 ;  /* 0x0000002838347223 */ /* 0x000fe20000010034 */
[----:B------:R-:W-:Y:S02]  /*5b40*/  HADD2.F32 R40, -RZ, R58.H0_H0 ;  /* 0x2000003aff287230 */ /* 0x000fe40000004100 */
[----:B------:R-:W-:Y:S02]  /*5b50*/  HADD2.F32 R44, -RZ, R46.H0_H0 ;  /* 0x2000002eff2c7230 */ /* 0x000fe40000004100 */
[----:B------:R-:W-:-:S02]  /*5b60*/  HADD2.F32 R42, -RZ, R42.H0_H0 ;  /* 0x2000002aff2a7230 */ /* 0x000fc40000004100 */
[----:B------:R-:W-:Y:S01]  /*5b70*/  FMUL.FTZ R56, R40, R55 ;  /* 0x0000003728387220 */ /* 0x000fe20000410000 */
[----:B------:R-:W-:Y:S01]  /*5b80*/  F2FP.F16.F32.PACK_AB R52, R52, R67 ;  /* 0x000000433434723e */ /* 0x000fe200000000ff */
[C---:B------:R-:W-:Y:S01]  /*5b90*/  FMUL.FTZ R55, R44.reuse, R55 ;  /* 0x000000372c377220 */ /* 0x040fe20000410000 */
[----:B------:R-:W-:Y:S02]  /*5ba0*/  IMAD.MOV.U32 R45, RZ, RZ, R57 ;  /* 0x000000ffff2d7224 */ /* 0x000fe400078e0039 */
[----:B------:R-:W-:Y:S01]  /*5bb0*/  FFMA.FTZ R56, R44, R126, -R56 ;  /* 0x0000007e2c387223 */ /* 0x000fe20000010838 */
[----:B------:R-:W-:Y:S01]  /*5bc0*/  F2FP.F16.F32.PACK_AB R44, R59, R66 ;  /* 0x000000423b2c723e */ /* 0x000fe200000000ff */
[----:B------:R-:W-:Y:S01]  /*5bd0*/  FFMA.FTZ R55, R40, R126, R55 ;  /* 0x0000007e28377223 */ /* 0x000fe20000010037 */
[-C--:B------:R-:W-:Y:S01]  /*5be0*/  FMUL.FTZ R40, R43, R54.reuse ;  /* 0x000000362b287220 */ /* 0x080fe20000410000 */
[----:B------:R-:W-:Y:S01]  /*5bf0*/  FMUL.FTZ R54, R63, R54 ;  /* 0x000000363f367220 */ /* 0x000fe20000410000 */
[----:B------:R-:W-:-:S02]  /*5c00*/  IMAD.MOV.U32 R57, RZ, RZ, R61 ;  /* 0x000000ffff397224 */ /* 0x000fc400078e003d */
[-C--:B------:R-:W-:Y:S01]  /*5c10*/  FFMA.FTZ R63, R63, R42.reuse, -R40 ;  /* 0x0000002a3f3f7223 */ /* 0x080fe20000010828 */
[----:B------:R-:W-:Y:S01]  /*5c20*/  FFMA.FTZ R42, R43, R42, R54 ;  /* 0x0000002a2b2a7223 */ /* 0x000fe20000010036 */
[----:B------:R-:W-:-:S03]  /*5c30*/  IMAD.MOV.U32 R59, RZ, RZ, R41 ;  /* 0x000000ffff3b7224 */ /* 0x000fc600078e0029 */
[----:B------:R-:W-:Y:S01]  /*5c40*/  F2FP.F16.F32.PACK_AB R46, R63, R56 ;  /* 0x000000383f2e723e */ /* 0x000fe200000000ff */
[----:B------:R-:W-:Y:S01]  /*5c50*/  IMAD.MOV.U32 R56, RZ, RZ, R52 ;  /* 0x000000ffff387224 */ /* 0x000fe200078e0034 */
[----:B------:R-:W-:-:S07]  /*5c60*/  F2FP.F16.F32.PACK_AB R58, R42, R55 ;  /* 0x000000372a3a723e */ /* 0x000fce00000000ff */
.L_x_2362:
[----:B------:R-:W-:Y:S05]  /*5c70*/  BSYNC B2 ;  /* 0x0000000000027941 */ /* 0x000fea0003800000 */
.L_x_2361:
[----:B------:R-:W-:Y:S01]  /*5c80*/  IADD3 R41, P4, P5, R28, R98, R10 ;  /* 0x000000621c297210 */ /* 0x000fe20007d9e00a */
[----:B------:R-:W-:-:S03]  /*5c90*/  ULDC.64 UR4, c[0x0][0x208] ;  /* 0x0000820000047ab9 */ /* 0x000fc60000000a00 */
        /* <DEDUP_REMOVED lines=11> */
.L_x_2360:
[----:B------:R-:W-:Y:S05]  /*5d50*/  BSYNC B1 ;  /* 0x0000000000017941 */ /* 0x000fea0003800000 */
.L_x_2359:
[----:B------:R-:W-:-:S13]  /*5d60*/  ISETP.NE.AND P4, PT, R14, RZ, PT ;  /* 0x000000ff0e00720c */ /* 0x000fda0003f85270 */
[----:B------:R-:W-:Y:S05]  /*5d70*/  @!P4 BRA `(.L_x_2327) ;  /* 0x0000000800a4c947 */ /* 0x000fea0003800000 */
[----:B-1----:R-:W3:Y:S04]  /*5d80*/  LDL R40, [R1+0x44] ;  /* 0x0000440001287983 */ /* 0x002ee80000100800 */
        /* <DEDUP_REMOVED lines=26> */
[----:B------:R-:W-:Y:S02]  /*5f30*/  IMAD R43, R18, 0x3600, R43 ;  /* 0x00003600122b7824 */ /* 0x000fe400078e022b */
[--C-:B------:R-:W-:Y:S02]  /*5f40*/  IMAD R41, R41, 0x2, R16.reuse ;  /* 0x0000000229297824 */ /* 0x100fe400078e0210 */
[----:B------:R-:W-:-:S04]  /*5f50*/  IMAD R44, R43, 0x2, R16 ;  /* 0x000000022b2c7824 */ /* 0x000fc800078e0210 */
        /* <DEDUP_REMOVED lines=19> */
[--C-:B------:R-:W-:Y:S02]  /*6090*/  HADD2.F32 R57, -RZ, R51.reuse.H0_H0 ;  /* 0x20000033ff397230 */ /* 0x100fe40000004100 */
[----:B------:R-:W-:Y:S02]  /*60a0*/  HADD2.F32 R51, -RZ, R51.H1_H1 ;  /* 0x30000033ff337230 */ /* 0x000fe40000004100 */
[----:B------:R-:W-:-:S02]  /*60b0*/  HADD2.F32 R49, -RZ, R49.H0_H0 ;  /* 0x20000031ff317230 */ /* 0x000fc40000004100 */
[-C--:B------:R-:W-:Y:S01]  /*60c0*/  FMUL.FTZ R62, R57, R60.reuse ;  /* 0x0000003c393e7220 */ /* 0x080fe20000410000 */
[----:B------:R-:W-:Y:S02]  /*60d0*/  FMUL.FTZ R60, R43, R60 ;  /* 0x0000003c2b3c7220 */ /* 0x000fe40000410000 */
[-C--:B------:R-:W-:Y:S01]  /*60e0*/  FMUL.FTZ R59, R51, R49.reuse ;  /* 0x00000031333b7220 */ /* 0x080fe20000410000 */
[C---:B------:R-:W-:Y:S01]  /*60f0*/  FMUL.FTZ R64, R56.reuse, R49 ;  /* 0x0000003138407220 */ /* 0x040fe20000410000 */
[-C--:B------:R-:W-:Y:S01]  /*6100*/  FFMA.FTZ R41, R57, R58.reuse, R60 ;  /* 0x0000003a39297223 */ /* 0x080fe2000001003c */
[----:B------:R-:W-:Y:S01]  /*6110*/  FFMA.FTZ R43, R43, R58, -R62 ;  /* 0x0000003a2b2b7223 */ /* 0x000fe2000001083e */
[-C--:B------:R-:W-:Y:S01]  /*6120*/  FFMA.FTZ R56, R56, R54.reuse, -R59 ;  /* 0x0000003638387223 */ /* 0x080fe2000001083b */
[----:B------:R-:W-:Y:S01]  /*6130*/  FFMA.FTZ R54, R51, R54, R64 ;  /* 0x0000003633367223 */ /* 0x000fe20000010040 */
[----:B------:R-:W-:Y:S02]  /*6140*/  HADD2.F32 R60, -RZ, R124.H1_H1 ;  /* 0x3000007cff3c7230 */ /* 0x000fe40000004100 */
[--C-:B------:R-:W-:Y:S01]  /*6150*/  HADD2.F32 R51, -RZ, R47.reuse.H0_H0 ;  /* 0x2000002fff337230 */ /* 0x100fe20000004100 */
[----:B------:R-:W-:Y:S01]  /*6160*/  F2FP.F16.F32.PACK_AB R43, R56, R43 ;  /* 0x0000002b382b723e */ /* 0x000fe200000000ff */
[----:B------:R-:W-:-:S02]  /*6170*/  HADD2.F32 R57, -RZ, R47.H1_H1 ;  /* 0x3000002fff397230 */ /* 0x000fc40000004100 */
[----:B------:R-:W-:Y:S02]  /*6180*/  HADD2.F32 R62, -RZ, R50.H0_H0 ;  /* 0x20000032ff3e7230 */ /* 0x000fe40000004100 */
[--C-:B------:R-:W-:Y:S02]  /*6190*/  HADD2.F32 R47, -RZ, R45.reuse.H0_H0 ;  /* 0x2000002dff2f7230 */ /* 0x100fe40000004100 */
[----:B------:R-:W-:Y:S02]  /*61a0*/  HADD2.F32 R49, -RZ, R45.H1_H1 ;  /* 0x3000002dff317230 */ /* 0x000fe40000004100 */
[----:B------:R-:W-:Y:S01]  /*61b0*/  FMUL.FTZ R64, R57, R62 ;  /* 0x0000003e39407220 */ /* 0x000fe20000410000 */
[----:B------:R-:W-:Y:S02]  /*61c0*/  HADD2.F32 R58, -RZ, R122.H1_H1 ;  /* 0x3000007aff3a7230 */ /* 0x000fe40000004100 */
[----:B------:R-:W-:Y:S02]  /*61d0*/  HADD2.F32 R50, -RZ, R48.H0_H0 ;  /* 0x20000030ff327230 */ /* 0x000fe40000004100 */
[-C--:B------:R-:W-:Y:S01]  /*61e0*/  FMUL.FTZ R48, R51, R60.reuse ;  /* 0x0000003c33307220 */ /* 0x080fe20000410000 */
[----:B------:R-:W-:Y:S01]  /*61f0*/  FMUL.FTZ R60, R47, R60 ;  /* 0x0000003c2f3c7220 */ /* 0x000fe20000410000 */
[----:B------:R-:W-:Y:S01]  /*6200*/  FMUL.FTZ R62, R49, R62 ;  /* 0x0000003e313e7220 */ /* 0x000fe20000410000 */
[----:B------:R-:W-:-:S02]  /*6210*/  HADD2.F32 R124, -RZ, R124.H0_H0 ;  /* 0x2000007cff7c7230 */ /* 0x000fc40000004100 */
        /* <DEDUP_REMOVED lines=24> */
[--C-:B------:R-:W-:Y:S02]  /*63a0*/  HADD2.F32 R44, -RZ, R46.reuse.H0_H0 ;  /* 0x2000002eff2c7230 */ /* 0x100fe40000004100 */
[----:B------:R-:W-:Y:S02]  /*63b0*/  HADD2.F32 R57, -RZ, R39.H0_H0 ;  /* 0x20000027ff397230 */ /* 0x000fe40000004100 */
[----:B------:R-:W-:Y:S02]  /*63c0*/  HADD2.F32 R46, -RZ, R46.H1_H1 ;  /* 0x3000002eff2e7230 */ /* 0x000fe40000004100 */
[----:B------:R-:W-:-:S02]  /*63d0*/  HADD2.F32 R39, -RZ, R42.H0_H0 ;  /* 0x2000002aff277230 */ /* 0x000fc40000004100 */
[----:B------:R-:W-:Y:S02]  /*63e0*/  HADD2.F32 R42, -RZ, R42.H1_H1 ;  /* 0x3000002aff2a7230 */ /* 0x000fe40000004100 */
[-C--:B------:R-:W-:Y:S01]  /*63f0*/  FMUL.FTZ R61, R46, R57.reuse ;  /* 0x000000392e3d7220 */ /* 0x080fe20000410000 */
[----:B------:R-:W-:Y:S02]  /*6400*/  HADD2.F32 R51, -RZ, R38.H0_H0 ;  /* 0x20000026ff337230 */ /* 0x000fe40000004100 */
[-C--:B------:R-:W-:Y:S01]  /*6410*/  FMUL.FTZ R38, R44, R124.reuse ;  /* 0x0000007c2c267220 */ /* 0x080fe20000410000 */
[C---:B------:R-:W-:Y:S01]  /*6420*/  FMUL.FTZ R59, R39.reuse, R124 ;  /* 0x0000007c273b7220 */ /* 0x040fe20000410000 */
[C---:B------:R-:W-:Y:S01]  /*6430*/  FMUL.FTZ R57, R42.reuse, R57 ;  /* 0x000000392a397220 */ /* 0x040fe20000410000 */
[----:B------:R-:W-:Y:S02]  /*6440*/  IMAD.MOV.U32 R41, RZ, RZ, R43 ;  /* 0x000000ffff297224 */ /* 0x000fe400078e002b */
[----:B------:R-:W-:Y:S01]  /*6450*/  FFMA.FTZ R38, R39, R122, -R38 ;  /* 0x0000007a27267223 */ /* 0x000fe20000010826 */
[-C--:B------:R-:W-:Y:S01]  /*6460*/  FFMA.FTZ R61, R42, R51.reuse, -R61 ;  /* 0x000000332a3d7223 */ /* 0x080fe2000001083d */
[----:B------:R-:W-:Y:S01]  /*6470*/  F2FP.F16.F32.PACK_AB R42, R49, R36 ;  /* 0x00000024312a723e */ /* 0x000fe200000000ff */
[----:B------:R-:W-:Y:S01]  /*6480*/  FFMA.FTZ R59, R44, R122, R59 ;  /* 0x0000007a2c3b7223 */ /* 0x000fe2000001003b */
[----:B------:R-:W-:Y:S01]  /*6490*/  FFMA.FTZ R46, R46, R51, R57 ;  /* 0x000000332e2e7223 */ /* 0x000fe20000010039 */
[----:B------:R-:W-:Y:S01]  /*64a0*/  F2FP.F16.F32.PACK_AB R44, R40, R37 ;  /* 0x00000025282c723e */ /* 0x000fe200000000ff */
[----:B------:R-:W-:Y:S01]  /*64b0*/  IMAD.MOV.U32 R43, RZ, RZ, R48 ;  /* 0x000000ffff2b7224 */ /* 0x000fe200078e0030 */
[----:B------:R-:W-:Y:S01]  /*64c0*/  F2FP.F16.F32.PACK_AB R61, R61, R38 ;  /* 0x000000263d3d723e */ /* 0x000fe200000000ff */
[----:B------:R-:W-:Y:S01]  /*64d0*/  IMAD.MOV.U32 R40, RZ, RZ, R42 ;  /* 0x000000ffff287224 */ /* 0x000fe200078e002a */
[----:B------:R-:W-:-:S03]  /*64e0*/  F2FP.F16.F32.PACK_AB R46, R46, R59 ;  /* 0x0000003b2e2e723e */ /* 0x000fc600000000ff */
[----:B------:R-:W-:-:S07]  /*64f0*/  IMAD.MOV.U32 R42, RZ, RZ, R61 ;  /* 0x000000ffff2a7224 */ /* 0x000fce00078e003d */
.L_x_2364:
[----:B------:R-:W-:Y:S05]  /*6500*/  BSYNC B1 ;  /* 0x0000000000017941 */ /* 0x000fea0003800000 */
.L_x_2363:
[----:B------:R-:W-:Y:S01]  /*6510*/  ISETP.GE.AND P4, PT, R55, R110, PT ;  /* 0x0000006e3700720c */ /* 0x000fe20003f86270 */
[----:B------:R-:W-:Y:S02]  /*6520*/  ULDC.64 UR4, c[0x0][0x208] ;  /* 0x0000820000047ab9 */ /* 0x000fe40000000a00 */
[----:B-1----:R3:W-:Y:S10]  /*6530*/  STG.E.128 desc[UR4][R52.64], R40 ;  /* 0x0000002834007986 */ /* 0x0027f4000c101d04 */
[----:B------:R-:W-:Y:S05]  /*6540*/  @P4 BRA `(.L_x_2327) ;  /* 0x0000000000b04947 */ /* 0x000fea0003800000 */
[--C-:B------:R-:W-:Y:S01]  /*6550*/  SHF.R.S32.HI R36, RZ, 0x1f, R55.reuse ;  /* 0x0000001fff247819 */ /* 0x100fe20000011437 */
[----:B------:R-:W-:Y:S01]  /*6560*/  ULDC.64 UR4, c[0x0][0x208] ;  /* 0x0000820000047ab9 */ /* 0x000fe20000000a00 */
[----:B------:R-:W-:-:S04]  /*6570*/  IADD3 R55, P4, P5, R28, R98, R55 ;  /* 0x000000621c377210 */ /* 0x000fc80007d9e037 */
[----:B------:R-:W-:Y:S02]  /*6580*/  IADD3.X R36, R3, R112, R36, P4, P5 ;  /* 0x0000007003247210 */ /* 0x000fe400027ea424 */
[----:B------:R-:W-:-:S04]  /*6590*/  LEA R96, P4, R55, R96, 0x1 ;  /* 0x0000006037607211 */ /* 0x000fc800078808ff */
[----:B------:R-:W-:-:S05]  /*65a0*/  LEA.HI.X R97, R55, R97, R36, 0x1, P4 ;  /* 0x0000006137617211 */ /* 0x000fca00020f0c24 */
[----:B--2---:R4:W-:Y:S01]  /*65b0*/  STG.E.128 desc[UR4][R96.64], R44 ;  /* 0x0000002c60007986 */ /* 0x0049e2000c101d04 */
[----:B------:R-:W-:Y:S05]  /*65c0*/  BRA `(.L_x_2327) ;  /* 0x0000000000907947 */ /* 0x000fea0003800000 */
.L_x_2320:
[----:B------:R-:W2:Y:S02]  /*65d0*/  LDL R36, [R1+0x60] ;  /* 0x0000600001247983 */ /* 0x000ea40000100800 */
[----:B--2---:R-:W-:-:S13]  /*65e0*/  R2UR UR4, R36 ;  /* 0x00000000240472ca */ /* 0x004fda00000e0000 */
[----:B------:R-:W-:-:S06]  /*65f0*/  UISETP.NE.AND UP0, UPT, UR4, 0x3, UPT ;  /* 0x000000030400788c */ /* 0x000fcc000bf05270 */
[----:B------:R-:W-:-:S13]  /*6600*/  PLOP3.LUT P3, PT, PT, PT, UP0, 0x80, 0x0 ;  /* 0x000000000000781c */ /* 0x000fda0003f6f008 */
[----:B------:R-:W-:Y:S05]  /*6610*/  @!P3 BRA `(.L_x_2365) ;  /* 0x000000000004b947 */ /* 0x000fea0003800000 */
[----:B------:R-:W-:Y:S01]  /*6620*/  BPT.TRAP 0x1 ;  /* 0x000000040000795c */ /* 0x000fe20000300000 */
.L_x_2365:
[----:B------:R-:W2:Y:S01]  /*6630*/  LDL R36, [R1+0x40] ;  /* 0x0000400001247983 */ /* 0x000ea20000100800 */
[----:B------:R-:W-:Y:S01]  /*6640*/  IMAD R26, R18, 0x8, R16 ;  /* 0x00000008121a7824 */ /* 0x000fe200078e0210 */
[----:B------:R-:W-:Y:S01]  /*6650*/  BSSY B1, `(.L_x_2366) ;  /* 0x0000006000017945 */ /* 0x000fe20003800000 */
[----:B------:R-:W-:-:S05]  /*6660*/  IMAD R91, R24, -0x90, R2 ;  /* 0xffffff70185b7824 */ /* 0x000fca00078e0202 */
[----:B------:R-:W-:Y:S02]  /*6670*/  VIMNMX R91, R91, 0x90, PT ;  /* 0x000000905b5b7848 */ /* 0x000fe40003fe0100 */
[----:B--2---:R-:W-:-:S04]  /*6680*/  SHF.L.U32 R92, R36, 0x1f, RZ ;  /* 0x0000001f245c7819 */ /* 0x004fc800000006ff */
[----:B------:R-:W0:Y:S02]  /*6690*/  SYNCS.PHASECHK.TRANS64.TRYWAIT P4, [R26+URZ+0x31c90], R92 ;  /* 0x031c905c1a0075a7 */ /* 0x000e24000808017f */
[----:B0-----:R-:W-:Y:S05]  /*66a0*/  @!P4 BRA `(.L_x_2367) ;  /* 0x000001ec000cc947 */ /* 0x001fea0003800000 */
.L_x_2625:
[----:B------:R-:W-:Y:S05]  /*66b0*/  BSYNC B1 ;  /* 0x0000000000017941 */ /* 0x000fea0003800000 */
.L_x_2366:
[----:B------:R-:W-:-:S13]  /*66c0*/  ISETP.GE.AND P4, PT, R144, R91, PT ;  /* 0x0000005b9000720c */ /* 0x000fda0003f86270 */
[----:B------:R-:W-:Y:S05]  /*66d0*/  @P4 BRA `(.L_x_2327) ;  /* 0x00000000004c4947 */ /* 0x000fea0003800000 */
[----:B------:R-:W-:Y:S01]  /*66e0*/  ISETP.NE.AND P4, PT, R12, RZ, PT ;  /* 0x000000ff0c00720c */ /* 0x000fe20003f85270 */
[----:B------:R-:W-:-:S12]  /*66f0*/  ULDC.64 UR4, c[0x0][0x208] ;  /* 0x0000820000047ab9 */ /* 0x000fd80000000a00 */
        /* <DEDUP_REMOVED lines=17> */
.L_x_2327:
[----:B------:R-:W-:Y:S05]  /*6810*/  BSYNC B0 ;  /* 0x0000000000007941 */ /* 0x000fea0003800000 */
.L_x_2319:
        /* <DEDUP_REMOVED lines=17> */
.L_x_2369:
[----:B------:R-:W-:Y:S05]  /*6930*/  BSYNC B0 ;  /* 0x0000000000007941 */ /* 0x000fea0003800000 */
.L_x_2368:
[----:B------:R-:W2:Y:S01]  /*6940*/  SYNCS.PHASECHK.TRANS64.TRYWAIT P3, [R26+URZ+0x31cb0], R92 ;  /* 0x031cb05c1a0075a7 */ /* 0x000ea2000806017f */
[----:B------:R-:W-:Y:S04]  /*6950*/  BSSY B0, `(.L_x_2370) ;  /* 0x0000002000007945 */ /* 0x000fe80003800000 */
[----:B--2---:R-:W-:Y:S05]  /*6960*/  @!P3 BRA `(.L_x_2371) ;  /* 0x000001e80070b947 */ /* 0x004fea0003800000 */
.L_x_2626:
[----:B------:R-:W-:Y:S05]  /*6970*/  BSYNC B0 ;  /* 0x0000000000007941 */ /* 0x000fea0003800000 */
.L_x_2370:
[----:B------:R-:W-:Y:S01]  /*6980*/  ISETP.GE.AND P3, PT, R144, R91, PT ;  /* 0x0000005b9000720c */ /* 0x000fe20003f66270 */
[----:B------:R-:W-:-:S12]  /*6990*/  BSSY B0, `(.L_x_2372) ;  /* 0x0000021000007945 */ /* 0x000fd80003800000 */
[----:B------:R-:W-:Y:S05]  /*69a0*/  @P3 BRA `(.L_x_2373) ;  /* 0x00000000007c3947 */ /* 0x000fea0003800000 */
[----:B------:R-:W-:Y:S01]  /*69b0*/  IMAD.WIDE R38, R24, 0x90, R78 ;  /* 0x0000009018267825 */ /* 0x000fe200078e024e */
[----:B------:R-:W-:Y:S01]  /*69c0*/  ULDC.64 UR4, c[0x0][0x328] ;  /* 0x0000ca0000047ab9 */ /* 0x000fe20000000a00 */
[----:B------:R-:W-:Y:S02]  /*69d0*/  ULDC.64 UR6, c[0x0][0x208] ;  /* 0x0000820000067ab9 */ /* 0x000fe40000000a00 */
[----:B------:R-:W-:Y:S02]  /*69e0*/  IMAD R39, R39, UR4, RZ ;  /* 0x0000000427277c24 */ /* 0x000fe4000f8e02ff */
[----:B-1----:R-:W-:Y:S02]  /*69f0*/  IMAD.MOV.U32 R36, RZ, RZ, R30 ;  /* 0x000000ffff247224 */ /* 0x002fe400078e001e */
[----:B------:R-:W-:Y:S02]  /*6a00*/  IMAD.MOV.U32 R37, RZ, RZ, R88 ;  /* 0x000000ffff257224 */ /* 0x000fe400078e0058 */
[----:B------:R-:W-:-:S02]  /*6a10*/  IMAD R39, R38, UR5, R39 ;  /* 0x0000000526277c24 */ /* 0x000fc4000f8e0227 */
        /* <DEDUP_REMOVED lines=24> */
.L_x_2373:
[----:B------:R-:W-:Y:S05]  /*6ba0*/  BSYNC B0 ;  /* 0x0000000000007941 */ /* 0x000fea0003800000 */
.L_x_2372:
[----:B------:R-:W4:Y:S01]  /*6bb0*/  LDL.LU R27, [R1+0x40] ;  /* 0x00004000011b7983 */ /* 0x000f220000300800 */
[----:B0-2---:R-:W-:Y:S02]  /*6bc0*/  @!P4 VIADD R26, R26, 0x31cc0 ;  /* 0x00031cc01a1ac836 */ /* 0x005fe40000000000 */
[----:B------:R-:W-:Y:S01]  /*6bd0*/  VIADD R18, R18, 0x1 ;  /* 0x0000000112127836 */ /* 0x000fe20000000000 */
[----:B------:R-:W-:Y:S01]  /*6be0*/  @!PT LDS RZ, [RZ] ;  /* 0x00000000fffff984 */ /* 0x000fe20000000800 */
[----:B------:R-:W-:Y:S01]  /*6bf0*/  @!PT LDS RZ, [RZ] ;  /* 0x00000000fffff984 */ /* 0x000fe20000000800 */
[----:B------:R-:W-:Y:S01]  /*6c00*/  @!PT LDS RZ, [RZ] ;  /* 0x00000000fffff984 */ /* 0x000fe20000000800 */
[----:B------:R-:W-:Y:S01]  /*6c10*/  @!PT LDS RZ, [RZ] ;  /* 0x00000000fffff984 */ /* 0x000fe20000000800 */
[----:B------:R0:W-:Y:S06]  /*6c20*/  MEMBAR.ALL.CTA ;  /* 0x0000000000007992 */ /* 0x0001ec0000008000 */
[----:B0-----:R-:W0:Y:S01]  /*6c30*/  FENCE.VIEW.ASYNC.S ;  /* 0x00000000000073c6 */ /* 0x001e220000000000 */
[----:B------:R-:W-:Y:S01]  /*6c40*/  @!P4 PRMT R26, RZ, 0x654, R26 ;  /* 0x00000654ff1ac816 */ /* 0x000fe2000000001a */
[----:B0-----:R0:W-:Y:S01]  /*6c50*/  BAR.SYNC.DEFER_BLOCKING R111, 0x80 ;  /* 0x0002006f0000751d */ /* 0x0011e20000010000 */
[----:B------:R-:W-:-:S04]  /*6c60*/  ISETP.NE.AND P3, PT, R18, 0x2, PT ;  /* 0x000000021200780c */ /* 0x000fc80003f65270 */
[----:B------:R-:W-:Y:S01]  /*6c70*/  SEL R18, R18, RZ, P3 ;  /* 0x000000ff12127207 */ /* 0x000fe20001800000 */
[----:B------:R2:W-:Y:S02]  /*6c80*/  @!P4 SYNCS.ARRIVE.TRANS64.RED.A1T0 RZ, [R26+URZ], RZ ;  /* 0x000000ff1affc9a7 */ /* 0x0005e4000810043f */
[----:B--2---:R-:W-:-:S04]  /*6c90*/  SEL R26, RZ, 0x1, P3 ;  /* 0x00000001ff1a7807 */ /* 0x004fc80001800000 */
[----:B----4-:R-:W-:-:S05]  /*6ca0*/  LOP3.LUT R27, R27, R26, RZ, 0x3c, !PT ;  /* 0x0000001a1b1b7212 */ /* 0x010fca00078e3cff */
[----:B------:R0:W-:Y:S01]  /*6cb0*/  STL [R1+0x40], R27 ;  /* 0x0000401b01007387 */ /* 0x0001e20000100800 */
[----:B------:R-:W-:Y:S05]  /*6cc0*/  @P2 BRA `(.L_x_2374) ;  /* 0xffffffb800d02947 */ /* 0x000fea000383ffff */
[----:B0-----:R-:W0:Y:S01]  /*6cd0*/  S2R R27, SR_TID.X ;  /* 0x00000000001b7919 */ /* 0x001e220000002100 */
[----:B------:R-:W-:Y:S02]  /*6ce0*/  PLOP3.LUT P0, PT, PT, PT, PT, 0x8, 0x0 ;  /* 0x000000000000781c */ /* 0x000fe40003f0e170 */
[----:B0-----:R-:W-:-:S04]  /*6cf0*/  SHF.R.U32.HI R27, RZ, 0x7, R27 ;  /* 0x00000007ff1b7819 */ /* 0x001fc8000001161b */
[----:B------:R-:W-:-:S13]  /*6d00*/  ISETP.NE.AND P5, PT, R27, 0x1, PT ;  /* 0x000000011b00780c */ /* 0x000fda0003fa5270 */
[----:B------:R-:W-:Y:S06]  /*6d10*/  @!P5 BAR.ARV 0x9, 0x100 ;  /* 0x024400000000db1d */ /* 0x000fec0000002000 */
.L_x_2314:
[----:B------:R-:W2:Y:S01]  /*6d20*/  LDL R4, [R1+0x84] ;  /* 0x0000840001047983 */ /* 0x000ea20000100800 */
[----:B------:R-:W0:Y:S01]  /*6d30*/  LDC R0, c[0x0][0x448] ;  /* 0x00011200ff007b82 */ /* 0x000e220000000800 */
        /* <DEDUP_REMOVED lines=12> */
[----:B------:R-:W-:Y:S01]  /*6e00*/  IMAD.MOV.U32 R46, RZ, RZ, RZ ;  /* 0x000000ffff2e7224 */ /* 0x000fe200078e00ff */
[----:B------:R-:W-:Y:S02]  /*6e10*/  CS2R R26, SRZ ;  /* 0x00000000001a7805 */ /* 0x000fe4000001ff00 */
[----:B------:R-:W-:Y:S02]  /*6e20*/  CS2R R44, SRZ ;  /* 0x00000000002c7805 */ /* 0x000fe4000001ff00 */
[----:B------:R-:W-:Y:S01]  /*6e30*/  CS2R R42, SRZ ;  /* 0x00000000002a7805 */ /* 0x000fe2000001ff00 */
[----:B---3--:R-:W-:Y:S01]  /*6e40*/  IMAD.MOV.U32 R41, RZ, RZ, RZ ;  /* 0x000000ffff297224 */ /* 0x008fe200078e00ff */
[----:B------:R-:W-:Y:S01]  /*6e50*/  CS2R R28, SRZ ;  /* 0x00000000001c7805 */ /* 0x000fe2000001ff00 */
[----:B------:R-:W-:Y:S01]  /*6e60*/  IMAD.MOV.U32 R35, RZ, RZ, RZ ;  /* 0x000000ffff237224 */ /* 0x000fe200078e00ff */
[----:B------:R-:W-:-:S02]  /*6e70*/  CS2R R72, SRZ ;  /* 0x0000000000487805 */ /* 0x000fc4000001ff00 */
[----:B------:R-:W-:Y:S01]  /*6e80*/  CS2R R76, SRZ ;  /* 0x00000000004c7805 */ /* 0x000fe2000001ff00 */
[----:B------:R-:W-:Y:S01]  /*6e90*/  IMAD.MOV.U32 R75, RZ, RZ, RZ ;  /* 0x000000ffff4b7224 */ /* 0x000fe200078e00ff */
[----:B------:R-:W-:Y:S02]  /*6ea0*/  CS2R R32, SRZ ;  /* 0x0000000000207805 */ /* 0x000fe4000001ff00 */
[----:B0-----:R-:W-:Y:S01]  /*6eb0*/  ISETP.NE.AND P1, PT, R0, 0x1, PT ;  /* 0x000000010000780c */ /* 0x001fe20003f25270 */
[----:B------:R-:W-:Y:S01]  /*6ec0*/  IMAD.MOV.U32 R80, RZ, RZ, RZ ;  /* 0x000000ffff507224 */ /* 0x000fe200078e00ff */
[----:B------:R-:W-:Y:S01]  /*6ed0*/  CS2R R78, SRZ ;  /* 0x00000000004e7805 */ /* 0x000fe2000001ff00 */
[----:B------:R-:W-:-:S10]  /*6ee0*/  IMAD.MOV.U32 R6, RZ, RZ, RZ ;  /* 0x000000ffff067224 */ /* 0x000fd400078e00ff */
[----:B------:R-:W0:Y:S08]  /*6ef0*/  @P1 LDC R3, c[0x0][0x44c] ;  /* 0x00011300ff031b82 */ /* 0x000e300000000800 */
[----:B------:R-:W3:Y:S01]  /*6f00*/  @P1 LDC R2, c[0x0][0x450] ;  /* 0x00011400ff021b82 */ /* 0x000ee20000000800 */
[----:B--2---:R-:W-:-:S04]  /*6f10*/  VIADD R0, R4, 0xbf ;  /* 0x000000bf04007836 */ /* 0x004fc80000000000 */
[----:B0-----:R-:W-:-:S05]  /*6f20*/  @P1 IMAD.HI.U32 R3, R0, R3, RZ ;  /* 0x0000000300031227 */ /* 0x001fca00078e00ff */
[----:B---3--:R-:W-:Y:S01]  /*6f30*/  @P1 SHF.R.U32.HI R0, RZ, R2, R3 ;  /* 0x00000002ff001219 */ /* 0x008fe20000011603 */
[----:B------:R-:W-:Y:S01]  /*6f40*/  IMAD.MOV.U32 R2, RZ, RZ, RZ ;  /* 0x000000ffff027224 */ /* 0x000fe200078e00ff */
[----:B------:R-:W-:-:S03]  /*6f50*/  PLOP3.LUT P1, PT, PT, PT, PT, 0x80, 0x0 ;  /* 0x000000000000781c */ /* 0x000fc60003f2f070 */
[----:B------:R-:W-:-:S04]  /*6f60*/  IMAD.IADD R0, R113, 0x1, R0 ;  /* 0x0000000171007824 */ /* 0x000fc800078e0200 */
[----:B------:R-:W-:-:S05]  /*6f70*/  IMAD.HI R0, R0, 0x38e38e39, RZ ;  /* 0x38e38e3900007827 */ /* 0x000fca00078e02ff */
[----:B------:R-:W-:-:S04]  /*6f80*/  SHF.R.U32.HI R3, RZ, 0x1f, R0 ;  /* 0x0000001fff037819 */ /* 0x000fc80000011600 */
[----:B------:R-:W-:Y:S01]  /*6f90*/  LEA.HI.SX32 R3, R0, R3, 0x1b ;  /* 0x0000000300037211 */ /* 0x000fe200078fdaff */
[----:B------:R-:W-:-:S03]  /*6fa0*/  IMAD.MOV.U32 R0, RZ, RZ, RZ ;  /* 0x000000ffff007224 */ /* 0x000fc600078e00ff */
[----:B------:R-:W-:-:S04]  /*6fb0*/  VIMNMX R96, R114, R3, PT ;  /* 0x0000000372607248 */ /* 0x000fc80003fe0100 */
[----:B------:R-:W-:Y:S01]  /*6fc0*/  ISETP.GE.AND P2, PT, R96, 0x1, PT ;  /* 0x000000016000780c */ /* 0x000fe20003f46270 */
[----:B------:R-:W-:-:S12]  /*6fd0*/  @P0 BRA `(.L_x_2375) ;  /* 0x00000000000c0947 */ /* 0x000fd80003800000 */
[----:B------:R-:W0:Y:S01]  /*6fe0*/  FENCE.VIEW.ASYNC.G ;  /* 0x00000000000073c6 */ /* 0x000e220000000100 */
[----:B------:R-:W-:Y:S05]  /*6ff0*/  WARPSYNC.ALL ;  /* 0x0000000000007948 */ /* 0x000fea0003800000 */
[----:B0-----:R-:W-:Y:S06]  /*7000*/  BAR.ARV 0xc, 0x200 ;  /* 0x0308000000007b1d */ /* 0x001fec0000002000 */
.L_x_2375:
[----:B------:R-:W-:Y:S02]  /*7010*/  IMAD.MOV.U32 R74, RZ, RZ, RZ ;  /* 0x000000ffff4a7224 */ /* 0x000fe400078e00ff */
        /* <DEDUP_REMOVED lines=8> */
[----:B------:R-:W-:-:S06]  /*70a0*/  SHF.R.S32.HI R0, RZ, 0x7, R0 ;  /* 0x00000007ff007819 */ /* 0x000fcc0000011400 */
[----:B------:R-:W0:Y:S04]  /*70b0*/  SHFL.IDX PT, R0, R0, RZ, 0x1f ;  /* 0x00001fff00007589 */ /* 0x000e2800000e0000 */
[----:B0-----:R2:W-:Y:S02]  /*70c0*/  STL [R1+0x64], R0 ;  /* 0x0000640001007387 */ /* 0x0015e40000100800 */
.L_x_2629:
[----:B------:R-:W2:Y:S01]  /*70d0*/  LDL R3, [R1+0x64] ;  /* 0x0000640001037983 */ /* 0x000ea20000100800 */
[----:B------:R-:W-:Y:S01]  /*70e0*/  BSSY B6, `(.L_x_2378) ;  /* 0x000001b000067945 */ /* 0x000fe20003800000 */
[----:B--2---:R-:W-:-:S05]  /*70f0*/  IMAD.HI R0, R3, 0x55555556, RZ ;  /* 0x5555555603007827 */ /* 0x004fca00078e02ff */
        /* <DEDUP_REMOVED lines=9> */
[----:B--2---:R-:W-:Y:S01]  /*7190*/  MOV R0, 0x0 ;  /* 0x0000000000007802 */ /* 0x004fe20000000f00 */
[----:B------:R-:W-:Y:S01]  /*71a0*/  ULDC.64 UR4, c[0x4][0xa8] ;  /* 0x01002a0000047ab9 */ /* 0x000fe20000000a00 */
[----:B------:R-:W-:Y:S01]  /*71b0*/  ULDC.64 UR6, c[0x4][0xb0] ;  /* 0x01002c0000067ab9 */ /* 0x000fe20000000a00 */
[----:B------:R-:W-:Y:S01]  /*71c0*/  IMAD.U32 R4, RZ, RZ, UR4 ;  /* 0x00000004ff047e24 */ /* 0x000fe2000f8e00ff */
[----:B0-----:R0:W2:Y:S01]  /*71d0*/  LDC.64 R14, c[0x4][R0] ;  /* 0x01000000000e7b82 */ /* 0x0010a20000000a00 */
        /* <DEDUP_REMOVED lines=10> */
[----:B-12--5:R-:W-:Y:S05]  /*7280*/  CALL.ABS.NOINC R14 ;  /* 0x000000000e007343 */ /* 0x026fea0003c00000 */
.L_x_2379:
[----:B------:R-:W-:Y:S05]  /*7290*/  BSYNC B6 ;  /* 0x0000000000067941 */ /* 0x000fea0003800000 */
.L_x_2378:
[----:B------:R-:W-:Y:S02]  /*72a0*/  ULDC UR4, c[0x0][0x3f4] ;  /* 0x0000fd0000047ab9 */ /* 0x000fe40000000800 */
[----:B------:R-:W-:-:S13]  /*72b0*/  ISETP.LT.AND P0, PT, RZ, UR4, PT ;  /* 0x00000004ff007c0c */ /* 0x000fda000bf01270 */
[----:B------:R-:W-:Y:S05]  /*72c0*/  @P0 BRA `(.L_x_2380) ;  /* 0x0000000000400947 */ /* 0x000fea0003800000 */
[----:B------:R-:W2:Y:S02]  /*72d0*/  LDL R20, [R1+0xa0] ;  /* 0x0000a00001147983 */ /* 0x000ea40000100800 */
[----:B--2---:R-:W-:-:S04]  /*72e0*/  LEA.HI R0, R20, R20, RZ, 0x1 ;  /* 0x0000001414007211 */ /* 0x004fc800078f08ff */
[----:B------:R-:W-:-:S05]  /*72f0*/  LOP3.LUT R0, R0, 0xfffffffe, RZ, 0xc0, !PT ;  /* 0xfffffffe00007812 */ /* 0x000fca00078ec0ff */
[----:B------:R-:W-:-:S05]  /*7300*/  IMAD.IADD R0, R20, 0x1, -R0 ;  /* 0x0000000114007824 */ /* 0x000fca00078e0a00 */
[----:B------:R-:W-:-:S04]  /*7310*/  SHF.L.U32 R3, R0, 0x1f, RZ ;  /* 0x0000001f00037819 */ /* 0x000fc800000006ff */
[----:B------:R2:W3:Y:S03]  /*7320*/  SYNCS.PHASECHK.TRANS64.TRYWAIT P0, [R16+URZ+0x31c00], R3 ;  /* 0x031c0003100075a7 */ /* 0x0004e6000800017f */
[----:B---3--:R-:W-:Y:S05]  /*7330*/  @!P0 NANOSLEEP.SYNCS 0x989680 ;  /* 0x009896800000895d */ /* 0x008fea0003900000 */
[----:B------:R-:W3:Y:S01]  /*7340*/  @!P0 SYNCS.PHASECHK.TRANS64 P0, [R16+URZ+0x31c00], R3 ;  /* 0x031c0003100085a7 */ /* 0x000ee2000800007f */
[----:B------:R-:W-:Y:S04]  /*7350*/  BSSY B0, `(.L_x_2381) ;  /* 0x0000006000007945 */ /* 0x000fe80003800000 */
[----:B---3--:R-:W-:Y:S05]  /*7360*/  @P0 BRA `(.L_x_2382) ;  /* 0x0000000000100947 */ /* 0x008fea0003800000 */
.L_x_2383:
[----:B---3--:R3:W4:Y:S02]  /*7370*/  SYNCS.PHASECHK.TRANS64.TRYWAIT P0, [R16+URZ+0x31c00], R3 ;  /* 0x031c0003100075a7 */ /* 0x008724000800017f */
[----:B----4-:R-:W-:Y:S05]  /*7380*/  @!P0 NANOSLEEP.SYNCS 0x989680 ;  /* 0x009896800000895d */ /* 0x010fea0003900000 */
[----:B------:R-:W4:Y:S02]  /*7390*/  @!P0 SYNCS.PHASECHK.TRANS64 P0, [R16+URZ+0x31c00], R3 ;  /* 0x031c0003100085a7 */ /* 0x000f24000800007f */
[----:B----4-:R-:W-:Y:S05]  /*73a0*/  @!P0 BRA `(.L_x_2383) ;  /* 0xfffffffc00f08947 */ /* 0x010fea000383ffff */
.L_x_2382:
[----:B------:R-:W-:Y:S05]  /*73b0*/  BSYNC B0 ;  /* 0x0000000000007941 */ /* 0x000fea0003800000 */
.L_x_2381:
[----:B------:R-:W-:Y:S05]  /*73c0*/  BRA `(.L_x_2384) ;  /* 0x0000003c00a07947 */ /* 0x000fea0003800000 */
.L_x_2380:
[----:B--2---:R-:W2:Y:S01]  /*73d0*/  LDL R0, [R1+0xa4] ;  /* 0x0000a40001007983 */ /* 0x004ea20000100800 */
[----:B------:R-:W-:Y:S01]  /*73e0*/  ULDC.64 UR6, c[0x0][0x408] ;  /* 0x0001020000067ab9 */ /* 0x000fe20000000a00 */
[----:B--2---:R-:W-:Y:S02]  /*73f0*/  R2UR UR4, R0 ;  /* 0x00000000000472ca */ /* 0x004fe400000e0000 */
[----:B-----5:R-:W-:-:S05]  /*7400*/  SHF.R.S32.HI R0, RZ, 0x1f, R106 ;  /* 0x0000001fff007819 */ /* 0x020fca000001146a */
[----:B------:R-:W-:-:S04]  /*7410*/  IMAD R5, R0, UR6, RZ ;  /* 0x0000000600057c24 */ /* 0x000fc8000f8e02ff */
[----:B------:R-:W-:Y:S02]  /*7420*/  IMAD R5, R106, UR7, R5 ;  /* 0x000000076a057c24 */ /* 0x000fe4000f8e0205 */
[----:B------:R-:W-:-:S03]  /*7430*/  ULOP3.LUT UP0, URZ, UR4, 0x1bf, URZ, 0xc0, !UPT ;  /* 0x000001bf043f7892 */ /* 0x000fc6000f80c03f */
[----:B------:R-:W-:Y:S02]  /*7440*/  ULDC.64 UR4, c[0x0][0x3f8] ;  /* 0x0000fe0000047ab9 */ /* 0x000fe40000000a00 */
[----:B------:R-:W-:Y:S01]  /*7450*/  IMAD R3, R0, UR4, RZ ;  /* 0x0000000400037c24 */ /* 0x000fe2000f8e02ff */
[----:B------:R-:W-:Y:S01]  /*7460*/  PLOP3.LUT P0, PT, PT, PT, UP0, 0x80, 0x0 ;  /* 0x000000000000781c */ /* 0x000fe20003f0f008 */
[----:B------:R-:W-:-:S04]  /*7470*/  IMAD.WIDE.U32 R24, R106, UR4, RZ ;  /* 0x000000046a187c25 */ /* 0x000fc8000f8e00ff */
        /* <DEDUP_REMOVED lines=20> */
[----:B-12---:R-:W-:Y:S05]  /*75c0*/  CALL.ABS.NOINC R14 ;  /* 0x000000000e007343 */ /* 0x006fea0003c00000 */
.L_x_2385:
[----:B------:R-:W2:Y:S01]  /*75d0*/  LDL R20, [R1+0x84] ;  /* 0x0000840001147983 */ /* 0x000ea20000100800 */
[----:B------:R-:W-:Y:S01]  /*75e0*/  ULDC.U8 UR4, c[0x0][0x410] ;  /* 0x0001040000047ab9 */ /* 0x000fe20000000000 */
[----:B------:R-:W-:Y:S01]  /*75f0*/  BSSY B0, `(.L_x_2386) ;  /* 0x00003bd000007945 */ /* 0x000fe20003800000 */
[----:B------:R-:W-:Y:S01]  /*7600*/  ISETP.NE.AND P0, PT, RZ, UR4, PT ;  /* 0x00000004ff007c0c */ /* 0x000fe2000bf05270 */
[----:B--2---:R-:W-:-:S12]  /*7610*/  IMAD.IADD R10, R144, 0x1, R20 ;  /* 0x00000001900a7824 */ /* 0x004fd800078e0214 */
[----:B------:R-:W-:Y:S05]  /*7620*/  @!P0 BRA `(.L_x_2387) ;  /* 0x0000001c00608947 */ /* 0x000fea0003800000 */
[----:B------:R-:W2:Y:S01]  /*7630*/  LDC R20, c[0x0][0x448] ;  /* 0x00011200ff147b82 */ /* 0x000ea20000000800 */
[----:B------:R-:W-:Y:S01]  /*7640*/  ULDC.64 UR4, c[0x0][0x3f8] ;  /* 0x0000fe0000047ab9 */ /* 0x000fe20000000a00 */
[----:B------:R-:W-:Y:S01]  /*7650*/  ULDC.64 UR6, c[0x0][0x408] ;  /* 0x0001020000067ab9 */ /* 0x000fe20000000a00 */
[----:B------:R-:W-:Y:S02]  /*7660*/  IMAD.MOV.U32 R6, RZ, RZ, R24 ;  /* 0x000000ffff067224 */ /* 0x000fe400078e0018 */
[----:B------:R-:W-:Y:S02]  /*7670*/  IMAD.MOV.U32 R7, RZ, RZ, R27 ;  /* 0x000000ffff077224 */ /* 0x000fe400078e001b */
[----:B------:R-:W-:Y:S02]  /*7680*/  IMAD.MOV.U32 R8, RZ, RZ, R106 ;  /* 0x000000ffff087224 */ /* 0x000fe400078e006a */
[----:B------:R-:W-:Y:S01]  /*7690*/  IMAD.MOV.U32 R9, RZ, RZ, R29 ;  /* 0x000000ffff097224 */ /* 0x000fe200078e001d */
[----:B--2---:R-:W-:-:S13]  /*76a0*/  ISETP.NE.AND P0, PT, R20, 0x1, PT ;  /* 0x000000011400780c */ /* 0x004fda0003f05270 */
[----:B------:R-:W2:Y:S08]  /*76b0*/  @P0 LDC R3, c[0x0][0x44c] ;  /* 0x00011300ff030b82 */ /* 0x000eb00000000800 */
[----:B------:R-:W3:Y:S01]  /*76c0*/  @P0 LDC R5, c[0x0][0x450] ;  /* 0x00011400ff050b82 */ /* 0x000ee20000000800 */
[----:B--2---:R-:W-:-:S04]  /*76d0*/  @P0 IMAD.HI.U32 R0, R10, R3, RZ ;  /* 0x000000030a000227 */ /* 0x004fc800078e00ff */
[----:B------:R-:W-:Y:S01]  /*76e0*/  IMAD.MOV.U32 R3, RZ, RZ, R10 ;  /* 0x000000ffff037224 */ /* 0x000fe200078e000a */
[----:B---3--:R-:W-:-:S04]  /*76f0*/  @P0 SHF.R.U32.HI R3, RZ, R5, R0 ;  /* 0x00000005ff030219 */ /* 0x008fc80000011600 */
        /* <DEDUP_REMOVED lines=17> */
[----:B------:R2:W3:Y:S04]  /*7810*/  SHFL.IDX PT, R3, R13, RZ, 0x1e1f ;  /* 0x001e1fff0d037589 */ /* 0x0004e800000e0000 */
[----:B------:R-:W4:Y:S04]  /*7820*/  SHFL.IDX PT, R0, R0, RZ, 0x1e1f ;  /* 0x001e1fff00007589 */ /* 0x000f2800000e0000 */
[----:B------:R-:W1:Y:S04]  /*7830*/  SHFL.IDX PT, R5, R5, RZ, 0x1e1f ;  /* 0x001e1fff05057589 */ /* 0x000e6800000e0000 */
[----:B0-----:R2:W0:Y:S02]  /*7840*/  SHFL.IDX PT, R14, R4, RZ, 0x1e1f ;  /* 0x001e1fff040e7589 */ /* 0x00142400000e0000 */
.L_x_2635:
[----:B--2---:R-:W2:Y:S04]  /*7850*/  LDL R4, [R1+0x2c] ;  /* 0x00002c0001047983 */ /* 0x004ea80000100800 */
[----:B------:R-:W5:Y:S01]  /*7860*/  LDL R53, [R1+0xa0] ;  /* 0x0000a00001357983 */ /* 0x000f620000100800 */
[----:B------:R-:W-:Y:S01]  /*7870*/  BSSY B1, `(.L_x_2389) ;  /* 0x0000062000017945 */ /* 0x000fe20003800000 */
[----:B------:R-:W-:Y:S02]  /*7880*/  CS2R R38, SRZ ;  /* 0x0000000000267805 */ /* 0x000fe4000001ff00 */
[----:B------:R-:W-:Y:S02]  /*7890*/  CS2R R34, SRZ ;  /* 0x0000000000227805 */ /* 0x000fe4000001ff00 */
[----:B------:R-:W-:-:S02]  /*78a0*/  CS2R R30, SRZ ;  /* 0x00000000001e7805 */ /* 0x000fc4000001ff00 */
[----:B------:R-:W-:Y:S02]  /*78b0*/  CS2R R26, SRZ ;  /* 0x00000000001a7805 */ /* 0x000fe4000001ff00 */
[----:B------:R-:W-:Y:S02]  /*78c0*/  CS2R R12, SRZ ;  /* 0x00000000000c7805 */ /* 0x000fe4000001ff00 */
[----:B------:R-:W-:Y:S02]  /*78d0*/  CS2R R8, SRZ ;  /* 0x0000000000087805 */ /* 0x000fe4000001ff00 */
[----:B-1----:R-:W-:Y:S02]  /*78e0*/  CS2R R36, SRZ ;  /* 0x0000000000247805 */ /* 0x002fe4000001ff00 */
[----:B------:R-:W-:Y:S02]  /*78f0*/  CS2R R32, SRZ ;  /* 0x0000000000207805 */ /* 0x000fe4000001ff00 */
[----:B------:R-:W-:-:S02]  /*7900*/  CS2R R28, SRZ ;  /* 0x00000000001c7805 */ /* 0x000fc4000001ff00 */
[----:B------:R-:W-:Y:S01]  /*7910*/  CS2R R24, SRZ ;  /* 0x0000000000187805 */ /* 0x000fe2000001ff00 */
[----:B--2---:R-:W-:Y:S01]  /*7920*/  IMAD R4, R4, R20, RZ ;  /* 0x0000001404047224 */ /* 0x004fe200078e02ff */
[----:B------:R-:W-:-:S03]  /*7930*/  CS2R R20, SRZ ;  /* 0x0000000000147805 */ /* 0x000fc6000001ff00 */
[----:B------:R-:W-:Y:S01]  /*7940*/  IMAD R109, R109, -0xc0, R4 ;  /* 0xffffff406d6d7824 */ /* 0x000fe200078e0204 */
[----:B------:R-:W-:Y:S02]  /*7950*/  ISETP.GE.AND P1, PT, R10, R4, PT ;  /* 0x000000040a00720c */ /* 0x000fe40003f26270 */
[----:B------:R-:W-:Y:S02]  /*7960*/  CS2R R10, SRZ ;  /* 0x00000000000a7805 */ /* 0x000fe4000001ff00 */
[----:B-----5:R-:W-:Y:S02]  /*7970*/  LEA.HI R52, R53, R53, RZ, 0x1 ;  /* 0x0000003535347211 */ /* 0x020fe400078f08ff */
[----:B------:R-:W-:-:S04]  /*7980*/  VIMNMX R109, R109, 0xc0, PT ;  /* 0x000000c06d6d7848 */ /* 0x000fc80003fe0100 */
[----:B------:R-:W-:-:S03]  /*7990*/  ISETP.GE.AND P0, PT, R144, R109, PT ;  /* 0x0000006d9000720c */ /* 0x000fc60003f06270 */
[----:B------:R-:W-:Y:S10]  /*79a0*/  @P1 BRA `(.L_x_2390) ;  /* 0x0000000400381947 */ /* 0x000ff40003800000 */
        /* <DEDUP_REMOVED lines=8> */
[----:B------:R-:W-:Y:S01]  /*7a30*/  CS2R R34, SRZ ;  /* 0x0000000000227805 */ /* 0x000fe2000001ff00 */
[----:B------:R-:W-:Y:S01]  /*7a40*/  ULDC.64 UR6, c[0x0][0x208] ;  /* 0x0000820000067ab9 */ /* 0x000fe20000000a00 */
[----:B------:R-:W-:Y:S02]  /*7a50*/  CS2R R36, SRZ ;  /* 0x0000000000247805 */ /* 0x000fe4000001ff00 */
[----:B------:R-:W-:Y:S02]  /*7a60*/  CS2R R38, SRZ ;  /* 0x0000000000267805 */ /* 0x000fe4000001ff00 */
[----:B------:R-:W-:Y:S02]  /*7a70*/  CS2R R28, SRZ ;  /* 0x00000000001c7805 */ /* 0x000fe4000001ff00 */
[----:B------:R-:W-:Y:S02]  /*7a80*/  CS2R R30, SRZ ;  /* 0x00000000001e7805 */ /* 0x000fe4000001ff00 */
[----:B------:R-:W-:-:S02]  /*7a90*/  CS2R R24, SRZ ;  /* 0x0000000000187805 */ /* 0x000fc4000001ff00 */
[----:B------:R-:W-:Y:S02]  /*7aa0*/  CS2R R26, SRZ ;  /* 0x00000000001a7805 */ /* 0x000fe4000001ff00 */
[C---:B--2---:R-:W-:Y:S01]  /*7ab0*/  ISETP.GE.AND P4, PT, R7.reuse, UR4, PT ;  /* 0x0000000407007c0c */ /* 0x044fe2000bf86270 */
[C---:B------:R-:W-:Y:S01]  /*7ac0*/  IMAD.SHL.U32 R11, R7.reuse, 0x2, RZ ;  /* 0x00000002070b7824 */ /* 0x040fe200078e00ff */
[----:B------:R-:W-:Y:S02]  /*7ad0*/  SHF.R.S32.HI R4, RZ, 0x1f, R7 ;  /* 0x0000001fff047819 */ /* 0x000fe40000011407 */
[----:B---3--:R-:W-:Y:S02]  /*7ae0*/  ISETP.GE.AND P3, PT, R6, UR4, PT ;  /* 0x0000000406007c0c */ /* 0x008fe4000bf66270 */
[----:B------:R-:W-:-:S07]  /*7af0*/  SHF.L.U64.HI R4, R7, 0x1, R4 ;  /* 0x0000000107047819 */ /* 0x000fce0000010204 */
[-C--:B0-----:R-:W-:Y:S02]  /*7b00*/  @!P4 IADD3 R10, P2, R14, R11.reuse, RZ ;  /* 0x0000000b0e0ac210 */ /* 0x081fe40007f5e0ff */
[----:B----4-:R-:W-:-:S03]  /*7b10*/  @!P4 IADD3 R8, P1, R0, R11, RZ ;  /* 0x0000000b0008c210 */ /* 0x010fc60007f3e0ff */
[--C-:B------:R-:W-:Y:S01]  /*7b20*/  @!P4 IMAD.X R11, R5, 0x1, R4.reuse, P2 ;  /* 0x00000001050bc824 */ /* 0x100fe200010e0604 */
[----:B------:R-:W-:Y:S01]  /*7b30*/  ISETP.GE.AND P2, PT, R40, UR4, PT ;  /* 0x0000000428007c0c */ /* 0x000fe2000bf46270 */
        /* <DEDUP_REMOVED lines=12> */
[-C--:B------:R-:W-:Y:S01]  /*7c00*/  @!P2 IADD3 R44, P4, R14, R45.reuse, RZ ;  /* 0x0000002d0e2ca210 */ /* 0x080fe20007f9e0ff */
[----:B------:R-:W-:Y:S01]  /*7c10*/  IMAD.SHL.U32 R49, R15, 0x2, RZ ;  /* 0x000000020f317824 */ /* 0x000fe200078e00ff */
[----:B0-----:R-:W-:Y:S01]  /*7c20*/  SHF.L.U64.HI R8, R40, 0x1, R7 ;  /* 0x0000000128087819 */ /* 0x001fe20000010207 */
[----:B------:R-:W-:Y:S01]  /*7c30*/  @!P3 IMAD.X R7, R3, 0x1, R4, P5 ;  /* 0x000000010307b824 */ /* 0x000fe200028e0604 */
[----:B------:R-:W-:Y:S01]  /*7c40*/  SHF.R.S32.HI R12, RZ, 0x1f, R15 ;  /* 0x0000001fff0c7819 */ /* 0x000fe2000001140f */
[----:B------:R-:W5:Y:S01]  /*7c50*/  @!P3 LD.E.64 R30, desc[UR6][R42.64] ;  /* 0x000000062a1eb980 */ /* 0x000f62000c101b00 */
[C---:B------:R-:W-:Y:S01]  /*7c60*/  @!P2 IADD3 R40, P5, R0.reuse, R45, RZ ;  /* 0x0000002d0028a210 */ /* 0x040fe20007fbe0ff */
        /* <DEDUP_REMOVED lines=9> */
[----:B------:R-:W-:Y:S01]  /*7d00*/  IMAD.SHL.U32 R15, R13, 0x2, RZ ;  /* 0x000000020d0f7824 */ /* 0x000fe200078e00ff */
[----:B------:R-:W5:Y:S03]  /*7d10*/  @!P2 LD.E.64 R24, desc[UR6][R40.64] ;  /* 0x000000062818a980 */ /* 0x000f66000c101b00 */
[----:B------:R-:W-:Y:S01]  /*7d20*/  @!P1 IMAD.X R49, R5, 0x1, R12, P4 ;  /* 0x0000000105319824 */ /* 0x000fe200020e060c */
[----:B------:R-:W-:-:S03]  /*7d30*/  ISETP.GE.AND P4, PT, R13, UR4, PT ;  /* 0x000000040d007c0c */ /* 0x000fc6000bf86270 */
[----:B------:R-:W-:Y:S02]  /*7d40*/  @!P5 IMAD.MOV.U32 R8, RZ, RZ, R0 ;  /* 0x000000ffff08d224 */ /* 0x000fe400078e0000 */
[----:B------:R-:W-:Y:S02]  /*7d50*/  @!P5 IMAD.MOV.U32 R9, RZ, RZ, R3 ;  /* 0x000000ffff09d224 */ /* 0x000fe400078e0003 */
[----:B------:R-:W-:Y:S02]  /*7d60*/  @!P5 IMAD.MOV.U32 R4, RZ, RZ, R14 ;  /* 0x000000ffff04d224 */ /* 0x000fe400078e000e */
[----:B------:R-:W-:-:S04]  /*7d70*/  @!P5 IMAD.WIDE R8, R20, 0x2, R8 ;  /* 0x000000021408d825 */ /* 0x000fc800078e0208 */
[----:B------:R-:W-:Y:S01]  /*7d80*/  @!P5 IMAD.WIDE R10, R20, 0x2, R4 ;  /* 0x00000002140ad825 */ /* 0x000fe200078e0204 */
[----:B------:R-:W-:Y:S01]  /*7d90*/  SHF.R.S32.HI R4, RZ, 0x1f, R13 ;  /* 0x0000001fff047819 */ /* 0x000fe2000001140d */
[----:B------:R-:W5:Y:S03]  /*7da0*/  @!P5 LD.E.64 R36, desc[UR6][R8.64] ;  /* 0x000000060824d980 */ /* 0x000f66000c101b00 */
[----:B------:R-:W-:Y:S01]  /*7db0*/  SHF.L.U64.HI R4, R13, 0x1, R4 ;  /* 0x000000010d047819 */ /* 0x000fe20000010204 */
[----:B------:R0:W5:Y:S01]  /*7dc0*/  @!P5 LD.E.64 R38, desc[UR6][R10.64] ;  /* 0x000000060a26d980 */ /* 0x000162000c101b00 */
[----:B------:R-:W-:-:S05]  /*7dd0*/  @!P4 IADD3 R50, P5, R0, R15, RZ ;  /* 0x0000000f0032c210 */ /* 0x000fca0007fbe0ff */
[--C-:B------:R-:W-:Y:S01]  /*7de0*/  @!P4 IMAD.X R51, R3, 0x1, R4.reuse, P5 ;  /* 0x000000010333c824 */ /* 0x100fe200028e0604 */
[----:B------:R-:W-:Y:S02]  /*7df0*/  @!P4 IADD3 R14, P5, R14, R15, RZ ;  /* 0x0000000f0e0ec210 */ /* 0x000fe40007fbe0ff */
[----:B------:R-:W-:Y:S02]  /*7e00*/  CS2R R20, SRZ ;  /* 0x0000000000147805 */ /* 0x000fe4000001ff00 */
[----:B------:R-:W-:Y:S02]  /*7e10*/  CS2R R12, SRZ ;  /* 0x00000000000c7805 */ /* 0x000fe4000001ff00 */
[----:B0-----:R-:W-:Y:S02]  /*7e20*/  CS2R R10, SRZ ;  /* 0x00000000000a7805 */ /* 0x001fe4000001ff00 */
[----:B------:R-:W-:Y:S01]  /*7e30*/  CS2R R8, SRZ ;  /* 0x0000000000087805 */ /* 0x000fe2000001ff00 */
[----:B------:R-:W-:Y:S01]  /*7e40*/  @!P4 IMAD.X R15, R5, 0x1, R4, P5 ;  /* 0x00000001050fc824 */ /* 0x000fe200028e0604 */
[----:B------:R1:W5:Y:S04]  /*7e50*/  @!P1 LD.E.64 R20, desc[UR6][R46.64] ;  /* 0x000000062e149980 */ /* 0x000368000c101b00 */
[----:B------:R1:W5:Y:S04]  /*7e60*/  @!P1 LD.E.64 R12, desc[UR6][R48.64] ;  /* 0x00000006300c9980 */ /* 0x000368000c101b00 */
[----:B------:R1:W5:Y:S04]  /*7e70*/  @!P4 LD.E.64 R10, desc[UR6][R50.64] ;  /* 0x00000006320ac980 */ /* 0x000368000c101b00 */
[----:B------:R1:W5:Y:S02]  /*7e80*/  @!P4 LD.E.64 R8, desc[UR6][R14.64] ;  /* 0x000000060e08c980 */ /* 0x000364000c101b00 */
.L_x_2390:
[----:B------:R-:W-:Y:S05]  /*7e90*/  BSYNC B1 ;  /* 0x0000000000017941 */ /* 0x000fea0003800000 */
.L_x_2389:
[----:B---3-5:R-:W-:Y:S01]  /*7ea0*/  IMAD.MOV.U32 R3, RZ, RZ, R39 ;  /* 0x000000ffff037224 */ /* 0x028fe200078e0027 */
[----:B------:R-:W-:Y:S01]  /*7eb0*/  LOP3.LUT R52, R52, 0xfffffffe, RZ, 0xc0, !PT ;  /* 0xfffffffe34347812 */ /* 0x000fe200078ec0ff */
[----:B----4-:R-:W-:Y:S01]  /*7ec0*/  IMAD.MOV.U32 R0, RZ, RZ, R38 ;  /* 0x000000ffff007224 */ /* 0x010fe200078e0026 */
[----:B------:R-:W-:Y:S01]  /*7ed0*/  BSSY B1, `(.L_x_2391) ;  /* 0x000002b000017945 */ /* 0x000fe20003800000 */
[----:B------:R-:W-:Y:S01]  /*7ee0*/  IMAD.MOV.U32 R4, RZ, RZ, R34 ;  /* 0x000000ffff047224 */ /* 0x000fe200078e0022 */
[----:B------:R-:W-:Y:S01]  /*7ef0*/  PRMT R45, R45, 0x5410, R3 ;  /* 0x000054102d2d7816 */ /* 0x000fe20000000003 */
[----:B------:R-:W-:Y:S01]  /*7f00*/  IMAD.IADD R3, R53, 0x1, -R52 ;  /* 0x0000000135037824 */ /* 0x000fe200078e0a34 */
[----:B-1----:R-:W-:Y:S01]  /*7f10*/  PRMT R48, R0, 0x7610, R48 ;  /* 0x0000761000307816 */ /* 0x002fe20000000030 */
[----:B------:R-:W-:Y:S01]  /*7f20*/  IMAD.MOV.U32 R0, RZ, RZ, R35 ;  /* 0x000000ffff007224 */ /* 0x000fe200078e0023 */
[----:B------:R-:W-:Y:S01]  /*7f30*/  PRMT R56, R4, 0x7610, R56 ;  /* 0x0000761004387816 */ /* 0x000fe20000000038 */
[----:B------:R-:W-:Y:S01]  /*7f40*/  IMAD.MOV.U32 R4, RZ, RZ, R30 ;  /* 0x000000ffff047224 */ /* 0x000fe200078e001e */
[----:B------:R-:W-:Y:S01]  /*7f50*/  SHF.L.U32 R3, R3, 0x1f, RZ ;  /* 0x0000001f03037819 */ /* 0x000fe200000006ff */
[----:B------:R-:W-:Y:S01]  /*7f60*/  IMAD.MOV.U32 R5, RZ, RZ, R31 ;  /* 0x000000ffff057224 */ /* 0x000fe200078e001f */
        /* <DEDUP_REMOVED lines=33> */
.L_x_2636:
[----:B------:R-:W-:Y:S05]  /*8180*/  BSYNC B1 ;  /* 0x0000000000017941 */ /* 0x000fea0003800000 */
.L_x_2391:
        /* <DEDUP_REMOVED lines=64> */
.L_x_2395:
[----:B------:R-:W-:Y:S05]  /*8590*/  BSYNC B1 ;  /* 0x0000000000017941 */ /* 0x000fea0003800000 */
.L_x_2394:
        /* <DEDUP_REMOVED lines=45> */
.L_x_2397:
[----:B------:R-:W-:Y:S05]  /*8870*/  BSYNC B1 ;  /* 0x0000000000017941 */ /* 0x000fea0003800000 */
.L_x_2396:
        /* <DEDUP_REMOVED lines=44> */
.L_x_2399:
[----:B------:R-:W-:Y:S05]  /*8b40*/  BSYNC B1 ;  /* 0x0000000000017941 */ /* 0x000fea0003800000 */
.L_x_2398:
        /* <DEDUP_REMOVED lines=44> */
.L_x_2401:
[----:B------:R-:W-:Y:S05]  /*8e10*/  BSYNC B1 ;  /* 0x0000000000017941 */ /* 0x000fea0003800000 */
.L_x_2400:
        /* <DEDUP_REMOVED lines=44> */
.L_x_2403:
[----:B------:R-:W-:Y:S05]  /*90e0*/  BSYNC B1 ;  /* 0x0000000000017941 */ /* 0x000fea0003800000 */
.L_x_2402:
        /* <DEDUP_REMOVED lines=44> */
.L_x_2387:
[----:B------:R-:W2:Y:S01]  /*93b0*/  LDL R12, [R1+0x68] ;  /* 0x00006800010c7983 */ /* 0x000ea20000100800 */
[----:B------:R-:W3:Y:S01]  /*93c0*/  LDC R25, c[0x0][0x448] ;  /* 0x00011200ff197b82 */ /* 0x000ee20000000800 */
[----:B------:R-:W-:Y:S01]  /*93d0*/  ULDC.64 UR4, c[0x0][0x3f8] ;  /* 0x0000fe0000047ab9 */ /* 0x000fe20000000a00 */
[----:B------:R-:W-:Y:S01]  /*93e0*/  ULDC.64 UR6, c[0x0][0x408] ;  /* 0x0001020000067ab9 */ /* 0x000fe20000000a00 */
[----:B------:R-:W4:Y:S04]  /*93f0*/  LDL R11, [R1+0x6c] ;  /* 0x00006c00010b7983 */ /* 0x000f280000100800 */
[----:B0-----:R-:W2:Y:S01]  /*9400*/  LDL.64 R14, [R1+0x50] ;  /* 0x00005000010e7983 */ /* 0x001ea20000100a00 */
[----:B------:R-:W-:Y:S02]  /*9410*/  IMAD.MOV.U32 R6, RZ, RZ, R24 ;  /* 0x000000ffff067224 */ /* 0x000fe400078e0018 */
[----:B------:R-:W-:-:S02]  /*9420*/  IMAD.MOV.U32 R7, RZ, RZ, R27 ;  /* 0x000000ffff077224 */ /* 0x000fc400078e001b */
[----:B------:R-:W-:Y:S02]  /*9430*/  IMAD.MOV.U32 R8, RZ, RZ, R106 ;  /* 0x000000ffff087224 */ /* 0x000fe400078e006a */
[----:B------:R-:W-:Y:S01]  /*9440*/  IMAD.MOV.U32 R9, RZ, RZ, R29 ;  /* 0x000000ffff097224 */ /* 0x000fe200078e001d */
[----:B---3--:R-:W-:-:S13]  /*9450*/  ISETP.NE.AND P0, PT, R25, 0x1, PT ;  /* 0x000000011900780c */ /* 0x008fda0003f05270 */
[----:B------:R-:W0:Y:S08]  /*9460*/  @P0 LDC R3, c[0x0][0x44c] ;  /* 0x00011300ff030b82 */ /* 0x000e300000000800 */
[----:B------:R-:W3:Y:S01]  /*9470*/  @P0 LDC R5, c[0x0][0x450] ;  /* 0x00011400ff050b82 */ /* 0x000ee20000000800 */
[----:B0-----:R-:W-:-:S04]  /*9480*/  @P0 IMAD.HI.U32 R0, R10, R3, RZ ;  /* 0x000000030a000227 */ /* 0x001fc800078e00ff */
        /* <DEDUP_REMOVED lines=19> */
[----:B----4-:R-:W-:-:S03]  /*95c0*/  IMAD.IADD R48, R14, 0x1, R11 ;  /* 0x000000010e307824 */ /* 0x010fc600078e020b */
        /* <DEDUP_REMOVED lines=13> */
.L_x_2642:
[----:B------:R-:W3:Y:S04]  /*96a0*/  LDL R0, [R1+0x2c] ;  /* 0x00002c0001007983 */ /* 0x000ee80000100800 */
[----:B------:R-:W5:Y:S01]  /*96b0*/  LDL R54, [R1+0xa0] ;  /* 0x0000a00001367983 */ /* 0x000f620000100800 */
[----:B------:R-:W-:Y:S01]  /*96c0*/  BSSY B1, `(.L_x_2405) ;  /* 0x0000037000017945 */ /* 0x000fe20003800000 */
[----:B----4-:R-:W-:Y:S01]  /*96d0*/  IMAD.MOV.U32 R38, RZ, RZ, R14 ;  /* 0x000000ffff267224 */ /* 0x010fe200078e000e */
[----:B------:R-:W-:Y:S01]  /*96e0*/  CS2R R6, SRZ ;  /* 0x0000000000067805 */ /* 0x000fe2000001ff00 */
[----:B--2---:R-:W-:Y:S01]  /*96f0*/  IMAD.MOV.U32 R39, RZ, RZ, R5 ;  /* 0x000000ffff277224 */ /* 0x004fe200078e0005 */
        /* <DEDUP_REMOVED lines=9> */
[----:B---3--:R-:W-:-:S04]  /*9790*/  IMAD R25, R0, R25, RZ ;  /* 0x0000001900197224 */ /* 0x008fc800078e02ff */
[----:B------:R-:W-:Y:S01]  /*97a0*/  IMAD R109, R109, -0xc0, R25 ;  /* 0xffffff406d6d7824 */ /* 0x000fe200078e0219 */
[----:B------:R-:W-:Y:S02]  /*97b0*/  ISETP.GE.AND P1, PT, R10, R25, PT ;  /* 0x000000190a00720c */ /* 0x000fe40003f26270 */
[----:B------:R-:W-:Y:S02]  /*97c0*/  CS2R R10, SRZ ;  /* 0x00000000000a7805 */ /* 0x000fe4000001ff00 */
[----:B-----5:R-:W-:Y:S02]  /*97d0*/  LEA.HI R0, R54, R54, RZ, 0x1 ;  /* 0x0000003636007211 */ /* 0x020fe400078f08ff */
[----:B------:R-:W-:Y:S02]  /*97e0*/  CS2R R24, SRZ ;  /* 0x0000000000187805 */ /* 0x000fe4000001ff00 */
[----:B------:R-:W-:-:S04]  /*97f0*/  VIMNMX R109, R109, 0xc0, PT ;  /* 0x000000c06d6d7848 */ /* 0x000fc80003fe0100 */
[----:B------:R-:W-:Y:S01]  /*9800*/  ISETP.GE.AND P0, PT, R144, R109, PT ;  /* 0x0000006d9000720c */ /* 0x000fe20003f06270 */
[----:B------:R-:W-:-:S12]  /*9810*/  @P1 BRA `(.L_x_2406) ;  /* 0x0000000000841947 */ /* 0x000fd80003800000 */
[C---:B------:R-:W-:Y:S01]  /*9820*/  VIADD R3, R22.reuse, 0x10 ;  /* 0x0000001016037836 */ /* 0x040fe20000000000 */
[----:B------:R-:W-:Y:S01]  /*9830*/  ULDC UR4, c[0x0][0x3f4] ;  /* 0x0000fd0000047ab9 */ /* 0x000fe20000000800 */
[C---:B------:R-:W-:Y:S01]  /*9840*/  VIADD R4, R22.reuse, 0x20 ;  /* 0x0000002016047836 */ /* 0x040fe20000000000 */
[----:B------:R-:W-:Y:S02]  /*9850*/  ISETP.GE.AND P1, PT, R22, UR4, PT ;  /* 0x0000000416007c0c */ /* 0x000fe4000bf26270 */
[----:B------:R-:W-:Y:S02]  /*9860*/  CS2R R24, SRZ ;  /* 0x0000000000187805 */ /* 0x000fe4000001ff00 */
[----:B------:R-:W-:Y:S02]  /*9870*/  ISETP.GE.AND P2, PT, R3, UR4, PT ;  /* 0x0000000403007c0c */ /* 0x000fe4000bf46270 */
[----:B------:R-:W-:Y:S02]  /*9880*/  CS2R R26, SRZ ;  /* 0x00000000001a7805 */ /* 0x000fe4000001ff00 */
[----:B------:R-:W-:Y:S01]  /*9890*/  ISETP.GE.AND P3, PT, R4, UR4, PT ;  /* 0x0000000404007c0c */ /* 0x000fe2000bf66270 */
[----:B------:R-:W-:Y:S01]  /*98a0*/  ULDC.64 UR6, c[0x0][0x208] ;  /* 0x0000820000067ab9 */ /* 0x000fe20000000a00 */
[----:B------:R-:W-:-:S02]  /*98b0*/  CS2R R4, SRZ ;  /* 0x0000000000047805 */ /* 0x000fc4000001ff00 */
[----:B------:R-:W-:Y:S01]  /*98c0*/  CS2R R6, SRZ ;  /* 0x0000000000067805 */ /* 0x000fe2000001ff00 */
[----:B------:R-:W-:-:S04]  /*98d0*/  @!P1 IMAD.WIDE R12, R22, 0x2, R36 ;  /* 0x00000002160c9825 */ /* 0x000fc800078e0224 */
[----:B------:R-:W-:Y:S01]  /*98e0*/  @!P2 IMAD.SHL.U32 R3, R49, 0x8, RZ ;  /* 0x000000083103a824 */ /* 0x000fe200078e00ff */
[----:B------:R0:W5:Y:S03]  /*98f0*/  @!P1 LD.E.128 R24, desc[UR6][R12.64] ;  /* 0x000000060c189980 */ /* 0x000166000c101d00 */
        /* <DEDUP_REMOVED lines=11> */
[----:B------:R-:W-:Y:S01]  /*99b0*/  CS2R R14, SRZ ;  /* 0x00000000000e7805 */ /* 0x000fe2000001ff00 */
[----:B------:R0:W5:Y:S02]  /*99c0*/  @!P2 LD.E.128 R28, desc[UR6][R40.64] ;  /* 0x00000006281ca980 */ /* 0x000164000c101d00 */
[--C-:B------:R-:W-:Y:S02]  /*99d0*/  @!P3 IMAD.WIDE R50, R51, 0x2, R38.reuse ;  /* 0x000000023332b825 */ /* 0x100fe400078e0226 */
[----:B------:R0:W5:Y:S02]  /*99e0*/  @!P2 LD.E.128 R8, desc[UR6][R36.64] ;  /* 0x000000062408a980 */ /* 0x000164000c101d00 */
[----:B------:R-:W-:-:S02]  /*99f0*/  @!P1 IMAD.WIDE R38, R22, 0x2, R38 ;  /* 0x0000000216269825 */ /* 0x000fc400078e0226 */
[----:B------:R0:W5:Y:S04]  /*9a00*/  @!P3 LD.E.128 R32, desc[UR6][R42.64] ;  /* 0x000000062a20b980 */ /* 0x000168000c101d00 */
[----:B------:R0:W5:Y:S04]  /*9a10*/  @!P1 LD.E.128 R4, desc[UR6][R38.64] ;  /* 0x0000000626049980 */ /* 0x000168000c101d00 */
[----:B------:R0:W5:Y:S02]  /*9a20*/  @!P3 LD.E.128 R12, desc[UR6][R50.64] ;  /* 0x00000006320cb980 */ /* 0x000164000c101d00 */
.L_x_2406:
[----:B------:R-:W-:Y:S05]  /*9a30*/  BSYNC B1 ;  /* 0x0000000000017941 */ /* 0x000fea0003800000 */
.L_x_2405:
        /* <DEDUP_REMOVED lines=48> */
.L_x_2643:
[----:B------:R-:W-:Y:S05]  /*9d40*/  BSYNC B1 ;  /* 0x0000000000017941 */ /* 0x000fea0003800000 */
.L_x_2407:
[----:B------:R-:W-:Y:S01]  /*9d50*/  PRMT R54, R0, 0x5410, R36 ;  /* 0x0000541000367816 */ /* 0x000fe20000000024 */
[----:B------:R-:W-:Y:S06]  /*9d60*/  @P0 BRA `(.L_x_2393) ;  /* 0x0000001400140947 */ /* 0x000fec0003800000 */
[----:B------:R1:W5:Y:S01]  /*9d70*/  LDL R80, [R1+0xa4] ;  /* 0x0000a40001507983 */ /* 0x0003620000100800 */
[----:B------:R-:W2:Y:S03]  /*9d80*/  LDC R0, c[0x0][0x3f4] ;  /* 0x0000fd00ff007b82 */ /* 0x000ea60000000800 */
[----:B------:R1:W5:Y:S04]  /*9d90*/  LDL R79, [R1+0x48] ;  /* 0x00004800014f7983 */ /* 0x0003680000100800 */
[----:B------:R1:W5:Y:S04]  /*9da0*/  LDL R78, [R1+0x5c] ;  /* 0x00005c00014e7983 */ /* 0x0003680000100800 */
[----:B------:R1:W5:Y:S01]  /*9db0*/  LDL R77, [R1+0x58] ;  /* 0x00005800014d7983 */ /* 0x0003620000100800 */
[C---:B0-----:R-:W-:Y:S01]  /*9dc0*/  VIADD R3, R22.reuse, 0x10 ;  /* 0x0000001016037836 */ /* 0x041fe20000000000 */
[----:B------:R-:W-:Y:S01]  /*9dd0*/  BSSY B1, `(.L_x_2409) ;  /* 0x000006e000017945 */ /* 0x000fe20003800000 */
[C---:B------:R-:W-:Y:S01]  /*9de0*/  VIADD R37, R22.reuse, 0x20 ;  /* 0x0000002016257836 */ /* 0x040fe20000000000 */
[----:B--2---:R-:W-:-:S02]  /*9df0*/  ISETP.GE.AND P0, PT, R22, R0, PT ;  /* 0x000000001600720c */ /* 0x004fc40003f06270 */
[-C--:B------:R-:W-:Y:S02]  /*9e00*/  ISETP.GE.AND P1, PT, R3, R0.reuse, PT ;  /* 0x000000000300720c */ /* 0x080fe40003f26270 */
[----:B------:R-:W-:-:S09]  /*9e10*/  ISETP.GE.AND P2, PT, R37, R0, PT ;  /* 0x000000002500720c */ /* 0x000fd20003f46270 */
[----:B-1----:R-:W-:Y:S05]  /*9e20*/  @P0 BRA `(.L_x_2410) ;  /* 0x0000000400a00947 */ /* 0x002fea0003800000 */
[----:B------:R-:W0:Y:S01]  /*9e30*/  S2R R38, SR_TID.X ;  /* 0x0000000000267919 */ /* 0x000e220000002100 */
[----:B-----5:R-:W-:Y:S01]  /*9e40*/  LOP3.LUT R37, R79, 0x18, R22, 0xf8, !PT ;  /* 0x000000184f257812 */ /* 0x020fe200078ef816 */
[----:B------:R-:W-:Y:S01]  /*9e50*/  HADD2.F32 R67, -RZ, R67.H0_H0 ;  /* 0x20000043ff437230 */ /* 0x000fe20000004100 */
[----:B------:R-:W-:Y:S01]  /*9e60*/  R2UR UR4, R80 ;  /* 0x00000000500472ca */ /* 0x000fe200000e0000 */
[----:B------:R-:W-:Y:S01]  /*9e70*/  HADD2.F32 R65, -RZ, R65.H0_H0 ;  /* 0x20000041ff417230 */ /* 0x000fe20000004100 */
[----:B------:R-:W-:Y:S01]  /*9e80*/  LOP3.LUT R37, R37, R77, RZ, 0x3c, !PT ;  /* 0x0000004d25257212 */ /* 0x000fe200078e3cff */
[----:B------:R-:W-:Y:S01]  /*9e90*/  HADD2.F32 R68, -RZ, R68.H0_H0 ;  /* 0x20000044ff447230 */ /* 0x000fe20000004100 */
[--C-:B------:R-:W-:Y:S01]  /*9ea0*/  SHF.R.U64 R24, R24, 0x10, R25.reuse ;  /* 0x0000001018187819 */ /* 0x100fe20000001219 */
[----:B------:R-:W-:Y:S01]  /*9eb0*/  HADD2.F32 R64, -RZ, R64.H0_H0 ;  /* 0x20000040ff407230 */ /* 0x000fe20000004100 */
[----:B------:R-:W-:Y:S02]  /*9ec0*/  SHF.R.U32.HI R66, RZ, 0x10, R25 ;  /* 0x00000010ff427819 */ /* 0x000fe40000011619 */
[----:B------:R-:W-:-:S02]  /*9ed0*/  SHF.R.U32.HI R70, RZ, 0x10, R5 ;  /* 0x00000010ff467819 */ /* 0x000fc40000011605 */
[----:B------:R-:W-:Y:S01]  /*9ee0*/  SHF.R.U64 R25, R4, 0x10, R5 ;  /* 0x0000001004197819 */ /* 0x000fe20000001205 */
[----:B------:R-:W-:Y:S01]  /*9ef0*/  HADD2.F32 R66, -RZ, R66.H0_H0 ;  /* 0x20000042ff427230 */ /* 0x000fe20000004100 */
[----:B------:R-:W-:Y:S01]  /*9f00*/  SHF.R.U64 R5, R6, 0x10, R7 ;  /* 0x0000001006057819 */ /* 0x000fe20000001207 */
[----:B------:R-:W-:Y:S01]  /*9f10*/  HADD2.F32 R70, -RZ, R70.H0_H0 ;  /* 0x20000046ff467230 */ /* 0x000fe20000004100 */
[--C-:B------:R-:W-:Y:S01]  /*9f20*/  SHF.R.U64 R4, R26, 0x10, R27.reuse ;  /* 0x000000101a047819 */ /* 0x100fe2000000121b */
[----:B------:R-:W-:Y:S01]  /*9f30*/  HADD2.F32 R25, -RZ, R25.H0_H0 ;  /* 0x20000019ff197230 */ /* 0x000fe20000004100 */
[----:B------:R-:W-:Y:S02]  /*9f40*/  SHF.R.U32.HI R27, RZ, 0x10, R27 ;  /* 0x00000010ff1b7819 */ /* 0x000fe4000001161b */
[----:B------:R-:W-:Y:S01]  /*9f50*/  SHF.R.U32.HI R73, RZ, 0x10, R7 ;  /* 0x00000010ff497819 */ /* 0x000fe20000011607 */
[----:B0-----:R-:W-:-:S05]  /*9f60*/  VIADD R38, R38, 0xffffff80 ;  /* 0xffffff8026267836 */ /* 0x001fca0000000000 */
[----:B------:R-:W-:-:S04]  /*9f70*/  LEA.HI R3, R38, R38, RZ, 0x1 ;  /* 0x0000002626037211 */ /* 0x000fc800078f08ff */
[----:B------:R-:W-:-:S05]  /*9f80*/  LOP3.LUT R3, R3, 0xfffffffe, RZ, 0xc0, !PT ;  /* 0xfffffffe03037812 */ /* 0x000fca00078ec0ff */
[----:B------:R-:W-:Y:S02]  /*9f90*/  IMAD.IADD R3, R38, 0x1, -R3 ;  /* 0x0000000126037824 */ /* 0x000fe400078e0a03 */
[----:B------:R-:W-:-:S03]  /*9fa0*/  IMAD.IADD R38, R78, 0x1, R37 ;  /* 0x000000014e267824 */ /* 0x000fc600078e0225 */
[----:B------:R-:W-:-:S04]  /*9fb0*/  LEA.HI R3, R0, R3, RZ, 0x1d ;  /* 0x0000000300037211 */ /* 0x000fc800078fe8ff */
[----:B------:R-:W-:-:S04]  /*9fc0*/  SHF.R.S32.HI R36, RZ, 0x1f, R3 ;  /* 0x0000001fff247819 */ /* 0x000fc80000011403 */
        /* <DEDUP_REMOVED lines=14> */
[--C-:B------:R-:W-:Y:S02]  /*a0b0*/  HADD2.F32 R7, -RZ, R39.reuse.H0_H0 ;  /* 0x20000027ff077230 */ /* 0x100fe40000004100 */
[----:B------:R-:W-:Y:S02]  /*a0c0*/  HADD2.F32 R60, -RZ, R38.H0_H0 ;  /* 0x20000026ff3c7230 */ /* 0x000fe40000004100 */
[----:B------:R-:W-:-:S02]  /*a0d0*/  HADD2.F32 R39, -RZ, R39.H1_H1 ;  /* 0x30000027ff277230 */ /* 0x000fc40000004100 */
[--C-:B-1----:R-:W-:Y:S02]  /*a0e0*/  HADD2.F32 R6, -RZ, R41.reuse.H0_H0 ;  /* 0x20000029ff067230 */ /* 0x102fe40000004100 */
[----:B------:R-:W-:Y:S02]  /*a0f0*/  HADD2.F32 R61, -RZ, R41.H1_H1 ;  /* 0x30000029ff3d7230 */ /* 0x000fe40000004100 */
[----:B------:R-:W-:Y:S02]  /*a100*/  HADD2.F32 R41, -RZ, R40.H0_H0 ;  /* 0x20000028ff297230 */ /* 0x000fe40000004100 */
[C---:B------:R-:W-:Y:S01]  /*a110*/  FMUL.FTZ R69, R6.reuse, R67 ;  /* 0x0000004306457220 */ /* 0x040fe20000410000 */
[-C--:B------:R-:W-:Y:S01]  /*a120*/  FMUL.FTZ R71, R6, R65.reuse ;  /* 0x0000004106477220 */ /* 0x080fe20000410000 */
[C---:B------:R-:W-:Y:S01]  /*a130*/  FMUL.FTZ R72, R61.reuse, R70 ;  /* 0x000000463d487220 */ /* 0x040fe20000410000 */
[-C--:B------:R-:W-:Y:S01]  /*a140*/  FMUL.FTZ R74, R61, R66.reuse ;  /* 0x000000423d4a7220 */ /* 0x080fe20000410000 */
[C---:B------:R-:W-:Y:S01]  /*a150*/  FFMA.FTZ R6, R26.reuse, R65, -R69 ;  /* 0x000000411a067223 */ /* 0x040fe20000010845 */
[----:B------:R-:W-:Y:S01]  /*a160*/  FFMA.FTZ R26, R26, R67, R71 ;  /* 0x000000431a1a7223 */ /* 0x000fe20000010047 */
[----:B------:R-:W-:Y:S01]  /*a170*/  FFMA.FTZ R67, R59, R66, -R72 ;  /* 0x000000423b437223 */ /* 0x000fe20000010848 */
[----:B------:R-:W-:Y:S01]  /*a180*/  FMUL.FTZ R66, R41, R68 ;  /* 0x0000004429427220 */ /* 0x000fe20000410000 */
[----:B------:R-:W-:Y:S01]  /*a190*/  FFMA.FTZ R69, R59, R70, R74 ;  /* 0x000000463b457223 */ /* 0x000fe2000001004a */
[----:B------:R-:W-:-:S02]  /*a1a0*/  HADD2.F32 R63, -RZ, R43.H0_H0 ;  /* 0x2000002bff3f7230 */ /* 0x000fc40000004100 */
[-C--:B------:R-:W-:Y:S01]  /*a1b0*/  FMUL.FTZ R65, R41, R64.reuse ;  /* 0x0000004029417220 */ /* 0x080fe20000410000 */
[C---:B------:R-:W-:Y:S01]  /*a1c0*/  FFMA.FTZ R59, R37.reuse, R64, -R66 ;  /* 0x00000040253b7223 */ /* 0x040fe20000010842 */
[--C-:B------:R-:W-:Y:S02]  /*a1d0*/  HADD2.F32 R66, -RZ, R75.reuse.H1_H1 ;  /* 0x3000004bff427230 */ /* 0x100fe40000004100 */
[----:B------:R-:W-:Y:S02]  /*a1e0*/  HADD2.F32 R62, -RZ, R42.H0_H0 ;  /* 0x2000002aff3e7230 */ /* 0x000fe40000004100 */
[----:B------:R-:W-:Y:S01]  /*a1f0*/  FFMA.FTZ R65, R37, R68, R65 ;  /* 0x0000004425417223 */ /* 0x000fe20000010041 */
[----:B------:R-:W-:Y:S02]  /*a200*/  HADD2.F32 R61, -RZ, R75.H0_H0 ;  /* 0x2000004bff3d7230 */ /* 0x000fe40000004100 */
[----:B------:R-:W-:Y:S01]  /*a210*/  FMUL.FTZ R70, R63, R66 ;  /* 0x000000423f467220 */ /* 0x000fe20000410000 */
[----:B------:R-:W-:-:S02]  /*a220*/  HADD2.F32 R41, -RZ, R76.H0_H0 ;  /* 0x2000004cff297230 */ /* 0x000fc40000004100 */
[----:B------:R-:W-:Y:S02]  /*a230*/  HADD2.F32 R64, -RZ, R76.H1_H1 ;  /* 0x3000004cff407230 */ /* 0x000fe40000004100 */
[C---:B------:R-:W-:Y:S01]  /*a240*/  FMUL.FTZ R37, R62.reuse, R61 ;  /* 0x0000003d3e257220 */ /* 0x040fe20000410000 */
[----:B------:R-:W-:Y:S02]  /*a250*/  HADD2.F32 R43, -RZ, R43.H1_H1 ;  /* 0x3000002bff2b7230 */ /* 0x000fe40000004100 */
[----:B------:R-:W-:Y:S01]  /*a260*/  FMUL.FTZ R71, R62, R41 ;  /* 0x000000293e477220 */ /* 0x000fe20000410000 */
[----:B------:R-:W-:Y:S02]  /*a270*/  HADD2.F32 R68, -RZ, R73.H0_H0 ;  /* 0x20000049ff447230 */ /* 0x000fe40000004100 */
[-C--:B------:R-:W-:Y:S01]  /*a280*/  FMUL.FTZ R63, R63, R64.reuse ;  /* 0x000000403f3f7220 */ /* 0x080fe20000410000 */
[----:B------:R-:W-:Y:S02]  /*a290*/  HADD2.F32 R62, -RZ, R27.H0_H0 ;  /* 0x2000001bff3e7230 */ /* 0x000fe40000004100 */
[----:B------:R-:W-:Y:S01]  /*a2a0*/  FFMA.FTZ R70, R7, R64, -R70 ;  /* 0x0000004007467223 */ /* 0x000fe20000010846 */
[----:B------:R-:W-:-:S02]  /*a2b0*/  HADD2.F32 R40, -RZ, R40.H1_H1 ;  /* 0x30000028ff287230 */ /* 0x000fc40000004100 */
[----:B------:R-:W-:Y:S01]  /*a2c0*/  FFMA.FTZ R63, R7, R66, R63 ;  /* 0x00000042073f7223 */ /* 0x000fe2000001003f */
[C---:B------:R-:W-:Y:S01]  /*a2d0*/  FFMA.FTZ R41, R60.reuse, R41, -R37 ;  /* 0x000000293c297223 */ /* 0x040fe20000010825 */
[----:B------:R-:W-:Y:S01]  /*a2e0*/  FFMA.FTZ R71, R60, R61, R71 ;  /* 0x0000003d3c477223 */ /* 0x000fe20000010047 */
[----:B------:R-:W-:Y:S02]  /*a2f0*/  HADD2.F32 R7, -RZ, R24.H0_H0 ;  /* 0x20000018ff077230 */ /* 0x000fe40000004100 */
[C---:B------:R-:W-:Y:S01]  /*a300*/  FMUL.FTZ R60, R43.reuse, R68 ;  /* 0x000000442b3c7220 */ /* 0x040fe20000410000 */
[----:B------:R-:W-:Y:S02]  /*a310*/  HADD2.F32 R42, -RZ, R42.H1_H1 ;  /* 0x3000002aff2a7230 */ /* 0x000fe40000004100 */
[----:B------:R-:W-:Y:S01]  /*a320*/  FMUL.FTZ R64, R43, R62 ;  /* 0x0000003e2b407220 */ /* 0x000fe20000410000 */
[----:B------:R-:W-:Y:S02]  /*a330*/  HADD2.F32 R27, -RZ, R5.H0_H0 ;  /* 0x20000005ff1b7230 */ /* 0x000fe40000004100 */
[----:B------:R-:W-:Y:S01]  /*a340*/  FMUL.FTZ R37, R40, R25 ;  /* 0x0000001928257220 */ /* 0x000fe20000410000 */
[----:B------:R-:W-:-:S02]  /*a350*/  HADD2.F32 R5, -RZ, R4.H0_H0 ;  /* 0x20000004ff057230 */ /* 0x000fc40000004100 */
[C---:B------:R-:W-:Y:S01]  /*a360*/  FFMA.FTZ R43, R39.reuse, R62, -R60 ;  /* 0x0000003e272b7223 */ /* 0x040fe2000001083c */
[----:B------:R-:W-:Y:S02]  /*a370*/  HADD2.F32 R36, -RZ, R36.H1_H1 ;  /* 0x30000024ff247230 */ /* 0x000fe40000004100 */
[----:B------:R-:W-:Y:S01]  /*a380*/  FFMA.FTZ R64, R39, R68, R64 ;  /* 0x0000004427407223 */ /* 0x000fe20000010040 */
[----:B------:R-:W-:Y:S02]  /*a390*/  HADD2.F32 R38, -RZ, R38.H1_H1 ;  /* 0x30000026ff267230 */ /* 0x000fe40000004100 */
        /* <DEDUP_REMOVED lines=17> */
.L_x_2410:
[----:B------:R-:W-:Y:S05]  /*a4b0*/  BSYNC B1 ;  /* 0x0000000000017941 */ /* 0x000fea0003800000 */
.L_x_2409:
[----:B------:R-:W-:Y:S04]  /*a4c0*/  BSSY B1, `(.L_x_2411) ;  /* 0x0000068000017945 */ /* 0x000fe80003800000 */
[----:B------:R-:W-:Y:S05]  /*a4d0*/  @P1 BRA `(.L_x_2412) ;  /* 0x0000000400981947 */ /* 0x000fea0003800000 */
[----:B------:R-:W-:Y:S01]  /*a4e0*/  LEA.HI R49, R0, R49, RZ, 0x1d ;  /* 0x0000003100317211 */ /* 0x000fe200078fe8ff */
[--C-:B------:R-:W-:Y:S01]  /*a4f0*/  HADD2.F32 R37, -RZ, R56.reuse.H1_H1 ;  /* 0x30000038ff257230 */ /* 0x100fe20000004100 */
[----:B------:R-:W-:Y:S01]  /*a500*/  LEA.HI R47, R47, R48, RZ, 0x5 ;  /* 0x000000302f2f7211 */ /* 0x000fe200078f28ff */
[----:B------:R-:W-:Y:S01]  /*a510*/  HADD2.F32 R39, -RZ, R57.H1_H1 ;  /* 0x30000039ff277230 */ /* 0x000fe20000004100 */
[----:B0-----:R-:W-:Y:S01]  /*a520*/  SHF.R.S32.HI R4, RZ, 0x1f, R49 ;  /* 0x0000001fff047819 */ /* 0x001fe20000011431 */
[----:B------:R-:W-:Y:S01]  /*a530*/  HADD2.F32 R56, -RZ, R56.H0_H0 ;  /* 0x20000038ff387230 */ /* 0x000fe20000004100 */
[----:B------:R-:W-:Y:S02]  /*a540*/  SHF.R.S32.HI R47, RZ, 0x5, R47 ;  /* 0x00000005ff2f7819 */ /* 0x000fe4000001142f */
[----:B------:R-:W-:Y:S01]  /*a550*/  LEA.HI R4, R4, R49, RZ, 0x2 ;  /* 0x0000003104047211 */ /* 0x000fe200078f10ff */
[----:B------:R-:W-:Y:S01]  /*a560*/  IMAD.SHL.U32 R49, R49, 0x8, RZ ;  /* 0x0000000831317824 */ /* 0x000fe200078e00ff */
[----:B-----5:R-:W-:Y:S01]  /*a570*/  LOP3.LUT R46, R79, 0x18, R46, 0xf8, !PT ;  /* 0x000000184f2e7812 */ /* 0x020fe200078ef82e */
[----:B------:R-:W-:Y:S01]  /*a580*/  IMAD R47, R47, 0x1800, R78 ;  /* 0x000018002f2f7824 */ /* 0x000fe200078e024e */
[----:B------:R-:W-:-:S02]  /*a590*/  SHF.R.S32.HI R4, RZ, 0x2, R4 ;  /* 0x00000002ff047819 */ /* 0x000fc40000011404 */
[----:B------:R-:W-:Y:S02]  /*a5a0*/  LOP3.LUT R49, R79, 0x18, R49, 0xf8, !PT ;  /* 0x000000184f317812 */ /* 0x000fe400078ef831 */
[----:B------:R-:W-:Y:S01]  /*a5b0*/  R2UR UR4, R80 ;  /* 0x00000000500472ca */ /* 0x000fe200000e0000 */
[----:B------:R-:W-:Y:S01]  /*a5c0*/  IMAD R24, R4, 0x1800, R78 ;  /* 0x0000180004187824 */ /* 0x000fe200078e024e */
[-C--:B------:R-:W-:Y:S02]  /*a5d0*/  LOP3.LUT R49, R49, R77.reuse, RZ, 0x3c, !PT ;  /* 0x0000004d31317212 */ /* 0x080fe400078e3cff */
[----:B------:R-:W-:Y:S02]  /*a5e0*/  LOP3.LUT R46, R46, R77, RZ, 0x3c, !PT ;  /* 0x0000004d2e2e7212 */ /* 0x000fe400078e3cff */
[----:B------:R-:W-:Y:S01]  /*a5f0*/  SHF.R.U32.HI R40, RZ, 0x10, R9 ;  /* 0x00000010ff287819 */ /* 0x000fe20000011609 */
[----:B------:R-:W-:Y:S01]  /*a600*/  IMAD.IADD R49, R24, 0x1, R49 ;  /* 0x0000000118317824 */ /* 0x000fe200078e0231 */
[--C-:B------:R-:W-:Y:S01]  /*a610*/  SHF.R.U64 R61, R28, 0x10, R29.reuse ;  /* 0x000000101c3d7819 */ /* 0x100fe2000000121d */
[----:B------:R-:W-:Y:S01]  /*a620*/  IMAD.IADD R3, R47, 0x1, R46 ;  /* 0x000000012f037824 */ /* 0x000fe200078e022e */
[----:B------:R-:W-:Y:S01]  /*a630*/  SHF.R.U32.HI R38, RZ, 0x10, R29 ;  /* 0x00000010ff267819 */ /* 0x000fe2000001161d */
[----:B------:R-:W-:Y:S01]  /*a640*/  IMAD R36, R49, 0x2, R16 ;  /* 0x0000000231247824 */ /* 0x000fe200078e0210 */
[----:B------:R-:W-:Y:S01]  /*a650*/  SHF.R.U64 R59, R8, 0x10, R9 ;  /* 0x00000010083b7819 */ /* 0x000fe20000001209 */
[----:B------:R-:W-:Y:S01]  /*a660*/  HADD2.F32 R40, -RZ, R40.H0_H0 ;  /* 0x20000028ff287230 */ /* 0x000fe20000004100 */
[----:B------:R-:W-:-:S02]  /*a670*/  LEA R3, R3, UR4, 0x1 ;  /* 0x0000000403037c11 */ /* 0x000fc4000f8e08ff */
[----:B------:R-:W0:Y:S01]  /*a680*/  LDS.128 R24, [R36+0xda00] ;  /* 0x00da000024187984 */ /* 0x000e220000000c00 */
[--C-:B------:R-:W-:Y:S02]  /*a690*/  SHF.R.U64 R60, R30, 0x10, R31.reuse ;  /* 0x000000101e3c7819 */ /* 0x100fe4000000121f */
[----:B------:R-:W-:Y:S01]  /*a6a0*/  SHF.R.U32.HI R48, RZ, 0x10, R31 ;  /* 0x00000010ff307819 */ /* 0x000fe2000001161f */
[----:B------:R-:W1:Y:S01]  /*a6b0*/  LDS.128 R4, [R3] ;  /* 0x0000000003047984 */ /* 0x000e620000000c00 */
[--C-:B------:R-:W-:Y:S02]  /*a6c0*/  SHF.R.U32.HI R47, RZ, 0x10, R11.reuse ;  /* 0x00000010ff2f7819 */ /* 0x100fe4000001160b */
[----:B------:R-:W-:Y:S01]  /*a6d0*/  SHF.R.U64 R49, R10, 0x10, R11 ;  /* 0x000000100a317819 */ /* 0x000fe2000000120b */
[--C-:B0-----:R-:W-:Y:S02]  /*a6e0*/  HADD2.F32 R28, -RZ, R25.reuse.H0_H0 ;  /* 0x20000019ff1c7230 */ /* 0x101fe40000004100 */
[----:B------:R-:W-:-:S02]  /*a6f0*/  HADD2.F32 R29, -RZ, R25.H1_H1 ;  /* 0x30000019ff1d7230 */ /* 0x000fc40000004100 */
[--C-:B-1----:R-:W-:Y:S02]  /*a700*/  HADD2.F32 R8, -RZ, R5.reuse.H0_H0 ;  /* 0x20000005ff087230 */ /* 0x102fe40000004100 */
[C---:B------:R-:W-:Y:S01]  /*a710*/  FMUL.FTZ R41, R28.reuse, R39 ;  /* 0x000000271c297220 */ /* 0x040fe20000410000 */
[-C--:B------:R-:W-:Y:S01]  /*a720*/  FMUL.FTZ R43, R28, R37.reuse ;  /* 0x000000251c2b7220 */ /* 0x080fe20000410000 */
[----:B------:R-:W-:Y:S02]  /*a730*/  HADD2.F32 R9, -RZ, R5.H1_H1 ;  /* 0x30000005ff097230 */ /* 0x000fe40000004100 */
[----:B------:R-:W-:Y:S01]  /*a740*/  FMUL.FTZ R42, R29, R40 ;  /* 0x000000281d2a7220 */ /* 0x000fe20000410000 */
[----:B------:R-:W-:Y:S02]  /*a750*/  HADD2.F32 R28, -RZ, R38.H0_H0 ;  /* 0x20000026ff1c7230 */ /* 0x000fe40000004100 */
[----:B------:R-:W-:Y:S01]  /*a760*/  FFMA.FTZ R41, R8, R37, -R41 ;  /* 0x0000002508297223 */ /* 0x000fe20000010829 */
[----:B------:R-:W-:-:S02]  /*a770*/  HADD2.F32 R25, -RZ, R24.H0_H0 ;  /* 0x20000018ff197230 */ /* 0x000fc40000004100 */
[----:B------:R-:W-:Y:S01]  /*a780*/  FFMA.FTZ R43, R8, R39, R43 ;  /* 0x00000027082b7223 */ /* 0x000fe2000001002b */
[----:B------:R-:W-:Y:S02]  /*a790*/  HADD2.F32 R38, -RZ, R55.H0_H0 ;  /* 0x20000037ff267230 */ /* 0x000fe40000004100 */
[-C--:B------:R-:W-:Y:S01]  /*a7a0*/  FMUL.FTZ R46, R29, R28.reuse ;  /* 0x0000001c1d2e7220 */ /* 0x080fe20000410000 */
[----:B------:R-:W-:Y:S02]  /*a7b0*/  HADD2.F32 R5, -RZ, R4.H0_H0 ;  /* 0x20000004ff057230 */ /* 0x000fe40000004100 */
[----:B------:R-:W-:Y:S01]  /*a7c0*/  FFMA.FTZ R42, R9, R28, -R42 ;  /* 0x0000001c092a7223 */ /* 0x000fe2000001082a */
[----:B------:R-:W-:Y:S02]  /*a7d0*/  HADD2.F32 R8, -RZ, R58.H1_H1 ;  /* 0x3000003aff087230 */ /* 0x000fe40000004100 */
[----:B------:R-:W-:Y:S01]  /*a7e0*/  FMUL.FTZ R28, R25, R38 ;  /* 0x00000026191c7220 */ /* 0x000fe20000410000 */
[----:B------:R-:W-:Y:S01]  /*a7f0*/  FFMA.FTZ R46, R9, R40, R46 ;  /* 0x00000028092e7223 */ /* 0x000fe2000001002e */
[----:B------:R-:W-:-:S02]  /*a800*/  HADD2.F32 R30, -RZ, R26.H0_H0 ;  /* 0x2000001aff1e7230 */ /* 0x000fc40000004100 */
[-C--:B------:R-:W-:Y:S01]  /*a810*/  FFMA.FTZ R29, R5, R8.reuse, -R28 ;  /* 0x00000008051d7223 */ /* 0x080fe2000001081c */
[----:B------:R-:W-:Y:S02]  /*a820*/  HADD2.F32 R31, -RZ, R27.H0_H0 ;  /* 0x2000001bff1f7230 */ /* 0x000fe40000004100 */
[----:B------:R-:W-:Y:S01]  /*a830*/  FMUL.FTZ R25, R25, R8 ;  /* 0x0000000819197220 */ /* 0x000fe20000410000 */
[----:B------:R-:W-:Y:S02]  /*a840*/  HADD2.F32 R55, -RZ, R55.H1_H1 ;  /* 0x30000037ff377230 */ /* 0x000fe40000004100 */
[----:B------:R-:W-:Y:S02]  /*a850*/  HADD2.F32 R9, -RZ, R58.H0_H0 ;  /* 0x2000003aff097230 */ /* 0x000fe40000004100 */
[----:B------:R-:W-:Y:S01]  /*a860*/  FFMA.FTZ R38, R5, R38, R25 ;  /* 0x0000002605267223 */ /* 0x000fe20000010019 */
[----:B------:R-:W-:Y:S02]  /*a870*/  HADD2.F32 R28, -RZ, R57.H0_H0 ;  /* 0x20000039ff1c7230 */ /* 0x000fe40000004100 */
[----:B------:R-:W-:Y:S01]  /*a880*/  FMUL.FTZ R5, R30, R55 ;  /* 0x000000371e057220 */ /* 0x000fe20000410000 */
[----:B------:R-:W-:-:S02]  /*a890*/  HADD2.F32 R11, -RZ, R7.H0_H0 ;  /* 0x20000007ff0b7230 */ /* 0x000fc40000004100 */
[----:B------:R-:W-:Y:S01]  /*a8a0*/  FMUL.FTZ R25, R30, R9 ;  /* 0x000000091e197220 */ /* 0x000fe20000410000 */
[----:B------:R-:W-:Y:S02]  /*a8b0*/  HADD2.F32 R10, -RZ, R6.H0_H0 ;  /* 0x20000006ff0a7230 */ /* 0x000fe40000004100 */
[C---:B------:R-:W-:Y:S01]  /*a8c0*/  FMUL.FTZ R40, R31.reuse, R28 ;  /* 0x0000001c1f287220 */ /* 0x040fe20000410000 */
[----:B------:R-:W-:Y:S02]  /*a8d0*/  HADD2.F32 R27, -RZ, R27.H1_H1 ;  /* 0x3000001bff1b7230 */ /* 0x000fe40000004100 */
[-C--:B------:R-:W-:Y:S01]  /*a8e0*/  FMUL.FTZ R31, R31, R56.reuse ;  /* 0x000000381f1f7220 */ /* 0x080fe20000410000 */
[----:B------:R-:W-:Y:S02]  /*a8f0*/  HADD2.F32 R30, -RZ, R47.H0_H0 ;  /* 0x2000002fff1e7230 */ /* 0x000fe40000004100 */
        /* <DEDUP_REMOVED lines=13> */
[----:B------:R-:W-:Y:S01]  /*a9d0*/  FFMA.FTZ R47, R7, R30, R50 ;  /* 0x0000001e072f7223 */ /* 0x000fe20000010032 */
[----:B------:R-:W-:Y:S02]  /*a9e0*/  HADD2.F32 R25, -RZ, R49.H0_H0 ;  /* 0x20000031ff197230 */ /* 0x000fe40000004100 */
[C---:B------:R-:W-:Y:S01]  /*a9f0*/  FMUL.FTZ R7, R24.reuse, R11 ;  /* 0x0000000b18077220 */ /* 0x040fe20000410000 */
[----:B------:R-:W-:Y:S02]  /*aa00*/  HADD2.F32 R9, -RZ, R60.H0_H0 ;  /* 0x2000003cff097230 */ /* 0x000fe40000004100 */
[----:B------:R-:W-:Y:S01]  /*aa10*/  FMUL.FTZ R24, R24, R5 ;  /* 0x0000000518187220 */ /* 0x000fe20000410000 */
[----:B------:R-:W-:-:S02]  /*aa20*/  HADD2.F32 R4, -RZ, R4.H1_H1 ;  /* 0x30000004ff047230 */ /* 0x000fc40000004100 */
[C---:B------:R-:W-:Y:S01]  /*aa30*/  FMUL.FTZ R31, R26.reuse, R25 ;  /* 0x000000191a1f7220 */ /* 0x040fe20000410000 */
[----:B------:R-:W-:Y:S02]  /*aa40*/  HADD2.F32 R6, -RZ, R6.H1_H1 ;  /* 0x30000006ff067230 */ /* 0x000fe40000004100 */
[----:B------:R-:W-:Y:S01]  /*aa50*/  FMUL.FTZ R26, R26, R9 ;  /* 0x000000091a1a7220 */ /* 0x000fe20000410000 */
[C---:B------:R-:W-:Y:S01]  /*aa60*/  FFMA.FTZ R27, R4.reuse, R11, R24 ;  /* 0x0000000b041b7223 */ /* 0x040fe20000010018 */
[----:B------:R-:W-:Y:S01]  /*aa70*/  FFMA.FTZ R8, R4, R5, -R7 ;  /* 0x0000000504087223 */ /* 0x000fe20000010807 */
[C---:B------:R-:W-:Y:S01]  /*aa80*/  FFMA.FTZ R24, R6.reuse, R9, -R31 ;  /* 0x0000000906187223 */ /* 0x040fe2000001081f */
[----:B------:R-:W-:Y:S01]  /*aa90*/  FFMA.FTZ R25, R6, R25, R26 ;  /* 0x0000001906197223 */ /* 0x000fe2000001001a */
[----:B------:R-:W-:Y:S02]  /*aaa0*/  F2FP.F16.F32.PACK_AB R7, R39, R40 ;  /* 0x000000282707723e */ /* 0x000fe400000000ff */
        /* <DEDUP_REMOVED lines=9> */
.L_x_2412:
[----:B------:R-:W-:Y:S05]  /*ab40*/  BSYNC B1 ;  /* 0x0000000000017941 */ /* 0x000fea0003800000 */
.L_x_2411:
[----:B------:R-:W-:Y:S05]  /*ab50*/  @P2 BRA `(.L_x_2393) ;  /* 0x0000000400982947 */ /* 0x000fea0003800000 */
[----:B------:R-:W-:Y:S01]  /*ab60*/  LEA.HI R0, R0, R45, RZ, 0x1d ;  /* 0x0000002d00007211 */ /* 0x000fe200078fe8ff */
[----:B0-----:R-:W-:Y:S01]  /*ab70*/  HADD2.F32 R27, -RZ, R53.H1_H1 ;  /* 0x30000035ff1b7230 */ /* 0x001fe20000004100 */
[----:B------:R-:W-:Y:S01]  /*ab80*/  LEA.HI R20, R21, R20, RZ, 0x5 ;  /* 0x0000001415147211 */ /* 0x000fe200078f28ff */
[--C-:B------:R-:W-:Y:S01]  /*ab90*/  HADD2.F32 R29, -RZ, R51.reuse.H1_H1 ;  /* 0x30000033ff1d7230 */ /* 0x100fe20000004100 */
[----:B-1----:R-:W-:Y:S01]  /*aba0*/  SHF.R.S32.HI R3, RZ, 0x1f, R0 ;  /* 0x0000001fff037819 */ /* 0x002fe20000011400 */
        /* <DEDUP_REMOVED lines=14> */
[----:B------:R-:W-:Y:S01]  /*ac90*/  SHF.R.U64 R39, R32, 0x10, R33 ;  /* 0x0000001020277819 */ /* 0x000fe20000001221 */
[----:B------:R-:W-:Y:S01]  /*aca0*/  IMAD.IADD R5, R20, 0x1, R5 ;  /* 0x0000000114057824 */ /* 0x000fe200078e0205 */
[----:B------:R-:W-:Y:S01]  /*acb0*/  SHF.R.U64 R36, R12, 0x10, R13 ;  /* 0x000000100c247819 */ /* 0x000fe2000000120d */
[----:B------:R-:W-:Y:S01]  /*acc0*/  IMAD R3, R3, 0x2, R16 ;  /* 0x0000000203037824 */ /* 0x000fe200078e0210 */
[----:B------:R-:W-:Y:S01]  /*acd0*/  SHF.R.U32.HI R32, RZ, 0x10, R33 ;  /* 0x00000010ff207819 */ /* 0x000fe20000011621 */
        /* <DEDUP_REMOVED lines=15> */
[C---:B------:R-:W-:Y:S01]  /*add0*/  FFMA.FTZ R31, R12.reuse, R27, -R31 ;  /* 0x0000001b0c1f7223 */ /* 0x040fe2000001081f */
[----:B------:R-:W-:Y:S02]  /*ade0*/  HADD2.F32 R20, -RZ, R32.H0_H0 ;  /* 0x20000020ff147230 */ /* 0x000fe40000004100 */
[----:B------:R-:W-:Y:S01]  /*adf0*/  FFMA.FTZ R33, R12, R29, R33 ;  /* 0x0000001d0c217223 */ /* 0x000fe20000010021 */
[----:B------:R-:W-:-:S02]  /*ae00*/  HADD2.F32 R9, -RZ, R8.H0_H0 ;  /* 0x20000008ff097230 */ /* 0x000fc40000004100 */
[----:B------:R-:W-:Y:S02]  /*ae10*/  HADD2.F32 R12, -RZ, R53.H0_H0 ;  /* 0x20000035ff0c7230 */ /* 0x000fe40000004100 */
[-C--:B------:R-:W-:Y:S01]  /*ae20*/  FMUL.FTZ R32, R21, R20.reuse ;  /* 0x0000001415207220 */ /* 0x080fe20000410000 */
[----:B------:R-:W-:Y:S02]  /*ae30*/  HADD2.F32 R5, -RZ, R4.H0_H0 ;  /* 0x20000004ff057230 */ /* 0x000fe40000004100 */
[----:B------:R-:W-:Y:S01]  /*ae40*/  FFMA.FTZ R30, R13, R20, -R30 ;  /* 0x000000140d1e7223 */ /* 0x000fe2000001081e */
[----:B------:R-:W-:Y:S02]  /*ae50*/  HADD2.F32 R24, -RZ, R10.H0_H0 ;  /* 0x2000000aff187230 */ /* 0x000fe40000004100 */
[C---:B------:R-:W-:Y:S01]  /*ae60*/  FMUL.FTZ R20, R9.reuse, R26 ;  /* 0x0000001a09147220 */ /* 0x040fe20000410000 */
[----:B------:R-:W-:Y:S02]  /*ae70*/  HADD2.F32 R21, -RZ, R52.H0_H0 ;  /* 0x20000034ff157230 */ /* 0x000fe40000004100 */
[----:B------:R-:W-:Y:S01]  /*ae80*/  FMUL.FTZ R29, R9, R12 ;  /* 0x0000000c091d7220 */ /* 0x000fe20000410000 */
[----:B------:R-:W-:-:S02]  /*ae90*/  HADD2.F32 R9, -RZ, R54.H0_H0 ;  /* 0x20000036ff097230 */ /* 0x000fc40000004100 */
[C---:B------:R-:W-:Y:S01]  /*aea0*/  FFMA.FTZ R27, R5.reuse, R12, -R20 ;  /* 0x0000000c051b7223 */ /* 0x040fe20000010814 */
[----:B------:R-:W-:Y:S02]  /*aeb0*/  HADD2.F32 R14, -RZ, R6.H0_H0 ;  /* 0x20000006ff0e7230 */ /* 0x000fe40000004100 */
[----:B------:R-:W-:Y:S01]  /*aec0*/  FFMA.FTZ R29, R5, R26, R29 ;  /* 0x0000001a051d7223 */ /* 0x000fe2000001001d */
[--C-:B------:R-:W-:Y:S02]  /*aed0*/  HADD2.F32 R25, -RZ, R11.reuse.H0_H0 ;  /* 0x2000000bff197230 */ /* 0x100fe40000004100 */
[----:B------:R-:W-:Y:S01]  /*aee0*/  FFMA.FTZ R32, R13, R28, R32 ;  /* 0x0000001c0d207223 */ /* 0x000fe20000010020 */
[----:B------:R-:W-:Y:S02]  /*aef0*/  HADD2.F32 R11, -RZ, R11.H1_H1 ;  /* 0x3000000bff0b7230 */ /* 0x000fe40000004100 */
[----:B------:R-:W-:Y:S01]  /*af00*/  FMUL.FTZ R5, R24, R21 ;  /* 0x0000001518057220 */ /* 0x000fe20000410000 */
[----:B------:R-:W-:-:S02]  /*af10*/  HADD2.F32 R52, -RZ, R52.H1_H1 ;  /* 0x30000034ff347230 */ /* 0x000fc40000004100 */
[-C--:B------:R-:W-:Y:S01]  /*af20*/  FMUL.FTZ R13, R24, R9.reuse ;  /* 0x00000009180d7220 */ /* 0x080fe20000410000 */
[----:B------:R-:W-:Y:S02]  /*af30*/  HADD2.F32 R20, -RZ, R34.H0_H0 ;  /* 0x20000022ff147230 */ /* 0x000fe40000004100 */
[C---:B------:R-:W-:Y:S01]  /*af40*/  FFMA.FTZ R24, R14.reuse, R9, -R5 ;  /* 0x000000090e187223 */ /* 0x040fe20000010805 */
[----:B------:R-:W-:Y:S02]  /*af50*/  HADD2.F32 R12, -RZ, R37.H0_H0 ;  /* 0x20000025ff0c7230 */ /* 0x000fe40000004100 */
[----:B------:R-:W-:Y:S01]  /*af60*/  FMUL.FTZ R26, R25, R52 ;  /* 0x00000034191a7220 */ /* 0x000fe20000410000 */
[----:B------:R-:W-:Y:S02]  /*af70*/  HADD2.F32 R54, -RZ, R54.H1_H1 ;  /* 0x30000036ff367230 */ /* 0x000fe40000004100 */
[----:B------:R-:W-:Y:S01]  /*af80*/  FFMA.FTZ R14, R14, R21, R13 ;  /* 0x000000150e0e7223 */ /* 0x000fe2000001000d */
[----:B------:R-:W-:-:S02]  /*af90*/  HADD2.F32 R15, -RZ, R7.H0_H0 ;  /* 0x20000007ff0f7230 */ /* 0x000fc40000004100 */
[C---:B------:R-:W-:Y:S01]  /*afa0*/  FMUL.FTZ R28, R11.reuse, R20 ;  /* 0x000000140b1c7220 */ /* 0x040fe20000410000 */
[----:B------:R-:W-:Y:S02]  /*afb0*/  HADD2.F32 R7, -RZ, R7.H1_H1 ;  /* 0x30000007ff077230 */ /* 0x000fe40000004100 */
        /* <DEDUP_REMOVED lines=32> */
.L_x_2393:
[----:B------:R-:W-:Y:S05]  /*b1c0*/  BSYNC B0 ;  /* 0x0000000000007941 */ /* 0x000fea0003800000 */
.L_x_2386:
        /* <DEDUP_REMOVED lines=8> */
.L_x_2384:
[----:B0--3--:R-:W3:Y:S02]  /*b250*/  LDL R0, [R1+0x60] ;  /* 0x0000600001007983 */ /* 0x009ee40000100800 */
[----:B---3--:R-:W-:-:S13]  /*b260*/  R2UR UR4, R0 ;  /* 0x00000000000472ca */ /* 0x008fda00000e0000 */
[----:B------:R-:W-:-:S05]  /*b270*/  IMAD.U32 R0, RZ, RZ, UR4 ;  /* 0x00000004ff007e24 */ /* 0x000fca000f8e00ff */
[----:B------:R-:W-:-:S13]  /*b280*/  ISETP.NE.AND P1, PT, R0, 0x3, PT ;  /* 0x000000030000780c */ /* 0x000fda0003f25270 */
[----:B------:R-:W-:Y:S05]  /*b290*/  @!P1 BRA `(.L_x_2413) ;  /* 0x0000000000049947 */ /* 0x000fea0003800000 */
[----:B------:R-:W-:Y:S01]  /*b2a0*/  BPT.TRAP 0x1 ;  /* 0x000000040000795c */ /* 0x000fe20000300000 */
.L_x_2413:
[----:B--2-4-:R-:W2:Y:S01]  /*b2b0*/  LDL R3, [R1+0x38] ;  /* 0x0000380001037983 */ /* 0x014ea20000100800 */
[----:B------:R-:W-:Y:S01]  /*b2c0*/  IMAD R0, R19, 0x8, R16 ;  /* 0x0000000813007824 */ /* 0x000fe200078e0210 */
[----:B--2---:R-:W-:-:S04]  /*b2d0*/  SHF.L.U32 R3, R3, 0x1f, RZ ;  /* 0x0000001f03037819 */ /* 0x004fc800000006ff */
[----:B------:R0:W2:Y:S01]  /*b2e0*/  SYNCS.PHASECHK.TRANS64.TRYWAIT P2, [R0+URZ+0x31c30], R3 ;  /* 0x031c3003000075a7 */ /* 0x0000a2000804017f */
[----:B------:R-:W-:Y:S05]  /*b2f0*/  @!P1 BRA `(.L_x_2414) ;  /* 0x0000000000049947 */ /* 0x000fea0003800000 */
[----:B------:R-:W-:Y:S01]  /*b300*/  BPT.TRAP 0x1 ;  /* 0x000000040000795c */ /* 0x000fe20000300000 */
.L_x_2414:
[----:B------:R-:W3:Y:S02]  /*b310*/  S2R R4, SR_TID.X ;  /* 0x0000000000047919 */ /* 0x000ee40000002100 */
[----:B---3--:R-:W-:-:S04]  /*b320*/  LOP3.LUT R4, R4, 0x7f, RZ, 0xc0, !PT ;  /* 0x0000007f04047812 */ /* 0x008fc800078ec0ff */
[----:B------:R-:W-:Y:S01]  /*b330*/  ISETP.NE.AND P0, PT, R4, RZ, PT ;  /* 0x000000ff0400720c */ /* 0x000fe20003f05270 */
[----:B--2---:R-:W-:-:S12]  /*b340*/  @P2 BRA `(.L_x_2415) ;  /* 0x0000000000082947 */ /* 0x004fd80003800000 */
[----:B------:R-:W2:Y:S02]  /*b350*/  SYNCS.PHASECHK.TRANS64.TRYWAIT P2, [R0+URZ+0x31c30], R3 ;  /* 0x031c3003000075a7 */ /* 0x000ea4000804017f */
[----:B--2---:R-:W-:Y:S05]  /*b360*/  @!P2 BRA `(.L_x_2416) ;  /* 0x000001a4004ca947 */ /* 0x004fea0003800000 */
.L_x_2415:
[----:B------:R-:W-:Y:S05]  /*b370*/  WARPSYNC.ALL ;  /* 0x0000000000007948 */ /* 0x000fea0003800000 */
[----:B------:R-:W-:Y:S02]  /*b380*/  VIADD R4, R16, 0x16a00 ;  /* 0x00016a0010047836 */ /* 0x000fe40000000000 */
[----:B0-2---:R-:W-:Y:S02]  /*b390*/  IMAD R3, R2, 0x1000, R16 ;  /* 0x0000100002037824 */ /* 0x005fe400078e0210 */
[----:B------:R-:W-:Y:S01]  /*b3a0*/  IMAD.MOV.U32 R15, RZ, RZ, -0x7fffffe0 ;  /* 0x80000020ff0f7424 */ /* 0x000fe200078e00ff */
[----:B------:R-:W-:Y:S01]  /*b3b0*/  SHF.R.U32.HI R2, RZ, 0x4, R4 ;  /* 0x00000004ff027819 */ /* 0x000fe20000011604 */
[----:B------:R-:W-:Y:S01]  /*b3c0*/  VIADD R3, R3, 0xda00 ;  /* 0x0000da0003037836 */ /* 0x000fe20000000000 */
[----:B------:R-:W-:Y:S01]  /*b3d0*/  WARPGROUP.ARRIVE ;  /* 0x00000000000079c5 */ /* 0x000fe20000000000 */
[----:B------:R-:W-:Y:S01]  /*b3e0*/  IMAD.MOV.U32 R5, RZ, RZ, -0x7fffffe0 ;  /* 0x80000020ff057424 */ /* 0x000fe200078e00ff */
[----:B------:R-:W-:Y:S01]  /*b3f0*/  LOP3.LUT R2, R2, 0x3fff, RZ, 0xc0, !PT ;  /* 0x00003fff02027812 */ /* 0x000fe200078ec0ff */
[----:B------:R-:W-:Y:S01]  /*b400*/  IMAD.MOV.U32 R7, RZ, RZ, -0x7fffffe0 ;  /* 0x80000020ff077424 */ /* 0x000fe200078e00ff */
[----:B------:R-:W-:Y:S01]  /*b410*/  SHF.R.U32.HI R3, RZ, 0x4, R3 ;  /* 0x00000004ff037819 */ /* 0x000fe20000011603 */
[----:B------:R-:W-:Y:S01]  /*b420*/  IMAD.MOV.U32 R9, RZ, RZ, -0x7fffffe0 ;  /* 0x80000020ff097424 */ /* 0x000fe200078e00ff */
[----:B------:R-:W-:Y:S01]  /*b430*/  LOP3.LUT R6, R2, 0x10000, RZ, 0xfc, !PT ;  /* 0x0001000002067812 */ /* 0x000fe200078efcff */
[----:B------:R-:W-:Y:S01]  /*b440*/  IMAD.MOV.U32 R11, RZ, RZ, -0x7fffffe0 ;  /* 0x80000020ff0b7424 */ /* 0x000fe200078e00ff */
[----:B------:R-:W-:Y:S01]  /*b450*/  LOP3.LUT R3, R3, 0x3fff, RZ, 0xc0, !PT ;  /* 0x00003fff03037812 */ /* 0x000fe200078ec0ff */
[----:B------:R-:W-:Y:S01]  /*b460*/  IMAD.MOV.U32 R13, RZ, RZ, -0x7fffffe0 ;  /* 0x80000020ff0d7424 */ /* 0x000fe200078e00ff */
[----:B------:R-:W0:Y:S01]  /*b470*/  LDC R102, c[0x0][0x448] ;  /* 0x00011200ff667b82 */ /* 0x000e220000000800 */
[----:B------:R-:W-:Y:S01]  /*b480*/  IMAD R14, R19, 0x6c0, R6 ;  /* 0x000006c0130e7824 */ /* 0x000fe200078e0206 */
[----:B------:R-:W-:Y:S01]  /*b490*/  LOP3.LUT R2, R3, 0x10000, RZ, 0xfc, !PT ;  /* 0x0001000003027812 */ /* 0x000fe200078efcff */
[----:B------:R-:W-:Y:S01]  /*b4a0*/  IMAD.MOV.U32 R3, RZ, RZ, -0x7fffffe0 ;  /* 0x80000020ff037424 */ /* 0x000fe200078e00ff */
[----:B------:R-:W-:Y:S01]  /*b4b0*/  R2UR UR7, R15 ;  /* 0x000000000f0772ca */ /* 0x000fe200000e0000 */
[----:B------:R2:W-:Y:S01]  /*b4c0*/  STL [R1+0x70], R6 ;  /* 0x0000700601007387 */ /* 0x0005e20000100800 */
[----:B------:R-:W-:Y:S01]  /*b4d0*/  R2UR UR6, R14 ;  /* 0x000000000e0672ca */ /* 0x000fe200000e0000 */
[----:B------:R-:W-:Y:S01]  /*b4e0*/  IMAD.MOV.U32 R21, RZ, RZ, -0x7fffffe0 ;  /* 0x80000020ff157424 */ /* 0x000fe200078e00ff */
[----:B------:R-:W-:Y:S01]  /*b4f0*/  R2UR UR4, R2 ;  /* 0x00000000020472ca */ /* 0x000fe200000e0000 */
[C---:B------:R-:W-:Y:S01]  /*b500*/  VIADD R4, R14.reuse, 0x40 ;  /* 0x000000400e047836 */ /* 0x040fe20000000000 */
[----:B------:R-:W-:Y:S01]  /*b510*/  R2UR UR5, R3 ;  /* 0x00000000030572ca */ /* 0x000fe200000e0000 */
[----:B------:R-:W-:Y:S01]  /*b520*/  IMAD.MOV.U32 R99, RZ, RZ, -0x7fffffe0 ;  /* 0x80000020ff637424 */ /* 0x000fe200078e00ff */
[----:B------:R-:W-:Y:S01]  /*b530*/  R2UR UR11, R7 ;  /* 0x00000000070b72ca */ /* 0x000fe200000e0000 */
[----:B------:R-:W-:Y:S01]  /*b540*/  VIADD R8, R14, 0x100 ;  /* 0x000001000e087836 */ /* 0x000fe20000000000 */
[----:B------:R-:W-:Y:S01]  /*b550*/  R2UR UR8, R2 ;  /* 0x00000000020872ca */ /* 0x000fe200000e0000 */
[----:B--2---:R-:W-:Y:S01]  /*b560*/  VIADD R6, R14, 0x80 ;  /* 0x000000800e067836 */ /* 0x004fe20000000000 */
[C---:B------:R-:W-:Y:S01]  /*b570*/  R2UR UR9, R3.reuse ;  /* 0x00000000030972ca */ /* 0x040fe200000e0000 */
[----:B------:R-:W-:Y:S01]  /*b580*/  ULDC UR61, c[0x0][0x9d8] ;  /* 0x00027600003d7ab9 */ /* 0x000fe20000000800 */
[----:B------:R-:W-:Y:S01]  /*b590*/  R2UR UR12, R2 ;  /* 0x00000000020c72ca */ /* 0x000fe200000e0000 */
[----:B------:R-:W-:Y:S01]  /*b5a0*/  ULDC UR60, c[0x0][0x9d8] ;  /* 0x00027600003c7ab9 */ /* 0x000fe20000000800 */
[----:B------:R-:W-:-:S02]  /*b5b0*/  R2UR UR13, R3 ;  /* 0x00000000030d72ca */ /* 0x000fc400000e0000 */
[----:B------:R-:W-:Y:S01]  /*b5c0*/  R2UR UR19, R9 ;  /* 0x00000000091372ca */ /* 0x000fe200000e0000 */
[----:B------:R-:W-:Y:S01]  /*b5d0*/  HGMMA.64x16x16.F32 R88, gdesc[UR4], RZ, !UPT, gsb0 ;  /* 0x00200000045879f0 */ /* 0x000fe2000c0008ff */
[----:B------:R-:W-:Y:S01]  /*b5e0*/  R2UR UR6, R4 ;  /* 0x00000000040672ca */ /* 0x000fe200000e0000 */
[----:B------:R-:W-:Y:S01]  /*b5f0*/  VIADD R10, R14, 0x102 ;  /* 0x000001020e0a7836 */ /* 0x000fe20000000000 */
[----:B------:R-:W-:Y:S01]  /*b600*/  R2UR UR7, R5 ;  /* 0x00000000050772ca */ /* 0x000fe200000e0000 */
[C---:B------:R-:W-:Y:S01]  /*b610*/  VIADD R12, R2.reuse, 0x300 ;  /* 0x00000300020c7836 */ /* 0x040fe20000000000 */
[----:B------:R-:W-:Y:S01]  /*b620*/  R2UR UR4, R2 ;  /* 0x00000000020472ca */ /* 0x000fe200000e0000 */
[C---:B------:R-:W-:Y:S01]  /*b630*/  VIADD R20, R14.reuse, 0x342 ;  /* 0x000003420e147836 */ /* 0x040fe20000000000 */
[----:B------:R-:W-:Y:S01]  /*b640*/  R2UR UR5, R3 ;  /* 0x00000000030572ca */ /* 0x000fe200000e0000 */
[----:B------:R-:W-:Y:S01]  /*b650*/  VIADD R98, R14, 0x5c0 ;  /* 0x000005c00e627836 */ /* 0x000fe20000000000 */
[----:B------:R-:W-:Y:S01]  /*b660*/  R2UR UR16, R2 ;  /* 0x00000000021072ca */ /* 0x000fe200000e0000 */
[----:B------:R-:W2:Y:S01]  /*b670*/  LDL.LU R101, [R1+0x44] ;  /* 0x0000440001657983 */ /* 0x000ea20000300800 */
[----:B------:R-:W-:-:S02]  /*b680*/  WARPGROUP.DEPBAR.LE gsb0, 0x0 ;  /* 0x00008000000079c5 */ /* 0x000fc40000010000 */
[----:B-----5:R-:W-:Y:S01]  /*b690*/  WARPGROUP.ARRIVE ;  /* 0x00000000000079c5 */ /* 0x020fe20000000000 */
[----:B------:R-:W-:Y:S01]  /*b6a0*/  R2UR UR10, R6 ;  /* 0x00000000060a72ca */ /* 0x000fe200000e0000 */
[----:B------:R-:W-:Y:S01]  /*b6b0*/  VIADD R4, R14, 0xc0 ;  /* 0x000000c00e047836 */ /* 0x000fe20000000000 */
[----:B------:R-:W-:Y:S01]  /*b6c0*/  R2UR UR18, R8 ;  /* 0x00000000081272ca */ /* 0x000fe200000e0000 */
[----:B------:R-:W-:Y:S01]  /*b6d0*/  IMAD.MOV.U32 R5, RZ, RZ, -0x7fffffe0 ;  /* 0x80000020ff057424 */ /* 0x000fe200078e00ff */
[C---:B------:R-:W-:Y:S02]  /*b6e0*/  R2UR UR17, R3.reuse ;  /* 0x00000000031172ca */ /* 0x040fe400000e0000 */
[----:B------:R-:W-:Y:S01]  /*b6f0*/  HGMMA.64x16x16.F32 R80, gdesc[UR4], RZ, !UPT, gsb0 ;  /* 0x00200000045079f0 */ /* 0x000fe2000c0008ff */
[----:B------:R-:W-:Y:S01]  /*b700*/  IMAD.MOV.U32 R7, RZ, RZ, -0x7fffffe0 ;  /* 0x80000020ff077424 */ /* 0x000fe200078e00ff */
[----:B------:R-:W-:Y:S02]  /*b710*/  R2UR UR20, R2 ;  /* 0x00000000021472ca */ /* 0x000fe400000e0000 */
[----:B------:R-:W-:-:S02]  /*b720*/  R2UR UR21, R3 ;  /* 0x00000000031572ca */ /* 0x000fc400000e0000 */
[C---:B------:R-:W-:Y:S02]  /*b730*/  R2UR UR24, R2.reuse ;  /* 0x00000000021872ca */ /* 0x040fe400000e0000 */
[C---:B------:R-:W-:Y:S02]  /*b740*/  R2UR UR25, R3.reuse ;  /* 0x00000000031972ca */ /* 0x040fe400000e0000 */
[C---:B------:R-:W-:Y:S02]  /*b750*/  R2UR UR28, R2.reuse ;  /* 0x00000000021c72ca */ /* 0x040fe400000e0000 */
[C---:B------:R-:W-:Y:S01]  /*b760*/  R2UR UR29, R3.reuse ;  /* 0x00000000031d72ca */ /* 0x040fe200000e0000 */
[----:B------:R-:W-:Y:S01]  /*b770*/  IMAD.MOV.U32 R9, RZ, RZ, -0x7fffffe0 ;  /* 0x80000020ff097424 */ /* 0x000fe200078e00ff */
[----:B------:R-:W-:Y:S01]  /*b780*/  R2UR UR32, R2 ;  /* 0x00000000022072ca */ /* 0x000fe200000e0000 */
[----:B------:R-:W3:Y:S01]  /*b790*/  LDL R100, [R1+0x94] ;  /* 0x0000940001647983 */ /* 0x000ee20000100800 */
[----:B------:R-:W-:-:S03]  /*b7a0*/  R2UR UR33, R3 ;  /* 0x00000000032172ca */ /* 0x000fc600000e0000 */
[----:B------:R-:W3:Y:S01]  /*b7b0*/  LDL R109, [R1+0x84] ;  /* 0x00008400016d7983 */ /* 0x000ee20000100800 */
[----:B------:R-:W-:Y:S01]  /*b7c0*/  R2UR UR14, R4 ;  /* 0x00000000040e72ca */ /* 0x000fe200000e0000 */
[C---:B------:R-:W-:Y:S01]  /*b7d0*/  VIADD R6, R14.reuse, 0x140 ;  /* 0x000001400e067836 */ /* 0x040fe20000000000 */
        /* <DEDUP_REMOVED lines=8> */
[----:B------:R-:W-:Y:S01]  /*b860*/  R2UR UR27, R5 ;  /* 0x00000000051b72ca */ /* 0x000fe200000e0000 */
[----:B------:R-:W-:Y:S01]  /*b870*/  VIADD R8, R14, 0x200 ;  /* 0x000002000e087836 */ /* 0x000fe20000000000 */
        /* <DEDUP_REMOVED lines=20> */
[----:B------:R-:W-:-:S02]  /*b9c0*/  WARPGROUP.DEPBAR.LE gsb0, 0x0 ;  /* 0x00008000000079c5 */ /* 0x000fc40000010000 */
[----:B------:R-:W-:Y:S01]  /*b9d0*/  WARPGROUP.ARRIVE ;  /* 0x00000000000079c5 */ /* 0x000fe20000000000 */
[----:B------:R-:W-:Y:S02]  /*b9e0*/  R2UR UR4, R8 ;  /* 0x00000000080472ca */ /* 0x000fe400000e0000 */
[----:B------:R-:W-:Y:S02]  /*b9f0*/  R2UR UR5, R9 ;  /* 0x00000000090572ca */ /* 0x000fe400000e0000 */
[----:B0-----:R-:W-:Y:S01]  /*ba00*/  ISETP.NE.AND P5, PT, R102, 0x1, PT ;  /* 0x000000016600780c */ /* 0x001fe20003fa5270 */
[----:B------:R-:W-:Y:S01]  /*ba10*/  HGMMA.64x16x16.F32 R72, gdesc[UR8], RZ, !UPT, gsb0 ;  /* 0x00200000084879f0 */ /* 0x000fe2000c0008ff */
[----:B------:R-:W-:Y:S01]  /*ba20*/  R2UR UR10, R4 ;  /* 0x00000000040a72ca */ /* 0x000fe200000e0000 */
[----:B------:R-:W-:Y:S01]  /*ba30*/  VIADD R4, R14, 0x142 ;  /* 0x000001420e047836 */ /* 0x000fe20000000000 */
[----:B------:R-:W-:Y:S01]  /*ba40*/  R2UR UR11, R5 ;  /* 0x00000000050b72ca */ /* 0x000fe200000e0000 */
[----:B------:R-:W-:Y:S01]  /*ba50*/  IMAD.MOV.U32 R5, RZ, RZ, -0x7fffffe0 ;  /* 0x80000020ff057424 */ /* 0x000fe200078e00ff */
[----:B------:R-:W-:-:S02]  /*ba60*/  R2UR UR8, R8 ;  /* 0x00000000080872ca */ /* 0x000fc400000e0000 */
        /* <DEDUP_REMOVED lines=27> */
[----:B------:R-:W-:Y:S02]  /*bc20*/  R2UR UR21, R9 ;  /* 0x00000000091572ca */ /* 0x000fe400000e0000 */
[----:B--2---:R-:W-:-:S04]  /*bc30*/  LOP3.LUT R101, R101, 0xfffffffe, RZ, 0xc0, !PT ;  /* 0xfffffffe65657812 */ /* 0x004fc800078ec0ff */
[----:B------:R-:W-:-:S05]  /*bc40*/  @P5 LOP3.LUT R101, R101, 0x1, RZ, 0xfc, !PT ;  /* 0x0000000165655812 */ /* 0x000fca00078efcff */
[----:B------:R0:W-:Y:S04]  /*bc50*/  STL [R1+0x44], R101 ;  /* 0x0000446501007387 */ /* 0x0001e80000100800 */
[----:B------:R-:W2:Y:S04]  /*bc60*/  LDL R107, [R1+0x30] ;  /* 0x00003000016b7983 */ /* 0x000ea80000100800 */
[----:B------:R-:W4:Y:S04]  /*bc70*/  LDL R108, [R1+0x2c] ;  /* 0x00002c00016c7983 */ /* 0x000f280000100800 */
[----:B0-----:R-:W4:Y:S01]  /*bc80*/  LDL R101, [R1+0x90] ;  /* 0x0000900001657983 */ /* 0x001f220000100800 */
[----:B------:R-:W-:-:S02]  /*bc90*/  WARPGROUP.DEPBAR.LE gsb0, 0x0 ;  /* 0x00008000000079c5 */ /* 0x000fc40000010000 */
        /* <DEDUP_REMOVED lines=9> */
[----:B-1----:R-:W-:-:S06]  /*bd30*/  WARPGROUP.ARRIVE ;  /* 0x00000000000079c5 */ /* 0x002fcc0000000000 */
        /* <DEDUP_REMOVED lines=18> */
[----:B------:R-:W-:Y:S01]  /*be60*/  HGMMA.64x16x16.F32 R88, gdesc[UR36], R88, gsb0 ;  /* 0x00200000245879f0 */ /* 0x000fe20008000858 */
        /* <DEDUP_REMOVED lines=165> */
[----:B------:R-:W-:-:S03]  /*c8c0*/  IMAD.MOV.U32 R7, RZ, RZ, -0x7fffffe0 ;  /* 0x80000020ff077424 */ /* 0x000fc600078e00ff */
        /* <DEDUP_REMOVED lines=77> */
[----:B------:R-:W-:Y:S02]  /*cda0*/  R2UR UR38, R98 ;  /* 0x00000000622672ca */ /* 0x000fe400000e0000 */
[----:B------:R-:W-:Y:S01]  /*cdb0*/  R2UR UR39, R99 ;  /* 0x00000000632772ca */ /* 0x000fe200000e0000 */
[----:B------:R-:W0:Y:S01]  /*cdc0*/  @P5 LDC R98, c[0x0][0x450] ;  /* 0x00011400ff625b82 */ /* 0x000e220000000800 */
        /* <DEDUP_REMOVED lines=44> */
[----:B------:R-:W-:Y:S01]  /*d090*/  ULDC UR4, c[0x0][0x9d8] ;  /* 0x0002760000047ab9 */ /* 0x000fe20000000800 */
        /* <DEDUP_REMOVED lines=9> */
[----:B------:R-:W-:Y:S01]  /*d130*/  MUFU.TANH R97, R97 ;  /* 0x0000006100617308 */ /* 0x000fe20000002400 */
[----:B------:R-:W-:Y:S01]  /*d140*/  R2UR UR13, R5 ;  /* 0x00000000050d72ca */ /* 0x000fe200000e0000 */
[----:B------:R-:W-:-:S06]  /*d150*/  ULDC UR5, c[0x0][0x988] ;  /* 0x0002620000057ab9 */ /* 0x000fcc0000000800 */
[----:B------:R-:W1:Y:S08]  /*d160*/  MUFU.TANH R88, R88 ;  /* 0x0000005800587308 */ /* 0x000e700000002400 */
[----:B------:R-:W1:Y:S08]  /*d170*/  MUFU.TANH R91, R91 ;  /* 0x0000005b005b7308 */ /* 0x000e700000002400 */
[----:B------:R-:W1:Y:S08]  /*d180*/  MUFU.TANH R92, R92 ;  /* 0x0000005c005c7308 */ /* 0x000e700000002400 */
        /* <DEDUP_REMOVED lines=10> */
[----:B------:R-:W-:Y:S01]  /*d230*/  R2UR UR10, R20 ;  /* 0x00000000140a72ca */ /* 0x000fe200000e0000 */
[----:B------:R-:W-:Y:S01]  /*d240*/  VIADD R20, R14, 0x582 ;  /* 0x000005820e147836 */ /* 0x000fe20000000000 */
[----:B------:R-:W-:Y:S01]  /*d250*/  R2UR UR11, R21 ;  /* 0x00000000150b72ca */ /* 0x000fe200000e0000 */
[----:B------:R-:W-:Y:S01]  /*d260*/  IMAD.MOV.U32 R21, RZ, RZ, -0x7fffffe0 ;  /* 0x80000020ff157424 */ /* 0x000fe200078e00ff */
[----:B------:R-:W-:Y:S01]  /*d270*/  R2UR UR8, R4 ;  /* 0x00000000040872ca */ /* 0x000fe200000e0000 */
[----:B------:R-:W-:Y:S01]  /*d280*/  FMUL.FTZ R86, R87, UR4 ;  /* 0x0000000457567c20 */ /* 0x000fe20008410000 */
[----:B------:R-:W-:Y:S01]  /*d290*/  R2UR UR9, R5 ;  /* 0x00000000050972ca */ /* 0x000fe200000e0000 */
[----:B------:R-:W-:Y:S01]  /*d2a0*/  FMUL.FTZ R80, R80, UR4 ;  /* 0x0000000450507c20 */ /* 0x000fe20008410000 */
[----:B------:R-:W-:Y:S01]  /*d2b0*/  MUFU.TANH R94, R94 ;  /* 0x0000005e005e7308 */ /* 0x000fe20000002400 */
[----:B------:R-:W-:-:S07]  /*d2c0*/  FMUL.FTZ R85, R85, UR4 ;  /* 0x0000000455557c20 */ /* 0x000fce0008410000 */
        /* <DEDUP_REMOVED lines=18> */
[----:B------:R-:W1:Y:S01]  /*d3f0*/  MUFU.TANH R72, R72 ;  /* 0x0000004800487308 */ /* 0x000e620000002400 */
[----:B------:R-:W-:Y:S01]  /*d400*/  R2UR UR9, R5 ;  /* 0x00000000050972ca */ /* 0x000fe200000e0000 */
[----:B------:R-:W-:Y:S01]  /*d410*/  FMUL.FTZ R76, R76, UR4 ;  /* 0x000000044c4c7c20 */ /* 0x000fe20008410000 */
[----:B------:R-:W-:Y:S01]  /*d420*/  FMUL.FTZ R74, R74, UR4 ;  /* 0x000000044a4a7c20 */ /* 0x000fe20008410000 */
[----:B------:R-:W-:-:S04]  /*d430*/  FMUL.FTZ R75, R75, UR4 ;  /* 0x000000044b4b7c20 */ /* 0x000fc80008410000 */
        /* <DEDUP_REMOVED lines=14> */
[----:B------:R-:W-:Y:S01]  /*d520*/  FMUL.FTZ R64, R64, UR4 ;  /* 0x0000000440407c20 */ /* 0x000fe20008410000 */
[----:B------:R-:W-:Y:S01]  /*d530*/  R2UR UR11, R21 ;  /* 0x00000000150b72ca */ /* 0x000fe200000e0000 */
[----:B------:R-:W-:Y:S01]  /*d540*/  MUFU.TANH R79, R79 ;  /* 0x0000004f004f7308 */ /* 0x000fe20000002400 */
[----:B------:R-:W-:Y:S01]  /*d550*/  R2UR UR8, R4 ;  /* 0x00000000040872ca */ /* 0x000fe200000e0000 */
[----:B------:R-:W2:Y:S01]  /*d560*/  @P5 LDC R21, c[0x0][0x44c] ;  /* 0x00011300ff155b82 */ /* 0x000ea20000000800 */
[----:B------:R-:W-:Y:S01]  /*d570*/  R2UR UR9, R5 ;  /* 0x00000000050972ca */ /* 0x000fe200000e0000 */
[----:B------:R-:W-:Y:S01]  /*d580*/  FMUL.FTZ R70, R71, UR4 ;  /* 0x0000000447467c20 */ /* 0x000fe20008410000 */
[----:B------:R-:W-:-:S03]  /*d590*/  FMUL.FTZ R69, R69, UR4 ;  /* 0x0000000445457c20 */ /* 0x000fc60008410000 */
[----:B------:R-:W-:Y:S08]  /*d5a0*/  MUFU.TANH R67, R67 ;  /* 0x0000004300437308 */ /* 0x000ff00000002400 */
[----:B------:R-:W-:Y:S08]  /*d5b0*/  MUFU.TANH R84, R84 ;  /* 0x0000005400547308 */ /* 0x000ff00000002400 */
[----:B------:R-:W-:Y:S08]  /*d5c0*/  MUFU.TANH R86, R86 ;  /* 0x0000005600567308 */ /* 0x000ff00000002400 */
[----:B------:R-:W-:Y:S08]  /*d5d0*/  MUFU.TANH R74, R74 ;  /* 0x0000004a004a7308 */ /* 0x000ff00000002400 */
[----:B------:R-:W-:Y:S01]  /*d5e0*/  MUFU.TANH R75, R75 ;  /* 0x0000004b004b7308 */ /* 0x000fe20000002400 */
[----:B------:R-:W-:-:S02]  /*d5f0*/  WARPGROUP.DEPBAR.LE gsb0, 0x0 ;  /* 0x00008000000079c5 */ /* 0x000fc40000010000 */
[----:B------:R-:W-:Y:S01]  /*d600*/  WARPGROUP.ARRIVE ;  /* 0x00000000000079c5 */ /* 0x000fe20000000000 */
[----:B------:R-:W-:-:S04]  /*d610*/  VIADD R20, R14, 0x602 ;  /* 0x000006020e147836 */ /* 0x000fc80000000000 */
[----:B------:R-:W1:Y:S01]  /*d620*/  MUFU.TANH R64, R64 ;  /* 0x0000004000407308 */ /* 0x000e620000002400 */
[----:B------:R-:W-:Y:S01]  /*d630*/  HGMMA.64x16x16.F32 R48, gdesc[UR8], R48, gsb0 ;  /* 0x00200000083079f0 */ /* 0x000fe20008000830 */
[----:B------:R-:W-:Y:S01]  /*d640*/  FMUL.FTZ R71, R56, UR4 ;  /* 0x0000000438477c20 */ /* 0x000fe20008410000 */
[----:B------:R-:W-:Y:S01]  /*d650*/  FMUL.FTZ R56, R58, UR4 ;  /* 0x000000043a387c20 */ /* 0x000fe20008410000 */
[----:B---3--:R-:W-:-:S04]  /*d660*/  IMAD.IADD R58, R100, 0x1, R109 ;  /* 0x00000001643a7824 */ /* 0x008fc800078e026d */
[----:B------:R-:W3:Y:S01]  /*d670*/  MUFU.TANH R69, R69 ;  /* 0x0000004500457308 */ /* 0x000ee20000002400 */
[----:B--2---:R-:W-:-:S05]  /*d680*/  @P5 IMAD.HI.U32 R21, R58, R21, RZ ;  /* 0x000000153a155227 */ /* 0x004fca00078e00ff */
[----:B0-----:R-:W-:Y:S01]  /*d690*/  @P5 SHF.R.U32.HI R58, RZ, R98, R21 ;  /* 0x00000062ff3a5219 */ /* 0x001fe20000011615 */
[----:B------:R-:W-:Y:S01]  /*d6a0*/  IMAD.MOV.U32 R21, RZ, RZ, -0x7fffffe0 ;  /* 0x80000020ff157424 */ /* 0x000fe200078e00ff */
[----:B------:R-:W-:Y:S01]  /*d6b0*/  R2UR UR10, R20 ;  /* 0x00000000140a72ca */ /* 0x000fe200000e0000 */
[----:B------:R-:W-:Y:S01]  /*d6c0*/  MUFU.TANH R77, R77 ;  /* 0x0000004d004d7308 */ /* 0x000fe20000002400 */
[----:B------:R-:W-:Y:S02]  /*d6d0*/  R2UR UR8, R4 ;  /* 0x00000000040872ca */ /* 0x000fe400000e0000 */
[----:B------:R-:W-:Y:S02]  /*d6e0*/  R2UR UR11, R21 ;  /* 0x00000000150b72ca */ /* 0x000fe400000e0000 */
[----:B------:R-:W-:-:S03]  /*d6f0*/  R2UR UR9, R5 ;  /* 0x00000000050972ca */ /* 0x000fc600000e0000 */
[----:B------:R-:W-:Y:S08]  /*d700*/  MUFU.TANH R78, R78 ;  /* 0x0000004e004e7308 */ /* 0x000ff00000002400 */
[----:B------:R-:W-:Y:S08]  /*d710*/  MUFU.TANH R65, R65 ;  /* 0x0000004100417308 */ /* 0x000ff00000002400 */
[----:B------:R-:W-:Y:S08]  /*d720*/  MUFU.TANH R66, R66 ;  /* 0x0000004200427308 */ /* 0x000ff00000002400 */
[----:B------:R-:W-:Y:S01]  /*d730*/  MUFU.TANH R68, R68 ;  /* 0x0000004400447308 */ /* 0x000fe20000002400 */
[----:B------:R-:W-:-:S02]  /*d740*/  WARPGROUP.DEPBAR.LE gsb0, 0x0 ;  /* 0x00008000000079c5 */ /* 0x000fc40000010000 */
[----:B------:R-:W-:-:S06]  /*d750*/  WARPGROUP.ARRIVE ;  /* 0x00000000000079c5 */ /* 0x000fcc0000000000 */
[----:B------:R-:W-:Y:S01]  /*d760*/  HGMMA.64x16x16.F32 R40, gdesc[UR8], R40, gsb0 ;  /* 0x00200000082879f0 */ /* 0x000fe20008000828 */
[----:B------:R-:W-:-:S04]  /*d770*/  IMAD.MOV.U32 R21, RZ, RZ, -0x90 ;  /* 0xffffff70ff157424 */ /* 0x000fc800078e00ff */
[C---:B------:R-:W-:Y:S02]  /*d780*/  IMAD R21, R96.reuse, R21, 0x91 ;  /* 0x0000009160157424 */ /* 0x040fe400078e0215 */
[----:B------:R-:W-:Y:S02]  /*d790*/  IMAD R20, R96, -0x90, R107 ;  /* 0xffffff7060147824 */ /* 0x000fe400078e026b */
[----:B----4-:R-:W-:Y:S02]  /*d7a0*/  IMAD R21, R101, -0x2, R21 ;  /* 0xfffffffe65157824 */ /* 0x010fe400078e0215 */
[----:B------:R-:W-:Y:S02]  /*d7b0*/  VIADD R95, R20, 0x90 ;  /* 0x00000090145f7836 */ /* 0x000fe40000000000 */
[----:B------:R-:W-:Y:S01]  /*d7c0*/  VIADD R20, R14, 0x642 ;  /* 0x000006420e147836 */ /* 0x000fe20000000000 */
[----:B------:R-:W-:Y:S01]  /*d7d0*/  IADD3 R98, -R108, R21, R107 ;  /* 0x000000156c627210 */ /* 0x000fe20007ffe16b */
[----:B------:R-:W-:Y:S01]  /*d7e0*/  IMAD.MOV.U32 R21, RZ, RZ, -0x7fffffe0 ;  /* 0x80000020ff157424 */ /* 0x000fe200078e00ff */
[----:B------:R-:W-:Y:S01]  /*d7f0*/  R2UR UR8, R4 ;  /* 0x00000000040872ca */ /* 0x000fe200000e0000 */
[----:B------:R-:W0:Y:S01]  /*d800*/  SHFL.IDX PT, R99, R58, RZ, 0x1c1f ;  /* 0x001c1fff3a637589 */ /* 0x000e2200000e0000 */
[----:B------:R-:W-:-:S02]  /*d810*/  R2UR UR10, R20 ;  /* 0x00000000140a72ca */ /* 0x000fc400000e0000 */
[----:B------:R-:W-:Y:S02]  /*d820*/  R2UR UR11, R21 ;  /* 0x00000000150b72ca */ /* 0x000fe400000e0000 */
[----:B------:R-:W-:Y:S01]  /*d830*/  R2UR UR9, R5 ;  /* 0x00000000050972ca */ /* 0x000fe200000e0000 */
[----:B------:R-:W-:Y:S01]  /*d840*/  IMAD R95, R101, -0x2, R95 ;  /* 0xfffffffe655f7824 */ /* 0x000fe200078e025f */
[----:B------:R-:W-:Y:S02]  /*d850*/  WARPGROUP.DEPBAR.LE gsb0, 0x0 ;  /* 0x00008000000079c5 */ /* 0x000fe40000010000 */
[----:B------:R-:W-:-:S09]  /*d860*/  WARPGROUP.ARRIVE ;  /* 0x00000000000079c5 */ /* 0x000fd20000000000 */
[----:B------:R-:W-:Y:S01]  /*d870*/  HGMMA.64x16x16.F32 R32, gdesc[UR8], R32, gsb0 ;  /* 0x00200000082079f0 */ /* 0x000fe20008000820 */
[----:B0-----:R-:W-:-:S04]  /*d880*/  VIADDMNMX R20, R99, R98, R95, PT ;  /* 0x0000006263147246 */ /* 0x001fc8000380015f */
[C---:B------:R-:W-:Y:S02]  /*d890*/  ISETP.GT.AND P3, PT, R20.reuse, RZ, PT ;  /* 0x000000ff1400720c */ /* 0x040fe40003f64270 */
[C---:B------:R-:W-:Y:S01]  /*d8a0*/  ISETP.GT.AND P2, PT, R20.reuse, 0x1, PT ;  /* 0x000000011400780c */ /* 0x040fe20003f44270 */
[----:B------:R-:W-:Y:S01]  /*d8b0*/  FMUL.FTZ R99, R49, UR4 ;  /* 0x0000000431637c20 */ /* 0x000fe20008410000 */
[----:B------:R-:W-:Y:S02]  /*d8c0*/  ISETP.GT.AND P4, PT, R20, 0x8, PT ;  /* 0x000000081400780c */ /* 0x000fe40003f84270 */
[----:B-1----:R-:W-:Y:S02]  /*d8d0*/  FSEL R88, R88, -INF , P3 ;  /* 0xff80000058587808 */ /* 0x002fe40001800000 */
[----:B------:R-:W-:Y:S01]  /*d8e0*/  FSEL R97, R97, -INF , P2 ;  /* 0xff80000061617808 */ /* 0x000fe20001000000 */
[----:B------:R-:W-:Y:S02]  /*d8f0*/  IMAD.MOV.U32 R49, RZ, RZ, -0x7fffffe0 ;  /* 0x80000020ff317424 */ /* 0x000fe400078e00ff */
[----:B------:R-:W-:Y:S01]  /*d900*/  FMUL.FTZ R21, R50, UR4 ;  /* 0x0000000432157c20 */ /* 0x000fe20008410000 */
[----:B------:R-:W-:-:S02]  /*d910*/  ISETP.GT.AND P3, PT, R20, 0x9, PT ;  /* 0x000000091400780c */ /* 0x000fc40003f64270 */
[----:B------:R-:W-:Y:S02]  /*d920*/  FSEL R91, R91, -INF , P4 ;  /* 0xff8000005b5b7808 */ /* 0x000fe40002000000 */
[----:B------:R-:W-:Y:S02]  /*d930*/  FMNMX.FTZ R50, R88, R97, !PT ;  /* 0x0000006158327209 */ /* 0x000fe40007810000 */
[----:B------:R-:W-:Y:S02]  /*d940*/  R2UR UR15, R49 ;  /* 0x00000000310f72ca */ /* 0x000fe400000e0000 */
[----:B------:R-:W-:Y:S02]  /*d950*/  ISETP.GT.AND P2, PT, R20, 0x10, PT ;  /* 0x000000101400780c */ /* 0x000fe40003f44270 */
[----:B------:R-:W-:Y:S02]  /*d960*/  FSEL R92, R92, -INF , P3 ;  /* 0xff8000005c5c7808 */ /* 0x000fe40001800000 */
[----:B------:R-:W-:-:S02]  /*d970*/  FMNMX.FTZ R49, R91, R50, !PT ;  /* 0x000000325b317209 */ /* 0x000fc40007810000 */
[----:B------:R-:W-:Y:S02]  /*d980*/  ISETP.GT.AND P4, PT, R20, 0x11, PT ;  /* 0x000000111400780c */ /* 0x000fe40003f84270 */
[----:B------:R-:W-:Y:S02]  /*d990*/  FSEL R80, R80, -INF , P2 ;  /* 0xff80000050507808 */ /* 0x000fe40001000000 */
[----:B------:R-:W-:Y:S02]  /*d9a0*/  FMNMX.FTZ R49, R92, R49, !PT ;  /* 0x000000315c317209 */ /* 0x000fe40007810000 */
[----:B------:R-:W-:Y:S02]  /*d9b0*/  ISETP.GT.AND P3, PT, R20, 0x18, PT ;  /* 0x000000181400780c */ /* 0x000fe40003f64270 */
[----:B------:R-:W-:Y:S02]  /*d9c0*/  FSEL R94, R94, -INF , P4 ;  /* 0xff8000005e5e7808 */ /* 0x000fe40002000000 */
[----:B------:R-:W-:Y:S01]  /*d9d0*/  FMNMX.FTZ R49, R80, R49, !PT ;  /* 0x0000003150317209 */ /* 0x000fe20007810000 */
[----:B------:R-:W-:Y:S01]  /*d9e0*/  FMUL.FTZ R100, R48, UR4 ;  /* 0x0000000430647c20 */ /* 0x000fe20008410000 */
[----:B------:R-:W-:Y:S01]  /*d9f0*/  FMUL.FTZ R50, R52, UR4 ;  /* 0x0000000434327c20 */ /* 0x000fe20008410000 */
[----:B------:R-:W-:Y:S01]  /*da00*/  VIADD R48, R14, 0x682 ;  /* 0x000006820e307836 */ /* 0x000fe20000000000 */
[----:B------:R-:W-:-:S02]  /*da10*/  ISETP.GT.AND P2, PT, R20, 0x19, PT ;  /* 0x000000191400780c */ /* 0x000fc40003f44270 */
[----:B------:R-:W-:Y:S02]  /*da20*/  FSEL R83, R83, -INF , P3 ;  /* 0xff80000053537808 */ /* 0x000fe40001800000 */
[----:B------:R-:W-:Y:S01]  /*da30*/  FMNMX.FTZ R52, R94, R49, !PT ;  /* 0x000000315e347209 */ /* 0x000fe20007810000 */
[----:B------:R0:W-:Y:S01]  /*da40*/  MUFU.TANH R14, R100 ;  /* 0x00000064000e7308 */ /* 0x0001e20000002400 */
[----:B------:R-:W-:Y:S02]  /*da50*/  ISETP.GT.AND P4, PT, R20, 0x20, PT ;  /* 0x000000201400780c */ /* 0x000fe40003f84270 */
[----:B------:R-:W-:Y:S02]  /*da60*/  FSEL R85, R85, -INF , P2 ;  /* 0xff80000055557808 */ /* 0x000fe40001000000 */
[----:B------:R-:W-:Y:S01]  /*da70*/  R2UR UR14, R48 ;  /* 0x00000000300e72ca */ /* 0x000fe200000e0000 */
[----:B------:R-:W-:Y:S01]  /*da80*/  FMUL.FTZ R48, R51, UR4 ;  /* 0x0000000433307c20 */ /* 0x000fe20008410000 */
[----:B0-----:R-:W-:Y:S01]  /*da90*/  FMNMX.FTZ R100, R83, R52, !PT ;  /* 0x0000003453647209 */ /* 0x001fe20007810000 */
[----:B------:R-:W-:Y:S01]  /*daa0*/  FMUL.FTZ R51, R53, UR4 ;  /* 0x0000000435337c20 */ /* 0x000fe20008410000 */
[----:B------:R-:W-:Y:S01]  /*dab0*/  FMUL.FTZ R52, R40, UR4 ;  /* 0x0000000428347c20 */ /* 0x000fe20008410000 */
[----:B------:R-:W-:-:S02]  /*dac0*/  ISETP.GT.AND P3, PT, R20, 0x21, PT ;  /* 0x000000211400780c */ /* 0x000fc40003f64270 */
[----:B------:R-:W-:Y:S02]  /*dad0*/  FSEL R40, R72, -INF , P4 ;  /* 0xff80000048287808 */ /* 0x000fe40002000000 */
[----:B------:R-:W-:Y:S01]  /*dae0*/  FMNMX.FTZ R53, R85, R100, !PT ;  /* 0x0000006455357209 */ /* 0x000fe20007810000 */
[----:B------:R-:W-:Y:S02]  /*daf0*/  WARPGROUP.DEPBAR.LE gsb0, 0x0 ;  /* 0x00008000000079c5 */ /* 0x000fe40000010000 */
[----:B------:R-:W-:Y:S01]  /*db00*/  ISETP.GT.AND P2, PT, R20, 0x28, PT ;  /* 0x000000281400780c */ /* 0x000fe20003f44270 */
[----:B------:R-:W-:Y:S01]  /*db10*/  WARPGROUP.ARRIVE ;  /* 0x00000000000079c5 */ /* 0x000fe20000000000 */
[----:B------:R-:W-:Y:S02]  /*db20*/  FSEL R49, R73, -INF , P3 ;  /* 0xff80000049317808 */ /* 0x000fe40001800000 */
[----:B------:R-:W-:Y:S02]  /*db30*/  FMNMX.FTZ R72, R40, R53, !PT ;  /* 0x0000003528487209 */ /* 0x000fe40007810000 */
[----:B------:R-:W-:Y:S01]  /*db40*/  ISETP.GT.AND P4, PT, R20, 0x29, PT ;  /* 0x000000291400780c */ /* 0x000fe20003f84270 */
[----:B------:R-:W-:Y:S01]  /*db50*/  HGMMA.64x16x16.F32 R24, gdesc[UR12], R24, gsb0 ;  /* 0x002000000c1879f0 */ /* 0x000fe20008000818 */
[----:B------:R-:W-:-:S02]  /*db60*/  FSEL R76, R76, -INF , P2 ;  /* 0xff8000004c4c7808 */ /* 0x000fc40001000000 */
[----:B------:R-:W-:Y:S01]  /*db70*/  FMNMX.FTZ R53, R49, R72, !PT ;  /* 0x0000004831357209 */ /* 0x000fe20007810000 */
[----:B------:R-:W-:Y:S01]  /*db80*/  FMUL.FTZ R57, R57, UR4 ;  /* 0x0000000439397c20 */ /* 0x000fe20008410000 */
[----:B------:R-:W-:Y:S02]  /*db90*/  ISETP.GT.AND P3, PT, R20, 0x30, PT ;  /* 0x000000301400780c */ /* 0x000fe40003f64270 */
[----:B------:R-:W-:Y:S02]  /*dba0*/  FSEL R87, R87, -INF , P4 ;  /* 0xff80000057577808 */ /* 0x000fe40002000000 */
[----:B------:R-:W-:Y:S01]  /*dbb0*/  FMNMX.FTZ R72, R76, R53, !PT ;  /* 0x000000354c487209 */ /* 0x000fe20007810000 */
[----:B------:R-:W0:Y:S01]  /*dbc0*/  MUFU.TANH R71, R71 ;  /* 0x0000004700477308 */ /* 0x000e220000002400 */
[----:B------:R-:W-:Y:S01]  /*dbd0*/  ISETP.GT.AND P2, PT, R20, 0x31, PT ;  /* 0x000000311400780c */ /* 0x000fe20003f44270 */
[----:B------:R-:W-:Y:S01]  /*dbe0*/  FMUL.FTZ R60, R60, UR4 ;  /* 0x000000043c3c7c20 */ /* 0x000fe20008410000 */
[----:B------:R-:W-:-:S02]  /*dbf0*/  FSEL R64, R64, -INF , P3 ;  /* 0xff80000040407808 */ /* 0x000fc40001800000 */
[----:B------:R-:W-:Y:S01]  /*dc00*/  FMNMX.FTZ R53, R87, R72, !PT ;  /* 0x0000004857357209 */ /* 0x000fe20007810000 */
[----:B------:R-:W-:Y:S01]  /*dc10*/  FMUL.FTZ R61, R61, UR4 ;  /* 0x000000043d3d7c20 */ /* 0x000fe20008410000 */
[----:B------:R-:W-:Y:S01]  /*dc20*/  ISETP.GT.AND P3, PT, R20, 0x38, PT ;  /* 0x000000381400780c */ /* 0x000fe20003f64270 */
[----:B------:R-:W1:Y:S01]  /*dc30*/  MUFU.TANH R57, R57 ;  /* 0x0000003900397308 */ /* 0x000e620000002400 */
[----:B------:R-:W-:Y:S02]  /*dc40*/  FSEL R79, R79, -INF , P2 ;  /* 0xff8000004f4f7808 */ /* 0x000fe40001000000 */
[----:B------:R-:W-:Y:S02]  /*dc50*/  FMNMX.FTZ R72, R64, R53, !PT ;  /* 0x0000003540487209 */ /* 0x000fe40007810000 */
[----:B------:R-:W-:Y:S02]  /*dc60*/  ISETP.GT.AND P2, PT, R20, 0x39, PT ;  /* 0x000000391400780c */ /* 0x000fe40003f44270 */
[----:B------:R-:W-:Y:S01]  /*dc70*/  FSEL R67, R67, -INF , P3 ;  /* 0xff80000043437808 */ /* 0x000fe20001800000 */
[----:B------:R-:W2:Y:S01]  /*dc80*/  MUFU.TANH R60, R60 ;  /* 0x0000003c003c7308 */ /* 0x000ea20000002400 */
[----:B------:R-:W-:-:S02]  /*dc90*/  FMNMX.FTZ R72, R79, R72, !PT ;  /* 0x000000484f487209 */ /* 0x000fc40007810000 */
[C---:B------:R-:W-:Y:S02]  /*dca0*/  ISETP.GT.AND P3, PT, R20.reuse, 0x40, PT ;  /* 0x000000401400780c */ /* 0x040fe40003f64270 */
[----:B---3--:R-:W-:Y:S02]  /*dcb0*/  FSEL R69, R69, -INF , P2 ;  /* 0xff80000045457808 */ /* 0x008fe40001000000 */
[----:B------:R-:W-:Y:S01]  /*dcc0*/  FMNMX.FTZ R72, R67, R72, !PT ;  /* 0x0000004843487209 */ /* 0x000fe20007810000 */
[----:B------:R-:W3:Y:S01]  /*dcd0*/  MUFU.TANH R61, R61 ;  /* 0x0000003d003d7308 */ /* 0x000ee20000002400 */
[----:B------:R-:W-:Y:S02]  /*dce0*/  ISETP.GT.AND P2, PT, R20, 0x41, PT ;  /* 0x000000411400780c */ /* 0x000fe40003f44270 */
[----:B0-----:R-:W-:Y:S02]  /*dcf0*/  FSEL R71, R71, -INF , P3 ;  /* 0xff80000047477808 */ /* 0x001fe40001800000 */
[----:B------:R-:W-:Y:S01]  /*dd00*/  FMNMX.FTZ R72, R69, R72, !PT ;  /* 0x0000004845487209 */ /* 0x000fe20007810000 */
[----:B------:R-:W-:Y:S01]  /*dd10*/  FMUL.FTZ R53, R32, UR4 ;  /* 0x0000000420357c20 */ /* 0x000fe20008410000 */
[----:B------:R-:W-:Y:S01]  /*dd20*/  ISETP.GT.AND P3, PT, R20, 0x48, PT ;  /* 0x000000481400780c */ /* 0x000fe20003f64270 */
[----:B------:R-:W0:Y:S01]  /*dd30*/  MUFU.TANH R99, R99 ;  /* 0x0000006300637308 */ /* 0x000e220000002400 */
[----:B-1----:R-:W-:-:S02]  /*dd40*/  FSEL R57, R57, -INF , P2 ;  /* 0xff80000039397808 */ /* 0x002fc40001000000 */
[----:B------:R-:W-:Y:S01]  /*dd50*/  FMNMX.FTZ R32, R71, R72, !PT ;  /* 0x0000004847207209 */ /* 0x000fe20007810000 */
[----:B------:R-:W-:Y:S01]  /*dd60*/  FMUL.FTZ R72, R33, UR4 ;  /* 0x0000000421487c20 */ /* 0x000fe20008410000 */
[----:B------:R-:W-:Y:S02]  /*dd70*/  ISETP.GT.AND P2, PT, R20, 0x49, PT ;  /* 0x000000491400780c */ /* 0x000fe40003f44270 */
[----:B--2---:R-:W-:Y:S01]  /*dd80*/  FSEL R60, R60, -INF , P3 ;  /* 0xff8000003c3c7808 */ /* 0x004fe20001800000 */
[----:B------:R-:W1:Y:S01]  /*dd90*/  MUFU.TANH R50, R50 ;  /* 0x0000003200327308 */ /* 0x000e620000002400 */
[----:B------:R-:W-:Y:S01]  /*dda0*/  FMNMX.FTZ R33, R57, R32, !PT ;  /* 0x0000002039217209 */ /* 0x000fe20007810000 */
[----:B------:R-:W-:Y:S01]  /*ddb0*/  FMUL.FTZ R41, R41, UR4 ;  /* 0x0000000429297c20 */ /* 0x000fe20008410000 */
[----:B------:R-:W-:Y:S02]  /*ddc0*/  ISETP.GT.AND P3, PT, R20, 0x50, PT ;  /* 0x000000501400780c */ /* 0x000fe40003f64270 */
[----:B---3--:R-:W-:-:S02]  /*ddd0*/  FSEL R61, R61, -INF , P2 ;  /* 0xff8000003d3d7808 */ /* 0x008fc40001000000 */
[----:B------:R-:W-:Y:S01]  /*dde0*/  FMNMX.FTZ R100, R60, R33, !PT ;  /* 0x000000213c647209 */ /* 0x000fe20007810000 */
[----:B------:R-:W2:Y:S01]  /*ddf0*/  MUFU.TANH R51, R51 ;  /* 0x0000003300337308 */ /* 0x000ea20000002400 */
[----:B------:R-:W-:Y:S01]  /*de00*/  ISETP.GT.AND P2, PT, R20, 0x51, PT ;  /* 0x000000511400780c */ /* 0x000fe20003f44270 */
[----:B------:R-:W-:Y:S01]  /*de10*/  FMUL.FTZ R44, R44, UR4 ;  /* 0x000000042c2c7c20 */ /* 0x000fe20008410000 */
[----:B------:R-:W-:Y:S02]  /*de20*/  FSEL R32, R14, -INF , P3 ;  /* 0xff8000000e207808 */ /* 0x000fe40001800000 */
[----:B------:R-:W-:-:S03]  /*de30*/  FMNMX.FTZ R33, R61, R100, !PT ;  /* 0x000000643d217209 */ /* 0x000fc60007810000 */
[----:B------:R-:W3:Y:S01]  /*de40*/  MUFU.TANH R52, R52 ;  /* 0x0000003400347308 */ /* 0x000ee20000002400 */
[----:B------:R-:W-:Y:S01]  /*de50*/  ISETP.GT.AND P3, PT, R20, 0x58, PT ;  /* 0x000000581400780c */ /* 0x000fe20003f64270 */
[----:B------:R-:W-:Y:S01]  /*de60*/  FMUL.FTZ R45, R45, UR4 ;  /* 0x000000042d2d7c20 */ /* 0x000fe20008410000 */
[----:B0-----:R-:W-:Y:S02]  /*de70*/  FSEL R14, R99, -INF , P2 ;  /* 0xff800000630e7808 */ /* 0x001fe40001000000 */
[----:B------:R-:W-:-:S03]  /*de80*/  FMNMX.FTZ R101, R32, R33, !PT ;  /* 0x0000002120657209 */ /* 0x000fc60007810000 */
[----:B------:R-:W0:Y:S01]  /*de90*/  MUFU.TANH R41, R41 ;  /* 0x0000002900297308 */ /* 0x000e220000002400 */
[----:B------:R-:W-:Y:S02]  /*dea0*/  ISETP.GT.AND P2, PT, R20, 0x59, PT ;  /* 0x000000591400780c */ /* 0x000fe40003f44270 */
[----:B-1----:R-:W-:Y:S02]  /*deb0*/  FSEL R33, R50, -INF , P3 ;  /* 0xff80000032217808 */ /* 0x002fe40001800000 */
[----:B------:R-:W-:-:S03]  /*dec0*/  FMNMX.FTZ R100, R14, R101, !PT ;  /* 0x000000650e647209 */ /* 0x000fc60007810000 */
[----:B------:R-:W1:Y:S01]  /*ded0*/  MUFU.TANH R44, R44 ;  /* 0x0000002c002c7308 */ /* 0x000e620000002400 */
[----:B------:R-:W-:Y:S01]  /*dee0*/  FMUL.FTZ R73, R36, UR4 ;  /* 0x0000000424497c20 */ /* 0x000fe20008410000 */
[----:B------:R-:W-:Y:S01]  /*def0*/  FMUL.FTZ R99, R37, UR4 ;  /* 0x0000000425637c20 */ /* 0x000fe20008410000 */
[----:B------:R-:W-:Y:S02]  /*df00*/  ISETP.GT.AND P3, PT, R20, 0x60, PT ;  /* 0x000000601400780c */ /* 0x000fe40003f64270 */
[----:B--2---:R-:W-:Y:S02]  /*df10*/  FSEL R36, R51, -INF , P2 ;  /* 0xff80000033247808 */ /* 0x004fe40001000000 */
[----:B------:R-:W-:Y:S01]  /*df20*/  FMNMX.FTZ R37, R33, R100, !PT ;  /* 0x0000006421257209 */ /* 0x000fe20007810000 */
[----:B------:R-:W2:Y:S01]  /*df30*/  MUFU.TANH R45, R45 ;  /* 0x0000002d002d7308 */ /* 0x000ea20000002400 */
[----:B------:R-:W-:Y:S02]  /*df40*/  WARPGROUP.DEPBAR.LE gsb0, 0x0 ;  /* 0x00008000000079c5 */ /* 0x000fe40000010000 */
[----:B------:R-:W-:Y:S01]  /*df50*/  FMUL.FTZ R51, R24, UR4 ;  /* 0x0000000418337c20 */ /* 0x000fe20008410000 */
[----:B------:R-:W-:-:S02]  /*df60*/  ISETP.GT.AND P2, PT, R20, 0x61, PT ;  /* 0x000000611400780c */ /* 0x000fc40003f44270 */
[----:B---3--:R-:W-:Y:S02]  /*df70*/  FSEL R24, R52, -INF , P3 ;  /* 0xff80000034187808 */ /* 0x008fe40001800000 */
[----:B------:R-:W3:Y:S01]  /*df80*/  MUFU.TANH R53, R53 ;  /* 0x0000003500357308 */ /* 0x000ee20000002400 */
[----:B------:R-:W-:Y:S02]  /*df90*/  FMNMX.FTZ R101, R36, R37, !PT ;  /* 0x0000002524657209 */ /* 0x000fe40007810000 */
[----:B------:R-:W-:Y:S02]  /*dfa0*/  ISETP.GT.AND P3, PT, R20, 0x68, PT ;  /* 0x000000681400780c */ /* 0x000fe40003f64270 */
[----:B0-----:R-:W-:Y:S02]  /*dfb0*/  FSEL R37, R41, -INF , P2 ;  /* 0xff80000029257808 */ /* 0x001fe40001000000 */
[----:B------:R-:W-:Y:S01]  /*dfc0*/  FMNMX.FTZ R100, R24, R101, !PT ;  /* 0x0000006518647209 */ /* 0x000fe20007810000 */
[----:B------:R-:W0:Y:S01]  /*dfd0*/  MUFU.TANH R72, R72 ;  /* 0x0000004800487308 */ /* 0x000e220000002400 */
[----:B------:R-:W-:Y:S01]  /*dfe0*/  FMUL.FTZ R52, R25, UR4 ;  /* 0x0000000419347c20 */ /* 0x000fe20008410000 */
[----:B------:R-:W-:-:S02]  /*dff0*/  ISETP.GT.AND P2, PT, R20, 0x69, PT ;  /* 0x000000691400780c */ /* 0x000fc40003f44270 */
[----:B-1----:R-:W-:Y:S02]  /*e000*/  FSEL R25, R44, -INF , P3 ;  /* 0xff8000002c197808 */ /* 0x002fe40001800000 */
[----:B------:R-:W-:Y:S02]  /*e010*/  FMNMX.FTZ R100, R37, R100, !PT ;  /* 0x0000006425647209 */ /* 0x000fe40007810000 */
[----:B------:R-:W1:Y:S01]  /*e020*/  MUFU.TANH R73, R73 ;  /* 0x0000004900497308 */ /* 0x000e620000002400 */
[----:B------:R-:W-:Y:S02]  /*e030*/  ISETP.GT.AND P3, PT, R20, 0x70, PT ;  /* 0x000000701400780c */ /* 0x000fe40003f64270 */
[----:B--2---:R-:W-:Y:S02]  /*e040*/  FSEL R41, R45, -INF , P2 ;  /* 0xff8000002d297808 */ /* 0x004fe40001000000 */
[----:B------:R-:W-:-:S03]  /*e050*/  FMNMX.FTZ R100, R25, R100, !PT ;  /* 0x0000006419647209 */ /* 0x000fc60007810000 */
[----:B------:R2:W4:Y:S01]  /*e060*/  MUFU.TANH R50, R99 ;  /* 0x0000006300327308 */ /* 0x0005220000002400 */
[----:B------:R-:W-:Y:S02]  /*e070*/  ISETP.GT.AND P2, PT, R20, 0x71, PT ;  /* 0x000000711400780c */ /* 0x000fe40003f44270 */
[----:B---3--:R-:W-:Y:S02]  /*e080*/  FSEL R44, R53, -INF , P3 ;  /* 0xff800000352c7808 */ /* 0x008fe40001800000 */
[----:B------:R-:W-:-:S03]  /*e090*/  FMNMX.FTZ R45, R41, R100, !PT ;  /* 0x00000064292d7209 */ /* 0x000fc60007810000 */
[----:B------:R-:W3:Y:S01]  /*e0a0*/  MUFU.TANH R51, R51 ;  /* 0x0000003300337308 */ /* 0x000ee20000002400 */
[----:B--2---:R-:W-:Y:S01]  /*e0b0*/  FMUL.FTZ R99, R28, UR4 ;  /* 0x000000041c637c20 */ /* 0x004fe20008410000 */
[----:B------:R-:W-:Y:S01]  /*e0c0*/  ISETP.GT.AND P3, PT, R20, 0x78, PT ;  /* 0x000000781400780c */ /* 0x000fe20003f64270 */
[----:B------:R-:W-:Y:S01]  /*e0d0*/  FMUL.FTZ R53, R29, UR4 ;  /* 0x000000041d357c20 */ /* 0x000fe20008410000 */
[----:B0-----:R-:W-:Y:S02]  /*e0e0*/  FSEL R28, R72, -INF , P2 ;  /* 0xff800000481c7808 */ /* 0x001fe40001000000 */
[----:B------:R-:W-:Y:S02]  /*e0f0*/  FMNMX.FTZ R45, R44, R45, !PT ;  /* 0x0000002d2c2d7209 */ /* 0x000fe40007810000 */
[----:B------:R0:W2:Y:S01]  /*e100*/  MUFU.TANH R101, R52 ;  /* 0x0000003400657308 */ /* 0x0000a20000002400 */
[----:B------:R-:W-:Y:S02]  /*e110*/  ISETP.GT.AND P2, PT, R20, 0x79, PT ;  /* 0x000000791400780c */ /* 0x000fe40003f44270 */
[----:B-1----:R-:W-:-:S05]  /*e120*/  FSEL R29, R73, -INF , P3 ;  /* 0xff800000491d7808 */ /* 0x002fca0001800000 */
[----:B------:R-:W1:Y:S01]  /*e130*/  MUFU.TANH R99, R99 ;  /* 0x0000006300637308 */ /* 0x000e620000002400 */
[----:B0-----:R-:W-:Y:S02]  /*e140*/  FMNMX.FTZ R52, R28, R45, !PT ;  /* 0x0000002d1c347209 */ /* 0x001fe40007810000 */
[----:B------:R-:W-:Y:S02]  /*e150*/  ISETP.GT.AND P3, PT, R20, 0x80, PT ;  /* 0x000000801400780c */ /* 0x000fe40003f64270 */
[----:B----4-:R-:W-:Y:S02]  /*e160*/  FSEL R45, R50, -INF , P2 ;  /* 0xff800000322d7808 */ /* 0x010fe40001000000 */
[----:B------:R-:W-:Y:S01]  /*e170*/  FMNMX.FTZ R72, R29, R52, !PT ;  /* 0x000000341d487209 */ /* 0x000fe20007810000 */
[----:B------:R-:W0:Y:S01]  /*e180*/  MUFU.TANH R53, R53 ;  /* 0x0000003500357308 */ /* 0x000e220000002400 */
[----:B------:R-:W-:Y:S02]  /*e190*/  ISETP.GT.AND P2, PT, R20, 0x81, PT ;  /* 0x000000811400780c */ /* 0x000fe40003f44270 */
[----:B---3--:R-:W-:-:S02]  /*e1a0*/  FSEL R50, R51, -INF , P3 ;  /* 0xff80000033327808 */ /* 0x008fc40001800000 */
[----:B------:R-:W-:Y:S02]  /*e1b0*/  FMNMX.FTZ R73, R45, R72, !PT ;  /* 0x000000482d497209 */ /* 0x000fe40007810000 */
[----:B------:R-:W-:Y:S02]  /*e1c0*/  ISETP.GT.AND P3, PT, R20, 0x88, PT ;  /* 0x000000881400780c */ /* 0x000fe40003f64270 */
[----:B--2---:R-:W-:Y:S02]  /*e1d0*/  FSEL R51, R101, -INF , P2 ;  /* 0xff80000065337808 */ /* 0x004fe40001000000 */
[----:B------:R-:W-:Y:S01]  /*e1e0*/  FMNMX.FTZ R72, R50, R73, !PT ;  /* 0x0000004932487209 */ /* 0x000fe20007810000 */
[----:B------:R-:W-:Y:S01]  /*e1f0*/  FMUL.FTZ R52, R54, UR4 ;  /* 0x0000000436347c20 */ /* 0x000fe20008410000 */
[----:B------:R-:W-:Y:S01]  /*e200*/  FMUL.FTZ R54, R55, UR4 ;  /* 0x0000000437367c20 */ /* 0x000fe20008410000 */
[----:B------:R-:W-:Y:S02]  /*e210*/  ISETP.GT.AND P2, PT, R20, 0x89, PT ;  /* 0x000000891400780c */ /* 0x000fe40003f44270 */
[----:B-1----:R-:W-:-:S02]  /*e220*/  FSEL R20, R99, -INF , P3 ;  /* 0xff80000063147808 */ /* 0x002fc40001800000 */
[----:B------:R-:W-:Y:S02]  /*e230*/  FMNMX.FTZ R55, R51, R72, !PT ;  /* 0x0000004833377209 */ /* 0x000fe40007810000 */
[----:B0-----:R-:W-:Y:S02]  /*e240*/  FSEL R53, R53, -INF , P2 ;  /* 0xff80000035357808 */ /* 0x001fe40001000000 */
[----:B------:R-:W-:-:S04]  /*e250*/  FMNMX.FTZ R72, R20, R55, !PT ;  /* 0x0000003714487209 */ /* 0x000fc80007810000 */
[----:B------:R-:W-:-:S05]  /*e260*/  FMNMX.FTZ R72, R53, R72, !PT ;  /* 0x0000004835487209 */ /* 0x000fca0007810000 */
[----:B------:R-:W0:Y:S04]  /*e270*/  SHFL.BFLY PT, R55, R72, 0x2, 0x1f ;  /* 0x0c401f0048377f89 */ /* 0x000e2800000e0000 */
[----:B------:R-:W1:Y:S01]  /*e280*/  SHFL.IDX PT, R99, R58, 0x1, 0x1c1f ;  /* 0x003c1f003a637f89 */ /* 0x000e6200000e0000 */
[----:B0-----:R-:W-:-:S05]  /*e290*/  FMNMX.FTZ R55, R72, R55, !PT ;  /* 0x0000003748377209 */ /* 0x001fca0007810000 */
[----:B------:R-:W0:Y:S01]  /*e2a0*/  SHFL.BFLY PT, R72, R55, 0x1, 0x1f ;  /* 0x0c201f0037487f89 */ /* 0x000e2200000e0000 */
[----:B------:R-:W-:Y:S01]  /*e2b0*/  IMAD.U32 R73, RZ, RZ, UR5 ;  /* 0x00000005ff497e24 */ /* 0x000fe2000f8e00ff */
[----:B-1----:R-:W-:-:S04]  /*e2c0*/  VIADDMNMX R95, R99, R98, R95, PT ;  /* 0x00000062635f7246 */ /* 0x002fc8000380015f */
[C---:B------:R-:W-:Y:S02]  /*e2d0*/  ISETP.GT.AND P3, PT, R95.reuse, RZ, PT ;  /* 0x000000ff5f00720c */ /* 0x040fe40003f64270 */
[----:B------:R-:W-:Y:S02]  /*e2e0*/  ISETP.GT.AND P4, PT, R95, 0x1, PT ;  /* 0x000000015f00780c */ /* 0x000fe40003f84270 */
[----:B0-----:R-:W-:-:S04]  /*e2f0*/  FMNMX.FTZ R72, R55, R72, !PT ;  /* 0x0000004837487209 */ /* 0x001fc80007810000 */
[C---:B------:R-:W-:Y:S01]  /*e300*/  FSETP.NEU.FTZ.AND P2, PT, R72.reuse, -INF , PT ;  /* 0xff8000004800780b */ /* 0x040fe20003f5d000 */
[----:B------:R-:W-:-:S05]  /*e310*/  FMUL.FTZ R100, R72, R73 ;  /* 0x0000004948647220 */ /* 0x000fca0000410000 */
[----:B------:R-:W-:Y:S02]  /*e320*/  FSEL R100, R100, RZ, P2 ;  /* 0x000000ff64647208 */ /* 0x000fe40001000000 */
[----:B------:R-:W-:-:S03]  /*e330*/  ISETP.GT.AND P2, PT, R95, 0x8, PT ;  /* 0x000000085f00780c */ /* 0x000fc60003f44270 */
[-CC-:B------:R-:W-:Y:S01]  /*e340*/  FFMA.FTZ R55, R88, R73.reuse, -R100.reuse ;  /* 0x0000004958377223 */ /* 0x180fe20000010864 */
[-CC-:B------:R-:W-:Y:S01]  /*e350*/  FFMA.FTZ R88, R91, R73.reuse, -R100.reuse ;  /* 0x000000495b587223 */ /* 0x180fe20000010864 */
[-CC-:B------:R-:W-:Y:S01]  /*e360*/  FFMA.FTZ R97, R97, R73.reuse, -R100.reuse ;  /* 0x0000004961617223 */ /* 0x180fe20000010864 */
[-CC-:B------:R-:W-:Y:S01]  /*e370*/  FFMA.FTZ R91, R92, R73.reuse, -R100.reuse ;  /* 0x000000495c5b7223 */ /* 0x180fe20000010864 */
[----:B------:R-:W-:Y:S01]  /*e380*/  FFMA.FTZ R99, R80, R73, -R100 ;  /* 0x0000004950637223 */ /* 0x000fe20000010864 */
[----:B------:R-:W-:Y:S02]  /*e390*/  FSEL R80, R15, -INF , P3 ;  /* 0xff8000000f507808 */ /* 0x000fe40001800000 */
[----:B------:R-:W-:Y:S01]  /*e3a0*/  FSEL R92, R89, -INF , P4 ;  /* 0xff800000595c7808 */ /* 0x000fe20002000000 */
[----:B------:R0:W-:Y:S01]  /*e3b0*/  MUFU.EX2 R58, R97 ;  /* 0x00000061003a7308 */ /* 0x0001e20000000800 */
[----:B------:R-:W-:Y:S02]  /*e3c0*/  ISETP.GT.AND P3, PT, R95, 0x9, PT ;  /* 0x000000095f00780c */ /* 0x000fe40003f64270 */
[----:B------:R-:W-:-:S02]  /*e3d0*/  FSEL R90, R90, -INF , P2 ;  /* 0xff8000005a5a7808 */ /* 0x000fc40001000000 */
[----:B------:R-:W-:Y:S02]  /*e3e0*/  ISETP.GT.AND P2, PT, R95, 0x10, PT ;  /* 0x000000105f00780c */ /* 0x000fe40003f44270 */
[----:B0-----:R-:W-:Y:S02]  /*e3f0*/  FMNMX.FTZ R97, R80, R92, !PT ;  /* 0x0000005c50617209 */ /* 0x001fe40007810000 */
[----:B------:R-:W-:Y:S02]  /*e400*/  FSEL R93, R93, -INF , P3 ;  /* 0xff8000005d5d7808 */ /* 0x000fe40001800000 */
[----:B------:R-:W-:Y:S01]  /*e410*/  FMNMX.FTZ R98, R90, R97, !PT ;  /* 0x000000615a627209 */ /* 0x000fe20007810000 */
[----:B------:R-:W-:Y:S01]  /*e420*/  FFMA.FTZ R89, R94, R73, -R100 ;  /* 0x000000495e597223 */ /* 0x000fe20000010864 */
[----:B------:R-:W-:Y:S02]  /*e430*/  ISETP.GT.AND P3, PT, R95, 0x11, PT ;  /* 0x000000115f00780c */ /* 0x000fe40003f64270 */
[----:B------:R-:W-:-:S02]  /*e440*/  FSEL R94, R81, -INF , P2 ;  /* 0xff800000515e7808 */ /* 0x000fc40001000000 */
[----:B------:R-:W-:Y:S01]  /*e450*/  FMNMX.FTZ R97, R93, R98, !PT ;  /* 0x000000625d617209 */ /* 0x000fe20007810000 */
[--C-:B------:R-:W-:Y:S01]  /*e460*/  FFMA.FTZ R81, R83, R73, -R100.reuse ;  /* 0x0000004953517223 */ /* 0x100fe20000010864 */
[----:B------:R-:W-:Y:S02]  /*e470*/  FSEL R83, R82, -INF , P3 ;  /* 0xff80000052537808 */ /* 0x000fe40001800000 */
[----:B------:R-:W-:Y:S02]  /*e480*/  ISETP.GT.AND P2, PT, R95, 0x18, PT ;  /* 0x000000185f00780c */ /* 0x000fe40003f44270 */
[----:B------:R-:W-:Y:S01]  /*e490*/  FMNMX.FTZ R82, R94, R97, !PT ;  /* 0x000000615e527209 */ /* 0x000fe20007810000 */
[----:B------:R-:W-:Y:S01]  /*e4a0*/  FFMA.FTZ R98, R85, R73, -R100 ;  /* 0x0000004955627223 */ /* 0x000fe20000010864 */
[----:B------:R-:W-:Y:S02]  /*e4b0*/  ISETP.GT.AND P3, PT, R95, 0x19, PT ;  /* 0x000000195f00780c */ /* 0x000fe40003f64270 */
[----:B------:R-:W-:-:S02]  /*e4c0*/  FSEL R84, R84, -INF , P2 ;  /* 0xff80000054547808 */ /* 0x000fc40001000000 */
[----:B------:R-:W-:Y:S02]  /*e4d0*/  FMNMX.FTZ R85, R83, R82, !PT ;  /* 0x0000005253557209 */ /* 0x000fe40007810000 */
[C---:B------:R-:W-:Y:S02]  /*e4e0*/  ISETP.GT.AND P2, PT, R95.reuse, 0x20, PT ;  /* 0x000000205f00780c */ /* 0x040fe40003f44270 */
[----:B------:R-:W-:Y:S02]  /*e4f0*/  FSEL R86, R86, -INF , P3 ;  /* 0xff80000056567808 */ /* 0x000fe40001800000 */
[----:B------:R-:W-:Y:S02]  /*e500*/  FMNMX.FTZ R97, R84, R85, !PT ;  /* 0x0000005554617209 */ /* 0x000fe40007810000 */
[----:B------:R-:W-:Y:S02]  /*e510*/  FSEL R85, R74, -INF , P2 ;  /* 0xff8000004a557808 */ /* 0x000fe40001000000 */
[----:B------:R-:W-:-:S02]  /*e520*/  ISETP.GT.AND P3, PT, R95, 0x21, PT ;  /* 0x000000215f00780c */ /* 0x000fc40003f64270 */
[----:B------:R-:W-:Y:S02]  /*e530*/  FMNMX.FTZ R74, R86, R97, !PT ;  /* 0x00000061564a7209 */ /* 0x000fe40007810000 */
[----:B------:R-:W-:Y:S02]  /*e540*/  ISETP.GT.AND P2, PT, R95, 0x28, PT ;  /* 0x000000285f00780c */ /* 0x000fe40003f44270 */
[----:B------:R-:W-:Y:S02]  /*e550*/  FSEL R75, R75, -INF , P3 ;  /* 0xff8000004b4b7808 */ /* 0x000fe40001800000 */
[----:B------:R-:W-:Y:S02]  /*e560*/  FMNMX.FTZ R74, R85, R74, !PT ;  /* 0x0000004a554a7209 */ /* 0x000fe40007810000 */
[----:B------:R-:W-:Y:S02]  /*e570*/  ISETP.GT.AND P3, PT, R95, 0x29, PT ;  /* 0x000000295f00780c */ /* 0x000fe40003f64270 */
[----:B------:R-:W-:-:S02]  /*e580*/  FSEL R77, R77, -INF , P2 ;  /* 0xff8000004d4d7808 */ /* 0x000fc40001000000 */
[----:B------:R-:W-:Y:S01]  /*e590*/  FMNMX.FTZ R74, R75, R74, !PT ;  /* 0x0000004a4b4a7209 */ /* 0x000fe20007810000 */
[----:B------:R-:W0:Y:S01]  /*e5a0*/  MUFU.TANH R70, R70 ;  /* 0x0000004600467308 */ /* 0x000e220000002400 */
[----:B------:R-:W-:Y:S01]  /*e5b0*/  FMUL.FTZ R59, R59, UR4 ;  /* 0x000000043b3b7c20 */ /* 0x000fe20008410000 */
[----:B------:R-:W-:Y:S02]  /*e5c0*/  ISETP.GT.AND P2, PT, R95, 0x30, PT ;  /* 0x000000305f00780c */ /* 0x000fe40003f44270 */
[----:B------:R-:W-:-:S04]  /*e5d0*/  FSEL R78, R78, -INF , P3 ;  /* 0xff8000004e4e7808 */ /* 0x000fc80001800000 */
[----:B------:R1:W-:Y:S01]  /*e5e0*/  MUFU.EX2 R15, R99 ;  /* 0x00000063000f7308 */ /* 0x0003e20000000800 */
[----:B------:R-:W-:Y:S01]  /*e5f0*/  ISETP.GT.AND P3, PT, R95, 0x31, PT ;  /* 0x000000315f00780c */ /* 0x000fe20003f64270 */
[----:B------:R-:W-:Y:S01]  /*e600*/  FMUL.FTZ R62, R62, UR4 ;  /* 0x000000043e3e7c20 */ /* 0x000fe20008410000 */
[----:B------:R-:W-:Y:S02]  /*e610*/  FSEL R97, R65, -INF , P2 ;  /* 0xff80000041617808 */ /* 0x000fe40001000000 */
[----:B-1----:R-:W-:-:S03]  /*e620*/  FMNMX.FTZ R99, R77, R74, !PT ;  /* 0x0000004a4d637209 */ /* 0x002fc60007810000 */
[----:B------:R-:W1:Y:S01]  /*e630*/  MUFU.TANH R56, R56 ;  /* 0x0000003800387308 */ /* 0x000e620000002400 */
[----:B------:R-:W-:Y:S01]  /*e640*/  FMNMX.FTZ R74, R78, R99, !PT ;  /* 0x000000634e4a7209 */ /* 0x000fe20007810000 */
[----:B------:R-:W-:Y:S01]  /*e650*/  FFMA.FTZ R65, R76, R73, -R100 ;  /* 0x000000494c417223 */ /* 0x000fe20000010864 */
[----:B------:R-:W-:Y:S01]  /*e660*/  FMUL.FTZ R63, R63, UR4 ;  /* 0x000000043f3f7c20 */ /* 0x000fe20008410000 */
[----:B------:R-:W-:-:S04]  /*e670*/  ISETP.GT.AND P2, PT, R95, 0x38, PT ;  /* 0x000000385f00780c */ /* 0x000fc80003f44270 */
[----:B------:R-:W2:Y:S01]  /*e680*/  MUFU.TANH R59, R59 ;  /* 0x0000003b003b7308 */ /* 0x000ea20000002400 */
[----:B------:R-:W-:Y:S02]  /*e690*/  FSEL R76, R66, -INF , P3 ;  /* 0xff800000424c7808 */ /* 0x000fe40001800000 */
[----:B------:R-:W-:Y:S02]  /*e6a0*/  FMNMX.FTZ R99, R97, R74, !PT ;  /* 0x0000004a61637209 */ /* 0x000fe40007810000 */
[C---:B------:R-:W-:Y:S02]  /*e6b0*/  ISETP.GT.AND P3, PT, R95.reuse, 0x39, PT ;  /* 0x000000395f00780c */ /* 0x040fe40003f64270 */
[----:B------:R-:W-:Y:S01]  /*e6c0*/  FSEL R68, R68, -INF , P2 ;  /* 0xff80000044447808 */ /* 0x000fe20001000000 */
[----:B------:R-:W3:Y:S01]  /*e6d0*/  MUFU.TANH R62, R62 ;  /* 0x0000003e003e7308 */ /* 0x000ee20000002400 */
[----:B------:R-:W-:Y:S02]  /*e6e0*/  FMNMX.FTZ R99, R76, R99, !PT ;  /* 0x000000634c637209 */ /* 0x000fe40007810000 */
[----:B------:R-:W-:-:S02]  /*e6f0*/  ISETP.GT.AND P2, PT, R95, 0x40, PT ;  /* 0x000000405f00780c */ /* 0x000fc40003f44270 */
[----:B0-----:R-:W-:-:S03]  /*e700*/  FSEL R70, R70, -INF , P3 ;  /* 0xff80000046467808 */ /* 0x001fc60001800000 */
[----:B------:R-:W0:Y:S01]  /*e710*/  MUFU.TANH R63, R63 ;  /* 0x0000003f003f7308 */ /* 0x000e220000002400 */
[----:B------:R-:W-:Y:S01]  /*e720*/  FMNMX.FTZ R99, R68, R99, !PT ;  /* 0x0000006344637209 */ /* 0x000fe20007810000 */
[--C-:B------:R-:W-:Y:S01]  /*e730*/  FFMA.FTZ R66, R87, R73, -R100.reuse ;  /* 0x0000004957427223 */ /* 0x100fe20000010864 */
[----:B------:R-:W-:Y:S02]  /*e740*/  ISETP.GT.AND P3, PT, R95, 0x41, PT ;  /* 0x000000415f00780c */ /* 0x000fe40003f64270 */
[----:B-1----:R-:W-:Y:S02]  /*e750*/  FSEL R87, R56, -INF , P2 ;  /* 0xff80000038577808 */ /* 0x002fe40001000000 */
[----:B------:R-:W-:Y:S01]  /*e760*/  FMNMX.FTZ R74, R70, R99, !PT ;  /* 0x00000063464a7209 */ /* 0x000fe20007810000 */
[----:B------:R-:W1:Y:S01]  /*e770*/  MUFU.TANH R21, R21 ;  /* 0x0000001500157308 */ /* 0x000e620000002400 */
[----:B------:R-:W-:Y:S01]  /*e780*/  FFMA.FTZ R56, R64, R73, -R100 ;  /* 0x0000004940387223 */ /* 0x000fe20000010864 */
[----:B--2---:R-:W-:-:S02]  /*e790*/  FSEL R64, R59, -INF , P3 ;  /* 0xff8000003b407808 */ /* 0x004fc40001800000 */
[----:B------:R-:W-:Y:S02]  /*e7a0*/  ISETP.GT.AND P2, PT, R95, 0x48, PT ;  /* 0x000000485f00780c */ /* 0x000fe40003f44270 */
[----:B------:R-:W-:Y:S02]  /*e7b0*/  FMNMX.FTZ R59, R87, R74, !PT ;  /* 0x0000004a573b7209 */ /* 0x000fe40007810000 */
[----:B------:R-:W2:Y:S01]  /*e7c0*/  MUFU.TANH R48, R48 ;  /* 0x0000003000307308 */ /* 0x000ea20000002400 */
[----:B------:R-:W-:Y:S01]  /*e7d0*/  ISETP.GT.AND P3, PT, R95, 0x49, PT ;  /* 0x000000495f00780c */ /* 0x000fe20003f64270 */
[----:B------:R-:W-:Y:S01]  /*e7e0*/  FFMA.FTZ R99, R79, R73, -R100 ;  /* 0x000000494f637223 */ /* 0x000fe20000010864 */
[----:B---3--:R-:W-:Y:S01]  /*e7f0*/  FSEL R62, R62, -INF , P2 ;  /* 0xff8000003e3e7808 */ /* 0x008fe20001000000 */
[----:B------:R-:W-:Y:S01]  /*e800*/  FMUL.FTZ R42, R42, UR4 ;  /* 0x000000042a2a7c20 */ /* 0x000fe20008410000 */
[----:B------:R-:W-:-:S03]  /*e810*/  FMNMX.FTZ R79, R64, R59, !PT ;  /* 0x0000003b404f7209 */ /* 0x000fc60007810000 */
[----:B------:R-:W3:Y:S01]  /*e820*/  MUFU.TANH R52, R52 ;  /* 0x0000003400347308 */ /* 0x000ee20000002400 */
[----:B------:R-:W-:Y:S01]  /*e830*/  ISETP.GT.AND P2, PT, R95, 0x50, PT ;  /* 0x000000505f00780c */ /* 0x000fe20003f44270 */
[----:B------:R-:W-:-:S06]  /*e840*/  FMUL.FTZ R43, R43, UR4 ;  /* 0x000000042b2b7c20 */ /* 0x000fcc0008410000 */
[----:B------:R0:W-:Y:S01]  /*e850*/  MUFU.EX2 R82, R98 ;  /* 0x0000006200527308 */ /* 0x0001e20000000800 */
[----:B------:R-:W-:-:S07]  /*e860*/  FMUL.FTZ R46, R46, UR4 ;  /* 0x000000042e2e7c20 */ /* 0x000fce0008410000 */
[----:B------:R-:W4:Y:S01]  /*e870*/  MUFU.TANH R54, R54 ;  /* 0x0000003600367308 */ /* 0x000f220000002400 */
[----:B0-----:R-:W-:Y:S02]  /*e880*/  FSEL R98, R63, -INF , P3 ;  /* 0xff8000003f627808 */ /* 0x001fe40001800000 */
[----:B------:R-:W-:Y:S02]  /*e890*/  FMNMX.FTZ R63, R62, R79, !PT ;  /* 0x0000004f3e3f7209 */ /* 0x000fe40007810000 */
[----:B------:R-:W-:Y:S02]  /*e8a0*/  ISETP.GT.AND P3, PT, R95, 0x51, PT ;  /* 0x000000515f00780c */ /* 0x000fe40003f64270 */
[----:B-1----:R-:W-:Y:S01]  /*e8b0*/  FSEL R79, R21, -INF , P2 ;  /* 0xff800000154f7808 */ /* 0x002fe20001000000 */
[----:B------:R-:W0:Y:S01]  /*e8c0*/  MUFU.TANH R42, R42 ;  /* 0x0000002a002a7308 */ /* 0x000e220000002400 */
[----:B------:R-:W-:Y:S01]  /*e8d0*/  FMNMX.FTZ R74, R98, R63, !PT ;  /* 0x0000003f624a7209 */ /* 0x000fe20007810000 */
[----:B------:R-:W-:Y:S01]  /*e8e0*/  FMUL.FTZ R47, R47, UR4 ;  /* 0x000000042f2f7c20 */ /* 0x000fe20008410000 */
[----:B------:R-:W-:-:S02]  /*e8f0*/  ISETP.GT.AND P2, PT, R95, 0x58, PT ;  /* 0x000000585f00780c */ /* 0x000fc40003f44270 */
[----:B--2---:R-:W-:Y:S02]  /*e900*/  FSEL R63, R48, -INF , P3 ;  /* 0xff800000303f7808 */ /* 0x004fe40001800000 */
[----:B------:R-:W-:Y:S01]  /*e910*/  FMNMX.FTZ R74, R79, R74, !PT ;  /* 0x0000004a4f4a7209 */ /* 0x000fe20007810000 */
[----:B------:R-:W1:Y:S01]  /*e920*/  MUFU.TANH R43, R43 ;  /* 0x0000002b002b7308 */ /* 0x000e620000002400 */
[-CC-:B------:R-:W-:Y:S01]  /*e930*/  FFMA.FTZ R21, R67, R73.reuse, -R100.reuse ;  /* 0x0000004943157223 */ /* 0x180fe20000010864 */
[----:B------:R-:W-:Y:S01]  /*e940*/  ISETP.GT.AND P3, PT, R95, 0x59, PT ;  /* 0x000000595f00780c */ /* 0x000fe20003f64270 */
[----:B------:R-:W-:Y:S01]  /*e950*/  FMUL.FTZ R34, R34, UR4 ;  /* 0x0000000422227c20 */ /* 0x000fe20008410000 */
[----:B---3--:R-:W-:Y:S02]  /*e960*/  FSEL R52, R52, -INF , P2 ;  /* 0xff80000034347808 */ /* 0x008fe40001000000 */
[----:B------:R-:W-:Y:S02]  /*e970*/  FMNMX.FTZ R67, R63, R74, !PT ;  /* 0x0000004a3f437209 */ /* 0x000fe40007810000 */
[----:B------:R-:W2:Y:S01]  /*e980*/  MUFU.TANH R46, R46 ;  /* 0x0000002e002e7308 */ /* 0x000ea20000002400 */
[----:B------:R-:W-:Y:S01]  /*e990*/  FFMA.FTZ R48, R69, R73, -R100 ;  /* 0x0000004945307223 */ /* 0x000fe20000010864 */
[----:B------:R-:W-:Y:S01]  /*e9a0*/  ISETP.GT.AND P2, PT, R95, 0x60, PT ;  /* 0x000000605f00780c */ /* 0x000fe20003f44270 */
[----:B------:R-:W-:Y:S01]  /*e9b0*/  FMUL.FTZ R35, R35, UR4 ;  /* 0x0000000423237c20 */ /* 0x000fe20008410000 */
[----:B----4-:R-:W-:-:S02]  /*e9c0*/  FSEL R54, R54, -INF , P3 ;  /* 0xff80000036367808 */ /* 0x010fc40001800000 */
[----:B------:R-:W-:Y:S02]  /*e9d0*/  FMNMX.FTZ R69, R52, R67, !PT ;  /* 0x0000004334457209 */ /* 0x000fe40007810000 */
[----:B------:R-:W3:Y:S01]  /*e9e0*/  MUFU.TANH R47, R47 ;  /* 0x0000002f002f7308 */ /* 0x000ee20000002400 */
[----:B------:R-:W-:Y:S01]  /*e9f0*/  ISETP.GT.AND P3, PT, R95, 0x61, PT ;  /* 0x000000615f00780c */ /* 0x000fe20003f64270 */
[----:B------:R-:W-:Y:S01]  /*ea00*/  FMUL.FTZ R38, R38, UR4 ;  /* 0x0000000426267c20 */ /* 0x000fe20008410000 */
[----:B0-----:R-:W-:Y:S02]  /*ea10*/  FSEL R67, R42, -INF , P2 ;  /* 0xff8000002a437808 */ /* 0x001fe40001000000 */
[----:B------:R-:W-:-:S03]  /*ea20*/  FMNMX.FTZ R74, R54, R69, !PT ;  /* 0x00000045364a7209 */ /* 0x000fc60007810000 */
[----:B------:R-:W0:Y:S01]  /*ea30*/  MUFU.TANH R34, R34 ;  /* 0x0000002200227308 */ /* 0x000e220000002400 */
[----:B------:R-:W-:Y:S01]  /*ea40*/  FMUL.FTZ R39, R39, UR4 ;  /* 0x0000000427277c20 */ /* 0x000fe20008410000 */
[----:B------:R-:W-:Y:S02]  /*ea50*/  ISETP.GT.AND P2, PT, R95, 0x68, PT ;  /* 0x000000685f00780c */ /* 0x000fe40003f44270 */
[----:B-1----:R-:W-:Y:S02]  /*ea60*/  FSEL R69, R43, -INF , P3 ;  /* 0xff8000002b457808 */ /* 0x002fe40001800000 */
[----:B------:R-:W-:Y:S02]  /*ea70*/  FMNMX.FTZ R74, R67, R74, !PT ;  /* 0x0000004a434a7209 */ /* 0x000fe40007810000 */
[----:B------:R-:W1:Y:S01]  /*ea80*/  MUFU.TANH R35, R35 ;  /* 0x0000002300237308 */ /* 0x000e620000002400 */
[----:B------:R-:W-:Y:S01]  /*ea90*/  ISETP.GT.AND P3, PT, R95, 0x69, PT ;  /* 0x000000695f00780c */ /* 0x000fe20003f64270 */
[----:B------:R-:W-:Y:S01]  /*eaa0*/  FMUL.FTZ R26, R26, UR4 ;  /* 0x000000041a1a7c20 */ /* 0x000fe20008410000 */
[----:B--2---:R-:W-:-:S02]  /*eab0*/  FSEL R101, R46, -INF , P2 ;  /* 0xff8000002e657808 */ /* 0x004fc40001000000 */
[----:B------:R-:W-:-:S03]  /*eac0*/  FMNMX.FTZ R74, R69, R74, !PT ;  /* 0x0000004a454a7209 */ /* 0x000fc60007810000 */
[----:B------:R-:W2:Y:S01]  /*ead0*/  MUFU.TANH R38, R38 ;  /* 0x0000002600267308 */ /* 0x000ea20000002400 */
[----:B---3--:R-:W-:Y:S01]  /*eae0*/  FSEL R102, R47, -INF , P3 ;  /* 0xff8000002f667808 */ /* 0x008fe20001800000 */
[----:B------:R-:W-:Y:S01]  /*eaf0*/  FMUL.FTZ R27, R27, UR4 ;  /* 0x000000041b1b7c20 */ /* 0x000fe20008410000 */
[----:B------:R-:W-:Y:S02]  /*eb00*/  ISETP.GT.AND P2, PT, R95, 0x70, PT ;  /* 0x000000705f00780c */ /* 0x000fe40003f44270 */
[----:B------:R-:W-:-:S03]  /*eb10*/  FMNMX.FTZ R47, R101, R74, !PT ;  /* 0x0000004a652f7209 */ /* 0x000fc60007810000 */
[----:B------:R-:W3:Y:S01]  /*eb20*/  MUFU.TANH R39, R39 ;  /* 0x0000002700277308 */ /* 0x000ee20000002400 */
[----:B------:R-:W-:Y:S01]  /*eb30*/  ISETP.GT.AND P3, PT, R95, 0x71, PT ;  /* 0x000000715f00780c */ /* 0x000fe20003f64270 */
[----:B------:R-:W-:Y:S01]  /*eb40*/  FMUL.FTZ R30, R30, UR4 ;  /* 0x000000041e1e7c20 */ /* 0x000fe20008410000 */
[----:B0-----:R-:W-:Y:S02]  /*eb50*/  FSEL R34, R34, -INF , P2 ;  /* 0xff80000022227808 */ /* 0x001fe40001000000 */
[----:B------:R-:W-:-:S03]  /*eb60*/  FMNMX.FTZ R47, R102, R47, !PT ;  /* 0x0000002f662f7209 */ /* 0x000fc60007810000 */
[----:B------:R-:W0:Y:S01]  /*eb70*/  MUFU.TANH R26, R26 ;  /* 0x0000001a001a7308 */ /* 0x000e220000002400 */
[----:B------:R-:W-:Y:S01]  /*eb80*/  FFMA.FTZ R46, R60, R73, -R100 ;  /* 0x000000493c2e7223 */ /* 0x000fe20000010864 */
[----:B------:R-:W-:Y:S01]  /*eb90*/  ISETP.GT.AND P2, PT, R95, 0x78, PT ;  /* 0x000000785f00780c */ /* 0x000fe20003f44270 */
[----:B------:R-:W-:Y:S01]  /*eba0*/  FMUL.FTZ R31, R31, UR4 ;  /* 0x000000041f1f7c20 */ /* 0x000fe20008410000 */
[----:B-1----:R-:W-:Y:S02]  /*ebb0*/  FSEL R35, R35, -INF , P3 ;  /* 0xff80000023237808 */ /* 0x002fe40001800000 */
[----:B------:R-:W-:Y:S02]  /*ebc0*/  FMNMX.FTZ R60, R34, R47, !PT ;  /* 0x0000002f223c7209 */ /* 0x000fe40007810000 */
[----:B------:R-:W1:Y:S01]  /*ebd0*/  MUFU.TANH R27, R27 ;  /* 0x0000001b001b7308 */ /* 0x000e620000002400 */
[----:B------:R-:W-:Y:S02]  /*ebe0*/  ISETP.GT.AND P3, PT, R95, 0x79, PT ;  /* 0x000000795f00780c */ /* 0x000fe40003f64270 */
[----:B--2---:R-:W-:-:S02]  /*ebf0*/  FSEL R103, R38, -INF , P2 ;  /* 0xff80000026677808 */ /* 0x004fc40001000000 */
[----:B------:R-:W-:-:S03]  /*ec00*/  FMNMX.FTZ R60, R35, R60, !PT ;  /* 0x0000003c233c7209 */ /* 0x000fc60007810000 */
[----:B------:R-:W2:Y:S01]  /*ec10*/  MUFU.TANH R30, R30 ;  /* 0x0000001e001e7308 */ /* 0x000ea20000002400 */
[----:B------:R-:W-:Y:S02]  /*ec20*/  ISETP.GT.AND P2, PT, R95, 0x80, PT ;  /* 0x000000805f00780c */ /* 0x000fe40003f44270 */
[----:B---3--:R-:W-:Y:S02]  /*ec30*/  FSEL R104, R39, -INF , P3 ;  /* 0xff80000027687808 */ /* 0x008fe40001800000 */
[----:B------:R-:W-:-:S03]  /*ec40*/  FMNMX.FTZ R39, R103, R60, !PT ;  /* 0x0000003c67277209 */ /* 0x000fc60007810000 */
[----:B------:R-:W3:Y:S01]  /*ec50*/  MUFU.TANH R31, R31 ;  /* 0x0000001f001f7308 */ /* 0x000ee20000002400 */
[----:B------:R-:W-:Y:S02]  /*ec60*/  ISETP.GT.AND P3, PT, R95, 0x81, PT ;  /* 0x000000815f00780c */ /* 0x000fe40003f64270 */
[----:B0-----:R-:W-:Y:S02]  /*ec70*/  FSEL R105, R26, -INF , P2 ;  /* 0xff8000001a697808 */ /* 0x001fe40001000000 */
[----:B------:R-:W-:Y:S01]  /*ec80*/  FMNMX.FTZ R26, R104, R39, !PT ;  /* 0x00000027681a7209 */ /* 0x000fe20007810000 */
[----:B------:R-:W-:Y:S01]  /*ec90*/  FFMA.FTZ R47, R32, R73, -R100 ;  /* 0x00000049202f7223 */ /* 0x000fe20000010864 */
[----:B-1----:R-:W-:Y:S02]  /*eca0*/  FSEL R32, R27, -INF , P3 ;  /* 0xff8000001b207808 */ /* 0x002fe40001800000 */
[----:B------:R-:W-:Y:S02]  /*ecb0*/  ISETP.GT.AND P2, PT, R95, 0x88, PT ;  /* 0x000000885f00780c */ /* 0x000fe40003f44270 */
[----:B------:R-:W-:-:S02]  /*ecc0*/  FMNMX.FTZ R27, R105, R26, !PT ;  /* 0x0000001a691b7209 */ /* 0x000fc40007810000 */
[----:B------:R-:W-:Y:S02]  /*ecd0*/  ISETP.GT.AND P3, PT, R95, 0x89, PT ;  /* 0x000000895f00780c */ /* 0x000fe40003f64270 */
[----:B--2---:R-:W-:Y:S02]  /*ece0*/  FSEL R30, R30, -INF , P2 ;  /* 0xff8000001e1e7808 */ /* 0x004fe40001000000 */
[----:B------:R-:W-:Y:S02]  /*ecf0*/  FMNMX.FTZ R27, R32, R27, !PT ;  /* 0x0000001b201b7209 */ /* 0x000fe40007810000 */
[----:B---3--:R-:W-:Y:S02]  /*ed00*/  FSEL R106, R31, -INF , P3 ;  /* 0xff8000001f6a7808 */ /* 0x008fe40001800000 */
[----:B------:R-:W-:Y:S01]  /*ed10*/  FMNMX.FTZ R27, R30, R27, !PT ;  /* 0x0000001b1e1b7209 */ /* 0x000fe20007810000 */
[----:B------:R-:W-:-:S03]  /*ed20*/  FFMA.FTZ R38, R61, R73, -R100 ;  /* 0x000000493d267223 */ /* 0x000fc60000010864 */
[----:B------:R-:W-:Y:S01]  /*ed30*/  FMNMX.FTZ R27, R106, R27, !PT ;  /* 0x0000001b6a1b7209 */ /* 0x000fe20007810000 */
[----:B------:R-:W-:-:S04]  /*ed40*/  FFMA.FTZ R61, R14, R73, -R100 ;  /* 0x000000490e3d7223 */ /* 0x000fc80000010864 */
[----:B------:R-:W0:Y:S01]  /*ed50*/  SHFL.BFLY PT, R14, R27, 0x2, 0x1f ;  /* 0x0c401f001b0e7f89 */ /* 0x000e2200000e0000 */
[----:B------:R1:W-:Y:S02]  /*ed60*/  MUFU.EX2 R39, R47 ;  /* 0x0000002f00277308 */ /* 0x0003e40000000800 */
[----:B-1----:R-:W-:Y:S01]  /*ed70*/  FFMA.FTZ R47, R25, R73, -R100 ;  /* 0x00000049192f7223 */ /* 0x002fe20000010864 */
[----:B0-----:R-:W-:-:S05]  /*ed80*/  FMNMX.FTZ R14, R27, R14, !PT ;  /* 0x0000000e1b0e7209 */ /* 0x001fca0007810000 */
[----:B------:R-:W0:Y:S01]  /*ed90*/  SHFL.BFLY PT, R25, R14, 0x1, 0x1f ;  /* 0x0c201f000e197f89 */ /* 0x000e2200000e0000 */
[----:B------:R1:W-:Y:S02]  /*eda0*/  MUFU.EX2 R59, R99 ;  /* 0x00000063003b7308 */ /* 0x0003e40000000800 */
[-CC-:B-1----:R-:W-:Y:S01]  /*edb0*/  FFMA.FTZ R99, R41, R73.reuse, -R100.reuse ;  /* 0x0000004929637223 */ /* 0x182fe20000010864 */
[-CC-:B------:R-:W-:Y:S01]  /*edc0*/  FFMA.FTZ R41, R44, R73.reuse, -R100.reuse ;  /* 0x000000492c297223 */ /* 0x180fe20000010864 */
[----:B------:R-:W-:Y:S01]  /*edd0*/  FFMA.FTZ R44, R28, R73, -R100 ;  /* 0x000000491c2c7223 */ /* 0x000fe20000010864 */
[----:B0-----:R-:W-:-:S04]  /*ede0*/  FMNMX.FTZ R74, R14, R25, !PT ;  /* 0x000000190e4a7209 */ /* 0x001fc80007810000 */
[C---:B------:R-:W-:Y:S01]  /*edf0*/  FSETP.NEU.FTZ.AND P2, PT, R74.reuse, -INF , PT ;  /* 0xff8000004a00780b */ /* 0x040fe20003f5d000 */
[----:B------:R-:W-:-:S05]  /*ee00*/  FMUL.FTZ R28, R74, R73 ;  /* 0x000000494a1c7220 */ /* 0x000fca0000410000 */
[----:B------:R-:W-:Y:S01]  /*ee10*/  FSEL R28, R28, RZ, P2 ;  /* 0x000000ff1c1c7208 */ /* 0x000fe20001000000 */
[----:B------:R-:W-:-:S04]  /*ee20*/  FFMA.FTZ R42, R71, R73, -R100 ;  /* 0x00000049472a7223 */ /* 0x000fc80000010864 */
[-CC-:B------:R-:W-:Y:S01]  /*ee30*/  FFMA.FTZ R25, R80, R73.reuse, -R28.reuse ;  /* 0x0000004950197223 */ /* 0x180fe2000001081c */
[-CC-:B------:R-:W-:Y:S01]  /*ee40*/  FFMA.FTZ R92, R92, R73.reuse, -R28.reuse ;  /* 0x000000495c5c7223 */ /* 0x180fe2000001081c */
[-C--:B------:R-:W-:Y:S01]  /*ee50*/  FFMA.FTZ R27, R90, R73.reuse, -R28 ;  /* 0x000000495a1b7223 */ /* 0x080fe2000001081c */
[----:B------:R-:W0:Y:S01]  /*ee60*/  MUFU.EX2 R55, R55 ;  /* 0x0000003700377308 */ /* 0x000e220000000800 */
        /* <DEDUP_REMOVED lines=13> */
[----:B------:R-:W-:-:S02]  /*ef40*/  FFMA.FTZ R20, R53, R73, -R100 ;  /* 0x0000004935147223 */ /* 0x000fc40000010864 */
[----:B------:R-:W1:Y:S01]  /*ef50*/  MUFU.EX2 R92, R92 ;  /* 0x0000005c005c7308 */ /* 0x000e620000000800 */
[-CC-:B------:R-:W-:Y:S01]  /*ef60*/  FFMA.FTZ R100, R93, R73.reuse, -R28.reuse ;  /* 0x000000495d647223 */ /* 0x180fe2000001081c */
[----:B------:R-:W-:-:S06]  /*ef70*/  FFMA.FTZ R90, R94, R73, -R28 ;  /* 0x000000495e5a7223 */ /* 0x000fcc000001081c */
[----:B------:R-:W2:Y:S01]  /*ef80*/  MUFU.EX2 R88, R88 ;  /* 0x0000005800587308 */ /* 0x000ea20000000800 */
[----:B------:R-:W-:-:S07]  /*ef90*/  FFMA.FTZ R93, R83, R73, -R28 ;  /* 0x00000049535d7223 */ /* 0x000fce000001081c */
[----:B------:R-:W3:Y:S01]  /*efa0*/  MUFU.EX2 R27, R27 ;  /* 0x0000001b001b7308 */ /* 0x000ee20000000800 */
[----:B------:R-:W-:-:S07]  /*efb0*/  FFMA.FTZ R80, R84, R73, -R28 ;  /* 0x0000004954507223 */ /* 0x000fce000001081c */
[----:B------:R-:W-:Y:S01]  /*efc0*/  MUFU.EX2 R91, R91 ;  /* 0x0000005b005b7308 */ /* 0x000fe20000000800 */
[----:B------:R-:W-:-:S07]  /*efd0*/  FFMA.FTZ R31, R77, R73, -R28 ;  /* 0x000000494d1f7223 */ /* 0x000fce000001081c */
[----:B------:R-:W4:Y:S01]  /*efe0*/  MUFU.EX2 R100, R100 ;  /* 0x0000006400647308 */ /* 0x000f220000000800 */
[----:B0-----:R-:W-:Y:S01]  /*eff0*/  FADD.FTZ R77, R55, R58 ;  /* 0x0000003a374d7221 */ /* 0x001fe20000010000 */
[----:B-1----:R-:W-:-:S06]  /*f000*/  FADD.FTZ R26, R25, R92 ;  /* 0x0000005c191a7221 */ /* 0x002fcc0000010000 */
[----:B------:R-:W0:Y:S01]  /*f010*/  MUFU.EX2 R90, R90 ;  /* 0x0000005a005a7308 */ /* 0x000e220000000800 */
[-CC-:B------:R-:W-:Y:S01]  /*f020*/  FFMA.FTZ R83, R86, R73.reuse, -R28.reuse ;  /* 0x0000004956537223 */ /* 0x180fe2000001081c */
[-CC-:B------:R-:W-:Y:S01]  /*f030*/  FFMA.FTZ R53, R68, R73.reuse, -R28.reuse ;  /* 0x0000004944357223 */ /* 0x180fe2000001081c */
[-CC-:B------:R-:W-:Y:S01]  /*f040*/  FFMA.FTZ R68, R70, R73.reuse, -R28.reuse ;  /* 0x0000004946447223 */ /* 0x180fe2000001081c */
[----:B------:R-:W-:-:S04]  /*f050*/  FFMA.FTZ R62, R62, R73, -R28 ;  /* 0x000000493e3e7223 */ /* 0x000fc8000001081c */
[----:B------:R-:W1:Y:S01]  /*f060*/  MUFU.EX2 R89, R89 ;  /* 0x0000005900597308 */ /* 0x000e620000000800 */
[----:B------:R-:W-:Y:S02]  /*f070*/  @!P0 VIADD R24, R0, 0x31c40 ;  /* 0x00031c4000188836 */ /* 0x000fe40000000000 */
[----:B--2---:R-:W-:Y:S01]  /*f080*/  FADD.FTZ R70, R88, R77 ;  /* 0x0000004d58467221 */ /* 0x004fe20000010000 */
[----:B---3--:R-:W-:-:S04]  /*f090*/  FADD.FTZ R77, R27, R26 ;  /* 0x0000001a1b4d7221 */ /* 0x008fc80000010000 */
[----:B------:R-:W2:Y:S01]  /*f0a0*/  MUFU.EX2 R93, R93 ;  /* 0x0000005d005d7308 */ /* 0x000ea20000000800 */
[----:B------:R-:W-:Y:S01]  /*f0b0*/  FFMA.FTZ R29, R85, R73, -R28 ;  /* 0x00000049551d7223 */ /* 0x000fe2000001081c */
[----:B------:R-:W-:-:S06]  /*f0c0*/  @!P0 PRMT R24, RZ, 0x654, R24 ;  /* 0x00000654ff188816 */ /* 0x000fcc0000000018 */
[----:B------:R-:W3:Y:S01]  /*f0d0*/  MUFU.EX2 R81, R81 ;  /* 0x0000005100517308 */ /* 0x000ee20000000800 */
[----:B----4-:R-:W-:Y:S01]  /*f0e0*/  FADD.FTZ R85, R100, R77 ;  /* 0x0000004d64557221 */ /* 0x010fe20000010000 */
[----:B------:R-:W-:-:S06]  /*f0f0*/  FFMA.FTZ R84, R75, R73, -R28 ;  /* 0x000000494b547223 */ /* 0x000fcc000001081c */
[----:B------:R-:W4:Y:S01]  /*f100*/  MUFU.EX2 R80, R80 ;  /* 0x0000005000507308 */ /* 0x000f220000000800 */
[-CC-:B------:R-:W-:Y:S01]  /*f110*/  FFMA.FTZ R77, R67, R73.reuse, -R28.reuse ;  /* 0x00000049434d7223 */ /* 0x180fe2000001081c */
[----:B------:R1:W-:Y:S01]  /*f120*/  @!P0 SYNCS.ARRIVE.TRANS64.RED.A1T0 RZ, [R24+URZ], RZ ;  /* 0x000000ff18ff89a7 */ /* 0x0003e2000810043f */
[----:B------:R-:W-:-:S05]  /*f130*/  FFMA.FTZ R67, R34, R73, -R28 ;  /* 0x0000004922437223 */ /* 0x000fca000001081c */
[----:B------:R2:W-:Y:S01]  /*f140*/  MUFU.EX2 R0, R62 ;  /* 0x0000003e00007308 */ /* 0x0005e20000000800 */
[----:B0-----:R-:W-:Y:S01]  /*f150*/  FADD.FTZ R34, R90, R85 ;  /* 0x000000555a227221 */ /* 0x001fe20000010000 */
[----:B-1----:R-:W-:-:S06]  /*f160*/  F2FP.F16.F32.PACK_AB R24, R58, R55 ;  /* 0x000000373a18723e */ /* 0x002fcc00000000ff */
[----:B------:R-:W0:Y:S01]  /*f170*/  MUFU.EX2 R83, R83 ;  /* 0x0000005300537308 */ /* 0x000e220000000800 */
[----:B--2---:R-:W-:Y:S01]  /*f180*/  FADD.FTZ R62, R91, R70 ;  /* 0x000000465b3e7221 */ /* 0x004fe20000010000 */
[----:B------:R-:W-:-:S03]  /*f190*/  FFMA.FTZ R55, R79, R73, -R28 ;  /* 0x000000494f377223 */ /* 0x000fc6000001081c */
[----:B------:R-:W-:-:S03]  /*f1a0*/  FADD.FTZ R62, R15, R62 ;  /* 0x0000003e0f3e7221 */ /* 0x000fc60000010000 */
[----:B------:R-:W1:Y:S01]  /*f1b0*/  MUFU.EX2 R40, R40 ;  /* 0x0000002800287308 */ /* 0x000e620000000800 */
[-CC-:B------:R-:W-:Y:S01]  /*f1c0*/  FFMA.FTZ R79, R54, R73.reuse, -R28.reuse ;  /* 0x00000049364f7223 */ /* 0x180fe2000001081c */
[-CC-:B------:R-:W-:Y:S01]  /*f1d0*/  FFMA.FTZ R70, R69, R73.reuse, -R28.reuse ;  /* 0x0000004945467223 */ /* 0x180fe2000001081c */
[----:B------:R-:W-:Y:S01]  /*f1e0*/  FFMA.FTZ R69, R35, R73, -R28 ;  /* 0x0000004923457223 */ /* 0x000fe2000001081c */
[----:B------:R-:W-:-:S04]  /*f1f0*/  FADD.FTZ R54, R89, R62 ;  /* 0x0000003e59367221 */ /* 0x000fc80000010000 */
[----:B------:R-:W2:Y:S01]  /*f200*/  MUFU.EX2 R29, R29 ;  /* 0x0000001d001d7308 */ /* 0x000ea20000000800 */
[----:B------:R-:W-:Y:S01]  /*f210*/  FADD.FTZ R35, R93, R34 ;  /* 0x000000225d237221 */ /* 0x000fe20000010000 */
[-CC-:B------:R-:W-:Y:S01]  /*f220*/  FFMA.FTZ R78, R78, R73.reuse, -R28.reuse ;  /* 0x000000494e4e7223 */ /* 0x180fe2000001081c */
[----:B------:R-:W-:-:S05]  /*f230*/  FFMA.FTZ R62, R32, R73, -R28 ;  /* 0x00000049203e7223 */ /* 0x000fca000001081c */
[----:B------:R-:W2:Y:S01]  /*f240*/  MUFU.EX2 R49, R49 ;  /* 0x0000003100317308 */ /* 0x000ea20000000800 */
[----:B---3--:R-:W-:Y:S01]  /*f250*/  FADD.FTZ R85, R81, R54 ;  /* 0x0000003651557221 */ /* 0x008fe20000010000 */
[----:B----4-:R-:W-:-:S06]  /*f260*/  FADD.FTZ R32, R80, R35 ;  /* 0x0000002350207221 */ /* 0x010fcc0000010000 */
[----:B------:R-:W3:Y:S01]  /*f270*/  MUFU.EX2 R84, R84 ;  /* 0x0000005400547308 */ /* 0x000ee20000000800 */
[----:B------:R-:W-:Y:S01]  /*f280*/  FFMA.FTZ R33, R97, R73, -R28 ;  /* 0x0000004961217223 */ /* 0x000fe2000001081c */
[----:B------:R-:W-:-:S06]  /*f290*/  FADD.FTZ R85, R82, R85 ;  /* 0x0000005552557221 */ /* 0x000fcc0000010000 */
[----:B------:R-:W-:Y:S01]  /*f2a0*/  MUFU.EX2 R65, R65 ;  /* 0x0000004100417308 */ /* 0x000fe20000000800 */
[----:B0-----:R-:W-:Y:S01]  /*f2b0*/  FADD.FTZ R32, R83, R32 ;  /* 0x0000002053207221 */ /* 0x001fe20000010000 */
[----:B------:R-:W-:-:S06]  /*f2c0*/  FFMA.FTZ R76, R76, R73, -R28 ;  /* 0x000000494c4c7223 */ /* 0x000fcc000001081c */
[----:B------:R-:W0:Y:S01]  /*f2d0*/  MUFU.EX2 R31, R31 ;  /* 0x0000001f001f7308 */ /* 0x000e220000000800 */
[-CC-:B------:R-:W-:Y:S01]  /*f2e0*/  FFMA.FTZ R51, R87, R73.reuse, -R28.reuse ;  /* 0x0000004957337223 */ /* 0x180fe2000001081c */
[-CC-:B------:R-:W-:Y:S01]  /*f2f0*/  FFMA.FTZ R64, R64, R73.reuse, -R28.reuse ;  /* 0x0000004940407223 */ /* 0x180fe2000001081c */
[-CC-:B------:R-:W-:Y:S01]  /*f300*/  FFMA.FTZ R75, R98, R73.reuse, -R28.reuse ;  /* 0x00000049624b7223 */ /* 0x180fe2000001081c */
[----:B------:R-:W-:-:S04]  /*f310*/  FFMA.FTZ R63, R63, R73, -R28 ;  /* 0x000000493f3f7223 */ /* 0x000fc8000001081c */
[----:B------:R-:W4:Y:S01]  /*f320*/  MUFU.EX2 R66, R66 ;  /* 0x0000004200427308 */ /* 0x000f220000000800 */
[-CC-:B------:R-:W-:Y:S01]  /*f330*/  FFMA.FTZ R58, R52, R73.reuse, -R28.reuse ;  /* 0x00000049343a7223 */ /* 0x180fe2000001081c */
[-CC-:B------:R-:W-:Y:S01]  /*f340*/  FFMA.FTZ R101, R101, R73.reuse, -R28.reuse ;  /* 0x0000004965657223 */ /* 0x180fe2000001081c */
[-CC-:B------:R-:W-:Y:S01]  /*f350*/  FFMA.FTZ R102, R102, R73.reuse, -R28.reuse ;  /* 0x0000004966667223 */ /* 0x180fe2000001081c */
[-CC-:B------:R-:W-:Y:S01]  /*f360*/  FFMA.FTZ R103, R103, R73.reuse, -R28.reuse ;  /* 0x0000004967677223 */ /* 0x180fe2000001081c */
[----:B------:R-:W-:-:S03]  /*f370*/  FFMA.FTZ R104, R104, R73, -R28 ;  /* 0x0000004968687223 */ /* 0x000fc6000001081c */
[----:B------:R-:W4:Y:S01]  /*f380*/  MUFU.EX2 R78, R78 ;  /* 0x0000004e004e7308 */ /* 0x000f220000000800 */
[-CC-:B------:R-:W-:Y:S01]  /*f390*/  FFMA.FTZ R105, R105, R73.reuse, -R28.reuse ;  /* 0x0000004969697223 */ /* 0x180fe2000001081c */
[-CC-:B------:R-:W-:Y:S01]  /*f3a0*/  FFMA.FTZ R54, R30, R73.reuse, -R28.reuse ;  /* 0x000000491e367223 */ /* 0x180fe2000001081c */
[----:B------:R-:W-:Y:S01]  /*f3b0*/  FFMA.FTZ R106, R106, R73, -R28 ;  /* 0x000000496a6a7223 */ /* 0x000fe2000001081c */
[----:B-1----:R-:W-:Y:S01]  /*f3c0*/  FADD.FTZ R28, R40, R85 ;  /* 0x00000055281c7221 */ /* 0x002fe20000010000 */
[----:B------:R-:W-:Y:S01]  /*f3d0*/  F2FP.F16.F32.PACK_AB R26, R91, R88 ;  /* 0x000000585b1a723e */ /* 0x000fe200000000ff */
[----:B--2---:R-:W-:Y:S02]  /*f3e0*/  FADD.FTZ R35, R29, R32 ;  /* 0x000000201d237221 */ /* 0x004fe40000010000 */
[----:B------:R-:W1:Y:S01]  /*f3f0*/  MUFU.EX2 R56, R56 ;  /* 0x0000003800387308 */ /* 0x000e620000000800 */
[----:B------:R-:W-:Y:S02]  /*f400*/  F2FP.F16.F32.PACK_AB R25, R92, R25 ;  /* 0x000000195c19723e */ /* 0x000fe400000000ff */
[----:B------:R-:W-:Y:S01]  /*f410*/  F2FP.F16.F32.PACK_AB R27, R100, R27 ;  /* 0x0000001b641b723e */ /* 0x000fe200000000ff */
[----:B------:R-:W-:-:S04]  /*f420*/  FADD.FTZ R28, R49, R28 ;  /* 0x0000001c311c7221 */ /* 0x000fc80000010000 */
[----:B------:R-:W2:Y:S01]  /*f430*/  MUFU.EX2 R33, R33 ;  /* 0x0000002100217308 */ /* 0x000ea20000000800 */
[----:B---3--:R-:W-:Y:S01]  /*f440*/  FADD.FTZ R30, R84, R35 ;  /* 0x00000023541e7221 */ /* 0x008fe20000010000 */
[----:B------:R3:W-:Y:S06]  /*f450*/  STSM.16.M88.4 [R17+0x24300], R24 ;  /* 0x0243001811007844 */ /* 0x0007ec0000000200 */
[----:B------:R-:W2:Y:S01]  /*f460*/  MUFU.EX2 R76, R76 ;  /* 0x0000004c004c7308 */ /* 0x000ea20000000800 */
[----:B0-----:R-:W-:-:S07]  /*f470*/  FADD.FTZ R35, R31, R30 ;  /* 0x0000001e1f237221 */ /* 0x001fce0000010000 */
[----:B------:R-:W0:Y:S01]  /*f480*/  MUFU.EX2 R21, R21 ;  /* 0x0000001500157308 */ /* 0x000e220000000800 */
[----:B---3--:R-:W-:Y:S01]  /*f490*/  F2FP.F16.F32.PACK_AB R24, R89, R15 ;  /* 0x0000000f5918723e */ /* 0x008fe200000000ff */
[----:B------:R-:W-:-:S06]  /*f4a0*/  FADD.FTZ R15, R65, R28 ;  /* 0x0000001c410f7221 */ /* 0x000fcc0000010000 */
[----:B------:R-:W3:Y:S01]  /*f4b0*/  MUFU.EX2 R53, R53 ;  /* 0x0000003500357308 */ /* 0x000ee20000000800 */
[----:B----4-:R-:W-:Y:S01]  /*f4c0*/  FADD.FTZ R15, R66, R15 ;  /* 0x0000000f420f7221 */ /* 0x010fe20000010000 */
[----:B------:R-:W-:-:S06]  /*f4d0*/  FADD.FTZ R30, R78, R35 ;  /* 0x000000234e1e7221 */ /* 0x000fcc0000010000 */
[----:B------:R-:W4:Y:S01]  /*f4e0*/  MUFU.EX2 R48, R48 ;  /* 0x0000003000307308 */ /* 0x000f220000000800 */
[----:B-1----:R-:W-:Y:S01]  /*f4f0*/  FADD.FTZ R32, R56, R15 ;  /* 0x0000000f38207221 */ /* 0x002fe20000010000 */
[----:B--2---:R-:W-:-:S06]  /*f500*/  FADD.FTZ R15, R33, R30 ;  /* 0x0000001e210f7221 */ /* 0x004fcc0000010000 */
[----:B------:R-:W1:Y:S01]  /*f510*/  MUFU.EX2 R68, R68 ;  /* 0x0000004400447308 */ /* 0x000e620000000800 */
[----:B------:R-:W-:Y:S01]  /*f520*/  F2FP.F16.F32.PACK_AB R28, R49, R40 ;  /* 0x00000028311c723e */ /* 0x000fe200000000ff */
[----:B------:R-:W-:-:S06]  /*f530*/  FADD.FTZ R34, R59, R32 ;  /* 0x000000203b227221 */ /* 0x000fcc0000010000 */
[----:B------:R-:W2:Y:S01]  /*f540*/  MUFU.EX2 R42, R42 ;  /* 0x0000002a002a7308 */ /* 0x000ea20000000800 */
[----:B------:R-:W-:-:S07]  /*f550*/  FADD.FTZ R40, R76, R15 ;  /* 0x0000000f4c287221 */ /* 0x000fce0000010000 */
[----:B------:R-:W2:Y:S01]  /*f560*/  MUFU.EX2 R51, R51 ;  /* 0x0000003300337308 */ /* 0x000ea20000000800 */
[----:B0-----:R-:W-:Y:S01]  /*f570*/  FADD.FTZ R15, R21, R34 ;  /* 0x00000022150f7221 */ /* 0x001fe20000010000 */
[----:B---3--:R-:W-:-:S06]  /*f580*/  FADD.FTZ R35, R53, R40 ;  /* 0x0000002835237221 */ /* 0x008fcc0000010000 */
[----:B------:R-:W0:Y:S08]  /*f590*/  MUFU.EX2 R43, R43 ;  /* 0x0000002b002b7308 */ /* 0x000e300000000800 */
[----:B------:R-:W3:Y:S01]  /*f5a0*/  MUFU.EX2 R64, R64 ;  /* 0x0000004000407308 */ /* 0x000ee20000000800 */
[----:B----4-:R-:W-:Y:S01]  /*f5b0*/  FADD.FTZ R15, R48, R15 ;  /* 0x0000000f300f7221 */ /* 0x010fe20000010000 */
[----:B-1----:R-:W-:-:S06]  /*f5c0*/  FADD.FTZ R40, R68, R35 ;  /* 0x0000002344287221 */ /* 0x002fcc0000010000 */
[----:B------:R-:W1:Y:S01]  /*f5d0*/  MUFU.EX2 R46, R46 ;  /* 0x0000002e002e7308 */ /* 0x000e620000000800 */
[----:B------:R-:W-:Y:S01]  /*f5e0*/  F2FP.F16.F32.PACK_AB R34, R48, R21 ;  /* 0x000000153022723e */ /* 0x000fe200000000ff */
[----:B--2---:R-:W-:-:S06]  /*f5f0*/  FADD.FTZ R48, R42, R15 ;  /* 0x0000000f2a307221 */ /* 0x004fcc0000010000 */
[----:B------:R-:W-:Y:S01]  /*f600*/  MUFU.EX2 R38, R38 ;  /* 0x0000002600267308 */ /* 0x000fe20000000800 */
[----:B------:R-:W-:-:S07]  /*f610*/  FADD.FTZ R15, R51, R40 ;  /* 0x00000028330f7221 */ /* 0x000fce0000010000 */
[----:B------:R-:W2:Y:S01]  /*f620*/  MUFU.EX2 R75, R75 ;  /* 0x0000004b004b7308 */ /* 0x000ea20000000800 */
[----:B0-----:R-:W-:Y:S01]  /*f630*/  FADD.FTZ R21, R43, R48 ;  /* 0x000000302b157221 */ /* 0x001fe20000010000 */
[----:B------:R-:W-:Y:S01]  /*f640*/  F2FP.F16.F32.PACK_AB R25, R93, R90 ;  /* 0x0000005a5d19723e */ /* 0x000fe200000000ff */
[----:B---3--:R-:W-:-:S05]  /*f650*/  FADD.FTZ R15, R64, R15 ;  /* 0x0000000f400f7221 */ /* 0x008fca0000010000 */
[----:B------:R-:W0:Y:S01]  /*f660*/  MUFU.EX2 R55, R55 ;  /* 0x0000003700377308 */ /* 0x000e220000000800 */
[----:B------:R-:W-:Y:S02]  /*f670*/  F2FP.F16.F32.PACK_AB R26, R82, R81 ;  /* 0x00000051521a723e */ /* 0x000fe400000000ff */
[----:B------:R-:W-:-:S05]  /*f680*/  F2FP.F16.F32.PACK_AB R27, R83, R80 ;  /* 0x00000050531b723e */ /* 0x000fca00000000ff */
[----:B------:R-:W3:Y:S01]  /*f690*/  MUFU.EX2 R61, R61 ;  /* 0x0000003d003d7308 */ /* 0x000ee20000000800 */
[----:B-1----:R-:W-:Y:S01]  /*f6a0*/  FADD.FTZ R21, R46, R21 ;  /* 0x000000152e157221 */ /* 0x002fe20000010000 */
[----:B------:R-:W-:-:S06]  /*f6b0*/  FADD.FTZ R48, R0, R15 ;  /* 0x0000000f00307221 */ /* 0x000fcc0000010000 */
[----:B------:R-:W1:Y:S01]  /*f6c0*/  MUFU.EX2 R52, R63 ;  /* 0x0000003f00347308 */ /* 0x000e620000000800 */
[----:B------:R4:W-:Y:S01]  /*f6d0*/  STSM.16.M88.4 [R17+0x25b00], R24 ;  /* 0x025b001811007844 */ /* 0x0009e20000000200 */
[----:B--2---:R-:W-:-:S06]  /*f6e0*/  FADD.FTZ R48, R75, R48 ;  /* 0x000000304b307221 */ /* 0x004fcc0000010000 */
[----:B------:R-:W2:Y:S08]  /*f6f0*/  MUFU.EX2 R60, R60 ;  /* 0x0000003c003c7308 */ /* 0x000eb00000000800 */
[----:B------:R-:W-:Y:S01]  /*f700*/  MUFU.EX2 R58, R58 ;  /* 0x0000003a003a7308 */ /* 0x000fe20000000800 */
[----:B----4-:R-:W-:Y:S01]  /*f710*/  F2FP.F16.F32.PACK_AB R24, R43, R42 ;  /* 0x0000002a2b18723e */ /* 0x010fe200000000ff */
[----:B------:R-:W-:-:S06]  /*f720*/  FADD.FTZ R42, R38, R21 ;  /* 0x00000015262a7221 */ /* 0x000fcc0000010000 */
[----:B------:R-:W4:Y:S01]  /*f730*/  MUFU.EX2 R71, R71 ;  /* 0x0000004700477308 */ /* 0x000f220000000800 */
[----:B------:R-:W-:Y:S01]  /*f740*/  FADD.FTZ R42, R39, R42 ;  /* 0x0000002a272a7221 */ /* 0x000fe20000010000 */
[----:B0-----:R-:W-:-:S06]  /*f750*/  FADD.FTZ R15, R55, R48 ;  /* 0x00000030370f7221 */ /* 0x001fcc0000010000 */
[----:B------:R-:W0:Y:S01]  /*f760*/  MUFU.EX2 R63, R79 ;  /* 0x0000004f003f7308 */ /* 0x000e220000000800 */
[----:B------:R-:W-:Y:S02]  /*f770*/  F2FP.F16.F32.PACK_AB R29, R84, R29 ;  /* 0x0000001d541d723e */ /* 0x000fe400000000ff */
[----:B------:R-:W-:Y:S02]  /*f780*/  F2FP.F16.F32.PACK_AB R30, R66, R65 ;  /* 0x00000041421e723e */ /* 0x000fe400000000ff */
[----:B------:R-:W-:-:S03]  /*f790*/  F2FP.F16.F32.PACK_AB R31, R78, R31 ;  /* 0x0000001f4e1f723e */ /* 0x000fc600000000ff */
[----:B------:R-:W0:Y:S01]  /*f7a0*/  MUFU.EX2 R57, R57 ;  /* 0x0000003900397308 */ /* 0x000e220000000800 */
[----:B------:R-:W-:Y:S01]  /*f7b0*/  F2FP.F16.F32.PACK_AB R32, R59, R56 ;  /* 0x000000383b20723e */ /* 0x000fe200000000ff */
[----:B---3--:R-:W-:Y:S01]  /*f7c0*/  FADD.FTZ R21, R61, R42 ;  /* 0x0000002a3d157221 */ /* 0x008fe20000010000 */
[----:B------:R-:W-:Y:S02]  /*f7d0*/  F2FP.F16.F32.PACK_AB R33, R76, R33 ;  /* 0x000000214c21723e */ /* 0x000fe400000000ff */
[----:B------:R-:W-:-:S03]  /*f7e0*/  F2FP.F16.F32.PACK_AB R35, R68, R53 ;  /* 0x000000354423723e */ /* 0x000fc600000000ff */
[----:B------:R-:W3:Y:S01]  /*f7f0*/  MUFU.EX2 R77, R77 ;  /* 0x0000004d004d7308 */ /* 0x000ee20000000800 */
[----:B-1----:R-:W-:Y:S01]  /*f800*/  FADD.FTZ R15, R52, R15 ;  /* 0x0000000f340f7221 */ /* 0x002fe20000010000 */
[----:B------:R-:W-:Y:S01]  /*f810*/  STSM.16.M88.4 [R17+0x27300], R28 ;  /* 0x0273001c11007844 */ /* 0x000fe20000000200 */
[----:B------:R-:W-:-:S05]  /*f820*/  F2FP.F16.F32.PACK_AB R27, R75, R0 ;  /* 0x000000004b1b723e */ /* 0x000fca00000000ff */
[----:B------:R-:W1:Y:S01]  /*f830*/  MUFU.EX2 R95, R95 ;  /* 0x0000005f005f7308 */ /* 0x000e620000000800 */
[----:B------:R0:W-:Y:S01]  /*f840*/  STSM.16.M88.4 [R17+0x28b00], R32 ;  /* 0x028b002011007844 */ /* 0x0001e20000000200 */
[----:B--2---:R-:W-:-:S06]  /*f850*/  FADD.FTZ R0, R60, R21 ;  /* 0x000000153c007221 */ /* 0x004fcc0000010000 */
[----:B------:R-:W2:Y:S01]  /*f860*/  MUFU.EX2 R70, R70 ;  /* 0x0000004600467308 */ /* 0x000ea20000000800 */
[----:B----4-:R-:W-:-:S07]  /*f870*/  FADD.FTZ R0, R71, R0 ;  /* 0x0000000047007221 */ /* 0x010fce0000010000 */
[----:B------:R-:W4:Y:S01]  /*f880*/  MUFU.EX2 R47, R47 ;  /* 0x0000002f002f7308 */ /* 0x000f220000000800 */
[----:B0-----:R-:W-:-:S07]  /*f890*/  FADD.FTZ R32, R58, R15 ;  /* 0x0000000f3a207221 */ /* 0x001fce0000010000 */
[----:B------:R-:W0:Y:S01]  /*f8a0*/  MUFU.EX2 R101, R101 ;  /* 0x0000006500657308 */ /* 0x000e220000000800 */
[----:B------:R-:W-:Y:S01]  /*f8b0*/  FADD.FTZ R32, R63, R32 ;  /* 0x000000203f207221 */ /* 0x000fe20000010000 */
[----:B------:R-:W-:Y:S01]  /*f8c0*/  F2FP.F16.F32.PACK_AB R26, R38, R46 ;  /* 0x0000002e261a723e */ /* 0x000fe200000000ff */
[----:B------:R-:W-:Y:S01]  /*f8d0*/  FADD.FTZ R0, R57, R0 ;  /* 0x0000000039007221 */ /* 0x000fe20000010000 */
[----:B------:R-:W0:Y:S04]  /*f8e0*/  @P5 LDC R38, c[0x0][0x44c] ;  /* 0x00011300ff265b82 */ /* 0x000e280000000800 */
[----:B------:R-:W0:Y:S01]  /*f8f0*/  MUFU.EX2 R99, R99 ;  /* 0x0000006300637308 */ /* 0x000e220000000800 */
[----:B---3--:R-:W-:-:S07]  /*f900*/  FADD.FTZ R15, R77, R32 ;  /* 0x000000204d0f7221 */ /* 0x008fce0000010000 */
[----:B------:R-:W3:Y:S01]  /*f910*/  MUFU.EX2 R102, R102 ;  /* 0x0000006600667308 */ /* 0x000ee20000000800 */
[----:B-1----:R-:W-:Y:S01]  /*f920*/  FADD.FTZ R0, R95, R0 ;  /* 0x000000005f007221 */ /* 0x002fe20000010000 */
[----:B--2---:R-:W-:Y:S01]  /*f930*/  FADD.FTZ R34, R70, R15 ;  /* 0x0000000f46227221 */ /* 0x004fe20000010000 */
[----:B------:R-:W1:Y:S05]  /*f940*/  @P5 LDC R42, c[0x0][0x450] ;  /* 0x00011400ff2a5b82 */ /* 0x000e6a0000000800 */
[----:B------:R-:W2:Y:S01]  /*f950*/  MUFU.EX2 R41, R41 ;  /* 0x0000002900297308 */ /* 0x000ea20000000800 */
[----:B------:R-:W-:-:S07]  /*f960*/  F2FP.F16.F32.PACK_AB R25, R64, R51 ;  /* 0x000000334019723e */ /* 0x000fce00000000ff */
[----:B------:R-:W2:Y:S01]  /*f970*/  MUFU.EX2 R67, R67 ;  /* 0x0000004300437308 */ /* 0x000ea20000000800 */
[----:B----4-:R-:W-:Y:S01]  /*f980*/  FADD.FTZ R0, R47, R0 ;  /* 0x000000002f007221 */ /* 0x010fe20000010000 */
[----:B0-----:R-:W-:-:S06]  /*f990*/  FADD.FTZ R15, R101, R34 ;  /* 0x00000022650f7221 */ /* 0x001fcc0000010000 */
[----:B------:R-:W0:Y:S08]  /*f9a0*/  MUFU.EX2 R44, R44 ;  /* 0x0000002c002c7308 */ /* 0x000e300000000800 */
[----:B------:R-:W4:Y:S01]  /*f9b0*/  MUFU.EX2 R40, R69 ;  /* 0x0000004500287308 */ /* 0x000f220000000800 */
[----:B------:R3:W-:Y:S01]  /*f9c0*/  STSM.16.M88.4 [R17+0x2a300], R24 ;  /* 0x02a3001811007844 */ /* 0x0007e20000000200 */
[----:B------:R-:W-:-:S06]  /*f9d0*/  FADD.FTZ R0, R99, R0 ;  /* 0x0000000063007221 */ /* 0x000fcc0000010000 */
[----:B------:R-:W1:Y:S08]  /*f9e0*/  MUFU.EX2 R37, R37 ;  /* 0x0000002500257308 */ /* 0x000e700000000800 */
[----:B------:R-:W1:Y:S01]  /*f9f0*/  MUFU.EX2 R103, R103 ;  /* 0x0000006700677308 */ /* 0x000e620000000800 */
[----:B---3--:R-:W-:Y:S01]  /*fa00*/  FADD.FTZ R24, R102, R15 ;  /* 0x0000000f66187221 */ /* 0x008fe20000010000 */
[----:B--2---:R-:W-:-:S06]  /*fa10*/  FADD.FTZ R15, R41, R0 ;  /* 0x00000000290f7221 */ /* 0x004fcc0000010000 */
[----:B------:R-:W2:Y:S01]  /*fa20*/  MUFU.EX2 R45, R45 ;  /* 0x0000002d002d7308 */ /* 0x000ea20000000800 */
[----:B------:R-:W-:-:S07]  /*fa30*/  FADD.FTZ R21, R67, R24 ;  /* 0x0000001843157221 */ /* 0x000fce0000010000 */
[----:B------:R-:W3:Y:S01]  /*fa40*/  MUFU.EX2 R104, R104 ;  /* 0x0000006800687308 */ /* 0x000ee20000000800 */
[----:B0-----:R-:W-:Y:S01]  /*fa50*/  FADD.FTZ R0, R44, R15 ;  /* 0x0000000f2c007221 */ /* 0x001fe20000010000 */
[----:B----4-:R-:W-:-:S06]  /*fa60*/  FADD.FTZ R24, R40, R21 ;  /* 0x0000001528187221 */ /* 0x010fcc0000010000 */
[----:B------:R-:W0:Y:S01]  /*fa70*/  MUFU.EX2 R36, R36 ;  /* 0x0000002400247308 */ /* 0x000e220000000800 */
[----:B------:R-:W-:-:S07]  /*fa80*/  F2FP.F16.F32.PACK_AB R28, R61, R39 ;  /* 0x000000273d1c723e */ /* 0x000fce00000000ff */
[----:B------:R-:W4:Y:S01]  /*fa90*/  MUFU.EX2 R105, R105 ;  /* 0x0000006900697308 */ /* 0x000f220000000800 */
[----:B------:R-:W-:Y:S01]  /*faa0*/  F2FP.F16.F32.PACK_AB R29, R52, R55 ;  /* 0x00000037341d723e */ /* 0x000fe200000000ff */
[----:B-1----:R-:W-:Y:S01]  /*fab0*/  FADD.FTZ R0, R37, R0 ;  /* 0x0000000025007221 */ /* 0x002fe20000010000 */
[----:B------:R-:W-:Y:S02]  /*fac0*/  F2FP.F16.F32.PACK_AB R30, R71, R60 ;  /* 0x0000003c471e723e */ /* 0x000fe400000000ff */
[----:B------:R-:W-:-:S03]  /*fad0*/  F2FP.F16.F32.PACK_AB R31, R63, R58 ;  /* 0x0000003a3f1f723e */ /* 0x000fc600000000ff */
[----:B------:R-:W1:Y:S01]  /*fae0*/  MUFU.EX2 R50, R50 ;  /* 0x0000003200327308 */ /* 0x000e620000000800 */
[----:B------:R-:W-:-:S04]  /*faf0*/  @P5 IMAD.HI.U32 R25, R109, R38, RZ ;  /* 0x000000266d195227 */ /* 0x000fc800078e00ff */
[----:B------:R-:W-:-:S03]  /*fb00*/  FADD.FTZ R21, R103, R24 ;  /* 0x0000001867157221 */ /* 0x000fc60000010000 */
[----:B------:R-:W-:Y:S01]  /*fb10*/  MUFU.EX2 R62, R62 ;  /* 0x0000003e003e7308 */ /* 0x000fe20000000800 */
[----:B------:R0:W-:Y:S01]  /*fb20*/  STSM.16.M88.4 [R17+0x2bb00], R28 ;  /* 0x02bb001c11007844 */ /* 0x0001e20000000200 */
[----:B--2---:R-:W-:Y:S01]  /*fb30*/  FADD.FTZ R27, R45, R0 ;  /* 0x000000002d1b7221 */ /* 0x004fe20000010000 */
[----:B---3--:R-:W-:-:S05]  /*fb40*/  FADD.FTZ R0, R104, R21 ;  /* 0x0000001568007221 */ /* 0x008fca0000010000 */
[----:B------:R-:W-:Y:S08]  /*fb50*/  MUFU.EX2 R14, R14 ;  /* 0x0000000e000e7308 */ /* 0x000ff00000000800 */
[----:B------:R-:W-:Y:S01]  /*fb60*/  MUFU.EX2 R54, R54 ;  /* 0x0000003600367308 */ /* 0x000fe20000000800 */
[----:B0-----:R-:W-:Y:S01]  /*fb70*/  IMAD.MOV.U32 R28, RZ, RZ, R109 ;  /* 0x000000ffff1c7224 */ /* 0x001fe200078e006d */
[----:B------:R-:W-:-:S06]  /*fb80*/  @P5 SHF.R.U32.HI R28, RZ, R42, R25 ;  /* 0x0000002aff1c5219 */ /* 0x000fcc0000011619 */
[----:B------:R-:W0:Y:S01]  /*fb90*/  MUFU.EX2 R15, R106 ;  /* 0x0000006a000f7308 */ /* 0x000e220000000800 */
[----:B------:R-:W-:Y:S01]  /*fba0*/  F2FP.F16.F32.PACK_AB R32, R95, R57 ;  /* 0x000000395f20723e */ /* 0x000fe200000000ff */
[----:B------:R-:W-:Y:S01]  /*fbb0*/  FADD.FTZ R21, R36, R27 ;  /* 0x0000001b24157221 */ /* 0x000fe20000010000 */
[----:B------:R-:W-:-:S05]  /*fbc0*/  F2FP.F16.F32.PACK_AB R33, R70, R77 ;  /* 0x0000004d4621723e */ /* 0x000fca00000000ff */
[----:B------:R-:W2:Y:S01]  /*fbd0*/  MUFU.EX2 R20, R20 ;  /* 0x0000001400147308 */ /* 0x000ea20000000800 */
[----:B------:R-:W-:Y:S01]  /*fbe0*/  F2FP.F16.F32.PACK_AB R34, R99, R47 ;  /* 0x0000002f6322723e */ /* 0x000fe200000000ff */
[----:B----4-:R-:W-:Y:S01]  /*fbf0*/  FADD.FTZ R29, R105, R0 ;  /* 0x00000000691d7221 */ /* 0x010fe20000010000 */
[----:B------:R-:W-:Y:S02]  /*fc00*/  F2FP.F16.F32.PACK_AB R35, R102, R101 ;  /* 0x000000656623723e */ /* 0x000fe400000000ff */
[----:B------:R-:W-:Y:S01]  /*fc10*/  IADD3 R0, R28, R107, -R108 ;  /* 0x0000006b1c007210 */ /* 0x000fe20007ffe86c */
[----:B-1----:R-:W-:Y:S02]  /*fc20*/  FADD.FTZ R21, R50, R21 ;  /* 0x0000001532157221 */ /* 0x002fe40000010000 */
[----:B------:R1:W-:Y:S02]  /*fc30*/  STSM.16.M88.4 [R17+0x2d300], R32 ;  /* 0x02d3002011007844 */ /* 0x0003e40000000200 */
[----:B------:R-:W-:Y:S01]  /*fc40*/  IMAD.HI R0, R0, 0x38e38e39, RZ ;  /* 0x38e38e3900007827 */ /* 0x000fe200078e02ff */
[----:B0-----:R-:W-:-:S03]  /*fc50*/  F2FP.F16.F32.PACK_AB R31, R15, R54 ;  /* 0x000000360f1f723e */ /* 0x001fc600000000ff */
[----:B------:R-:W-:Y:S01]  /*fc60*/  FADD.FTZ R21, R14, R21 ;  /* 0x000000150e157221 */ /* 0x000fe20000010000 */
[----:B------:R-:W-:Y:S02]  /*fc70*/  F2FP.F16.F32.PACK_AB R24, R44, R41 ;  /* 0x000000292c18723e */ /* 0x000fe400000000ff */
[----:B------:R-:W-:Y:S02]  /*fc80*/  F2FP.F16.F32.PACK_AB R25, R40, R67 ;  /* 0x000000432819723e */ /* 0x000fe400000000ff */
[----:B------:R-:W-:Y:S02]  /*fc90*/  F2FP.F16.F32.PACK_AB R26, R45, R37 ;  /* 0x000000252d1a723e */ /* 0x000fe400000000ff */
[----:B------:R-:W-:Y:S01]  /*fca0*/  F2FP.F16.F32.PACK_AB R27, R104, R103 ;  /* 0x00000067681b723e */ /* 0x000fe200000000ff */
[----:B-1----:R-:W-:Y:S01]  /*fcb0*/  FADD.FTZ R33, R62, R29 ;  /* 0x0000001d3e217221 */ /* 0x002fe20000010000 */
[----:B------:R-:W-:-:S03]  /*fcc0*/  F2FP.F16.F32.PACK_AB R28, R50, R36 ;  /* 0x00000024321c723e */ /* 0x000fc600000000ff */
[----:B------:R-:W-:Y:S01]  /*fcd0*/  FADD.FTZ R54, R54, R33 ;  /* 0x0000002136367221 */ /* 0x000fe20000010000 */
[----:B------:R-:W-:Y:S02]  /*fce0*/  F2FP.F16.F32.PACK_AB R29, R62, R105 ;  /* 0x000000693e1d723e */ /* 0x000fe400000000ff */
[C---:B--2---:R-:W-:Y:S01]  /*fcf0*/  F2FP.F16.F32.PACK_AB R30, R20.reuse, R14 ;  /* 0x0000000e141e723e */ /* 0x044fe200000000ff */
[----:B------:R-:W-:Y:S01]  /*fd00*/  FADD.FTZ R20, R20, R21 ;  /* 0x0000001514147221 */ /* 0x000fe20000010000 */
[----:B------:R-:W-:Y:S01]  /*fd10*/  SHF.R.U32.HI R33, RZ, 0x1f, R0 ;  /* 0x0000001fff217819 */ /* 0x000fe20000011600 */
[----:B------:R-:W-:Y:S01]  /*fd20*/  FADD.FTZ R14, R15, R54 ;  /* 0x000000360f0e7221 */ /* 0x000fe20000010000 */
[----:B------:R-:W-:Y:S02]  /*fd30*/  STSM.16.M88.4 [R17+0x2eb00], R24 ;  /* 0x02eb001811007844 */ /* 0x000fe40000000200 */
[----:B------:R-:W-:Y:S02]  /*fd40*/  LEA.HI.SX32 R0, R0, R33, 0x1b ;  /* 0x0000002100007211 */ /* 0x000fe400078fdaff */
[----:B------:R-:W-:Y:S04]  /*fd50*/  STSM.16.M88.4 [R17+0x30300], R28 ;  /* 0x0303001c11007844 */ /* 0x000fe80000000200 */
[----:B------:R0:W-:Y:S01]  /*fd60*/  STL [R1+0x8], R20 ;  /* 0x0000081401007387 */ /* 0x0001e20000100800 */
[----:B------:R1:W-:Y:S06]  /*fd70*/  MEMBAR.ALL.CTA ;  /* 0x0000000000007992 */ /* 0x0003ec0000008000 */
[----:B-1----:R-:W1:Y:S04]  /*fd80*/  FENCE.VIEW.ASYNC.S ;  /* 0x00000000000073c6 */ /* 0x002e680000000000 */
[----:B------:R2:W-:Y:S01]  /*fd90*/  STL [R1+0x34], R14 ;  /* 0x0000340e01007387 */ /* 0x0005e20000100800 */
[----:B0-----:R-:W-:Y:S01]  /*fda0*/  VIADD R20, R96, 0xfffffffe ;  /* 0xfffffffe60147836 */ /* 0x001fe20000000000 */
[----:B--2---:R-:W-:-:S04]  /*fdb0*/  VIMNMX R14, RZ, R0, !PT ;  /* 0x00000000ff0e7248 */ /* 0x004fc80007fe0100 */
[----:B------:R0:W-:Y:S04]  /*fdc0*/  STL [R1+0x4], R20 ;  /* 0x0000041401007387 */ /* 0x0001e80000100800 */
[----:B------:R0:W-:Y:S01]  /*fdd0*/  STL [R1+0x28], R14 ;  /* 0x0000280e01007387 */ /* 0x0001e20000100800 */
[----:B------:R-:W-:Y:S02]  /*fde0*/  ISETP.GE.AND P2, PT, R20, R14, PT ;  /* 0x0000000e1400720c */ /* 0x000fe40003f46270 */
        /* <DEDUP_REMOVED lines=23> */
[----:B------:R-:W-:Y:S01]  /*ff60*/  CS2R R24, SRZ ;  /* 0x0000000000187805 */ /* 0x000fe2000001ff00 */
[----:B-1----:R-:W-:Y:S01]  /*ff70*/  NOP ;  /* 0x0000000000007918 */ /* 0x002fe20000000000 */
[----:B0-----:R-:W-:Y:S05]  /*ff80*/  @!P2 BRA `(.L_x_2417) ;  /* 0x0000005800b0a947 */ /* 0x001fea0003800000 */
[----:B------:R0:W5:Y:S01]  /*ff90*/  LDL.LU R21, [R1+0x38] ;  /* 0x0000380001157983 */ /* 0x0001620000300800 */
[----:B------:R-:W-:Y:S02]  /*ffa0*/  IMAD.MOV.U32 R15, RZ, RZ, R20 ;  /* 0x000000ffff0f7224 */ /* 0x000fe400078e0014 */
[----:B------:R-:W-:Y:S02]  /*ffb0*/  IMAD.MOV.U32 R0, RZ, RZ, R74 ;  /* 0x000000ffff007224 */ /* 0x000fe400078e004a */
[----:B------:R-:W-:Y:S02]  /*ffc0*/  IMAD.MOV.U32 R14, RZ, RZ, R72 ;  /* 0x000000ffff0e7224 */ /* 0x000fe400078e0048 */
[----:B------:R-:W-:Y:S02]  /*ffd0*/  IMAD.MOV.U32 R20, RZ, RZ, R19 ;  /* 0x000000ffff147224 */ /* 0x000fe400078e0013 */
[----:B0-----:R-:W-:-:S07]  /*ffe0*/  IMAD.MOV.U32 R71, RZ, RZ, RZ ;  /* 0x000000ffff477224 */ /* 0x001fce00078e00ff */
.L_x_2428:
        /* <DEDUP_REMOVED lines=9> */
[----:B------:R-:W-:Y:S05]  /*10080*/  @P2 BRA `(.L_x_2418) ;  /* 0x0000000000302947 */ /* 0x000fea0003800000 */
[----:B------:R-:W-:Y:S05]  /*10090*/  @!P1 BRA `(.L_x_2419) ;  /* 0x0000000000049947 */ /* 0x000fea0003800000 */
[----:B------:R-:W-:Y:S01]  /*100a0*/  BPT.TRAP 0x1 ;  /* 0x000000040000795c */ /* 0x000fe20000300000 */
.L_x_2419:
[----:B------:R-:W-:Y:S01]  /*100b0*/  IMAD R72, R19, 0x8, R16 ;  /* 0x0000000813487824 */ /* 0x000fe200078e0210 */
[----:B0-----:R-:W-:-:S04]  /*100c0*/  SHF.L.U32 R73, R73, 0x1f, RZ ;  /* 0x0000001f49497819 */ /* 0x001fc800000006ff */
[----:B------:R0:W1:Y:S01]  /*100d0*/  SYNCS.PHASECHK.TRANS64.TRYWAIT P3, [R72+URZ+0x31c30], R73 ;  /* 0x031c3049480075a7 */ /* 0x000062000806017f */
[----:B------:R-:W-:Y:S05]  /*100e0*/  @!P1 BRA `(.L_x_2420) ;  /* 0x0000000000049947 */ /* 0x000fea0003800000 */
[----:B------:R-:W-:Y:S01]  /*100f0*/  BPT.TRAP 0x1 ;  /* 0x000000040000795c */ /* 0x000fe20000300000 */
.L_x_2420:
[----:B------:R-:W-:Y:S04]  /*10100*/  BSSY B0, `(.L_x_2418) ;  /* 0x0000004000007945 */ /* 0x000fe80003800000 */
[----:B-1----:R-:W-:Y:S05]  /*10110*/  @P3 BRA `(.L_x_2421) ;  /* 0x0000000000083947 */ /* 0x002fea0003800000 */
[----:B------:R-:W1:Y:S02]  /*10120*/  SYNCS.PHASECHK.TRANS64.TRYWAIT P3, [R72+URZ+0x31c30], R73 ;  /* 0x031c3049480075a7 */ /* 0x000e64000806017f */
[----:B-1----:R-:W-:Y:S05]  /*10130*/  @!P3 BRA `(.L_x_2422) ;  /* 0x0000015400ecb947 */ /* 0x002fea0003800000 */
.L_x_2421:
[----:B------:R-:W-:Y:S05]  /*10140*/  BSYNC B0 ;  /* 0x0000000000007941 */ /* 0x000fea0003800000 */
.L_x_2418:
[----:B01----:R-:W0:Y:S02]  /*10150*/  S2R R72, SR_TID.X ;  /* 0x0000000000487919 */ /* 0x003e240000002100 */
[----:B0-----:R-:W-:Y:S02]  /*10160*/  SHF.R.U32.HI R74, RZ, 0x7, R72 ;  /* 0x00000007ff4a7819 */ /* 0x001fe40000011648 */
[----:B------:R-:W2:Y:S01]  /*10170*/  LDL R72, [R1+0x70] ;  /* 0x0000700001487983 */ /* 0x000ea20000100800 */
[----:B------:R-:W-:Y:S05]  /*10180*/  WARPSYNC.ALL ;  /* 0x0000000000007948 */ /* 0x000fea0003800000 */
[----:B------:R-:W-:Y:S01]  /*10190*/  VIADD R78, R74, 0x8 ;  /* 0x000000084a4e7836 */ /* 0x000fe20000000000 */
[C---:B------:R-:W-:Y:S01]  /*101a0*/  R2UR UR44, R2.reuse ;  /* 0x00000000022c72ca */ /* 0x040fe200000e0000 */
[----:B------:R-:W-:Y:S01]  /*101b0*/  IMAD.MOV.U32 R147, RZ, RZ, -0x7fffffe0 ;  /* 0x80000020ff937424 */ /* 0x000fe200078e00ff */
[----:B------:R-:W-:Y:S01]  /*101c0*/  R2UR UR45, R3 ;  /* 0x00000000032d72ca */ /* 0x000fe200000e0000 */
[----:B------:R-:W-:Y:S01]  /*101d0*/  IMAD.MOV.U32 R75, RZ, RZ, -0x7fffffe0 ;  /* 0x80000020ff4b7424 */ /* 0x000fe200078e00ff */
[----:B------:R0:W-:Y:S01]  /*101e0*/  BAR.SYNC.DEFER_BLOCKING R78, 0x100 ;  /* 0x0004004e0000751d */ /* 0x0001e20000010000 */
[----:B------:R-:W-:Y:S01]  /*101f0*/  R2UR UR52, R2 ;  /* 0x00000000023472ca */ /* 0x000fe200000e0000 */
[----:B------:R-:W-:Y:S01]  /*10200*/  IMAD.MOV.U32 R73, RZ, RZ, -0x7fffffe0 ;  /* 0x80000020ff497424 */ /* 0x000fe200078e00ff */
[----:B------:R-:W-:Y:S01]  /*10210*/  R2UR UR47, R147 ;  /* 0x00000000932f72ca */ /* 0x000fe200000e0000 */
[----:B------:R-:W-:Y:S01]  /*10220*/  IMAD.MOV.U32 R77, RZ, RZ, -0x7fffffe0 ;  /* 0x80000020ff4d7424 */ /* 0x000fe200078e00ff */
[----:B------:R-:W-:Y:S01]  /*10230*/  R2UR UR55, R75 ;  /* 0x000000004b3772ca */ /* 0x000fe200000e0000 */
[----:B------:R-:W-:Y:S01]  /*10240*/  IMAD.MOV.U32 R149, RZ, RZ, -0x7fffffe0 ;  /* 0x80000020ff957424 */ /* 0x000fe200078e00ff */
[----:B------:R-:W-:Y:S01]  /*10250*/  R2UR UR53, R3 ;  /* 0x00000000033572ca */ /* 0x000fe200000e0000 */
[----:B------:R-:W-:Y:S01]  /*10260*/  STL [R1+0xb8], R14 ;  /* 0x0000b80e01007387 */ /* 0x000fe20000100800 */
[----:B------:R-:W-:-:S02]  /*10270*/  R2UR UR51, R73 ;  /* 0x00000000493372ca */ /* 0x000fc400000e0000 */
[C---:B------:R-:W-:Y:S01]  /*10280*/  R2UR UR48, R2.reuse ;  /* 0x00000000023072ca */ /* 0x040fe200000e0000 */
[----:B------:R1:W-:Y:S01]  /*10290*/  STL [R1+0xb4], R0 ;  /* 0x0000b40001007387 */ /* 0x0003e20000100800 */
[----:B------:R-:W-:Y:S02]  /*102a0*/  R2UR UR49, R3 ;  /* 0x00000000033172ca */ /* 0x000fe400000e0000 */
[----:B------:R-:W-:Y:S02]  /*102b0*/  R2UR UR27, R75 ;  /* 0x000000004b1b72ca */ /* 0x000fe400000e0000 */
[----:B------:R-:W-:Y:S02]  /*102c0*/  R2UR UR24, R2 ;  /* 0x00000000021872ca */ /* 0x000fe400000e0000 */
[----:B------:R-:W-:Y:S02]  /*102d0*/  R2UR UR25, R3 ;  /* 0x00000000031972ca */ /* 0x000fe400000e0000 */
[----:B------:R-:W-:-:S02]  /*102e0*/  R2UR UR59, R77 ;  /* 0x000000004d3b72ca */ /* 0x000fc400000e0000 */
[C---:B------:R-:W-:Y:S01]  /*102f0*/  R2UR UR56, R2.reuse ;  /* 0x00000000023872ca */ /* 0x040fe200000e0000 */
[----:B------:R-:W-:Y:S01]  /*10300*/  WARPGROUP.ARRIVE ;  /* 0x00000000000079c5 */ /* 0x000fe20000000000 */
[----:B------:R-:W-:Y:S02]  /*10310*/  R2UR UR57, R3 ;  /* 0x00000000033972ca */ /* 0x000fe400000e0000 */
[----:B------:R-:W-:Y:S02]  /*10320*/  R2UR UR31, R73 ;  /* 0x00000000491f72ca */ /* 0x000fe400000e0000 */
[----:B------:R-:W-:Y:S02]  /*10330*/  R2UR UR28, R2 ;  /* 0x00000000021c72ca */ /* 0x000fe400000e0000 */
[----:B------:R-:W-:Y:S02]  /*10340*/  R2UR UR29, R3 ;  /* 0x00000000031d72ca */ /* 0x000fe400000e0000 */
[----:B------:R-:W-:-:S02]  /*10350*/  R2UR UR21, R75 ;  /* 0x000000004b1572ca */ /* 0x000fc400000e0000 */
[----:B------:R-:W-:Y:S02]  /*10360*/  R2UR UR23, R75 ;  /* 0x000000004b1772ca */ /* 0x000fe400000e0000 */
[C---:B------:R-:W-:Y:S02]  /*10370*/  R2UR UR33, R73.reuse ;  /* 0x00000000492172ca */ /* 0x040fe400000e0000 */
[C---:B------:R-:W-:Y:S02]  /*10380*/  R2UR UR35, R73.reuse ;  /* 0x00000000492372ca */ /* 0x040fe400000e0000 */
[C---:B------:R-:W-:Y:S02]  /*10390*/  R2UR UR19, R73.reuse ;  /* 0x00000000491372ca */ /* 0x040fe400000e0000 */
[C---:B------:R-:W-:Y:S02]  /*103a0*/  R2UR UR11, R73.reuse ;  /* 0x00000000490b72ca */ /* 0x040fe400000e0000 */
[----:B------:R-:W-:-:S02]  /*103b0*/  R2UR UR17, R73 ;  /* 0x00000000491172ca */ /* 0x000fc400000e0000 */
[----:B------:R-:W-:Y:S01]  /*103c0*/  R2UR UR41, R73 ;  /* 0x00000000492972ca */ /* 0x000fe200000e0000 */
[----:B------:R-:W-:Y:S01]  /*103d0*/  IMAD.MOV.U32 R73, RZ, RZ, -0x7fffffe0 ;  /* 0x80000020ff497424 */ /* 0x000fe200078e00ff */
[C---:B------:R-:W-:Y:S02]  /*103e0*/  R2UR UR5, R75.reuse ;  /* 0x000000004b0572ca */ /* 0x040fe400000e0000 */
[C---:B------:R-:W-:Y:S02]  /*103f0*/  R2UR UR43, R75.reuse ;  /* 0x000000004b2b72ca */ /* 0x040fe400000e0000 */
[C---:B------:R-:W-:Y:S02]  /*10400*/  R2UR UR7, R75.reuse ;  /* 0x000000004b0772ca */ /* 0x040fe400000e0000 */
[----:B------:R-:W-:Y:S01]  /*10410*/  R2UR UR9, R75 ;  /* 0x000000004b0972ca */ /* 0x000fe200000e0000 */
[----:B------:R-:W-:Y:S01]  /*10420*/  IMAD.MOV.U32 R75, RZ, RZ, -0x7fffffe0 ;  /* 0x80000020ff4b7424 */ /* 0x000fe200078e00ff */
[----:B------:R-:W-:-:S02]  /*10430*/  R2UR UR37, R77 ;  /* 0x000000004d2572ca */ /* 0x000fc400000e0000 */
[C---:B------:R-:W-:Y:S02]  /*10440*/  R2UR UR39, R77.reuse ;  /* 0x000000004d2772ca */ /* 0x040fe400000e0000 */
[C---:B------:R-:W-:Y:S02]  /*10450*/  R2UR UR15, R77.reuse ;  /* 0x000000004d0f72ca */ /* 0x040fe400000e0000 */
[----:B------:R-:W-:Y:S01]  /*10460*/  R2UR UR13, R77 ;  /* 0x000000004d0d72ca */ /* 0x000fe200000e0000 */
[----:B--2---:R-:W-:-:S04]  /*10470*/  IMAD R146, R19, 0x6c0, R72 ;  /* 0x000006c013927824 */ /* 0x004fc800078e0248 */
[C---:B------:R-:W-:Y:S01]  /*10480*/  VIADD R74, R146.reuse, 0x40 ;  /* 0x00000040924a7836 */ /* 0x040fe20000000000 */
[C---:B------:R-:W-:Y:S01]  /*10490*/  R2UR UR46, R146.reuse ;  /* 0x00000000922e72ca */ /* 0x040fe200000e0000 */
        /* <DEDUP_REMOVED lines=38> */
[----:B------:R-:W-:Y:S01]  /*10700*/  UMOV UR45, UR5 ;  /* 0x00000005002d7c82 */ /* 0x000fe20008000000 */
        /* <DEDUP_REMOVED lines=9> */
[----:B------:R-:W-:-:S02]  /*107a0*/  VIADD R72, R146, 0x380 ;  /* 0x0000038092487836 */ /* 0x000fc40000000000 */
[----:B------:R-:W-:Y:S02]  /*107b0*/  VIADD R148, R146, 0x302 ;  /* 0x0000030292947836 */ /* 0x000fe40000000000 */
[----:B------:R-:W-:Y:S01]  /*107c0*/  UMOV UR44, UR4 ;  /* 0x00000004002c7c82 */ /* 0x000fe20008000000 */
[----:B------:R-:W-:Y:S01]  /*107d0*/  R2UR UR46, R72 ;  /* 0x00000000482e72ca */ /* 0x000fe200000e0000 */
[----:B------:R-:W-:Y:S01]  /*107e0*/  VIADD R72, R146, 0x400 ;  /* 0x0000040092487836 */ /* 0x000fe20000000000 */
[----:B------:R-:W-:Y:S01]  /*107f0*/  R2UR UR4, R74 ;  /* 0x000000004a0472ca */ /* 0x000fe200000e0000 */
[----:B------:R-:W-:Y:S01]  /*10800*/  VIADD R74, R146, 0x3c0 ;  /* 0x000003c0924a7836 */ /* 0x000fe20000000000 */
[----:B------:R-:W-:Y:S02]  /*10810*/  WARPGROUP.DEPBAR.LE gsb0, 0x0 ;  /* 0x00008000000079c5 */ /* 0x000fe40000010000 */
[----:B------:R-:W-:-:S06]  /*10820*/  WARPGROUP.ARRIVE ;  /* 0x00000000000079c5 */ /* 0x000fcc0000000000 */
[----:B------:R-:W-:Y:S01]  /*10830*/  HGMMA.64x16x16.F32 R128, gdesc[UR52], RZ, !UPT, gsb0 ;  /* 0x00200000348079f0 */ /* 0x000fe2000c0008ff */
[----:B------:R-:W-:Y:S01]  /*10840*/  UMOV UR54, UR16 ;  /* 0x0000001000367c82 */ /* 0x000fe20008000000 */
[----:B------:R-:W-:Y:S01]  /*10850*/  UMOV UR55, UR17 ;  /* 0x0000001100377c82 */ /* 0x000fe20008000000 */
[----:B------:R-:W-:Y:S02]  /*10860*/  R2UR UR16, R8 ;  /* 0x00000000081072ca */ /* 0x000fe400000e0000 */
[----:B------:R-:W-:Y:S01]  /*10870*/  R2UR UR17, R9 ;  /* 0x00000000091172ca */ /* 0x000fe200000e0000 */
[----:B------:R-:W-:Y:S02]  /*10880*/  WARPGROUP.DEPBAR.LE gsb0, 0x0 ;  /* 0x00008000000079c5 */ /* 0x000fe40000010000 */
[----:B------:R-:W-:-:S06]  /*10890*/  WARPGROUP.ARRIVE ;  /* 0x00000000000079c5 */ /* 0x000fcc0000000000 */
[----:B------:R-:W-:Y:S01]  /*108a0*/  HGMMA.64x16x16.F32 R120, gdesc[UR48], RZ, !UPT, gsb0 ;  /* 0x00200000307879f0 */ /* 0x000fe2000c0008ff */
[----:B------:R-:W-:Y:S01]  /*108b0*/  UMOV UR48, UR32 ;  /* 0x0000002000307c82 */ /* 0x000fe20008000000 */
[----:B------:R-:W-:Y:S01]  /*108c0*/  UMOV UR49, UR33 ;  /* 0x0000002100317c82 */ /* 0x000fe20008000000 */
[----:B------:R-:W-:Y:S02]  /*108d0*/  R2UR UR32, R2 ;  /* 0x00000000022072ca */ /* 0x000fe400000e0000 */
[----:B------:R-:W-:Y:S02]  /*108e0*/  R2UR UR33, R3 ;  /* 0x00000000032172ca */ /* 0x000fe400000e0000 */
[----:B------:R-:W-:Y:S01]  /*108f0*/  R2UR UR50, R74 ;  /* 0x000000004a3272ca */ /* 0x000fe200000e0000 */
[----:B------:R-:W-:Y:S01]  /*10900*/  VIADD R74, R146, 0x440 ;  /* 0x00000440924a7836 */ /* 0x000fe20000000000 */
[----:B------:R-:W-:Y:S01]  /*10910*/  R2UR UR51, R75 ;  /* 0x000000004b3372ca */ /* 0x000fe200000e0000 */
[----:B------:R-:W-:Y:S01]  /*10920*/  IMAD.MOV.U32 R75, RZ, RZ, -0x7fffffe0 ;  /* 0x80000020ff4b7424 */ /* 0x000fe200078e00ff */
[----:B------:R-:W-:-:S02]  /*10930*/  WARPGROUP.DEPBAR.LE gsb0, 0x0 ;  /* 0x00008000000079c5 */ /* 0x000fc40000010000 */
        /* <DEDUP_REMOVED lines=9> */
[----:B------:R-:W-:-:S03]  /*109d0*/  IMAD.MOV.U32 R73, RZ, RZ, -0x7fffffe0 ;  /* 0x80000020ff497424 */ /* 0x000fc600078e00ff */
[----:B------:R-:W-:Y:S01]  /*109e0*/  R2UR UR52, R72 ;  /* 0x00000000483472ca */ /* 0x000fe200000e0000 */
[----:B------:R-:W-:Y:S01]  /*109f0*/  VIADD R72, R146, 0x2c2 ;  /* 0x000002c292487836 */ /* 0x000fe20000000000 */
[----:B------:R-:W-:Y:S01]  /*10a00*/  R2UR UR53, R73 ;  /* 0x00000000493572ca */ /* 0x000fe200000e0000 */
[----:B------:R-:W-:-:S04]  /*10a10*/  IMAD.MOV.U32 R73, RZ, RZ, -0x7fffffe0 ;  /* 0x80000020ff497424 */ /* 0x000fc800078e00ff */
        /* <DEDUP_REMOVED lines=15> */
[----:B------:R-:W-:Y:S02]  /*10b10*/  R2UR UR4, R8 ;  /* 0x00000000080472ca */ /* 0x000fe400000e0000 */
[----:B------:R-:W-:Y:S01]  /*10b20*/  R2UR UR5, R9 ;  /* 0x00000000090572ca */ /* 0x000fe200000e0000 */
[----:B------:R-:W-:-:S02]  /*10b30*/  WARPGROUP.DEPBAR.LE gsb0, 0x0 ;  /* 0x00008000000079c5 */ /* 0x000fc40000010000 */
[----:B------:R-:W-:-:S06]  /*10b40*/  WARPGROUP.ARRIVE ;  /* 0x00000000000079c5 */ /* 0x000fcc0000000000 */
[----:B------:R-:W-:Y:S01]  /*10b50*/  HGMMA.64x16x16.F32 R96, gdesc[UR28], RZ, !UPT, gsb0 ;  /* 0x002000001c6079f0 */ /* 0x000fe2000c0008ff */
        /* <DEDUP_REMOVED lines=22> */
[----:B------:R-:W-:Y:S01]  /*10cc0*/  UMOV UR34, UR50 ;  /* 0x0000003200227c82 */ /* 0x000fe20008000000 */
[----:B------:R-:W-:Y:S01]  /*10cd0*/  UMOV UR35, UR51 ;  /* 0x0000003300237c82 */ /* 0x000fe20008000000 */
[----:B------:R-:W-:Y:S02]  /*10ce0*/  WARPGROUP.DEPBAR.LE gsb0, 0x0 ;  /* 0x00008000000079c5 */ /* 0x000fe40000010000 */
[----:B0-----:R-:W-:-:S06]  /*10cf0*/  WARPGROUP.ARRIVE ;  /* 0x00000000000079c5 */ /* 0x001fcc0000000000 */
[----:B------:R-:W-:Y:S01]  /*10d00*/  HGMMA.64x16x16.F32 R72, gdesc[UR36], RZ, !UPT, gsb0 ;  /* 0x00200000244879f0 */ /* 0x000fe2000c0008ff */
[----:B------:R-:W-:Y:S01]  /*10d10*/  UMOV UR38, UR12 ;  /* 0x0000000c00267c82 */ /* 0x000fe20008000000 */
[----:B------:R-:W-:Y:S01]  /*10d20*/  UMOV UR39, UR13 ;  /* 0x0000000d00277c82 */ /* 0x000fe20008000000 */
[C---:B------:R-:W-:Y:S02]  /*10d30*/  R2UR UR12, R8.reuse ;  /* 0x00000000080c72ca */ /* 0x040fe400000e0000 */
[C---:B------:R-:W-:Y:S02]  /*10d40*/  R2UR UR13, R9.reuse ;  /* 0x00000000090d72ca */ /* 0x040fe400000e0000 */
[----:B------:R-:W-:Y:S02]  /*10d50*/  R2UR UR36, R8 ;  /* 0x00000000082472ca */ /* 0x000fe400000e0000 */
[----:B------:R-:W-:Y:S01]  /*10d60*/  R2UR UR37, R9 ;  /* 0x00000000092572ca */ /* 0x000fe200000e0000 */
[----:B------:R-:W-:-:S02]  /*10d70*/  WARPGROUP.DEPBAR.LE gsb0, 0x0 ;  /* 0x00008000000079c5 */ /* 0x000fc40000010000 */
[----:B------:R-:W-:-:S06]  /*10d80*/  WARPGROUP.ARRIVE ;  /* 0x00000000000079c5 */ /* 0x000fcc0000000000 */
[----:B------:R-:W-:Y:S01]  /*10d90*/  HGMMA.64x16x16.F32 R136, gdesc[UR40], R136, gsb0 ;  /* 0x00200000288879f0 */ /* 0x000fe20008000888 */
[----:B------:R-:W-:Y:S01]  /*10da0*/  R2UR UR40, R12 ;  /* 0x000000000c2872ca */ /* 0x000fe200000e0000 */
[----:B------:R-:W-:Y:S01]  /*10db0*/  UMOV UR42, UR48 ;  /* 0x00000030002a7c82 */ /* 0x000fe20008000000 */
[----:B------:R-:W-:Y:S01]  /*10dc0*/  R2UR UR41, R13 ;  /* 0x000000000d2972ca */ /* 0x000fe200000e0000 */
[----:B------:R-:W-:Y:S01]  /*10dd0*/  UMOV UR43, UR49 ;  /* 0x00000031002b7c82 */ /* 0x000fe20008000000 */
        /* <DEDUP_REMOVED lines=12> */
[----:B-1----:R-:W-:Y:S01]  /*10ea0*/  MOV R0, UR46 ;  /* 0x0000002e00007c02 */ /* 0x002fe20008000f00 */
[----:B------:R-:W-:Y:S01]  /*10eb0*/  UMOV UR46, UR52 ;  /* 0x00000034002e7c82 */ /* 0x000fe20008000000 */
[----:B------:R-:W-:Y:S01]  /*10ec0*/  MOV R14, UR47 ;  /* 0x0000002f000e7c02 */ /* 0x000fe20008000f00 */
[----:B------:R-:W-:-:S03]  /*10ed0*/  UMOV UR47, UR53 ;  /* 0x00000035002f7c82 */ /* 0x000fc60008000000 */
[----:B------:R-:W-:Y:S01]  /*10ee0*/  MOV R150, UR50 ;  /* 0x0000003200967c02 */ /* 0x000fe20008000f00 */
[----:B------:R-:W-:Y:S01]  /*10ef0*/  UMOV UR50, UR56 ;  /* 0x0000003800327c82 */ /* 0x000fe20008000000 */
[----:B------:R-:W-:Y:S01]  /*10f00*/  MOV R151, UR51 ;  /* 0x0000003300977c02 */ /* 0x000fe20008000f00 */
[----:B------:R-:W-:Y:S01]  /*10f10*/  UMOV UR51, UR57 ;  /* 0x0000003900337c82 */ /* 0x000fe20008000000 */
[----:B------:R-:W-:Y:S02]  /*10f20*/  WARPGROUP.DEPBAR.LE gsb0, 0x0 ;  /* 0x00008000000079c5 */ /* 0x000fe40000010000 */
[----:B------:R-:W-:-:S06]  /*10f30*/  WARPGROUP.ARRIVE ;  /* 0x00000000000079c5 */ /* 0x000fcc0000000000 */
[----:B------:R-:W-:Y:S01]  /*10f40*/  HGMMA.64x16x16.F32 R128, gdesc[UR16], R128, gsb0 ;  /* 0x00200000108079f0 */ /* 0x000fe20008000880 */
[----:B------:R-:W-:Y:S01]  /*10f50*/  R2UR UR16, R8 ;  /* 0x00000000081072ca */ /* 0x000fe200000e0000 */
[----:B------:R-:W-:Y:S01]  /*10f60*/  UMOV UR18, UR58 ;  /* 0x0000003a00127c82 */ /* 0x000fe20008000000 */
[----:B------:R-:W-:Y:S01]  /*10f70*/  R2UR UR17, R9 ;  /* 0x00000000091172ca */ /* 0x000fe200000e0000 */
        /* <DEDUP_REMOVED lines=15> */
[----:B------:R-:W-:Y:S01]  /*11070*/  IMAD.MOV.U32 R149, RZ, RZ, -0x7fffffe0 ;  /* 0x80000020ff957424 */ /* 0x000fe200078e00ff */
[----:B------:R-:W-:Y:S02]  /*11080*/  WARPGROUP.DEPBAR.LE gsb0, 0x0 ;  /* 0x00008000000079c5 */ /* 0x000fe40000010000 */
[----:B------:R-:W-:-:S06]  /*11090*/  WARPGROUP.ARRIVE ;  /* 0x00000000000079c5 */ /* 0x000fcc0000000000 */
[----:B------:R-:W-:Y:S01]  /*110a0*/  HGMMA.64x16x16.F32 R112, gdesc[UR4], R112, gsb0 ;  /* 0x00200000047079f0 */ /* 0x000fe20008000870 */
        /* <DEDUP_REMOVED lines=19> */
[----:B------:R-:W-:Y:S02]  /*111e0*/  R2UR UR5, R13 ;  /* 0x000000000d0572ca */ /* 0x000fe400000e0000 */
[----:B------:R-:W-:Y:S01]  /*111f0*/  R2UR UR10, R148 ;  /* 0x00000000940a72ca */ /* 0x000fe200000e0000 */
[----:B------:R-:W-:Y:S01]  /*11200*/  VIADD R148, R146, 0x500 ;  /* 0x0000050092947836 */ /* 0x000fe20000000000 */
[----:B------:R-:W-:Y:S01]  /*11210*/  R2UR UR11, R149 ;  /* 0x00000000950b72ca */ /* 0x000fe200000e0000 */
[----:B------:R-:W-:-:S02]  /*11220*/  IMAD.MOV.U32 R149, RZ, RZ, -0x7fffffe0 ;  /* 0x80000020ff957424 */ /* 0x000fc400078e00ff */
[----:B------:R-:W-:Y:S01]  /*11230*/  MOV R154, UR6 ;  /* 0x00000006009a7c02 */ /* 0x000fe20008000f00 */
[----:B------:R-:W-:Y:S01]  /*11240*/  UMOV UR6, UR24 ;  /* 0x0000001800067c82 */ /* 0x000fe20008000000 */
[----:B------:R-:W-:Y:S01]  /*11250*/  MOV R155, UR7 ;  /* 0x00000007009b7c02 */ /* 0x000fe20008000f00 */
        /* <DEDUP_REMOVED lines=11> */
[----:B------:R-:W-:Y:S01]  /*11310*/  HGMMA.64x16x16.F32 R88, gdesc[UR36], R88, gsb0 ;  /* 0x00200000245879f0 */ /* 0x000fe20008000858 */
[C---:B------:R-:W-:Y:S01]  /*11320*/  R2UR UR36, R12.reuse ;  /* 0x000000000c2472ca */ /* 0x040fe200000e0000 */
[----:B------:R-:W-:Y:S01]  /*11330*/  UMOV UR38, UR32 ;  /* 0x0000002000267c82 */ /* 0x000fe20008000000 */
[C---:B------:R-:W-:Y:S01]  /*11340*/  R2UR UR37, R13.reuse ;  /* 0x000000000d2572ca */ /* 0x040fe200000e0000 */
        /* <DEDUP_REMOVED lines=20> */
[----:B------:R-:W-:Y:S01]  /*11490*/  HGMMA.64x16x16.F32 R72, gdesc[UR16], R72, gsb0 ;  /* 0x00200000104879f0 */ /* 0x000fe20008000848 */
[C---:B------:R-:W-:Y:S02]  /*114a0*/  R2UR UR52, R10.reuse ;  /* 0x000000000a3472ca */ /* 0x040fe400000e0000 */
[C---:B------:R-:W-:Y:S02]  /*114b0*/  R2UR UR53, R11.reuse ;  /* 0x000000000b3572ca */ /* 0x040fe400000e0000 */
        /* <DEDUP_REMOVED lines=8> */
[----:B------:R-:W-:Y:S01]  /*11540*/  HGMMA.64x16x16.F32 R136, gdesc[UR40], R136, gsb0 ;  /* 0x00200000288879f0 */ /* 0x000fe20008000888 */
[----:B------:R-:W-:Y:S01]  /*11550*/  UMOV UR42, UR20 ;  /* 0x00000014002a7c82 */ /* 0x000fe20008000000 */
[----:B------:R-:W-:Y:S01]  /*11560*/  UMOV UR43, UR21 ;  /* 0x00000015002b7c82 */ /* 0x000fe20008000000 */
[----:B------:R-:W-:Y:S02]  /*11570*/  R2UR UR20, R12 ;  /* 0x000000000c1472ca */ /* 0x000fe400000e0000 */
[----:B------:R-:W-:Y:S02]  /*11580*/  R2UR UR21, R13 ;  /* 0x000000000d1572ca */ /* 0x000fe400000e0000 */
[----:B------:R-:W-:Y:S02]  /*11590*/  R2UR UR40, R10 ;  /* 0x000000000a2872ca */ /* 0x000fe400000e0000 */
[----:B------:R-:W-:Y:S01]  /*115a0*/  R2UR UR41, R11 ;  /* 0x000000000b2972ca */ /* 0x000fe200000e0000 */
        /* <DEDUP_REMOVED lines=12> */
[----:B------:R-:W-:Y:S02]  /*11670*/  R2UR UR27, R157 ;  /* 0x000000009d1b72ca */ /* 0x000fe400000e0000 */
[----:B------:R-:W-:Y:S02]  /*11680*/  R2UR UR26, R156 ;  /* 0x000000009c1a72ca */ /* 0x000fe400000e0000 */
[----:B------:R-:W-:Y:S02]  /*11690*/  R2UR UR24, R12 ;  /* 0x000000000c1872ca */ /* 0x000fe400000e0000 */
[----:B------:R-:W-:Y:S01]  /*116a0*/  R2UR UR25, R13 ;  /* 0x000000000d1972ca */ /* 0x000fe200000e0000 */
[----:B------:R-:W-:Y:S02]  /*116b0*/  WARPGROUP.DEPBAR.LE gsb0, 0x0 ;  /* 0x00008000000079c5 */ /* 0x000fe40000010000 */
[----:B------:R-:W-:-:S06]  /*116c0*/  WARPGROUP.ARRIVE ;  /* 0x00000000000079c5 */ /* 0x000fcc0000000000 */
[----:B------:R-:W-:Y:S01]  /*116d0*/  HGMMA.64x16x16.F32 R112, gdesc[UR20], R112, gsb0 ;  /* 0x00200000147079f0 */ /* 0x000fe20008000870 */
[----:B------:R-:W-:Y:S02]  /*116e0*/  R2UR UR16, R6 ;  /* 0x00000000061072ca */ /* 0x000fe400000e0000 */
[----:B------:R-:W-:Y:S02]  /*116f0*/  R2UR UR17, R7 ;  /* 0x00000000071172ca */ /* 0x000fe400000e0000 */
        /* <DEDUP_REMOVED lines=35> */
[----:B------:R-:W-:Y:S02]  /*11930*/  R2UR UR28, R6 ;  /* 0x00000000061c72ca */ /* 0x000fe400000e0000 */
[----:B------:R-:W-:-:S02]  /*11940*/  R2UR UR29, R7 ;  /* 0x00000000071d72ca */ /* 0x000fc400000e0000 */
[----:B------:R-:W-:Y:S01]  /*11950*/  R2UR UR34, R148 ;  /* 0x00000000942272ca */ /* 0x000fe200000e0000 */
[----:B------:R-:W-:Y:S01]  /*11960*/  VIADD R148, R146, 0x680 ;  /* 0x0000068092947836 */ /* 0x000fe20000000000 */
[----:B------:R-:W-:Y:S01]  /*11970*/  R2UR UR35, R149 ;  /* 0x00000000952372ca */ /* 0x000fe200000e0000 */
[----:B------:R-:W-:Y:S01]  /*11980*/  IMAD.MOV.U32 R149, RZ, RZ, -0x7fffffe0 ;  /* 0x80000020ff957424 */ /* 0x000fe200078e00ff */
        /* <DEDUP_REMOVED lines=11> */
[----:B------:R-:W-:Y:S01]  /*11a40*/  VIADD R148, R146, 0x482 ;  /* 0x0000048292947836 */ /* 0x000fe20000000000 */
[----:B------:R-:W-:Y:S01]  /*11a50*/  R2UR UR44, R10 ;  /* 0x000000000a2c72ca */ /* 0x000fe200000e0000 */
[----:B------:R-:W-:Y:S01]  /*11a60*/  IMAD.MOV.U32 R149, RZ, RZ, -0x7fffffe0 ;  /* 0x80000020ff957424 */ /* 0x000fe200078e00ff */
        /* <DEDUP_REMOVED lines=149> */
.L_x_2424:
[----:B------:R-:W-:Y:S01]  /*123c0*/  SHF.L.U32 R21, R21, 0x1f, RZ ;  /* 0x0000001f15157819 */ /* 0x000fe200000006ff */
[----:B------:R-:W-:-:S04]  /*123d0*/  IMAD R145, R20, 0x8, R16 ;  /* 0x0000000814917824 */ /* 0x000fc800078e0210 */
[----:B------:R0:W1:Y:S01]  /*123e0*/  SYNCS.PHASECHK.TRANS64.TRYWAIT P2, [R145+URZ+0x31c50], R21 ;  /* 0x031c5015910075a7 */ /* 0x000062000804017f */
[----:B------:R-:W-:Y:S05]  /*123f0*/  @!P1 BRA `(.L_x_2425) ;  /* 0x0000000000049947 */ /* 0x000fea0003800000 */
[----:B------:R-:W-:Y:S01]  /*12400*/  BPT.TRAP 0x1 ;  /* 0x000000040000795c */ /* 0x000fe20000300000 */
.L_x_2425:
[----:B------:R-:W-:Y:S04]  /*12410*/  BSSY B0, `(.L_x_2423) ;  /* 0x0000004000007945 */ /* 0x000fe80003800000 */
[----:B-1----:R-:W-:Y:S05]  /*12420*/  @P2 BRA `(.L_x_2426) ;  /* 0x0000000000082947 */ /* 0x002fea0003800000 */
[----:B------:R-:W1:Y:S02]  /*12430*/  SYNCS.PHASECHK.TRANS64.TRYWAIT P2, [R145+URZ+0x31c50], R21 ;  /* 0x031c5015910075a7 */ /* 0x000e64000804017f */
[----:B-1----:R-:W-:Y:S05]  /*12440*/  @!P2 BRA `(.L_x_2427) ;  /* 0x00000134003ca947 */ /* 0x002fea0003800000 */
.L_x_2426:
[----:B------:R-:W-:Y:S05]  /*12450*/  BSYNC B0 ;  /* 0x0000000000007941 */ /* 0x000fea0003800000 */
.L_x_2423:
[----:B------:R-:W2:Y:S01]  /*12460*/  LDL R147, [R1+0x84] ;  /* 0x0000840001937983 */ /* 0x000ea20000100800 */
[----:B01----:R-:W0:Y:S03]  /*12470*/  LDC R145, c[0x0][0x448] ;  /* 0x00011200ff917b82 */ /* 0x003e260000000800 */
[----:B------:R-:W2:Y:S01]  /*12480*/  LDL R21, [R1+0x94] ;  /* 0x0000940001157983 */ /* 0x000ea20000100800 */
[----:B0-----:R-:W-:Y:S01]  /*12490*/  ISETP.NE.AND P2, PT, R145, 0x1, PT ;  /* 0x000000019100780c */ /* 0x001fe20003f45270 */
[----:B------:R-:W-:-:S12]  /*124a0*/  FMUL.FTZ R134, R134, UR60 ;  /* 0x0000003c86867c20 */ /* 0x000fd80008410000 */
[----:B------:R-:W0:Y:S01]  /*124b0*/  @P2 LDC R146, c[0x0][0x44c] ;  /* 0x00011300ff922b82 */ /* 0x000e220000000800 */
[----:B------:R-:W1:Y:S07]  /*124c0*/  MUFU.TANH R151, R134 ;  /* 0x0000008600977308 */ /* 0x000e6e0000002400 */
[----:B------:R-:W3:Y:S01]  /*124d0*/  @P2 LDC R145, c[0x0][0x450] ;  /* 0x00011400ff912b82 */ /* 0x000ee20000000800 */
[----:B------:R-:W-:Y:S01]  /*124e0*/  FMUL.FTZ R139, R139, UR60 ;  /* 0x0000003c8b8b7c20 */ /* 0x000fe20008410000 */
[----:B------:R-:W-:-:S03]  /*124f0*/  FMUL.FTZ R130, R130, UR60 ;  /* 0x0000003c82827c20 */ /* 0x000fc60008410000 */
[----:B------:R-:W-:Y:S01]  /*12500*/  MUFU.TANH R149, R139 ;  /* 0x0000008b00957308 */ /* 0x000fe20000002400 */
[----:B------:R-:W-:-:S07]  /*12510*/  FMUL.FTZ R143, R143, UR60 ;  /* 0x0000003c8f8f7c20 */ /* 0x000fce0008410000 */
[----:B------:R4:W3:Y:S01]  /*12520*/  MUFU.TANH R139, R130 ;  /* 0x00000082008b7308 */ /* 0x0008e20000002400 */
[----:B------:R-:W-:Y:S01]  /*12530*/  FMUL.FTZ R154, R114, UR60 ;  /* 0x0000003c729a7c20 */ /* 0x000fe20008410000 */
[----:B----4-:R-:W-:Y:S01]  /*12540*/  FMUL.FTZ R130, R132, UR60 ;  /* 0x0000003c84827c20 */ /* 0x010fe20008410000 */
[----:B------:R-:W-:Y:S01]  /*12550*/  FMUL.FTZ R132, R120, UR60 ;  /* 0x0000003c78847c20 */ /* 0x000fe20008410000 */
[----:B------:R-:W-:Y:S01]  /*12560*/  FMUL.FTZ R120, R125, UR60 ;  /* 0x0000003c7d787c20 */ /* 0x000fe20008410000 */
[----:B------:R-:W-:Y:S01]  /*12570*/  FMUL.FTZ R125, R116, UR60 ;  /* 0x0000003c747d7c20 */ /* 0x000fe20008410000 */
[----:B------:R-:W-:Y:S01]  /*12580*/  FMUL.FTZ R116, R107, UR60 ;  /* 0x0000003c6b747c20 */ /* 0x000fe20008410000 */
[----:B------:R-:W-:Y:S02]  /*12590*/  FMUL.FTZ R107, R109, UR60 ;  /* 0x0000003c6d6b7c20 */ /* 0x000fe40008410000 */
[----:B------:R-:W4:Y:S01]  /*125a0*/  LDL R109, [R1+0x90] ;  /* 0x00009000016d7983 */ /* 0x000f220000100800 */
[----:B-1----:R-:W-:-:S02]  /*125b0*/  IMAD.MOV.U32 R114, RZ, RZ, R151 ;  /* 0x000000ffff727224 */ /* 0x002fc400078e0097 */
[----:B------:R-:W-:Y:S01]  /*125c0*/  FMUL.FTZ R151, R119, UR60 ;  /* 0x0000003c77977c20 */ /* 0x000fe20008410000 */
[----:B------:R-:W-:Y:S02]  /*125d0*/  FMUL.FTZ R119, R98, UR60 ;  /* 0x0000003c62777c20 */ /* 0x000fe40008410000 */
[----:B------:R-:W4:Y:S01]  /*125e0*/  LDL R98, [R1+0x2c] ;  /* 0x00002c0001627983 */ /* 0x000f220000100800 */
[----:B--2---:R-:W-:-:S04]  /*125f0*/  IMAD.IADD R21, R21, 0x1, R147 ;  /* 0x0000000115157824 */ /* 0x004fc800078e0293 */
[----:B0-----:R-:W-:-:S05]  /*12600*/  @P2 IMAD.HI.U32 R146, R21, R146, RZ ;  /* 0x0000009215922227 */ /* 0x001fca00078e00ff */
[----:B---3--:R-:W-:Y:S02]  /*12610*/  @P2 SHF.R.U32.HI R21, RZ, R145, R146 ;  /* 0x00000091ff152219 */ /* 0x008fe40000011692 */
[----:B------:R0:W-:Y:S02]  /*12620*/  MUFU.TANH R146, R143 ;  /* 0x0000008f00927308 */ /* 0x0001e40000002400 */
[----:B0-----:R-:W-:Y:S02]  /*12630*/  FMUL.FTZ R143, R90, UR60 ;  /* 0x0000003c5a8f7c20 */ /* 0x001fe40008410000 */
[----:B------:R-:W2:Y:S01]  /*12640*/  LDL R90, [R1+0x30] ;  /* 0x00003000015a7983 */ /* 0x000ea20000100800 */
[----:B------:R-:W-:Y:S01]  /*12650*/  FMUL.FTZ R135, R135, UR60 ;  /* 0x0000003c87877c20 */ /* 0x000fe20008410000 */
[----:B------:R-:W-:Y:S01]  /*12660*/  FMUL.FTZ R122, R122, UR60 ;  /* 0x0000003c7a7a7c20 */ /* 0x000fe20008410000 */
[----:B------:R-:W-:Y:S01]  /*12670*/  FMUL.FTZ R152, R118, UR60 ;  /* 0x0000003c76987c20 */ /* 0x000fe20008410000 */
[----:B------:R-:W-:Y:S01]  /*12680*/  FMUL.FTZ R118, R111, UR60 ;  /* 0x0000003c6f767c20 */ /* 0x000fe20008410000 */
[----:B------:R-:W-:Y:S05]  /*12690*/  WARPSYNC.ALL ;  /* 0x0000000000007948 */ /* 0x000fea0003800000 */
[----:B------:R-:W0:Y:S01]  /*126a0*/  SHFL.IDX PT, R111, R21, RZ, 0x1c1f ;  /* 0x001c1fff156f7589 */ /* 0x000e2200000e0000 */
[----:B------:R-:W-:Y:S01]  /*126b0*/  MUFU.TANH R134, R135 ;  /* 0x0000008700867308 */ /* 0x000fe20000002400 */
[----:B------:R-:W-:Y:S01]  /*126c0*/  FMUL.FTZ R138, R138, UR60 ;  /* 0x0000003c8a8a7c20 */ /* 0x000fe20008410000 */
[----:B------:R-:W-:Y:S01]  /*126d0*/  FMUL.FTZ R147, R136, UR60 ;  /* 0x0000003c88937c20 */ /* 0x000fe20008410000 */
[----:B------:R-:W-:Y:S01]  /*126e0*/  FMUL.FTZ R129, R129, UR60 ;  /* 0x0000003c81817c20 */ /* 0x000fe20008410000 */
[----:B------:R-:W-:Y:S01]  /*126f0*/  FMUL.FTZ R131, R131, UR60 ;  /* 0x0000003c83837c20 */ /* 0x000fe20008410000 */
[----:B------:R-:W-:Y:S01]  /*12700*/  FMUL.FTZ R128, R128, UR60 ;  /* 0x0000003c80807c20 */ /* 0x000fe20008410000 */
        /* <DEDUP_REMOVED lines=11> */
[----:B-1----:R-:W-:Y:S01]  /*127c0*/  FMUL.FTZ R122, R103, UR60 ;  /* 0x0000003c677a7c20 */ /* 0x002fe20008410000 */
[----:B------:R-:W-:Y:S01]  /*127d0*/  FMUL.FTZ R103, R72, UR60 ;  /* 0x0000003c48677c20 */ /* 0x000fe20008410000 */
[----:B------:R-:W-:Y:S01]  /*127e0*/  FMUL.FTZ R72, R73, UR60 ;  /* 0x0000003c49487c20 */ /* 0x000fe20008410000 */
[----:B------:R-:W-:-:S02]  /*127f0*/  IMAD.MOV.U32 R73, RZ, RZ, -0x90 ;  /* 0xffffff70ff497424 */ /* 0x000fc400078e00ff */
[----:B------:R-:W-:Y:S01]  /*12800*/  FMUL.FTZ R77, R77, UR60 ;  /* 0x0000003c4d4d7c20 */ /* 0x000fe20008410000 */
[----:B------:R-:W-:Y:S01]  /*12810*/  FMUL.FTZ R76, R76, UR60 ;  /* 0x0000003c4c4c7c20 */ /* 0x000fe20008410000 */
[----:B------:R-:W-:Y:S01]  /*12820*/  ULDC UR4, c[0x0][0x988] ;  /* 0x0002620000047ab9 */ /* 0x000fe20000000800 */
[----:B------:R1:W-:Y:S01]  /*12830*/  MUFU.TANH R148, R138 ;  /* 0x0000008a00947308 */ /* 0x0003e20000002400 */
[----:B------:R-:W-:Y:S02]  /*12840*/  IMAD R73, R15, R73, 0x1 ;  /* 0x000000010f497424 */ /* 0x000fe400078e0249 */
[----:B------:R-:W-:Y:S01]  /*12850*/  FMUL.FTZ R136, R137, UR60 ;  /* 0x0000003c89887c20 */ /* 0x000fe20008410000 */
[----:B------:R-:W-:Y:S01]  /*12860*/  FMUL.FTZ R137, R141, UR60 ;  /* 0x0000003c8d897c20 */ /* 0x000fe20008410000 */
[----:B-1----:R-:W-:-:S03]  /*12870*/  FMUL.FTZ R138, R140, UR60 ;  /* 0x0000003c8c8a7c20 */ /* 0x002fc60008410000 */
[----:B------:R-:W-:Y:S01]  /*12880*/  MUFU.TANH R147, R147 ;  /* 0x0000009300937308 */ /* 0x000fe20000002400 */
[----:B----4-:R-:W-:-:S07]  /*12890*/  IMAD R109, R109, -0x2, R73 ;  /* 0xfffffffe6d6d7824 */ /* 0x010fce00078e0249 */
[----:B------:R-:W-:Y:S01]  /*128a0*/  MUFU.TANH R138, R138 ;  /* 0x0000008a008a7308 */ /* 0x000fe20000002400 */
[----:B------:R-:W-:-:S07]  /*128b0*/  FMUL.FTZ R127, R113, UR60 ;  /* 0x0000003c717f7c20 */ /* 0x000fce0008410000 */
[----:B------:R-:W-:Y:S01]  /*128c0*/  MUFU.TANH R136, R136 ;  /* 0x0000008800887308 */ /* 0x000fe20000002400 */
[----:B------:R-:W-:-:S07]  /*128d0*/  FMUL.FTZ R113, R117, UR60 ;  /* 0x0000003c75717c20 */ /* 0x000fce0008410000 */
[----:B------:R-:W-:Y:S01]  /*128e0*/  MUFU.TANH R137, R137 ;  /* 0x0000008900897308 */ /* 0x000fe20000002400 */
[----:B------:R-:W-:-:S07]  /*128f0*/  FMUL.FTZ R117, R110, UR60 ;  /* 0x0000003c6e757c20 */ /* 0x000fce0008410000 */
[----:B------:R1:W3:Y:S01]  /*12900*/  MUFU.TANH R150, R131 ;  /* 0x0000008300967308 */ /* 0x0002e20000002400 */
[----:B------:R-:W-:-:S07]  /*12910*/  IMAD.MOV.U32 R110, RZ, RZ, R139 ;  /* 0x000000ffff6e7224 */ /* 0x000fce00078e008b */
[----:B------:R-:W-:Y:S01]  /*12920*/  MUFU.TANH R129, R129 ;  /* 0x0000008100817308 */ /* 0x000fe20000002400 */
[----:B-1----:R-:W-:Y:S01]  /*12930*/  FMUL.FTZ R131, R121, UR60 ;  /* 0x0000003c79837c20 */ /* 0x002fe20008410000 */
[----:B------:R-:W-:-:S06]  /*12940*/  FMUL.FTZ R121, R124, UR60 ;  /* 0x0000003c7c797c20 */ /* 0x000fcc0008410000 */
[----:B------:R-:W-:Y:S01]  /*12950*/  MUFU.TANH R128, R128 ;  /* 0x0000008000807308 */ /* 0x000fe20000002400 */
[----:B------:R-:W-:-:S07]  /*12960*/  IMAD.MOV.U32 R126, RZ, RZ, R149 ;  /* 0x000000ffff7e7224 */ /* 0x000fce00078e0095 */
[----:B------:R-:W-:Y:S01]  /*12970*/  MUFU.TANH R132, R132 ;  /* 0x0000008400847308 */ /* 0x000fe20000002400 */
[----:B------:R-:W-:Y:S01]  /*12980*/  FMUL.FTZ R149, R99, UR60 ;  /* 0x0000003c63957c20 */ /* 0x000fe20008410000 */
[----:B------:R-:W-:-:S06]  /*12990*/  FMUL.FTZ R140, R95, UR60 ;  /* 0x0000003c5f8c7c20 */ /* 0x000fcc0008410000 */
[----:B------:R1:W4:Y:S01]  /*129a0*/  MUFU.TANH R145, R142 ;  /* 0x0000008e00917308 */ /* 0x0003220000002400 */
[----:B------:R-:W-:Y:S01]  /*129b0*/  FMUL.FTZ R99, R101, UR60 ;  /* 0x0000003c65637c20 */ /* 0x000fe20008410000 */
[----:B------:R-:W-:-:S06]  /*129c0*/  FMUL.FTZ R139, R102, UR60 ;  /* 0x0000003c668b7c20 */ /* 0x000fcc0008410000 */
[----:B------:R-:W0:Y:S01]  /*129d0*/  MUFU.TANH R133, R133 ;  /* 0x0000008500857308 */ /* 0x000e220000002400 */
[----:B-1----:R-:W-:Y:S01]  /*129e0*/  FMUL.FTZ R142, R91, UR60 ;  /* 0x0000003c5b8e7c20 */ /* 0x002fe20008410000 */
[----:B------:R-:W-:Y:S01]  /*129f0*/  FMUL.FTZ R91, R92, UR60 ;  /* 0x0000003c5c5b7c20 */ /* 0x000fe20008410000 */
[----:B------:R-:W-:-:S05]  /*12a00*/  FMUL.FTZ R95, R84, UR60 ;  /* 0x0000003c545f7c20 */ /* 0x000fca0008410000 */
[----:B------:R-:W1:Y:S01]  /*12a10*/  MUFU.TANH R131, R131 ;  /* 0x0000008300837308 */ /* 0x000e620000002400 */
[----:B------:R-:W-:Y:S01]  /*12a20*/  FMUL.FTZ R102, R81, UR60 ;  /* 0x0000003c51667c20 */ /* 0x000fe20008410000 */
[----:B------:R-:W-:-:S06]  /*12a30*/  FMUL.FTZ R101, R85, UR60 ;  /* 0x0000003c55657c20 */ /* 0x000fcc0008410000 */
[----:B------:R-:W1:Y:S01]  /*12a40*/  MUFU.TANH R120, R120 ;  /* 0x0000007800787308 */ /* 0x000e620000002400 */
[----:B---3--:R-:W-:Y:S02]  /*12a50*/  IMAD.MOV.U32 R115, RZ, RZ, R150 ;  /* 0x000000ffff737224 */ /* 0x008fe400078e0096 */
[----:B------:R-:W-:Y:S01]  /*12a60*/  FMUL.FTZ R150, R106, UR60 ;  /* 0x0000003c6a967c20 */ /* 0x000fe20008410000 */
[----:B------:R-:W-:-:S04]  /*12a70*/  IMAD.MOV.U32 R81, RZ, RZ, R135 ;  /* 0x000000ffff517224 */ /* 0x000fc800078e0087 */
[----:B------:R-:W3:Y:S01]  /*12a80*/  MUFU.TANH R121, R121 ;  /* 0x0000007900797308 */ /* 0x000ee20000002400 */
[----:B------:R-:W-:Y:S01]  /*12a90*/  FMUL.FTZ R106, R108, UR60 ;  /* 0x0000003c6c6a7c20 */ /* 0x000fe20008410000 */
[----:B------:R-:W-:Y:S01]  /*12aa0*/  FMUL.FTZ R141, R94, UR60 ;  /* 0x0000003c5e8d7c20 */ /* 0x000fe20008410000 */
[----:B------:R-:W-:-:S05]  /*12ab0*/  FMUL.FTZ R108, R96, UR60 ;  /* 0x0000003c606c7c20 */ /* 0x000fca0008410000 */
[----:B------:R-:W3:Y:S01]  /*12ac0*/  MUFU.TANH R112, R112 ;  /* 0x0000007000707308 */ /* 0x000ee20000002400 */
[----:B------:R-:W-:Y:S01]  /*12ad0*/  FMUL.FTZ R94, R80, UR60 ;  /* 0x0000003c505e7c20 */ /* 0x000fe20008410000 */
[----:B------:R-:W-:-:S06]  /*12ae0*/  IMAD.MOV.U32 R80, RZ, RZ, R134 ;  /* 0x000000ffff507224 */ /* 0x000fcc00078e0086 */
[----:B------:R-:W3:Y:S01]  /*12af0*/  MUFU.TANH R125, R125 ;  /* 0x0000007d007d7308 */ /* 0x000ee20000002400 */
[----:B------:R-:W-:-:S07]  /*12b00*/  FMUL.FTZ R96, R97, UR60 ;  /* 0x0000003c61607c20 */ /* 0x000fce0008410000 */
[----:B------:R-:W3:Y:S08]  /*12b10*/  MUFU.TANH R127, R127 ;  /* 0x0000007f007f7308 */ /* 0x000ef00000002400 */
[----:B------:R-:W3:Y:S01]  /*12b20*/  MUFU.TANH R113, R113 ;  /* 0x0000007100717308 */ /* 0x000ee20000002400 */
[----:B------:R-:W-:-:S07]  /*12b30*/  FMUL.FTZ R97, R100, UR60 ;  /* 0x0000003c64617c20 */ /* 0x000fce0008410000 */
[----:B------:R-:W3:Y:S01]  /*12b40*/  MUFU.TANH R105, R105 ;  /* 0x0000006900697308 */ /* 0x000ee20000002400 */
[----:B------:R-:W-:-:S07]  /*12b50*/  FMUL.FTZ R100, R88, UR60 ;  /* 0x0000003c58647c20 */ /* 0x000fce0008410000 */
[----:B------:R-:W-:Y:S08]  /*12b60*/  MUFU.TANH R104, R104 ;  /* 0x0000006800687308 */ /* 0x000ff00000002400 */
[----:B------:R-:W3:Y:S01]  /*12b70*/  MUFU.TANH R106, R106 ;  /* 0x0000006a006a7308 */ /* 0x000ee20000002400 */
[----:B------:R-:W-:-:S07]  /*12b80*/  FMUL.FTZ R88, R89, UR60 ;  /* 0x0000003c59587c20 */ /* 0x000fce0008410000 */
[----:B------:R-:W3:Y:S01]  /*12b90*/  MUFU.TANH R108, R108 ;  /* 0x0000006c006c7308 */ /* 0x000ee20000002400 */
[----:B------:R-:W-:Y:S01]  /*12ba0*/  FMUL.FTZ R89, R93, UR60 ;  /* 0x0000003c5d597c20 */ /* 0x000fe20008410000 */
[----:B----4-:R-:W-:-:S06]  /*12bb0*/  IMAD.MOV.U32 R123, RZ, RZ, R145 ;  /* 0x000000ffff7b7224 */ /* 0x010fcc00078e0091 */
[----:B------:R-:W4:Y:S01]  /*12bc0*/  MUFU.TANH R107, R107 ;  /* 0x0000006b006b7308 */ /* 0x000f220000002400 */
[----:B------:R-:W-:-:S07]  /*12bd0*/  FMUL.FTZ R145, R82, UR60 ;  /* 0x0000003c52917c20 */ /* 0x000fce0008410000 */
[----:B------:R-:W-:Y:S01]  /*12be0*/  MUFU.TANH R96, R96 ;  /* 0x0000006000607308 */ /* 0x000fe20000002400 */
[----:B------:R-:W-:-:S07]  /*12bf0*/  IMAD.MOV.U32 R93, RZ, RZ, R114 ;  /* 0x000000ffff5d7224 */ /* 0x000fce00078e0072 */
[----:B------:R-:W4:Y:S01]  /*12c00*/  MUFU.TANH R99, R99 ;  /* 0x0000006300637308 */ /* 0x000f220000002400 */
[----:B------:R-:W-:-:S07]  /*12c10*/  FMUL.FTZ R114, R86, UR60 ;  /* 0x0000003c56727c20 */ /* 0x000fce0008410000 */
[----:B------:R-:W4:Y:S08]  /*12c20*/  MUFU.TANH R97, R97 ;  /* 0x0000006100617308 */ /* 0x000f300000002400 */
[----:B------:R-:W-:Y:S08]  /*12c30*/  MUFU.TANH R100, R100 ;  /* 0x0000006400647308 */ /* 0x000ff00000002400 */
[----:B------:R-:W4:Y:S01]  /*12c40*/  MUFU.TANH R91, R91 ;  /* 0x0000005b005b7308 */ /* 0x000f220000002400 */
[----:B--2---:R-:W-:-:S05]  /*12c50*/  IADD3 R109, -R98, R109, R90 ;  /* 0x0000006d626d7210 */ /* 0x004fca0007ffe15a */
[----:B0-----:R-:W-:-:S05]  /*12c60*/  IMAD.IADD R111, R109, 0x1, R111 ;  /* 0x000000016d6f7824 */ /* 0x001fca00078e026f */
[C---:B------:R-:W-:Y:S02]  /*12c70*/  ISETP.GT.AND P3, PT, R111.reuse, RZ, PT ;  /* 0x000000ff6f00720c */ /* 0x040fe40003f64270 */
[C---:B------:R-:W-:Y:S01]  /*12c80*/  ISETP.GT.AND P2, PT, R111.reuse, 0x8, PT ;  /* 0x000000086f00780c */ /* 0x040fe20003f44270 */
[----:B------:R-:W-:Y:S01]  /*12c90*/  IMAD.MOV.U32 R98, RZ, RZ, R110 ;  /* 0x000000ffff627224 */ /* 0x000fe200078e006e */
[----:B------:R-:W-:Y:S02]  /*12ca0*/  ISETP.GT.AND P4, PT, R111, 0x1, PT ;  /* 0x000000016f00780c */ /* 0x000fe40003f84270 */
[----:B------:R-:W-:Y:S02]  /*12cb0*/  FSEL R92, R147, -INF , P3 ;  /* 0xff800000935c7808 */ /* 0x000fe40001800000 */
[----:B------:R-:W-:Y:S02]  /*12cc0*/  ISETP.GT.AND P3, PT, R111, 0x9, PT ;  /* 0x000000096f00780c */ /* 0x000fe40003f64270 */
[----:B------:R-:W-:-:S02]  /*12cd0*/  FSEL R110, R138, -INF , P2 ;  /* 0xff8000008a6e7808 */ /* 0x000fc40001000000 */
[C---:B------:R-:W-:Y:S02]  /*12ce0*/  ISETP.GT.AND P2, PT, R111.reuse, 0x11, PT ;  /* 0x000000116f00780c */ /* 0x040fe40003f44270 */
[----:B------:R-:W-:Y:S02]  /*12cf0*/  FSEL R84, R136, -INF , P4 ;  /* 0xff80000088547808 */ /* 0x000fe40002000000 */
[----:B------:R-:W-:Y:S02]  /*12d00*/  ISETP.GT.AND P4, PT, R111, 0x10, PT ;  /* 0x000000106f00780c */ /* 0x000fe40003f84270 */
[----:B------:R-:W-:Y:S02]  /*12d10*/  FSEL R85, R137, -INF , P3 ;  /* 0xff80000089557808 */ /* 0x000fe40001800000 */
[----:B------:R-:W-:Y:S02]  /*12d20*/  ISETP.GT.AND P3, PT, R111, 0x18, PT ;  /* 0x000000186f00780c */ /* 0x000fe40003f64270 */
[----:B------:R-:W-:-:S02]  /*12d30*/  FSEL R135, R129, -INF , P2 ;  /* 0xff80000081877808 */ /* 0x000fc40001000000 */
[C---:B------:R-:W-:Y:S02]  /*12d40*/  ISETP.GT.AND P2, PT, R111.reuse, 0x20, PT ;  /* 0x000000206f00780c */ /* 0x040fe40003f44270 */
[----:B------:R-:W-:Y:S02]  /*12d50*/  FSEL R136, R128, -INF , P4 ;  /* 0xff80000080887808 */ /* 0x000fe40002000000 */
[C---:B------:R-:W-:Y:S02]  /*12d60*/  ISETP.GT.AND P4, PT, R111.reuse, 0x19, PT ;  /* 0x000000196f00780c */ /* 0x040fe40003f84270 */
[----:B------:R-:W-:Y:S02]  /*12d70*/  FSEL R134, R130, -INF , P3 ;  /* 0xff80000082867808 */ /* 0x000fe40001800000 */
[----:B------:R-:W-:Y:S02]  /*12d80*/  ISETP.GT.AND P3, PT, R111, 0x21, PT ;  /* 0x000000216f00780c */ /* 0x000fe40003f64270 */
[----:B------:R-:W-:-:S02]  /*12d90*/  FSEL R132, R132, -INF , P2 ;  /* 0xff80000084847808 */ /* 0x000fc40001000000 */
[----:B------:R-:W-:Y:S02]  /*12da0*/  ISETP.GT.AND P2, PT, R111, 0x29, PT ;  /* 0x000000296f00780c */ /* 0x000fe40003f44270 */
[----:B------:R-:W-:Y:S02]  /*12db0*/  FSEL R133, R133, -INF , P4 ;  /* 0xff80000085857808 */ /* 0x000fe40002000000 */
[----:B------:R-:W-:Y:S02]  /*12dc0*/  ISETP.GT.AND P4, PT, R111, 0x28, PT ;  /* 0x000000286f00780c */ /* 0x000fe40003f84270 */
[----:B-1----:R-:W-:Y:S02]  /*12dd0*/  FSEL R131, R131, -INF , P3 ;  /* 0xff80000083837808 */ /* 0x002fe40001800000 */
[----:B------:R-:W-:Y:S02]  /*12de0*/  ISETP.GT.AND P3, PT, R111, 0x30, PT ;  /* 0x000000306f00780c */ /* 0x000fe40003f64270 */
[----:B------:R-:W-:-:S02]  /*12df0*/  FSEL R129, R120, -INF , P2 ;  /* 0xff80000078817808 */ /* 0x000fc40001000000 */
[----:B------:R-:W-:Y:S02]  /*12e00*/  ISETP.GT.AND P2, PT, R111, 0x38, PT ;  /* 0x000000386f00780c */ /* 0x000fe40003f44270 */
[----:B---3--:R-:W-:Y:S02]  /*12e10*/  FSEL R130, R121, -INF , P4 ;  /* 0xff80000079827808 */ /* 0x008fe40002000000 */
[C---:B------:R-:W-:Y:S02]  /*12e20*/  ISETP.GT.AND P4, PT, R111.reuse, 0x31, PT ;  /* 0x000000316f00780c */ /* 0x040fe40003f84270 */
[----:B------:R-:W-:Y:S02]  /*12e30*/  FSEL R128, R112, -INF , P3 ;  /* 0xff80000070807808 */ /* 0x000fe40001800000 */
[----:B------:R-:W-:Y:S02]  /*12e40*/  ISETP.GT.AND P3, PT, R111, 0x39, PT ;  /* 0x000000396f00780c */ /* 0x000fe40003f64270 */
[----:B------:R-:W-:-:S02]  /*12e50*/  FSEL R125, R125, -INF , P2 ;  /* 0xff8000007d7d7808 */ /* 0x000fc40001000000 */
[----:B------:R-:W-:Y:S01]  /*12e60*/  ISETP.GT.AND P2, PT, R111, 0x41, PT ;  /* 0x000000416f00780c */ /* 0x000fe20003f44270 */
[----:B------:R-:W-:Y:S01]  /*12e70*/  IMAD.MOV.U32 R90, RZ, RZ, R115 ;  /* 0x000000ffff5a7224 */ /* 0x000fe200078e0073 */
[----:B------:R-:W-:Y:S01]  /*12e80*/  FSEL R127, R127, -INF , P4 ;  /* 0xff8000007f7f7808 */ /* 0x000fe20002000000 */
[----:B------:R-:W-:Y:S01]  /*12e90*/  IMAD.MOV.U32 R121, RZ, RZ, R81 ;  /* 0x000000ffff797224 */ /* 0x000fe200078e0051 */
[----:B------:R-:W-:Y:S02]  /*12ea0*/  ISETP.GT.AND P4, PT, R111, 0x40, PT ;  /* 0x000000406f00780c */ /* 0x000fe40003f84270 */
[----:B------:R-:W-:Y:S01]  /*12eb0*/  FSEL R82, R113, -INF , P3 ;  /* 0xff80000071527808 */ /* 0x000fe20001800000 */
[----:B------:R-:W0:Y:S01]  /*12ec0*/  MUFU.TANH R88, R88 ;  /* 0x0000005800587308 */ /* 0x000e220000002400 */
[----:B------:R-:W-:Y:S02]  /*12ed0*/  ISETP.GT.AND P3, PT, R111, 0x48, PT ;  /* 0x000000486f00780c */ /* 0x000fe40003f64270 */
[----:B------:R-:W-:Y:S01]  /*12ee0*/  FSEL R81, R105, -INF , P2 ;  /* 0xff80000069517808 */ /* 0x000fe20001000000 */
[----:B------:R1:W2:Y:S01]  /*12ef0*/  SHFL.IDX PT, R115, R21, 0x1, 0x1c1f ;  /* 0x003c1f0015737f89 */ /* 0x0002a200000e0000 */
[----:B------:R-:W-:Y:S01]  /*12f00*/  ISETP.GT.AND P2, PT, R111, 0x50, PT ;  /* 0x000000506f00780c */ /* 0x000fe20003f44270 */
[----:B------:R-:W-:-:S02]  /*12f10*/  IMAD.MOV.U32 R113, RZ, RZ, R90 ;  /* 0x000000ffff717224 */ /* 0x000fc400078e005a */
[----:B------:R-:W3:Y:S01]  /*12f20*/  MUFU.TANH R89, R89 ;  /* 0x0000005900597308 */ /* 0x000ee20000002400 */
[----:B------:R-:W-:Y:S01]  /*12f30*/  IMAD.MOV.U32 R137, RZ, RZ, R98 ;  /* 0x000000ffff897224 */ /* 0x000fe200078e0062 */
[----:B------:R-:W-:Y:S02]  /*12f40*/  FSEL R90, R106, -INF , P3 ;  /* 0xff8000006a5a7808 */ /* 0x000fe40001800000 */
[----:B------:R-:W-:-:S04]  /*12f50*/  ISETP.GT.AND P3, PT, R111, 0x51, PT ;  /* 0x000000516f00780c */ /* 0x000fc80003f64270 */
[----:B------:R4:W-:Y:S01]  /*12f60*/  MUFU.TANH R86, R77 ;  /* 0x0000004d00567308 */ /* 0x0009e20000002400 */
[----:B------:R-:W-:Y:S01]  /*12f70*/  FSEL R98, R108, -INF , P2 ;  /* 0xff8000006c627808 */ /* 0x000fe20001000000 */
[----:B------:R-:W-:Y:S01]  /*12f80*/  IMAD.MOV.U32 R120, RZ, RZ, R80 ;  /* 0x000000ffff787224 */ /* 0x000fe200078e0050 */
[----:B------:R-:W-:-:S05]  /*12f90*/  ISETP.GT.AND P2, PT, R111, 0x59, PT ;  /* 0x000000596f00780c */ /* 0x000fca0003f44270 */
[----:B------:R-:W2:Y:S01]  /*12fa0*/  MUFU.TANH R102, R102 ;  /* 0x0000006600667308 */ /* 0x000ea20000002400 */
[----:B----4-:R-:W-:Y:S02]  /*12fb0*/  FSEL R77, R104, -INF , P4 ;  /* 0xff800000684d7808 */ /* 0x010fe40002000000 */
[----:B------:R-:W-:-:S05]  /*12fc0*/  ISETP.GT.AND P4, PT, R111, 0x49, PT ;  /* 0x000000496f00780c */ /* 0x000fca0003f84270 */
[----:B------:R-:W4:Y:S01]  /*12fd0*/  MUFU.TANH R94, R94 ;  /* 0x0000005e005e7308 */ /* 0x000f220000002400 */
[----:B------:R-:W-:Y:S02]  /*12fe0*/  FSEL R80, R107, -INF , P4 ;  /* 0xff8000006b507808 */ /* 0x000fe40002000000 */
[----:B------:R-:W-:Y:S02]  /*12ff0*/  ISETP.GT.AND P4, PT, R111, 0x58, PT ;  /* 0x000000586f00780c */ /* 0x000fe40003f84270 */
[----:B-1----:R-:W-:-:S03]  /*13000*/  FSEL R21, R99, -INF , P2 ;  /* 0xff80000063157808 */ /* 0x002fc60001000000 */
[----:B------:R-:W1:Y:S01]  /*13010*/  MUFU.TANH R95, R95 ;  /* 0x0000005f005f7308 */ /* 0x000e620000002400 */
[----:B------:R-:W-:Y:S01]  /*13020*/  ISETP.GT.AND P2, PT, R111, 0x68, PT ;  /* 0x000000686f00780c */ /* 0x000fe20003f44270 */
[----:B------:R-:W-:Y:S01]  /*13030*/  IMAD.MOV.U32 R112, RZ, RZ, R93 ;  /* 0x000000ffff707224 */ /* 0x000fe200078e005d */
[----:B------:R-:W-:-:S05]  /*13040*/  FSEL R97, R97, -INF , P4 ;  /* 0xff80000061617808 */ /* 0x000fca0002000000 */
[----:B------:R-:W1:Y:S01]  /*13050*/  MUFU.TANH R103, R103 ;  /* 0x0000006700677308 */ /* 0x000e620000002400 */
[----:B------:R-:W-:-:S07]  /*13060*/  ISETP.GT.AND P4, PT, R111, 0x61, PT ;  /* 0x000000616f00780c */ /* 0x000fce0003f84270 */
[----:B------:R0:W-:Y:S01]  /*13070*/  MUFU.TANH R73, R76 ;  /* 0x0000004c00497308 */ /* 0x0001e20000002400 */
[----:B------:R-:W-:Y:S01]  /*13080*/  IMAD.MOV.U32 R124, RZ, RZ, R146 ;  /* 0x000000ffff7c7224 */ /* 0x000fe200078e0092 */
[----:B0-----:R-:W-:Y:S02]  /*13090*/  FSEL R76, R96, -INF , P3 ;  /* 0xff800000604c7808 */ /* 0x001fe40001800000 */
[----:B------:R-:W-:Y:S02]  /*130a0*/  ISETP.GT.AND P3, PT, R111, 0x60, PT ;  /* 0x000000606f00780c */ /* 0x000fe40003f64270 */
[----:B------:R-:W-:Y:S02]  /*130b0*/  FSEL R96, R91, -INF , P2 ;  /* 0xff8000005b607808 */ /* 0x000fe40001000000 */
[----:B------:R-:W-:Y:S02]  /*130c0*/  FSEL R93, R100, -INF , P3 ;  /* 0xff800000645d7808 */ /* 0x000fe40001800000 */
[----:B------:R-:W-:-:S02]  /*130d0*/  ISETP.GT.AND P3, PT, R111, 0x69, PT ;  /* 0x000000696f00780c */ /* 0x000fc40003f64270 */
[----:B------:R-:W-:Y:S01]  /*130e0*/  ISETP.GT.AND P2, PT, R111, 0x71, PT ;  /* 0x000000716f00780c */ /* 0x000fe20003f44270 */
[----:B------:R-:W-:Y:S01]  /*130f0*/  FMUL.FTZ R146, R83, UR60 ;  /* 0x0000003c53927c20 */ /* 0x000fe20008410000 */
[----:B------:R-:W-:Y:S02]  /*13100*/  FSEL R88, R88, -INF , P4 ;  /* 0xff80000058587808 */ /* 0x000fe40002000000 */
[----:B------:R-:W-:Y:S02]  /*13110*/  ISETP.GT.AND P4, PT, R111, 0x70, PT ;  /* 0x000000706f00780c */ /* 0x000fe40003f84270 */
[----:B---3--:R-:W-:Y:S02]  /*13120*/  FSEL R83, R89, -INF , P3 ;  /* 0xff80000059537808 */ /* 0x008fe40001800000 */
[----:B------:R-:W-:Y:S02]  /*13130*/  ISETP.GT.AND P3, PT, R111, 0x78, PT ;  /* 0x000000786f00780c */ /* 0x000fe40003f64270 */
[----:B--2---:R-:W-:-:S02]  /*13140*/  FSEL R102, R102, -INF , P2 ;  /* 0xff80000066667808 */ /* 0x004fc40001000000 */
[----:B------:R-:W-:Y:S02]  /*13150*/  ISETP.GT.AND P2, PT, R111, 0x80, PT ;  /* 0x000000806f00780c */ /* 0x000fe40003f44270 */
[----:B----4-:R-:W-:Y:S02]  /*13160*/  FSEL R89, R94, -INF , P4 ;  /* 0xff8000005e597808 */ /* 0x010fe40002000000 */
[----:B-1----:R-:W-:Y:S01]  /*13170*/  FSEL R94, R95, -INF , P3 ;  /* 0xff8000005f5e7808 */ /* 0x002fe20001800000 */
[----:B------:R-:W-:Y:S01]  /*13180*/  IMAD.IADD R138, R109, 0x1, R115 ;  /* 0x000000016d8a7824 */ /* 0x000fe200078e0273 */
[----:B------:R-:W-:Y:S02]  /*13190*/  FSEL R95, R103, -INF , P2 ;  /* 0xff800000675f7808 */ /* 0x000fe40001000000 */
[----:B------:R-:W-:Y:S01]  /*131a0*/  ISETP.GT.AND P2, PT, R111, 0x89, PT ;  /* 0x000000896f00780c */ /* 0x000fe20003f44270 */
[----:B------:R-:W0:Y:S03]  /*131b0*/  MUFU.TANH R155, R155 ;  /* 0x0000009b009b7308 */ /* 0x000e260000002400 */
[----:B------:R-:W-:-:S02]  /*131c0*/  FSEL R99, R86, -INF , P2 ;  /* 0xff80000056637808 */ /* 0x000fc40001000000 */
[----:B------:R-:W-:-:S04]  /*131d0*/  ISETP.GT.AND P2, PT, R138, 0x8, PT ;  /* 0x000000088a00780c */ /* 0x000fc80003f44270 */
[----:B------:R-:W-:Y:S02]  /*131e0*/  FSEL R123, R123, -INF , P2 ;  /* 0xff8000007b7b7808 */ /* 0x000fe40001000000 */
[----:B------:R-:W-:-:S04]  /*131f0*/  ISETP.GT.AND P2, PT, R138, 0x11, PT ;  /* 0x000000118a00780c */ /* 0x000fc80003f44270 */
[----:B------:R-:W-:Y:S02]  /*13200*/  FSEL R113, R113, -INF , P2 ;  /* 0xff80000071717808 */ /* 0x000fe40001000000 */
[----:B------:R-:W-:-:S04]  /*13210*/  ISETP.GT.AND P2, PT, R138, 0x20, PT ;  /* 0x000000208a00780c */ /* 0x000fc80003f44270 */
[----:B------:R-:W-:Y:S02]  /*13220*/  FSEL R103, R121, -INF , P2 ;  /* 0xff80000079677808 */ /* 0x000fe40001000000 */
[----:B------:R-:W-:-:S04]  /*13230*/  ISETP.GT.AND P2, PT, R138, 0x29, PT ;  /* 0x000000298a00780c */ /* 0x000fc80003f44270 */
[----:B0-----:R-:W-:Y:S02]  /*13240*/  FSEL R106, R155, -INF , P2 ;  /* 0xff8000009b6a7808 */ /* 0x001fe40001000000 */
[----:B------:R-:W2:Y:S01]  /*13250*/  LDL.LU R155, [R1+0x8] ;  /* 0x00000800019b7983 */ /* 0x000ea20000300800 */
[----:B------:R-:W0:Y:S01]  /*13260*/  MUFU.TANH R72, R72 ;  /* 0x0000004800487308 */ /* 0x000e220000002400 */
[----:B------:R-:W-:-:S04]  /*13270*/  ISETP.GT.AND P3, PT, R111, 0x81, PT ;  /* 0x000000816f00780c */ /* 0x000fc80003f64270 */
[----:B0-----:R-:W-:Y:S02]  /*13280*/  FSEL R100, R72, -INF , P3 ;  /* 0xff80000048647808 */ /* 0x001fe40001800000 */
[----:B-----5:R-:W-:-:S04]  /*13290*/  FMNMX.FTZ R72, R92, R14, !PT ;  /* 0x0000000e5c487209 */ /* 0x020fc80007810000 */
        /* <DEDUP_REMOVED lines=23> */
[----:B------:R-:W0:Y:S03]  /*13410*/  MUFU.TANH R101, R101 ;  /* 0x0000006500657308 */ /* 0x000e260000002400 */
[----:B------:R-:W-:-:S04]  /*13420*/  FMNMX.FTZ R72, R93, R72, !PT ;  /* 0x000000485d487209 */ /* 0x000fc80007810000 */
[----:B------:R-:W-:-:S04]  /*13430*/  FMNMX.FTZ R72, R88, R72, !PT ;  /* 0x0000004858487209 */ /* 0x000fc80007810000 */
[----:B------:R-:W-:-:S04]  /*13440*/  FMNMX.FTZ R72, R96, R72, !PT ;  /* 0x0000004860487209 */ /* 0x000fc80007810000 */
[----:B------:R-:W-:Y:S02]  /*13450*/  FMNMX.FTZ R72, R83, R72, !PT ;  /* 0x0000004853487209 */ /* 0x000fe40007810000 */
[----:B------:R-:W-:Y:S02]  /*13460*/  ISETP.GT.AND P4, PT, R111, 0x79, PT ;  /* 0x000000796f00780c */ /* 0x000fe40003f84270 */
[----:B------:R-:W-:Y:S02]  /*13470*/  FMNMX.FTZ R72, R89, R72, !PT ;  /* 0x0000004859487209 */ /* 0x000fe40007810000 */
[----:B0-----:R-:W-:Y:S02]  /*13480*/  FSEL R101, R101, -INF , P4 ;  /* 0xff80000065657808 */ /* 0x001fe40002000000 */
[----:B------:R-:W-:Y:S02]  /*13490*/  ISETP.GT.AND P4, PT, R111, 0x88, PT ;  /* 0x000000886f00780c */ /* 0x000fe40003f84270 */
[----:B------:R-:W-:Y:S01]  /*134a0*/  FMNMX.FTZ R72, R102, R72, !PT ;  /* 0x0000004866487209 */ /* 0x000fe20007810000 */
[----:B------:R-:W-:Y:S01]  /*134b0*/  IMAD.MOV.U32 R104, RZ, RZ, R126 ;  /* 0x000000ffff687224 */ /* 0x000fe200078e007e */
[----:B------:R-:W-:Y:S01]  /*134c0*/  FSEL R91, R73, -INF , P4 ;  /* 0xff800000495b7808 */ /* 0x000fe20002000000 */
[----:B------:R-:W-:Y:S01]  /*134d0*/  IMAD.MOV.U32 R126, RZ, RZ, R148 ;  /* 0x000000ffff7e7224 */ /* 0x000fe200078e0094 */
[----:B------:R-:W-:-:S02]  /*134e0*/  FMNMX.FTZ R72, R94, R72, !PT ;  /* 0x000000485e487209 */ /* 0x000fc40007810000 */
[C---:B------:R-:W-:Y:S02]  /*134f0*/  ISETP.GT.AND P3, PT, R138.reuse, RZ, PT ;  /* 0x000000ff8a00720c */ /* 0x040fe40003f64270 */
[----:B------:R-:W-:Y:S01]  /*13500*/  ISETP.GT.AND P4, PT, R138, 0x1, PT ;  /* 0x000000018a00780c */ /* 0x000fe20003f84270 */
[----:B------:R-:W0:Y:S01]  /*13510*/  MUFU.TANH R157, R157 ;  /* 0x0000009d009d7308 */ /* 0x000e220000002400 */
[----:B------:R-:W-:Y:S01]  /*13520*/  FMUL.FTZ R148, R87, UR60 ;  /* 0x0000003c57947c20 */ /* 0x000fe20008410000 */
[----:B------:R-:W-:Y:S02]  /*13530*/  FMNMX.FTZ R72, R101, R72, !PT ;  /* 0x0000004865487209 */ /* 0x000fe40007810000 */
[----:B------:R-:W-:Y:S02]  /*13540*/  FSEL R126, R126, -INF , P3 ;  /* 0xff8000007e7e7808 */ /* 0x000fe40001800000 */
[----:B------:R-:W-:Y:S02]  /*13550*/  FSEL R87, R104, -INF , P4 ;  /* 0xff80000068577808 */ /* 0x000fe40002000000 */
[----:B------:R-:W1:Y:S01]  /*13560*/  MUFU.TANH R156, R156 ;  /* 0x0000009c009c7308 */ /* 0x000e620000002400 */
[----:B------:R-:W-:-:S02]  /*13570*/  ISETP.GT.AND P3, PT, R138, 0x9, PT ;  /* 0x000000098a00780c */ /* 0x000fc40003f64270 */
[----:B------:R-:W-:Y:S02]  /*13580*/  ISETP.GT.AND P4, PT, R138, 0x10, PT ;  /* 0x000000108a00780c */ /* 0x000fe40003f84270 */
[----:B------:R-:W-:-:S03]  /*13590*/  FMNMX.FTZ R72, R95, R72, !PT ;  /* 0x000000485f487209 */ /* 0x000fc60007810000 */
[----:B------:R-:W3:Y:S01]  /*135a0*/  MUFU.TANH R154, R154 ;  /* 0x0000009a009a7308 */ /* 0x000ee20000002400 */
[----:B------:R-:W-:Y:S02]  /*135b0*/  FSEL R124, R124, -INF , P3 ;  /* 0xff8000007c7c7808 */ /* 0x000fe40001800000 */
[----:B------:R-:W-:Y:S02]  /*135c0*/  FSEL R137, R137, -INF , P4 ;  /* 0xff80000089897808 */ /* 0x000fe40002000000 */
[----:B------:R-:W-:-:S03]  /*135d0*/  ISETP.GT.AND P3, PT, R138, 0x18, PT ;  /* 0x000000188a00780c */ /* 0x000fc60003f64270 */
[----:B------:R-:W4:Y:S01]  /*135e0*/  MUFU.TANH R153, R153 ;  /* 0x0000009900997308 */ /* 0x000f220000002400 */
[----:B------:R-:W-:Y:S02]  /*135f0*/  ISETP.GT.AND P4, PT, R138, 0x19, PT ;  /* 0x000000198a00780c */ /* 0x000fe40003f84270 */
[----:B------:R-:W-:Y:S02]  /*13600*/  FMNMX.FTZ R72, R100, R72, !PT ;  /* 0x0000004864487209 */ /* 0x000fe40007810000 */
[----:B------:R-:W-:-:S03]  /*13610*/  FSEL R112, R112, -INF , P3 ;  /* 0xff80000070707808 */ /* 0x000fc60001800000 */
[----:B------:R-:W4:Y:S01]  /*13620*/  MUFU.TANH R152, R152 ;  /* 0x0000009800987308 */ /* 0x000f220000002400 */
[----:B------:R-:W-:Y:S02]  /*13630*/  FSEL R111, R120, -INF , P4 ;  /* 0xff800000786f7808 */ /* 0x000fe40002000000 */
[C---:B------:R-:W-:Y:S02]  /*13640*/  ISETP.GT.AND P3, PT, R138.reuse, 0x21, PT ;  /* 0x000000218a00780c */ /* 0x040fe40003f64270 */
[----:B------:R-:W-:-:S03]  /*13650*/  ISETP.GT.AND P4, PT, R138, 0x28, PT ;  /* 0x000000288a00780c */ /* 0x000fc60003f84270 */
[----:B------:R-:W-:Y:S01]  /*13660*/  MUFU.TANH R151, R151 ;  /* 0x0000009700977308 */ /* 0x000fe20000002400 */
[----:B------:R-:W-:-:S07]  /*13670*/  FMNMX.FTZ R72, R91, R72, !PT ;  /* 0x000000485b487209 */ /* 0x000fce0007810000 */
[----:B------:R-:W4:Y:S01]  /*13680*/  MUFU.TANH R150, R150 ;  /* 0x0000009600967308 */ /* 0x000f220000002400 */
[----:B0-----:R-:W-:Y:S02]  /*13690*/  FSEL R104, R157, -INF , P3 ;  /* 0xff8000009d687808 */ /* 0x001fe40001800000 */
[----:B-1----:R-:W-:Y:S02]  /*136a0*/  FSEL R105, R156, -INF , P4 ;  /* 0xff8000009c697808 */ /* 0x002fe40002000000 */
[----:B------:R-:W-:-:S03]  /*136b0*/  FMNMX.FTZ R72, R99, R72, !PT ;  /* 0x0000004863487209 */ /* 0x000fc60007810000 */
[----:B------:R-:W0:Y:S01]  /*136c0*/  MUFU.TANH R116, R116 ;  /* 0x0000007400747308 */ /* 0x000e220000002400 */
[C---:B------:R-:W-:Y:S02]  /*136d0*/  ISETP.GT.AND P3, PT, R138.reuse, 0x30, PT ;  /* 0x000000308a00780c */ /* 0x040fe40003f64270 */
[----:B------:R-:W-:-:S05]  /*136e0*/  ISETP.GT.AND P4, PT, R138, 0x31, PT ;  /* 0x000000318a00780c */ /* 0x000fca0003f84270 */
[----:B------:R-:W-:Y:S01]  /*136f0*/  MUFU.TANH R117, R117 ;  /* 0x0000007500757308 */ /* 0x000fe20000002400 */
[----:B---3--:R-:W-:-:S07]  /*13700*/  FSEL R107, R154, -INF , P3 ;  /* 0xff8000009a6b7808 */ /* 0x008fce0001800000 */
[----:B------:R-:W1:Y:S01]  /*13710*/  MUFU.TANH R118, R118 ;  /* 0x0000007600767308 */ /* 0x000e620000002400 */
[----:B----4-:R-:W-:Y:S01]  /*13720*/  FSEL R108, R153, -INF , P4 ;  /* 0xff800000996c7808 */ /* 0x010fe20002000000 */
[----:B------:R-:W3:Y:S01]  /*13730*/  SHFL.BFLY PT, R73, R72, 0x2, 0x1f ;  /* 0x0c401f0048497f89 */ /* 0x000ee200000e0000 */
[C---:B------:R-:W-:Y:S02]  /*13740*/  ISETP.GT.AND P2, PT, R138.reuse, 0x38, PT ;  /* 0x000000388a00780c */ /* 0x040fe40003f44270 */
[----:B------:R-:W-:-:S03]  /*13750*/  ISETP.GT.AND P3, PT, R138, 0x39, PT ;  /* 0x000000398a00780c */ /* 0x000fc60003f64270 */
[----:B------:R-:W4:Y:S01]  /*13760*/  MUFU.TANH R119, R119 ;  /* 0x0000007700777308 */ /* 0x000f220000002400 */
[----:B------:R-:W-:-:S07]  /*13770*/  ISETP.GT.AND P4, PT, R138, 0x40, PT ;  /* 0x000000408a00780c */ /* 0x000fce0003f84270 */
[----:B------:R-:W3:Y:S01]  /*13780*/  MUFU.TANH R149, R149 ;  /* 0x0000009500957308 */ /* 0x000ee20000002400 */
[----:B------:R-:W-:-:S07]  /*13790*/  FSEL R109, R152, -INF , P2 ;  /* 0xff800000986d7808 */ /* 0x000fce0001000000 */
[----:B------:R-:W3:Y:S01]  /*137a0*/  MUFU.TANH R139, R139 ;  /* 0x0000008b008b7308 */ /* 0x000ee20000002400 */
[----:B------:R-:W-:Y:S02]  /*137b0*/  FSEL R115, R150, -INF , P4 ;  /* 0xff80000096737808 */ /* 0x000fe40002000000 */
[C---:B------:R-:W-:Y:S02]  /*137c0*/  ISETP.GT.AND P2, PT, R138.reuse, 0x41, PT ;  /* 0x000000418a00780c */ /* 0x040fe40003f44270 */
[----:B------:R-:W-:-:S03]  /*137d0*/  ISETP.GT.AND P4, PT, R138, 0x49, PT ;  /* 0x000000498a00780c */ /* 0x000fc60003f84270 */
[----:B------:R-:W3:Y:S01]  /*137e0*/  MUFU.TANH R122, R122 ;  /* 0x0000007a007a7308 */ /* 0x000ee20000002400 */
[----:B0-----:R-:W-:-:S07]  /*137f0*/  FSEL R116, R116, -INF , P2 ;  /* 0xff80000074747808 */ /* 0x001fce0001000000 */
[----:B------:R-:W0:Y:S01]  /*13800*/  MUFU.TANH R143, R143 ;  /* 0x0000008f008f7308 */ /* 0x000e220000002400 */
[----:B-1----:R-:W-:-:S07]  /*13810*/  FSEL R118, R118, -INF , P4 ;  /* 0xff80000076767808 */ /* 0x002fce0002000000 */
[----:B------:R-:W1:Y:S01]  /*13820*/  MUFU.TANH R142, R142 ;  /* 0x0000008e008e7308 */ /* 0x000e620000002400 */
[----:B------:R-:W-:-:S07]  /*13830*/  ISETP.GT.AND P2, PT, R138, 0x50, PT ;  /* 0x000000508a00780c */ /* 0x000fce0003f44270 */
[----:B------:R4:W-:Y:S01]  /*13840*/  MUFU.TANH R147, R114 ;  /* 0x0000007200937308 */ /* 0x0009e20000002400 */
[C---:B------:R-:W-:Y:S02]  /*13850*/  ISETP.GT.AND P4, PT, R138.reuse, 0x58, PT ;  /* 0x000000588a00780c */ /* 0x040fe40003f84270 */
[----:B----4-:R-:W-:Y:S02]  /*13860*/  FSEL R114, R151, -INF , P3 ;  /* 0xff80000097727808 */ /* 0x010fe40001800000 */
[----:B------:R-:W-:-:S03]  /*13870*/  ISETP.GT.AND P3, PT, R138, 0x48, PT ;  /* 0x000000488a00780c */ /* 0x000fc60003f64270 */
[----:B------:R-:W4:Y:S01]  /*13880*/  MUFU.TANH R141, R141 ;  /* 0x0000008d008d7308 */ /* 0x000f220000002400 */
[----:B------:R-:W-:Y:S02]  /*13890*/  FSEL R117, R117, -INF , P3 ;  /* 0xff80000075757808 */ /* 0x000fe40001800000 */
[----:B------:R-:W-:-:S05]  /*138a0*/  ISETP.GT.AND P3, PT, R138, 0x51, PT ;  /* 0x000000518a00780c */ /* 0x000fca0003f64270 */
[----:B------:R-:W2:Y:S01]  /*138b0*/  MUFU.TANH R140, R140 ;  /* 0x0000008c008c7308 */ /* 0x000ea20000002400 */
[----:B------:R-:W-:-:S07]  /*138c0*/  FSEL R119, R119, -INF , P2 ;  /* 0xff80000077777808 */ /* 0x000fce0001000000 */
[----:B------:R-:W2:Y:S01]  /*138d0*/  MUFU.TANH R145, R145 ;  /* 0x0000009100917308 */ /* 0x000ea20000002400 */
[----:B---3--:R-:W-:Y:S02]  /*138e0*/  FSEL R120, R149, -INF , P3 ;  /* 0xff80000095787808 */ /* 0x008fe40001800000 */
[----:B------:R-:W-:Y:S02]  /*138f0*/  FSEL R121, R139, -INF , P4 ;  /* 0xff8000008b797808 */ /* 0x000fe40002000000 */
[----:B------:R-:W-:-:S03]  /*13900*/  ISETP.GT.AND P2, PT, R138, 0x59, PT ;  /* 0x000000598a00780c */ /* 0x000fc60003f44270 */
[----:B------:R-:W3:Y:S01]  /*13910*/  MUFU.TANH R146, R146 ;  /* 0x0000009200927308 */ /* 0x000ee20000002400 */
[C---:B------:R-:W-:Y:S02]  /*13920*/  ISETP.GT.AND P3, PT, R138.reuse, 0x60, PT ;  /* 0x000000608a00780c */ /* 0x040fe40003f64270 */
[----:B------:R-:W-:-:S05]  /*13930*/  ISETP.GT.AND P4, PT, R138, 0x61, PT ;  /* 0x000000618a00780c */ /* 0x000fca0003f84270 */
[----:B------:R-:W3:Y:S01]  /*13940*/  MUFU.TANH R148, R148 ;  /* 0x0000009400947308 */ /* 0x000ee20000002400 */
[----:B------:R-:W-:Y:S02]  /*13950*/  FSEL R122, R122, -INF , P2 ;  /* 0xff8000007a7a7808 */ /* 0x000fe40001000000 */
[----:B0-----:R-:W-:Y:S02]  /*13960*/  FSEL R143, R143, -INF , P3 ;  /* 0xff8000008f8f7808 */ /* 0x001fe40001800000 */
[----:B-1----:R-:W-:Y:S02]  /*13970*/  FSEL R142, R142, -INF , P4 ;  /* 0xff8000008e8e7808 */ /* 0x002fe40002000000 */
[C---:B------:R-:W-:Y:S02]  /*13980*/  ISETP.GT.AND P2, PT, R138.reuse, 0x68, PT ;  /* 0x000000688a00780c */ /* 0x040fe40003f44270 */
[C---:B------:R-:W-:Y:S02]  /*13990*/  ISETP.GT.AND P3, PT, R138.reuse, 0x69, PT ;  /* 0x000000698a00780c */ /* 0x040fe40003f64270 */
[----:B------:R-:W-:-:S02]  /*139a0*/  ISETP.GT.AND P4, PT, R138, 0x70, PT ;  /* 0x000000708a00780c */ /* 0x000fc40003f84270 */
[----:B------:R-:W-:Y:S02]  /*139b0*/  FMNMX.FTZ R72, R72, R73, !PT ;  /* 0x0000004948487209 */ /* 0x000fe40007810000 */
[----:B----4-:R-:W-:Y:S02]  /*139c0*/  FSEL R141, R141, -INF , P2 ;  /* 0xff8000008d8d7808 */ /* 0x010fe40001000000 */
[----:B--2---:R-:W-:Y:S02]  /*139d0*/  FSEL R140, R140, -INF , P3 ;  /* 0xff8000008c8c7808 */ /* 0x004fe40001800000 */
[----:B------:R-:W-:Y:S02]  /*139e0*/  FSEL R145, R145, -INF , P4 ;  /* 0xff80000091917808 */ /* 0x000fe40002000000 */
[C---:B------:R-:W-:Y:S02]  /*139f0*/  ISETP.GT.AND P2, PT, R138.reuse, 0x71, PT ;  /* 0x000000718a00780c */ /* 0x040fe40003f44270 */
[----:B------:R-:W-:-:S02]  /*13a00*/  ISETP.GT.AND P3, PT, R138, 0x78, PT ;  /* 0x000000788a00780c */ /* 0x000fc40003f64270 */
[----:B------:R-:W-:Y:S01]  /*13a10*/  ISETP.GT.AND P4, PT, R138, 0x79, PT ;  /* 0x000000798a00780c */ /* 0x000fe20003f84270 */
[----:B------:R-:W0:Y:S01]  /*13a20*/  SHFL.BFLY PT, R73, R72, 0x1, 0x1f ;  /* 0x0c201f0048497f89 */ /* 0x000e2200000e0000 */
[----:B---3--:R-:W-:Y:S02]  /*13a30*/  FSEL R146, R146, -INF , P2 ;  /* 0xff80000092927808 */ /* 0x008fe40001000000 */
[----:B------:R-:W-:Y:S02]  /*13a40*/  FSEL R147, R147, -INF , P3 ;  /* 0xff80000093937808 */ /* 0x000fe40001800000 */
[----:B------:R-:W-:Y:S02]  /*13a50*/  FSEL R148, R148, -INF , P4 ;  /* 0xff80000094947808 */ /* 0x000fe40002000000 */
[C---:B------:R-:W-:Y:S02]  /*13a60*/  ISETP.GT.AND P2, PT, R138.reuse, 0x80, PT ;  /* 0x000000808a00780c */ /* 0x040fe40003f44270 */
[----:B------:R-:W-:-:S02]  /*13a70*/  ISETP.GT.AND P3, PT, R138, 0x81, PT ;  /* 0x000000818a00780c */ /* 0x000fc40003f64270 */
[C---:B------:R-:W-:Y:S02]  /*13a80*/  ISETP.GT.AND P4, PT, R138.reuse, 0x88, PT ;  /* 0x000000888a00780c */ /* 0x040fe40003f84270 */
[----:B------:R-:W-:Y:S02]  /*13a90*/  ISETP.GT.AND P5, PT, R138, 0x89, PT ;  /* 0x000000898a00780c */ /* 0x000fe40003fa4270 */
[----:B------:R-:W2:Y:S01]  /*13aa0*/  LDL R138, [R1+0x7c] ;  /* 0x00007c00018a7983 */ /* 0x000ea20000100800 */
[----:B0-----:R-:W-:-:S04]  /*13ab0*/  FMNMX.FTZ R72, R72, R73, !PT ;  /* 0x0000004948487209 */ /* 0x001fc80007810000 */
[----:B------:R-:W-:-:S04]  /*13ac0*/  FSETP.NEU.FTZ.AND P6, PT, R72, -INF , PT ;  /* 0xff8000004800780b */ /* 0x000fc80003fdd000 */
[----:B------:R-:W-:Y:S01]  /*13ad0*/  FSEL R73, R72, RZ, P6 ;  /* 0x000000ff48497208 */ /* 0x000fe20003000000 */
[----:B------:R-:W-:-:S04]  /*13ae0*/  FMUL.FTZ R74, R74, UR60 ;  /* 0x0000003c4a4a7c20 */ /* 0x000fc80008410000 */
[----:B------:R-:W-:Y:S01]  /*13af0*/  FADD.FTZ R14, -R73, R14 ;  /* 0x0000000e490e7221 */ /* 0x000fe20000010100 */
[----:B------:R-:W-:Y:S01]  /*13b00*/  IMAD.U32 R73, RZ, RZ, UR4 ;  /* 0x00000004ff497e24 */ /* 0x000fe2000f8e00ff */
[----:B------:R-:W0:Y:S03]  /*13b10*/  MUFU.TANH R74, R74 ;  /* 0x0000004a004a7308 */ /* 0x000e260000002400 */
[----:B------:R-:W-:-:S05]  /*13b20*/  FMUL.FTZ R86, R72, R73 ;  /* 0x0000004948567220 */ /* 0x000fca0000410000 */
[----:B------:R-:W-:Y:S01]  /*13b30*/  FSEL R86, R86, RZ, P6 ;  /* 0x000000ff56567208 */ /* 0x000fe20003000000 */
[----:B------:R-:W-:-:S04]  /*13b40*/  FMUL.FTZ R14, R14, R73 ;  /* 0x000000490e0e7220 */ /* 0x000fc80000410000 */
[-CC-:B------:R-:W-:Y:S01]  /*13b50*/  FFMA.FTZ R92, R92, R73.reuse, -R86.reuse ;  /* 0x000000495c5c7223 */ /* 0x180fe20000010856 */
[-CC-:B------:R-:W-:Y:S01]  /*13b60*/  FFMA.FTZ R84, R84, R73.reuse, -R86.reuse ;  /* 0x0000004954547223 */ /* 0x180fe20000010856 */
[----:B------:R-:W-:Y:S01]  /*13b70*/  MUFU.EX2 R14, R14 ;  /* 0x0000000e000e7308 */ /* 0x000fe20000000800 */
[----:B0-----:R-:W-:Y:S01]  /*13b80*/  FSEL R149, R74, -INF , P2 ;  /* 0xff8000004a957808 */ /* 0x001fe20001000000 */
[----:B------:R-:W-:-:S06]  /*13b90*/  FFMA.FTZ R74, R110, R73, -R86 ;  /* 0x000000496e4a7223 */ /* 0x000fcc0000010856 */
[----:B------:R-:W0:Y:S01]  /*13ba0*/  MUFU.EX2 R92, R92 ;  /* 0x0000005c005c7308 */ /* 0x000e220000000800 */
[----:B------:R-:W-:-:S07]  /*13bb0*/  FFMA.FTZ R85, R85, R73, -R86 ;  /* 0x0000004955557223 */ /* 0x000fce0000010856 */
[----:B------:R-:W1:Y:S08]  /*13bc0*/  MUFU.EX2 R84, R84 ;  /* 0x0000005400547308 */ /* 0x000e700000000800 */
[----:B------:R-:W3:Y:S01]  /*13bd0*/  MUFU.EX2 R74, R74 ;  /* 0x0000004a004a7308 */ /* 0x000ee20000000800 */
        /* <DEDUP_REMOVED lines=33> */
[----:B0-----:R-:W-:-:S04]  /*13df0*/  FFMA.FTZ R86, R14, R155, R92 ;  /* 0x0000009b0e567223 */ /* 0x001fc8000001005c */
[C---:B-1----:R-:W-:Y:S01]  /*13e00*/  FADD.FTZ R86, R84.reuse, R86 ;  /* 0x0000005654567221 */ /* 0x042fe20000010000 */
[----:B------:R-:W-:-:S03]  /*13e10*/  F2FP.F16.F32.PACK_AB R84, R84, R92 ;  /* 0x0000005c5454723e */ /* 0x000fc600000000ff */
[----:B---3--:R-:W-:-:S04]  /*13e20*/  FADD.FTZ R86, R74, R86 ;  /* 0x000000564a567221 */ /* 0x008fc80000010000 */
[C---:B----4-:R-:W-:Y:S01]  /*13e30*/  FADD.FTZ R92, R85.reuse, R86 ;  /* 0x00000056555c7221 */ /* 0x050fe20000010000 */
[----:B------:R-:W-:Y:S02]  /*13e40*/  F2FP.F16.F32.PACK_AB R86, R85, R74 ;  /* 0x0000004a5556723e */ /* 0x000fe400000000ff */
        /* <DEDUP_REMOVED lines=26> */
[----:B------:R-:W-:-:S03]  /*13ff0*/  FMUL.FTZ R150, R75, UR60 ;  /* 0x0000003c4b967c20 */ /* 0x000fc60008410000 */
[----:B------:R-:W-:Y:S01]  /*14000*/  FMNMX.FTZ R74, R141, R74, !PT ;  /* 0x0000004a8d4a7209 */ /* 0x000fe20007810000 */
[----:B------:R-:W-:-:S03]  /*14010*/  FMUL.FTZ R151, R78, UR60 ;  /* 0x0000003c4e977c20 */ /* 0x000fc60008410000 */
[----:B------:R-:W-:Y:S01]  /*14020*/  FMNMX.FTZ R74, R140, R74, !PT ;  /* 0x0000004a8c4a7209 */ /* 0x000fe20007810000 */
[----:B------:R-:W0:Y:S01]  /*14030*/  MUFU.TANH R150, R150 ;  /* 0x0000009600967308 */ /* 0x000e220000002400 */
[----:B------:R-:W-:Y:S02]  /*14040*/  FMUL.FTZ R152, R79, UR60 ;  /* 0x0000003c4f987c20 */ /* 0x000fe40008410000 */
[----:B------:R-:W-:-:S04]  /*14050*/  FMNMX.FTZ R74, R145, R74, !PT ;  /* 0x0000004a914a7209 */ /* 0x000fc80007810000 */
[----:B------:R-:W-:Y:S01]  /*14060*/  FMNMX.FTZ R74, R146, R74, !PT ;  /* 0x0000004a924a7209 */ /* 0x000fe20007810000 */
[----:B------:R-:W1:Y:S03]  /*14070*/  MUFU.TANH R151, R151 ;  /* 0x0000009700977308 */ /* 0x000e660000002400 */
[----:B------:R-:W-:-:S05]  /*14080*/  FMNMX.FTZ R74, R147, R74, !PT ;  /* 0x0000004a934a7209 */ /* 0x000fca0007810000 */
[----:B------:R-:W3:Y:S01]  /*14090*/  MUFU.TANH R152, R152 ;  /* 0x0000009800987308 */ /* 0x000ee20000002400 */
[----:B------:R-:W-:Y:S02]  /*140a0*/  FMNMX.FTZ R74, R148, R74, !PT ;  /* 0x0000004a944a7209 */ /* 0x000fe40007810000 */
[----:B0-----:R-:W-:Y:S02]  /*140b0*/  FSEL R150, R150, -INF , P3 ;  /* 0xff80000096967808 */ /* 0x001fe40001800000 */
[----:B------:R-:W-:Y:S02]  /*140c0*/  FMNMX.FTZ R74, R149, R74, !PT ;  /* 0x0000004a954a7209 */ /* 0x000fe40007810000 */
[----:B-1----:R-:W-:Y:S02]  /*140d0*/  FSEL R151, R151, -INF , P4 ;  /* 0xff80000097977808 */ /* 0x002fe40002000000 */
[----:B------:R-:W-:-:S04]  /*140e0*/  FMNMX.FTZ R74, R150, R74, !PT ;  /* 0x0000004a964a7209 */ /* 0x000fc80007810000 */
[----:B------:R-:W-:Y:S02]  /*140f0*/  FMNMX.FTZ R74, R151, R74, !PT ;  /* 0x0000004a974a7209 */ /* 0x000fe40007810000 */
[----:B---3--:R-:W-:-:S04]  /*14100*/  FSEL R152, R152, -INF , P5 ;  /* 0xff80000098987808 */ /* 0x008fc80002800000 */
[----:B------:R-:W-:-:S05]  /*14110*/  FMNMX.FTZ R74, R152, R74, !PT ;  /* 0x0000004a984a7209 */ /* 0x000fca0007810000 */
[----:B------:R-:W0:Y:S02]  /*14120*/  SHFL.BFLY PT, R75, R74, 0x2, 0x1f ;  /* 0x0c401f004a4b7f89 */ /* 0x000e2400000e0000 */
[----:B0-----:R-:W-:-:S05]  /*14130*/  FMNMX.FTZ R74, R74, R75, !PT ;  /* 0x0000004b4a4a7209 */ /* 0x001fca0007810000 */
[----:B------:R-:W0:Y:S02]  /*14140*/  SHFL.BFLY PT, R75, R74, 0x1, 0x1f ;  /* 0x0c201f004a4b7f89 */ /* 0x000e2400000e0000 */
[----:B0-----:R-:W-:-:S04]  /*14150*/  FMNMX.FTZ R74, R74, R75, !PT ;  /* 0x0000004b4a4a7209 */ /* 0x001fc80007810000 */
[C---:B------:R-:W-:Y:S01]  /*14160*/  FSETP.NEU.FTZ.AND P2, PT, R74.reuse, -INF , PT ;  /* 0xff8000004a00780b */ /* 0x040fe20003f5d000 */
[----:B------:R-:W-:-:S03]  /*14170*/  FMUL.FTZ R110, R74, R73 ;  /* 0x000000494a6e7220 */ /* 0x000fc60000410000 */
[----:B------:R-:W-:Y:S02]  /*14180*/  FSEL R85, R74, RZ, P2 ;  /* 0x000000ff4a557208 */ /* 0x000fe40001000000 */
[----:B------:R-:W-:-:S03]  /*14190*/  FSEL R110, R110, RZ, P2 ;  /* 0x000000ff6e6e7208 */ /* 0x000fc60001000000 */
[----:B------:R-:W-:Y:S02]  /*141a0*/  FADD.FTZ R85, -R85, R0 ;  /* 0x0000000055557221 */ /* 0x000fe40000010100 */
        /* <DEDUP_REMOVED lines=36> */
[----:B--2---:R-:W-:Y:S01]  /*143f0*/  LOP3.LUT R110, R138, 0x10000, RZ, 0xfc, !PT ;  /* 0x000100008a6e7812 */ /* 0x004fe200078efcff */
[----:B------:R-:W-:Y:S01]  /*14400*/  WARPGROUP.ARRIVE ;  /* 0x00000000000079c5 */ /* 0x000fe20000000000 */
[----:B------:R-:W2:Y:S03]  /*14410*/  LDL.LU R137, [R1+0x34] ;  /* 0x0000340001897983 */ /* 0x000ea60000300800 */
        /* <DEDUP_REMOVED lines=10> */
[C---:B------:R-:W-:Y:S01]  /*144c0*/  VIADD R112, R110.reuse, 0x900 ;  /* 0x000009006e707836 */ /* 0x040fe20000000000 */
[----:B------:R-:W-:-:S04]  /*144d0*/  R2UR UR4, R110 ;  /* 0x000000006e0472ca */ /* 0x000fc800000e0000 */
[----:B------:R-:W-:Y:S01]  /*144e0*/  R2UR UR28, R112 ;  /* 0x00000000701c72ca */ /* 0x000fe200000e0000 */
[C---:B------:R-:W-:Y:S02]  /*144f0*/  VIADD R112, R110.reuse, 0xa80 ;  /* 0x00000a806e707836 */ /* 0x040fe40000000000 */
[----:B------:R-:W-:-:S05]  /*14500*/  VIADD R110, R110, 0xc00 ;  /* 0x00000c006e6e7836 */ /* 0x000fca0000000000 */
[----:B------:R-:W-:Y:S01]  /*14510*/  R2UR UR36, R110 ;  /* 0x000000006e2472ca */ /* 0x000fe200000e0000 */
[----:B------:R-:W-:-:S05]  /*14520*/  VIADD R110, R16, 0x200 ;  /* 0x00000200106e7836 */ /* 0x000fca0000000000 */
[----:B------:R-:W-:Y:S01]  /*14530*/  SHF.R.U32.HI R110, RZ, 0x4, R110 ;  /* 0x00000004ff6e7819 */ /* 0x000fe2000001166e */
[----:B------:R-:W-:-:S03]  /*14540*/  IMAD.MOV.U32 R111, RZ, RZ, -0x3ffffff0 ;  /* 0xc0000010ff6f7424 */ /* 0x000fc600078e00ff */
[----:B------:R-:W-:-:S04]  /*14550*/  LOP3.LUT R110, R110, 0x3fff, RZ, 0xc0, !PT ;  /* 0x00003fff6e6e7812 */ /* 0x000fc800078ec0ff */
[----:B------:R-:W-:Y:S02]  /*14560*/  LOP3.LUT R110, R110, 0x2400000, RZ, 0xfc, !PT ;  /* 0x024000006e6e7812 */ /* 0x000fe400078efcff */
[C---:B------:R-:W-:Y:S02]  /*14570*/  R2UR UR5, R111.reuse ;  /* 0x000000006f0572ca */ /* 0x040fe400000e0000 */
[----:B------:R-:W-:Y:S01]  /*14580*/  R2UR UR37, R111 ;  /* 0x000000006f2572ca */ /* 0x000fe200000e0000 */
[----:B------:R-:W-:Y:S02]  /*14590*/  IMAD R110, R20, 0x6c0, R110 ;  /* 0x000006c0146e7824 */ /* 0x000fe400078e026e */
[----:B------:R-:W-:-:S03]  /*145a0*/  IMAD.MOV.U32 R111, RZ, RZ, -0x7fffffe0 ;  /* 0x80000020ff6f7424 */ /* 0x000fc600078e00ff */
[----:B------:R-:W-:Y:S02]  /*145b0*/  R2UR UR6, R110 ;  /* 0x000000006e0672ca */ /* 0x000fe400000e0000 */
[----:B------:R-:W-:-:S13]  /*145c0*/  R2UR UR7, R111 ;  /* 0x000000006f0772ca */ /* 0x000fda00000e0000 */
[----:B------:R-:W-:Y:S01]  /*145d0*/  HGMMA.64x96x16.F32 R24, gdesc[UR4].tnspB, R24, gsb0 ;  /* 0x41600000041879f0 */ /* 0x000fe20008000818 */
[----:B------:R-:W-:Y:S01]  /*145e0*/  IMAD.MOV.U32 R113, RZ, RZ, -0x3ffffff0 ;  /* 0xc0000010ff717424 */ /* 0x000fe200078e00ff */
[----:B------:R-:W-:Y:S01]  /*145f0*/  R2UR UR32, R112 ;  /* 0x00000000702072ca */ /* 0x000fe200000e0000 */
[----:B------:R-:W-:-:S03]  /*14600*/  VIADD R112, R110, 0x40 ;  /* 0x000000406e707836 */ /* 0x000fc60000000000 */
[C---:B------:R-:W-:Y:S02]  /*14610*/  R2UR UR9, R113.reuse ;  /* 0x00000000710972ca */ /* 0x040fe400000e0000 */
[C---:B------:R-:W-:Y:S02]  /*14620*/  R2UR UR13, R113.reuse ;  /* 0x00000000710d72ca */ /* 0x040fe400000e0000 */
[C---:B------:R-:W-:Y:S02]  /*14630*/  R2UR UR17, R113.reuse ;  /* 0x00000000711172ca */ /* 0x040fe400000e0000 */
[C---:B------:R-:W-:Y:S02]  /*14640*/  R2UR UR21, R113.reuse ;  /* 0x00000000711572ca */ /* 0x040fe400000e0000 */
[C---:B------:R-:W-:Y:S02]  /*14650*/  R2UR UR25, R113.reuse ;  /* 0x00000000711972ca */ /* 0x040fe400000e0000 */
[----:B------:R-:W-:-:S02]  /*14660*/  R2UR UR29, R113 ;  /* 0x00000000711d72ca */ /* 0x000fc400000e0000 */
[----:B------:R-:W-:Y:S01]  /*14670*/  R2UR UR33, R113 ;  /* 0x00000000712172ca */ /* 0x000fe200000e0000 */
[----:B------:R-:W-:Y:S01]  /*14680*/  IMAD.MOV.U32 R113, RZ, RZ, -0x7fffffe0 ;  /* 0x80000020ff717424 */ /* 0x000fe200078e00ff */
[----:B------:R-:W-:-:S04]  /*14690*/  R2UR UR10, R112 ;  /* 0x00000000700a72ca */ /* 0x000fc800000e0000 */
[----:B------:R-:W-:Y:S01]  /*146a0*/  R2UR UR11, R113 ;  /* 0x00000000710b72ca */ /* 0x000fe200000e0000 */
[----:B------:R-:W-:Y:S02]  /*146b0*/  WARPGROUP.DEPBAR.LE gsb0, 0x0 ;  /* 0x00008000000079c5 */ /* 0x000fe40000010000 */
[----:B------:R-:W-:-:S10]  /*146c0*/  WARPGROUP.ARRIVE ;  /* 0x00000000000079c5 */ /* 0x000fd40000000000 */
[----:B------:R-:W-:Y:S01]  /*146d0*/  HGMMA.64x96x16.F32 R24, gdesc[UR8].tnspB, R24, gsb0 ;  /* 0x41600000081879f0 */ /* 0x000fe20008000818 */
[----:B------:R-:W-:Y:S02]  /*146e0*/  VIADD R112, R110, 0x80 ;  /* 0x000000806e707836 */ /* 0x000fe40000000000 */
[----:B------:R-:W-:-:S03]  /*146f0*/  IMAD.MOV.U32 R113, RZ, RZ, -0x7fffffe0 ;  /* 0x80000020ff717424 */ /* 0x000fc600078e00ff */
[----:B------:R-:W-:Y:S02]  /*14700*/  R2UR UR14, R112 ;  /* 0x00000000700e72ca */ /* 0x000fe400000e0000 */
[----:B------:R-:W-:Y:S01]  /*14710*/  R2UR UR15, R113 ;  /* 0x00000000710f72ca */ /* 0x000fe200000e0000 */
[----:B------:R-:W-:Y:S02]  /*14720*/  VIADD R112, R110, 0xc0 ;  /* 0x000000c06e707836 */ /* 0x000fe40000000000 */
[----:B------:R-:W-:Y:S01]  /*14730*/  IMAD.MOV.U32 R113, RZ, RZ, -0x7fffffe0 ;  /* 0x80000020ff717424 */ /* 0x000fe200078e00ff */
[----:B------:R-:W-:Y:S02]  /*14740*/  WARPGROUP.DEPBAR.LE gsb0, 0x0 ;  /* 0x00008000000079c5 */ /* 0x000fe40000010000 */
[----:B------:R-:W-:-:S07]  /*14750*/  WARPGROUP.ARRIVE ;  /* 0x00000000000079c5 */ /* 0x000fce0000000000 */
[----:B------:R-:W-:Y:S01]  /*14760*/  HGMMA.64x96x16.F32 R24, gdesc[UR12].tnspB, R24, gsb0 ;  /* 0x416000000c1879f0 */ /* 0x000fe20008000818 */
[----:B------:R-:W-:Y:S02]  /*14770*/  R2UR UR18, R112 ;  /* 0x00000000701272ca */ /* 0x000fe400000e0000 */
[----:B------:R-:W-:Y:S01]  /*14780*/  R2UR UR19, R113 ;  /* 0x00000000711372ca */ /* 0x000fe200000e0000 */
[----:B------:R-:W-:Y:S02]  /*14790*/  VIADD R112, R110, 0x100 ;  /* 0x000001006e707836 */ /* 0x000fe40000000000 */
[----:B------:R-:W-:-:S03]  /*147a0*/  IMAD.MOV.U32 R113, RZ, RZ, -0x7fffffe0 ;  /* 0x80000020ff717424 */ /* 0x000fc600078e00ff */
[----:B------:R-:W-:Y:S01]  /*147b0*/  R2UR UR22, R112 ;  /* 0x00000000701672ca */ /* 0x000fe200000e0000 */
[----:B------:R-:W-:Y:S02]  /*147c0*/  WARPGROUP.DEPBAR.LE gsb0, 0x0 ;  /* 0x00008000000079c5 */ /* 0x000fe40000010000 */
[----:B------:R-:W-:-:S06]  /*147d0*/  WARPGROUP.ARRIVE ;  /* 0x00000000000079c5 */ /* 0x000fcc0000000000 */
        /* <DEDUP_REMOVED lines=30> */
[----:B------:R-:W-:Y:S01]  /*149c0*/  FMUL.FTZ R85, R85, R73 ;  /* 0x0000004955557220 */ /* 0x000fe20000410000 */
[----:B------:R-:W-:Y:S01]  /*149d0*/  MUFU.EX2 R126, R126 ;  /* 0x0000007e007e7308 */ /* 0x000fe20000000800 */
[----:B------:R-:W0:Y:S07]  /*149e0*/  S2R R155, SR_TID.X ;  /* 0x00000000009b7919 */ /* 0x000e2e0000002100 */
[----:B------:R-:W2:Y:S08]  /*149f0*/  MUFU.EX2 R110, R85 ;  /* 0x00000055006e7308 */ /* 0x000eb00000000800 */
[----:B------:R-:W1:Y:S08]  /*14a00*/  MUFU.EX2 R87, R87 ;  /* 0x0000005700577308 */ /* 0x000e700000000800 */
[----:B------:R-:W3:Y:S01]  /*14a10*/  MUFU.EX2 R123, R123 ;  /* 0x0000007b007b7308 */ /* 0x000ee20000000800 */
[----:B--2---:R-:W-:-:S07]  /*14a20*/  FFMA.FTZ R111, R110, R137, R126 ;  /* 0x000000896e6f7223 */ /* 0x004fce000001007e */
[----:B------:R-:W2:Y:S01]  /*14a30*/  MUFU.EX2 R124, R124 ;  /* 0x0000007c007c7308 */ /* 0x000ea20000000800 */
[----:B------:R-:W-:Y:S02]  /*14a40*/  WARPGROUP.DEPBAR.LE gsb0, 0x0 ;  /* 0x00008000000079c5 */ /* 0x000fe40000010000 */
[----:B------:R-:W-:-:S06]  /*14a50*/  WARPGROUP.ARRIVE ;  /* 0x00000000000079c5 */ /* 0x000fcc0000000000 */
[----:B------:R-:W-:Y:S01]  /*14a60*/  HGMMA.64x96x16.F32 R24, gdesc[UR36].tnspB, R24, gsb0 ;  /* 0x41600000241879f0 */ /* 0x000fe20008000818 */
[----:B------:R-:W4:Y:S01]  /*14a70*/  MUFU.EX2 R136, R136 ;  /* 0x0000008800887308 */ /* 0x000f220000000800 */
[----:B-1----:R-:W-:-:S07]  /*14a80*/  FADD.FTZ R111, R87, R111 ;  /* 0x0000006f576f7221 */ /* 0x002fce0000010000 */
[----:B------:R-:W1:Y:S01]  /*14a90*/  MUFU.EX2 R0, R0 ;  /* 0x0000000000007308 */ /* 0x000e620000000800 */
[----:B------:R-:W-:Y:S02]  /*14aa0*/  @!P0 IMAD R112, R20, 0x8, R16 ;  /* 0x0000000814708824 */ /* 0x000fe400078e0210 */
[----:B---3--:R-:W-:-:S05]  /*14ab0*/  FADD.FTZ R20, R123, R111 ;  /* 0x0000006f7b147221 */ /* 0x008fca0000010000 */
[----:B------:R-:W3:Y:S08]  /*14ac0*/  MUFU.EX2 R135, R135 ;  /* 0x0000008700877308 */ /* 0x000ef00000000800 */
[----:B------:R-:W3:Y:S01]  /*14ad0*/  MUFU.EX2 R75, R75 ;  /* 0x0000004b004b7308 */ /* 0x000ee20000000800 */
[----:B--2---:R-:W-:-:S07]  /*14ae0*/  FADD.FTZ R20, R124, R20 ;  /* 0x000000147c147221 */ /* 0x004fce0000010000 */
[----:B------:R-:W2:Y:S08]  /*14af0*/  MUFU.EX2 R134, R134 ;  /* 0x0000008600867308 */ /* 0x000eb00000000800 */
[----:B------:R-:W2:Y:S01]  /*14b00*/  MUFU.EX2 R78, R78 ;  /* 0x0000004e004e7308 */ /* 0x000ea20000000800 */
[----:B----4-:R-:W-:Y:S01]  /*14b10*/  FADD.FTZ R92, R136, R92 ;  /* 0x0000005c885c7221 */ /* 0x010fe20000010000 */
[----:B-1----:R-:W-:-:S06]  /*14b20*/  FADD.FTZ R20, R0, R20 ;  /* 0x0000001400147221 */ /* 0x002fcc0000010000 */
[----:B------:R-:W1:Y:S08]  /*14b30*/  MUFU.EX2 R133, R133 ;  /* 0x0000008500857308 */ /* 0x000e700000000800 */
[----:B------:R-:W4:Y:S01]  /*14b40*/  MUFU.EX2 R79, R79 ;  /* 0x0000004f004f7308 */ /* 0x000f220000000800 */
[----:B0-----:R-:W-:Y:S01]  /*14b50*/  SHF.R.U32.HI R138, RZ, 0x7, R155 ;  /* 0x00000007ff8a7819 */ /* 0x001fe2000001169b */
[----:B---3--:R-:W-:-:S06]  /*14b60*/  FADD.FTZ R92, R135, R92 ;  /* 0x0000005c875c7221 */ /* 0x008fcc0000010000 */
[----:B------:R-:W0:Y:S01]  /*14b70*/  MUFU.EX2 R132, R132 ;  /* 0x0000008400847308 */ /* 0x000e220000000800 */
[----:B------:R-:W-:-:S07]  /*14b80*/  FADD.FTZ R20, R75, R20 ;  /* 0x000000144b147221 */ /* 0x000fce0000010000 */
[----:B------:R-:W3:Y:S01]  /*14b90*/  MUFU.EX2 R103, R103 ;  /* 0x0000006700677308 */ /* 0x000ee20000000800 */
[----:B--2---:R-:W-:Y:S01]  /*14ba0*/  FADD.FTZ R92, R134, R92 ;  /* 0x0000005c865c7221 */ /* 0x004fe20000010000 */
[----:B------:R-:W-:-:S06]  /*14bb0*/  F2FP.F16.F32.PACK_AB R137, R75, R0 ;  /* 0x000000004b89723e */ /* 0x000fcc00000000ff */
[----:B------:R-:W2:Y:S01]  /*14bc0*/  MUFU.EX2 R131, R131 ;  /* 0x0000008300837308 */ /* 0x000ea20000000800 */
[----:B------:R-:W-:Y:S02]  /*14bd0*/  VIADD R85, R138, 0x9 ;  /* 0x000000098a557836 */ /* 0x000fe40000000000 */
[----:B------:R-:W-:-:S05]  /*14be0*/  FADD.FTZ R0, R78, R20 ;  /* 0x000000144e007221 */ /* 0x000fca0000010000 */
[----:B------:R-:W2:Y:S01]  /*14bf0*/  MUFU.EX2 R104, R104 ;  /* 0x0000006800687308 */ /* 0x000ea20000000800 */
[----:B------:R-:W-:Y:S01]  /*14c00*/  ISETP.GE.U32.AND P2, PT, R155, 0x180, PT ;  /* 0x000001809b00780c */ /* 0x000fe20003f46070 */
[----:B------:R-:W-:Y:S02]  /*14c10*/  @!P0 IMAD R113, R19, 0x8, R16 ;  /* 0x0000000813718824 */ /* 0x000fe400078e0210 */
[----:B-1----:R-:W-:-:S04]  /*14c20*/  FADD.FTZ R92, R133, R92 ;  /* 0x0000005c855c7221 */ /* 0x002fc80000010000 */
[----:B------:R-:W1:Y:S01]  /*14c30*/  MUFU.EX2 R130, R130 ;  /* 0x0000008200827308 */ /* 0x000e620000000800 */
[----:B----4-:R-:W-:Y:S01]  /*14c40*/  FADD.FTZ R0, R79, R0 ;  /* 0x000000004f007221 */ /* 0x010fe20000010000 */
[----:B------:R-:W-:-:S06]  /*14c50*/  SEL R85, R85, 0x9, !P2 ;  /* 0x0000000955557807 */ /* 0x000fcc0005000000 */
[----:B------:R-:W4:Y:S01]  /*14c60*/  MUFU.EX2 R105, R105 ;  /* 0x0000006900697308 */ /* 0x000f220000000800 */
[----:B------:R-:W-:Y:S02]  /*14c70*/  @!P0 VIADD R113, R113, 0x31c40 ;  /* 0x00031c4071718836 */ /* 0x000fe40000000000 */
[----:B0-----:R-:W-:Y:S01]  /*14c80*/  FADD.FTZ R92, R132, R92 ;  /* 0x0000005c845c7221 */ /* 0x001fe20000010000 */
[----:B------:R-:W-:-:S04]  /*14c90*/  @!P0 VIADD R112, R112, 0x31c60 ;  /* 0x00031c6070708836 */ /* 0x000fc80000000000 */
[----:B------:R-:W0:Y:S01]  /*14ca0*/  MUFU.EX2 R129, R129 ;  /* 0x0000008100817308 */ /* 0x000e220000000800 */
[----:B---3--:R-:W-:Y:S01]  /*14cb0*/  FADD.FTZ R0, R103, R0 ;  /* 0x0000000067007221 */ /* 0x008fe20000010000 */
[----:B------:R-:W-:Y:S02]  /*14cc0*/  WARPGROUP.DEPBAR.LE gsb0, 0x0 ;  /* 0x00008000000079c5 */ /* 0x000fe40000010000 */
[----:B------:R3:W-:Y:S06]  /*14cd0*/  BAR.ARV R85, 0x100 ;  /* 0x000400550000751d */ /* 0x0007ec0000002000 */
[----:B------:R-:W0:Y:S01]  /*14ce0*/  MUFU.EX2 R106, R106 ;  /* 0x0000006a006a7308 */ /* 0x000e220000000800 */
[----:B------:R-:W-:Y:S01]  /*14cf0*/  @!P0 PRMT R113, RZ, 0x654, R113 ;  /* 0x00000654ff718816 */ /* 0x000fe20000000071 */
[----:B--2---:R-:W-:Y:S01]  /*14d00*/  FADD.FTZ R92, R131, R92 ;  /* 0x0000005c835c7221 */ /* 0x004fe20000010000 */
[----:B---3--:R-:W-:-:S05]  /*14d10*/  F2FP.F16.F32.PACK_AB R85, R87, R126 ;  /* 0x0000007e5755723e */ /* 0x008fca00000000ff */
[----:B------:R-:W2:Y:S01]  /*14d20*/  MUFU.EX2 R128, R128 ;  /* 0x0000008000807308 */ /* 0x000ea20000000800 */
[----:B------:R-:W-:Y:S01]  /*14d30*/  @!P0 PRMT R112, RZ, 0x654, R112 ;  /* 0x00000654ff708816 */ /* 0x000fe20000000070 */
[----:B------:R-:W-:Y:S01]  /*14d40*/  FADD.FTZ R0, R104, R0 ;  /* 0x0000000068007221 */ /* 0x000fe20000010000 */
[----:B------:R-:W-:Y:S01]  /*14d50*/  F2FP.F16.F32.PACK_AB R87, R124, R123 ;  /* 0x0000007b7c57723e */ /* 0x000fe200000000ff */
[----:B------:R3:W-:Y:S04]  /*14d60*/  @!P0 SYNCS.ARRIVE.TRANS64.RED.A1T0 RZ, [R113+URZ], RZ ;  /* 0x000000ff71ff89a7 */ /* 0x0007e8000810043f */
[----:B------:R-:W3:Y:S01]  /*14d70*/  MUFU.EX2 R107, R107 ;  /* 0x0000006b006b7308 */ /* 0x000ee20000000800 */
[----:B-1----:R-:W-:Y:S01]  /*14d80*/  FADD.FTZ R20, R130, R92 ;  /* 0x0000005c82147221 */ /* 0x002fe20000010000 */
[----:B----4-:R-:W-:Y:S01]  /*14d90*/  FADD.FTZ R0, R105, R0 ;  /* 0x0000000069007221 */ /* 0x010fe20000010000 */
[----:B------:R1:W-:Y:S05]  /*14da0*/  @!P0 SYNCS.ARRIVE.TRANS64.RED.A1T0 RZ, [R112+URZ], RZ ;  /* 0x000000ff70ff89a7 */ /* 0x0003ea000810043f */
[----:B------:R-:W4:Y:S01]  /*14db0*/  MUFU.EX2 R127, R127 ;  /* 0x0000007f007f7308 */ /* 0x000f220000000800 */
[----:B------:R1:W-:Y:S07]  /*14dc0*/  STSM.16.M88.4 [R17+0x24300], R84 ;  /* 0x0243005411007844 */ /* 0x0003ee0000000200 */
[----:B------:R-:W4:Y:S01]  /*14dd0*/  MUFU.EX2 R108, R108 ;  /* 0x0000006c006c7308 */ /* 0x000f220000000800 */
[----:B0-----:R-:W-:Y:S01]  /*14de0*/  FADD.FTZ R20, R129, R20 ;  /* 0x0000001481147221 */ /* 0x001fe20000010000 */
[----:B------:R-:W-:-:S06]  /*14df0*/  FADD.FTZ R0, R106, R0 ;  /* 0x000000006a007221 */ /* 0x000fcc0000010000 */
[----:B------:R-:W0:Y:S08]  /*14e00*/  MUFU.EX2 R125, R125 ;  /* 0x0000007d007d7308 */ /* 0x000e300000000800 */
[----:B------:R-:W0:Y:S01]  /*14e10*/  MUFU.EX2 R109, R109 ;  /* 0x0000006d006d7308 */ /* 0x000e220000000800 */
[----:B--2---:R-:W-:Y:S01]  /*14e20*/  FADD.FTZ R20, R128, R20 ;  /* 0x0000001480147221 */ /* 0x004fe20000010000 */
[----:B---3--:R-:W-:-:S06]  /*14e30*/  FADD.FTZ R0, R107, R0 ;  /* 0x000000006b007221 */ /* 0x008fcc0000010000 */
[----:B-1----:R-:W1:Y:S08]  /*14e40*/  MUFU.EX2 R85, R82 ;  /* 0x0000005200557308 */ /* 0x002e700000000800 */
[----:B------:R-:W2:Y:S01]  /*14e50*/  MUFU.EX2 R114, R114 ;  /* 0x0000007200727308 */ /* 0x000ea20000000800 */
[----:B----4-:R-:W-:Y:S01]  /*14e60*/  FADD.FTZ R20, R127, R20 ;  /* 0x000000147f147221 */ /* 0x010fe20000010000 */
[----:B------:R-:W-:-:S06]  /*14e70*/  FADD.FTZ R0, R108, R0 ;  /* 0x000000006c007221 */ /* 0x000fcc0000010000 */
[----:B------:R-:W3:Y:S08]  /*14e80*/  MUFU.EX2 R77, R77 ;  /* 0x0000004d004d7308 */ /* 0x000ef00000000800 */
[----:B------:R-:W-:Y:S08]  /*14e90*/  MUFU.EX2 R84, R89 ;  /* 0x0000005900547308 */ /* 0x000ff00000000800 */
[----:B------:R-:W4:Y:S01]  /*14ea0*/  MUFU.EX2 R89, R115 ;  /* 0x0000007300597308 */ /* 0x000f220000000800 */
[----:B0-----:R-:W-:Y:S01]  /*14eb0*/  FADD.FTZ R20, R125, R20 ;  /* 0x000000147d147221 */ /* 0x001fe20000010000 */
[----:B------:R-:W-:-:S06]  /*14ec0*/  FADD.FTZ R0, R109, R0 ;  /* 0x000000006d007221 */ /* 0x000fcc0000010000 */
[----:B------:R-:W0:Y:S08]  /*14ed0*/  MUFU.EX2 R81, R81 ;  /* 0x0000005100517308 */ /* 0x000e300000000800 */
[----:B------:R-:W0:Y:S01]  /*14ee0*/  MUFU.EX2 R116, R116 ;  /* 0x0000007400747308 */ /* 0x000e220000000800 */
[----:B-1----:R-:W-:Y:S01]  /*14ef0*/  FADD.FTZ R20, R85, R20 ;  /* 0x0000001455147221 */ /* 0x002fe20000010000 */
[----:B--2---:R-:W-:-:S06]  /*14f00*/  FADD.FTZ R0, R114, R0 ;  /* 0x0000000072007221 */ /* 0x004fcc0000010000 */
[----:B------:R-:W1:Y:S08]  /*14f10*/  MUFU.EX2 R90, R90 ;  /* 0x0000005a005a7308 */ /* 0x000e700000000800 */
[----:B------:R-:W-:Y:S08]  /*14f20*/  MUFU.EX2 R111, R91 ;  /* 0x0000005b006f7308 */ /* 0x000ff00000000800 */
[----:B------:R-:W2:Y:S01]  /*14f30*/  MUFU.EX2 R91, R117 ;  /* 0x00000075005b7308 */ /* 0x000ea20000000800 */
[----:B---3--:R-:W-:Y:S01]  /*14f40*/  FADD.FTZ R20, R77, R20 ;  /* 0x000000144d147221 */ /* 0x008fe20000010000 */
[----:B----4-:R-:W-:-:S06]  /*14f50*/  FADD.FTZ R0, R89, R0 ;  /* 0x0000000059007221 */ /* 0x010fcc0000010000 */
[----:B------:R-:W3:Y:S08]  /*14f60*/  MUFU.EX2 R80, R80 ;  /* 0x0000005000507308 */ /* 0x000ef00000000800 */
        /* <DEDUP_REMOVED lines=23> */
[----:B------:R3:W4:Y:S08]  /*150e0*/  MUFU.EX2 R82, R88 ;  /* 0x0000005800527308 */ /* 0x0007300000000800 */
[----:B------:R-:W4:Y:S01]  /*150f0*/  MUFU.EX2 R142, R142 ;  /* 0x0000008e008e7308 */ /* 0x000f220000000800 */
[----:B0-----:R-:W-:Y:S01]  /*15100*/  FADD.FTZ R20, R21, R20 ;  /* 0x0000001415147221 */ /* 0x001fe20000010000 */
[----:B------:R-:W-:-:S06]  /*15110*/  FADD.FTZ R0, R122, R0 ;  /* 0x000000007a007221 */ /* 0x000fcc0000010000 */
[----:B------:R-:W0:Y:S08]  /*15120*/  MUFU.EX2 R96, R96 ;  /* 0x0000006000607308 */ /* 0x000e300000000800 */
[----:B------:R-:W0:Y:S01]  /*15130*/  MUFU.EX2 R141, R141 ;  /* 0x0000008d008d7308 */ /* 0x000e220000000800 */
[----:B---3--:R-:W-:Y:S01]  /*15140*/  F2FP.F16.F32.PACK_AB R88, R81, R77 ;  /* 0x0000004d5158723e */ /* 0x008fe200000000ff */
[----:B-1----:R-:W-:Y:S01]  /*15150*/  FADD.FTZ R20, R93, R20 ;  /* 0x000000145d147221 */ /* 0x002fe20000010000 */
[----:B--2---:R-:W-:-:S05]  /*15160*/  FADD.FTZ R77, R143, R0 ;  /* 0x000000008f4d7221 */ /* 0x004fca0000010000 */
[----:B------:R-:W1:Y:S01]  /*15170*/  MUFU.EX2 R140, R140 ;  /* 0x0000008c008c7308 */ /* 0x000e620000000800 */
[----:B----4-:R-:W-:Y:S01]  /*15180*/  FADD.FTZ R75, R82, R20 ;  /* 0x00000014524b7221 */ /* 0x010fe20000010000 */
[----:B------:R-:W-:-:S06]  /*15190*/  FADD.FTZ R0, R142, R77 ;  /* 0x0000004d8e007221 */ /* 0x000fcc0000010000 */
[----:B------:R-:W2:Y:S01]  /*151a0*/  MUFU.EX2 R145, R145 ;  /* 0x0000009100917308 */ /* 0x000ea20000000800 */
[----:B0-----:R-:W-:Y:S01]  /*151b0*/  FADD.FTZ R20, R96, R75 ;  /* 0x0000004b60147221 */ /* 0x001fe20000010000 */
[----:B------:R-:W-:-:S06]  /*151c0*/  FADD.FTZ R75, R141, R0 ;  /* 0x000000008d4b7221 */ /* 0x000fcc0000010000 */
[----:B------:R-:W0:Y:S01]  /*151d0*/  MUFU.EX2 R146, R146 ;  /* 0x0000009200927308 */ /* 0x000e220000000800 */
[----:B-1----:R-:W-:-:S07]  /*151e0*/  FADD.FTZ R0, R140, R75 ;  /* 0x0000004b8c007221 */ /* 0x002fce0000010000 */
[----:B------:R-:W1:Y:S01]  /*151f0*/  MUFU.EX2 R87, R147 ;  /* 0x0000009300577308 */ /* 0x000e620000000800 */
[----:B------:R-:W-:Y:S02]  /*15200*/  F2FP.F16.F32.PACK_AB R139, R79, R78 ;  /* 0x0000004e4f8b723e */ /* 0x000fe400000000ff */
[----:B------:R-:W-:-:S05]  /*15210*/  F2FP.F16.F32.PACK_AB R78, R21, R97 ;  /* 0x00000061154e723e */ /* 0x000fca00000000ff */
[----:B------:R-:W3:Y:S01]  /*15220*/  MUFU.EX2 R148, R148 ;  /* 0x0000009400947308 */ /* 0x000ee20000000800 */
[----:B--2---:R-:W-:-:S07]  /*15230*/  FADD.FTZ R21, R145, R0 ;  /* 0x0000000091157221 */ /* 0x004fce0000010000 */
[----:B------:R-:W2:Y:S01]  /*15240*/  MUFU.EX2 R149, R149 ;  /* 0x0000009500957308 */ /* 0x000ea20000000800 */
[----:B0-----:R-:W-:-:S07]  /*15250*/  FADD.FTZ R0, R146, R21 ;  /* 0x0000001592007221 */ /* 0x001fce0000010000 */
[----:B------:R-:W0:Y:S01]  /*15260*/  MUFU.EX2 R150, R150 ;  /* 0x0000009600967308 */ /* 0x000e220000000800 */
[----:B-1----:R-:W-:-:S04]  /*15270*/  FADD.FTZ R21, R87, R0 ;  /* 0x0000000057157221 */ /* 0x002fc80000010000 */
[----:B---3--:R-:W-:-:S04]  /*15280*/  FADD.FTZ R0, R148, R21 ;  /* 0x0000001594007221 */ /* 0x008fc80000010000 */
[----:B--2---:R-:W-:-:S04]  /*15290*/  FADD.FTZ R21, R149, R0 ;  /* 0x0000000095157221 */ /* 0x004fc80000010000 */
[----:B0-----:R-:W-:Y:S02]  /*152a0*/  FADD.FTZ R0, R150, R21 ;  /* 0x0000001596007221 */ /* 0x001fe40000010000 */
[----:B------:R-:W2:Y:S01]  /*152b0*/  LDL R21, [R1+0x28] ;  /* 0x0000280001157983 */ /* 0x000ea20000100800 */
[----:B------:R-:W0:Y:S08]  /*152c0*/  MUFU.EX2 R83, R83 ;  /* 0x0000005300537308 */ /* 0x000e300000000800 */
[----:B------:R-:W1:Y:S08]  /*152d0*/  MUFU.EX2 R102, R102 ;  /* 0x0000006600667308 */ /* 0x000e700000000800 */
[----:B------:R-:W3:Y:S01]  /*152e0*/  MUFU.EX2 R94, R94 ;  /* 0x0000005e005e7308 */ /* 0x000ee20000000800 */
[----:B0-----:R-:W-:-:S07]  /*152f0*/  FADD.FTZ R79, R83, R20 ;  /* 0x00000014534f7221 */ /* 0x001fce0000010000 */
[----:B------:R-:W0:Y:S01]  /*15300*/  MUFU.EX2 R101, R101 ;  /* 0x0000006500657308 */ /* 0x000e220000000800 */
[----:B------:R-:W-:-:S07]  /*15310*/  FADD.FTZ R81, R84, R79 ;  /* 0x0000004f54517221 */ /* 0x000fce0000010000 */
[----:B------:R-:W4:Y:S01]  /*15320*/  MUFU.EX2 R95, R95 ;  /* 0x0000005f005f7308 */ /* 0x000f220000000800 */
[----:B-1----:R-:W-:-:S07]  /*15330*/  FADD.FTZ R81, R102, R81 ;  /* 0x0000005166517221 */ /* 0x002fce0000010000 */
[----:B------:R-:W1:Y:S01]  /*15340*/  MUFU.EX2 R100, R100 ;  /* 0x0000006400647308 */ /* 0x000e620000000800 */
[----:B---3--:R-:W-:-:S07]  /*15350*/  FADD.FTZ R20, R94, R81 ;  /* 0x000000515e147221 */ /* 0x008fce0000010000 */
[----:B------:R-:W-:Y:S01]  /*15360*/  MUFU.EX2 R151, R151 ;  /* 0x0000009700977308 */ /* 0x000fe20000000800 */
[----:B0-----:R-:W-:-:S07]  /*15370*/  FADD.FTZ R20, R101, R20 ;  /* 0x0000001465147221 */ /* 0x001fce0000010000 */
[----:B------:R-:W0:Y:S01]  /*15380*/  MUFU.EX2 R152, R152 ;  /* 0x0000009800987308 */ /* 0x000e220000000800 */
[----:B----4-:R-:W-:-:S07]  /*15390*/  FADD.FTZ R75, R95, R20 ;  /* 0x000000145f4b7221 */ /* 0x010fce0000010000 */
[----:B------:R-:W3:Y:S01]  /*153a0*/  MUFU.EX2 R99, R99 ;  /* 0x0000006300637308 */ /* 0x000ee20000000800 */
[----:B-1----:R-:W-:Y:S01]  /*153b0*/  FADD.FTZ R20, R100, R75 ;  /* 0x0000004b64147221 */ /* 0x002fe20000010000 */
[----:B------:R-:W-:Y:S02]  /*153c0*/  F2FP.F16.F32.PACK_AB R138, R133, R134 ;  /* 0x00000086858a723e */ /* 0x000fe400000000ff */
[----:B------:R-:W-:Y:S01]  /*153d0*/  F2FP.F16.F32.PACK_AB R133, R104, R103 ;  /* 0x000000676885723e */ /* 0x000fe200000000ff */
[----:B------:R-:W-:Y:S01]  /*153e0*/  FADD.FTZ R20, R111, R20 ;  /* 0x000000146f147221 */ /* 0x000fe20000010000 */
[----:B0-----:R-:W-:Y:S01]  /*153f0*/  F2FP.F16.F32.PACK_AB R103, R152, R151 ;  /* 0x000000979867723e */ /* 0x001fe200000000ff */
[----:B------:R-:W-:-:S04]  /*15400*/  FADD.FTZ R151, R151, R0 ;  /* 0x0000000097977221 */ /* 0x000fc80000010000 */
[----:B------:R-:W-:Y:S01]  /*15410*/  FADD.FTZ R0, R152, R151 ;  /* 0x0000009798007221 */ /* 0x000fe20000010000 */
[----:B---3--:R-:W-:-:S05]  /*15420*/  FADD.FTZ R20, R99, R20 ;  /* 0x0000001463147221 */ /* 0x008fca0000010000 */
[----:B------:R0:W-:Y:S04]  /*15430*/  STL [R1+0x8], R20 ;  /* 0x0000081401007387 */ /* 0x0001e80000100800 */
[----:B------:R1:W-:Y:S01]  /*15440*/  STL [R1+0x34], R0 ;  /* 0x0000340001007387 */ /* 0x0003e20000100800 */
[----:B--2---:R-:W-:-:S03]  /*15450*/  ISETP.GT.AND P2, PT, R15, R21, PT ;  /* 0x000000150f00720c */ /* 0x004fc60003f44270 */
[----:B------:R2:W5:Y:S01]  /*15460*/  LDL R21, [R1+0x38] ;  /* 0x0000380001157983 */ /* 0x0005620000100800 */
[----:B------:R-:W-:Y:S02]  /*15470*/  F2FP.F16.F32.PACK_AB R136, R135, R136 ;  /* 0x000000888788723e */ /* 0x000fe400000000ff */
[----:B------:R-:W-:Y:S02]  /*15480*/  F2FP.F16.F32.PACK_AB R132, R131, R132 ;  /* 0x000000848384723e */ /* 0x000fe400000000ff */
[----:B------:R-:W-:Y:S02]  /*15490*/  F2FP.F16.F32.PACK_AB R134, R129, R130 ;  /* 0x000000828186723e */ /* 0x000fe400000000ff */
[----:B------:R-:W-:Y:S02]  /*154a0*/  F2FP.F16.F32.PACK_AB R135, R106, R105 ;  /* 0x000000696a87723e */ /* 0x000fe400000000ff */
        /* <DEDUP_REMOVED lines=8> */
[----:B------:R2:W-:Y:S01]  /*15530*/  STSM.16.M88.4 [R17+0x25b00], R136 ;  /* 0x025b008811007844 */ /* 0x0005e20000000200 */
[----:B------:R-:W-:-:S02]  /*15540*/  F2FP.F16.F32.PACK_AB R76, R76, R98 ;  /* 0x000000624c4c723e */ /* 0x000fc400000000ff */
[----:B------:R-:W-:Y:S02]  /*15550*/  F2FP.F16.F32.PACK_AB R77, R120, R119 ;  /* 0x00000077784d723e */ /* 0x000fe400000000ff */
[----:B------:R-:W-:Y:S02]  /*15560*/  F2FP.F16.F32.PACK_AB R79, R122, R121 ;  /* 0x000000797a4f723e */ /* 0x000fe400000000ff */
[----:B------:R-:W-:Y:S01]  /*15570*/  F2FP.F16.F32.PACK_AB R82, R83, R96 ;  /* 0x000000605352723e */ /* 0x000fe200000000ff */
[----:B------:R2:W-:Y:S01]  /*15580*/  STSM.16.M88.4 [R17+0x27300], R132 ;  /* 0x0273008411007844 */ /* 0x0005e20000000200 */
        /* <DEDUP_REMOVED lines=9> */
[----:B------:R-:W-:Y:S02]  /*15620*/  F2FP.F16.F32.PACK_AB R101, R150, R149 ;  /* 0x000000959665723e */ /* 0x000fe400000000ff */
[----:B------:R-:W-:Y:S01]  /*15630*/  F2FP.F16.F32.PACK_AB R102, R99, R111 ;  /* 0x0000006f6366723e */ /* 0x000fe200000000ff */
[----:B------:R2:W-:Y:S04]  /*15640*/  STSM.16.M88.4 [R17+0x2bb00], R76 ;  /* 0x02bb004c11007844 */ /* 0x0005e80000000200 */
[----:B------:R2:W-:Y:S04]  /*15650*/  STSM.16.M88.4 [R17+0x2d300], R80 ;  /* 0x02d3005011007844 */ /* 0x0005e80000000200 */
[----:B------:R2:W-:Y:S04]  /*15660*/  STSM.16.M88.4 [R17+0x2eb00], R84 ;  /* 0x02eb005411007844 */ /* 0x0005e80000000200 */
[----:B------:R2:W-:Y:S01]  /*15670*/  STSM.16.M88.4 [R17+0x30300], R100 ;  /* 0x0303006411007844 */ /* 0x0005e20000000200 */
[----:B------:R-:W-:Y:S01]  /*15680*/  @!PT LDS RZ, [RZ] ;  /* 0x00000000fffff984 */ /* 0x000fe20000000800 */
[----:B------:R-:W-:Y:S01]  /*15690*/  @!PT LDS RZ, [RZ] ;  /* 0x00000000fffff984 */ /* 0x000fe20000000800 */
[----:B------:R-:W-:Y:S01]  /*156a0*/  @!PT LDS RZ, [RZ] ;  /* 0x00000000fffff984 */ /* 0x000fe20000000800 */
[----:B------:R-:W-:Y:S01]  /*156b0*/  @!PT LDS RZ, [RZ] ;  /* 0x00000000fffff984 */ /* 0x000fe20000000800 */
[----:B------:R3:W-:Y:S06]  /*156c0*/  MEMBAR.ALL.CTA ;  /* 0x0000000000007992 */ /* 0x0007ec0000008000 */
[----:B---3--:R-:W3:Y:S01]  /*156d0*/  FENCE.VIEW.ASYNC.S ;  /* 0x00000000000073c6 */ /* 0x008ee20000000000 */
        /* <DEDUP_REMOVED lines=49> */
[----:B0-----:R-:W-:-:S02]  /*159f0*/  IMAD.MOV.U32 R20, RZ, RZ, R19 ;  /* 0x000000ffff147224 */ /* 0x001fc400078e0013 */
[----:B-1----:R-:W-:Y:S02]  /*15a00*/  IMAD.MOV.U32 R0, RZ, RZ, R74 ;  /* 0x000000ffff007224 */ /* 0x002fe400078e004a */
[----:B------:R-:W-:Y:S01]  /*15a10*/  IMAD.MOV.U32 R14, RZ, RZ, R72 ;  /* 0x000000ffff0e7224 */ /* 0x000fe200078e0048 */
[----:B---3--:R-:W-:Y:S01]  /*15a20*/  NOP ;  /* 0x0000000000007918 */ /* 0x008fe20000000000 */
[----:B--2---:R-:W-:Y:S05]  /*15a30*/  @P2 BRA `(.L_x_2428) ;  /* 0xffffffa4006c2947 */ /* 0x004fea000383ffff */
[----:B------:R0:W-:Y:S02]  /*15a40*/  STL [R1+0x4], R15 ;  /* 0x0000040f01007387 */ /* 0x0001e40000100800 */
.L_x_2417:
[----:B------:R-:W2:Y:S02]  /*15a50*/  LDL R0, [R1+0x4] ;  /* 0x0000040001007983 */ /* 0x000ea40000100800 */
[----:B--2---:R-:W-:-:S13]  /*15a60*/  ISETP.GE.AND P2, PT, R0, RZ, PT ;  /* 0x000000ff0000720c */ /* 0x004fda0003f46270 */
[----:B------:R-:W-:Y:S05]  /*15a70*/  @!P2 BRA `(.L_x_2429) ;  /* 0x000000500004a947 */ /* 0x000fea0003800000 */
[----:B0-----:R0:W5:Y:S01]  /*15a80*/  LDL.LU R15, [R1+0x38] ;  /* 0x00003800010f7983 */ /* 0x0011620000300800 */
[----:B------:R-:W-:Y:S02]  /*15a90*/  IMAD.MOV.U32 R0, RZ, RZ, R74 ;  /* 0x000000ffff007224 */ /* 0x000fe400078e004a */
[----:B------:R-:W-:Y:S02]  /*15aa0*/  IMAD.MOV.U32 R14, RZ, RZ, R72 ;  /* 0x000000ffff0e7224 */ /* 0x000fe400078e0048 */
[----:B------:R-:W-:-:S07]  /*15ab0*/  IMAD.MOV.U32 R20, RZ, RZ, R19 ;  /* 0x000000ffff147224 */ /* 0x000fce00078e0013 */
.L_x_2440:
[----:B-----5:R-:W2:Y:S01]  /*15ac0*/  LDL R21, [R1+0x64] ;  /* 0x0000640001157983 */ /* 0x020ea20000100800 */
[----:B------:R-:W-:Y:S01]  /*15ad0*/  VIADD R19, R20, 0x1 ;  /* 0x0000000114137836 */ /* 0x000fe20000000000 */
[----:B------:R-:W-:Y:S05]  /*15ae0*/  YIELD ;  /* 0x0000000000007946 */ /* 0x000fea0003800000 */
[----:B------:R-:W-:-:S04]  /*15af0*/  ISETP.NE.AND P3, PT, R19, 0x2, PT ;  /* 0x000000021300780c */ /* 0x000fc80003f65270 */
[----:B------:R-:W-:Y:S02]  /*15b00*/  SEL R72, RZ, 0x1, P3 ;  /* 0x00000001ff487807 */ /* 0x000fe40001800000 */
[----:B------:R-:W-:Y:S02]  /*15b10*/  SEL R19, R19, RZ, P3 ;  /* 0x000000ff13137207 */ /* 0x000fe40001800000 */
[----:B------:R-:W-:-:S05]  /*15b20*/  LOP3.LUT R72, R15, R72, RZ, 0x3c, !PT ;  /* 0x000000480f487212 */ /* 0x000fca00078e3cff */
[----:B------:R1:W-:Y:S01]  /*15b30*/  STL [R1+0x38], R72 ;  /* 0x0000384801007387 */ /* 0x0003e20000100800 */
[----:B--2---:R-:W-:-:S13]  /*15b40*/  ISETP.NE.AND P2, PT, R21, RZ, PT ;  /* 0x000000ff1500720c */ /* 0x004fda0003f45270 */
[----:B-1----:R-:W-:Y:S05]  /*15b50*/  @P2 BRA `(.L_x_2430) ;  /* 0x0000000000302947 */ /* 0x002fea0003800000 */
[----:B------:R-:W-:Y:S05]  /*15b60*/  @!P1 BRA `(.L_x_2431) ;  /* 0x0000000000049947 */ /* 0x000fea0003800000 */
[----:B------:R-:W-:Y:S01]  /*15b70*/  BPT.TRAP 0x1 ;  /* 0x000000040000795c */ /* 0x000fe20000300000 */
.L_x_2431:
[----:B------:R-:W-:Y:S01]  /*15b80*/  IMAD R21, R19, 0x8, R16 ;  /* 0x0000000813157824 */ /* 0x000fe200078e0210 */
[----:B------:R-:W-:-:S04]  /*15b90*/  SHF.L.U32 R72, R72, 0x1f, RZ ;  /* 0x0000001f48487819 */ /* 0x000fc800000006ff */
[----:B------:R1:W2:Y:S01]  /*15ba0*/  SYNCS.PHASECHK.TRANS64.TRYWAIT P3, [R21+URZ+0x31c30], R72 ;  /* 0x031c3048150075a7 */ /* 0x0002a2000806017f */
[----:B------:R-:W-:Y:S05]  /*15bb0*/  @!P1 BRA `(.L_x_2432) ;  /* 0x0000000000049947 */ /* 0x000fea0003800000 */
[----:B------:R-:W-:Y:S01]  /*15bc0*/  BPT.TRAP 0x1 ;  /* 0x000000040000795c */ /* 0x000fe20000300000 */
.L_x_2432:
[----:B------:R-:W-:Y:S04]  /*15bd0*/  BSSY B0, `(.L_x_2430) ;  /* 0x0000004000007945 */ /* 0x000fe80003800000 */
[----:B--2---:R-:W-:Y:S05]  /*15be0*/  @P3 BRA `(.L_x_2433) ;  /* 0x0000000000083947 */ /* 0x004fea0003800000 */
[----:B------:R-:W2:Y:S02]  /*15bf0*/  SYNCS.PHASECHK.TRANS64.TRYWAIT P3, [R21+URZ+0x31c30], R72 ;  /* 0x031c3048150075a7 */ /* 0x000ea4000806017f */
[----:B--2---:R-:W-:Y:S05]  /*15c00*/  @!P3 BRA `(.L_x_2434) ;  /* 0x000000fc0060b947 */ /* 0x004fea0003800000 */
.L_x_2433:
[----:B------:R-:W-:Y:S05]  /*15c10*/  BSYNC B0 ;  /* 0x0000000000007941 */ /* 0x000fea0003800000 */
.L_x_2430:
[----:B-12---:R-:W2:Y:S01]  /*15c20*/  LDL R72, [R1+0x70] ;  /* 0x0000700001487983 */ /* 0x006ea20000100800 */
[----:B------:R-:W1:Y:S01]  /*15c30*/  S2R R21, SR_TID.X ;  /* 0x0000000000157919 */ /* 0x000e620000002100 */
[----:B------:R-:W-:Y:S05]  /*15c40*/  WARPSYNC.ALL ;  /* 0x0000000000007948 */ /* 0x000fea0003800000 */
[----:B------:R-:W-:Y:S01]  /*15c50*/  IMAD.MOV.U32 R147, RZ, RZ, -0x7fffffe0 ;  /* 0x80000020ff937424 */ /* 0x000fe200078e00ff */
[----:B-1----:R-:W-:-:S05]  /*15c60*/  SHF.R.U32.HI R21, RZ, 0x7, R21 ;  /* 0x00000007ff157819 */ /* 0x002fca0000011615 */
[----:B------:R-:W-:-:S05]  /*15c70*/  VIADD R21, R21, 0x8 ;  /* 0x0000000815157836 */ /* 0x000fca0000000000 */
[----:B------:R1:W-:Y:S01]  /*15c80*/  BAR.SYNC.DEFER_BLOCKING R21, 0x100 ;  /* 0x000400150000751d */ /* 0x0003e20000010000 */
[----:B------:R-:W-:Y:S02]  /*15c90*/  R2UR UR47, R147 ;  /* 0x00000000932f72ca */ /* 0x000fe400000e0000 */
[C---:B------:R-:W-:Y:S02]  /*15ca0*/  R2UR UR44, R2.reuse ;  /* 0x00000000022c72ca */ /* 0x040fe400000e0000 */
[C---:B------:R-:W-:Y:S01]  /*15cb0*/  R2UR UR45, R3.reuse ;  /* 0x00000000032d72ca */ /* 0x040fe200000e0000 */
[----:B------:R-:W-:Y:S01]  /*15cc0*/  WARPGROUP.ARRIVE ;  /* 0x00000000000079c5 */ /* 0x000fe20000000000 */
[----:B------:R-:W-:Y:S01]  /*15cd0*/  IMAD.MOV.U32 R75, RZ, RZ, -0x7fffffe0 ;  /* 0x80000020ff4b7424 */ /* 0x000fe200078e00ff */
[----:B------:R-:W-:Y:S02]  /*15ce0*/  R2UR UR52, R2 ;  /* 0x00000000023472ca */ /* 0x000fe400000e0000 */
[----:B------:R-:W-:-:S02]  /*15cf0*/  R2UR UR53, R3 ;  /* 0x00000000033572ca */ /* 0x000fc400000e0000 */
[----:B------:R-:W-:Y:S01]  /*15d00*/  R2UR UR55, R75 ;  /* 0x000000004b3772ca */ /* 0x000fe200000e0000 */
[----:B------:R-:W-:Y:S01]  /*15d10*/  IMAD.MOV.U32 R73, RZ, RZ, -0x7fffffe0 ;  /* 0x80000020ff497424 */ /* 0x000fe200078e00ff */
[C---:B------:R-:W-:Y:S02]  /*15d20*/  R2UR UR48, R2.reuse ;  /* 0x00000000023072ca */ /* 0x040fe400000e0000 */
[----:B------:R-:W-:Y:S02]  /*15d30*/  R2UR UR49, R3 ;  /* 0x00000000033172ca */ /* 0x000fe400000e0000 */
[----:B------:R-:W-:Y:S02]  /*15d40*/  R2UR UR51, R73 ;  /* 0x00000000493372ca */ /* 0x000fe400000e0000 */
[----:B------:R-:W-:Y:S02]  /*15d50*/  R2UR UR27, R75 ;  /* 0x000000004b1b72ca */ /* 0x000fe400000e0000 */
[----:B------:R-:W-:-:S02]  /*15d60*/  R2UR UR24, R2 ;  /* 0x00000000021872ca */ /* 0x000fc400000e0000 */
[----:B------:R-:W-:Y:S01]  /*15d70*/  R2UR UR25, R3 ;  /* 0x00000000031972ca */ /* 0x000fe200000e0000 */
[----:B--2---:R-:W-:-:S05]  /*15d80*/  IMAD R146, R19, 0x6c0, R72 ;  /* 0x000006c013927824 */ /* 0x004fca00078e0248 */
[----:B------:R-:W-:-:S13]  /*15d90*/  R2UR UR46, R146 ;  /* 0x00000000922e72ca */ /* 0x000fda00000e0000 */
[----:B------:R-:W-:Y:S01]  /*15da0*/  HGMMA.64x16x16.F32 R136, gdesc[UR44], RZ, !UPT, gsb0 ;  /* 0x002000002c8879f0 */ /* 0x000fe2000c0008ff */
[----:B------:R-:W-:-:S05]  /*15db0*/  VIADD R74, R146, 0x40 ;  /* 0x00000040924a7836 */ /* 0x000fca0000000000 */
        /* <DEDUP_REMOVED lines=23> */
[----:B------:R-:W-:Y:S01]  /*15f30*/  VIADD R72, R146, 0x140 ;  /* 0x0000014092487836 */ /* 0x000fe20000000000 */
[----:B------:R-:W-:Y:S02]  /*15f40*/  R2UR UR31, R73 ;  /* 0x00000000491f72ca */ /* 0x000fe400000e0000 */
[----:B------:R-:W-:Y:S02]  /*15f50*/  R2UR UR28, R2 ;  /* 0x00000000021c72ca */ /* 0x000fe400000e0000 */
[----:B------:R-:W-:Y:S02]  /*15f60*/  R2UR UR30, R72 ;  /* 0x00000000481e72ca */ /* 0x000fe400000e0000 */
[----:B------:R-:W-:Y:S01]  /*15f70*/  R2UR UR29, R3 ;  /* 0x00000000031d72ca */ /* 0x000fe200000e0000 */
[----:B------:R-:W-:-:S05]  /*15f80*/  VIADD R74, R146, 0x180 ;  /* 0x00000180924a7836 */ /* 0x000fca0000000000 */
[----:B------:R-:W-:Y:S01]  /*15f90*/  R2UR UR22, R74 ;  /* 0x000000004a1672ca */ /* 0x000fe200000e0000 */
[----:B------:R-:W-:-:S05]  /*15fa0*/  VIADD R74, R146, 0x2 ;  /* 0x00000002924a7836 */ /* 0x000fca0000000000 */
[----:B------:R-:W-:Y:S01]  /*15fb0*/  R2UR UR42, R74 ;  /* 0x000000004a2a72ca */ /* 0x000fe200000e0000 */
[----:B------:R-:W-:-:S05]  /*15fc0*/  VIADD R74, R146, 0xc2 ;  /* 0x000000c2924a7836 */ /* 0x000fca0000000000 */
[----:B------:R-:W-:Y:S01]  /*15fd0*/  R2UR UR6, R74 ;  /* 0x000000004a0672ca */ /* 0x000fe200000e0000 */
[----:B------:R-:W-:Y:S01]  /*15fe0*/  VIADD R74, R146, 0x142 ;  /* 0x00000142924a7836 */ /* 0x000fe20000000000 */
[----:B------:R-:W-:Y:S02]  /*15ff0*/  WARPGROUP.DEPBAR.LE gsb0, 0x0 ;  /* 0x00008000000079c5 */ /* 0x000fe40000010000 */
[----:B------:R-:W-:-:S06]  /*16000*/  WARPGROUP.ARRIVE ;  /* 0x00000000000079c5 */ /* 0x000fcc0000000000 */
[----:B------:R-:W-:Y:S01]  /*16010*/  HGMMA.64x16x16.F32 R96, gdesc[UR28], RZ, !UPT, gsb0 ;  /* 0x002000001c6079f0 */ /* 0x000fe2000c0008ff */
[----:B------:R-:W-:Y:S01]  /*16020*/  R2UR UR8, R74 ;  /* 0x000000004a0872ca */ /* 0x000fe200000e0000 */
[----:B------:R-:W-:-:S05]  /*16030*/  VIADD R74, R146, 0x202 ;  /* 0x00000202924a7836 */ /* 0x000fca0000000000 */
[----:B------:R-:W-:Y:S01]  /*16040*/  R2UR UR4, R74 ;  /* 0x000000004a0472ca */ /* 0x000fe200000e0000 */
[----:B------:R-:W-:Y:S01]  /*16050*/  VIADD R74, R146, 0x280 ;  /* 0x00000280924a7836 */ /* 0x000fe20000000000 */
[----:B------:R-:W-:-:S04]  /*16060*/  R2UR UR21, R75 ;  /* 0x000000004b1572ca */ /* 0x000fc800000e0000 */
[----:B------:R-:W-:Y:S02]  /*16070*/  R2UR UR20, R74 ;  /* 0x000000004a1472ca */ /* 0x000fe400000e0000 */
[----:B------:R-:W-:-:S07]  /*16080*/  R2UR UR23, R75 ;  /* 0x000000004b1772ca */ /* 0x000fce00000e0000 */
[----:B------:R-:W-:Y:S01]  /*16090*/  UMOV UR25, UR21 ;  /* 0x0000001500197c82 */ /* 0x000fe20008000000 */
[----:B------:R-:W-:-:S03]  /*160a0*/  R2UR UR21, R3 ;  /* 0x00000000031572ca */ /* 0x000fc600000e0000 */
[----:B------:R-:W-:Y:S01]  /*160b0*/  UMOV UR24, UR20 ;  /* 0x0000001400187c82 */ /* 0x000fe20008000000 */
        /* <DEDUP_REMOVED lines=20> */
[----:B------:R-:W-:Y:S01]  /*16200*/  VIADD R76, R146, 0x200 ;  /* 0x00000200924c7836 */ /* 0x000fe20000000000 */
[----:B------:R-:W-:Y:S02]  /*16210*/  WARPGROUP.DEPBAR.LE gsb0, 0x0 ;  /* 0x00008000000079c5 */ /* 0x000fe40000010000 */
[----:B------:R-:W-:-:S09]  /*16220*/  WARPGROUP.ARRIVE ;  /* 0x00000000000079c5 */ /* 0x000fd20000000000 */
[----:B------:R-:W-:Y:S01]  /*16230*/  HGMMA.64x16x16.F32 R80, gdesc[UR32], RZ, !UPT, gsb0 ;  /* 0x00200000205079f0 */ /* 0x000fe2000c0008ff */
[----:B------:R-:W-:Y:S01]  /*16240*/  R2UR UR38, R76 ;  /* 0x000000004c2672ca */ /* 0x000fe200000e0000 */
[C---:B------:R-:W-:Y:S02]  /*16250*/  VIADD R72, R146.reuse, 0x300 ;  /* 0x0000030092487836 */ /* 0x040fe40000000000 */
[----:B------:R-:W-:Y:S01]  /*16260*/  VIADD R76, R146, 0x82 ;  /* 0x00000082924c7836 */ /* 0x000fe20000000000 */
[C---:B------:R-:W-:Y:S02]  /*16270*/  R2UR UR19, R73.reuse ;  /* 0x00000000491372ca */ /* 0x040fe400000e0000 */
[C---:B------:R-:W-:Y:S02]  /*16280*/  R2UR UR11, R73.reuse ;  /* 0x00000000490b72ca */ /* 0x040fe400000e0000 */
[C---:B------:R-:W-:Y:S02]  /*16290*/  R2UR UR17, R73.reuse ;  /* 0x00000000491172ca */ /* 0x040fe400000e0000 */
[----:B------:R-:W-:Y:S01]  /*162a0*/  R2UR UR40, R72 ;  /* 0x00000000482872ca */ /* 0x000fe200000e0000 */
[----:B------:R-:W-:Y:S01]  /*162b0*/  VIADD R72, R146, 0x380 ;  /* 0x0000038092487836 */ /* 0x000fe20000000000 */
[----:B------:R-:W-:Y:S01]  /*162c0*/  R2UR UR41, R73 ;  /* 0x00000000492972ca */ /* 0x000fe200000e0000 */
[----:B------:R-:W-:Y:S01]  /*162d0*/  IMAD.MOV.U32 R73, RZ, RZ, -0x7fffffe0 ;  /* 0x80000020ff497424 */ /* 0x000fe200078e00ff */
[----:B------:R-:W-:Y:S01]  /*162e0*/  R2UR UR14, R76 ;  /* 0x000000004c0e72ca */ /* 0x000fe200000e0000 */
[----:B------:R-:W-:Y:S01]  /*162f0*/  VIADD R76, R146, 0x182 ;  /* 0x00000182924c7836 */ /* 0x000fe20000000000 */
[----:B------:R-:W-:-:S02]  /*16300*/  R2UR UR5, R75 ;  /* 0x000000004b0572ca */ /* 0x000fc400000e0000 */
[----:B------:R-:W-:Y:S01]  /*16310*/  R2UR UR46, R72 ;  /* 0x00000000482e72ca */ /* 0x000fe200000e0000 */
[----:B------:R-:W-:Y:S01]  /*16320*/  VIADD R72, R146, 0x400 ;  /* 0x0000040092487836 */ /* 0x000fe20000000000 */
[----:B------:R-:W-:Y:S01]  /*16330*/  R2UR UR47, R73 ;  /* 0x00000000492f72ca */ /* 0x000fe200000e0000 */
[----:B------:R-:W-:Y:S01]  /*16340*/  IMAD.MOV.U32 R73, RZ, RZ, -0x7fffffe0 ;  /* 0x80000020ff497424 */ /* 0x000fe200078e00ff */
[----:B------:R-:W-:Y:S01]  /*16350*/  R2UR UR12, R76 ;  /* 0x000000004c0c72ca */ /* 0x000fe200000e0000 */
[C---:B------:R-:W-:Y:S01]  /*16360*/  VIADD R76, R146.reuse, 0x2c0 ;  /* 0x000002c0924c7836 */ /* 0x040fe20000000000 */
[C---:B------:R-:W-:Y:S01]  /*16370*/  R2UR UR43, R75.reuse ;  /* 0x000000004b2b72ca */ /* 0x040fe200000e0000 */
[----:B------:R-:W-:Y:S01]  /*16380*/  VIADD R74, R146, 0x340 ;  /* 0x00000340924a7836 */ /* 0x000fe20000000000 */
[C---:B------:R-:W-:Y:S02]  /*16390*/  R2UR UR7, R75.reuse ;  /* 0x000000004b0772ca */ /* 0x040fe400000e0000 */
[----:B------:R-:W-:Y:S01]  /*163a0*/  R2UR UR9, R75 ;  /* 0x000000004b0972ca */ /* 0x000fe200000e0000 */
[----:B------:R-:W-:Y:S01]  /*163b0*/  IMAD.MOV.U32 R75, RZ, RZ, -0x7fffffe0 ;  /* 0x80000020ff4b7424 */ /* 0x000fe200078e00ff */
[----:B------:R-:W-:-:S02]  /*163c0*/  R2UR UR26, R72 ;  /* 0x00000000481a72ca */ /* 0x000fc400000e0000 */
[----:B------:R-:W-:Y:S01]  /*163d0*/  R2UR UR27, R73 ;  /* 0x00000000491b72ca */ /* 0x000fe200000e0000 */
[----:B------:R-:W-:Y:S01]  /*163e0*/  UMOV UR44, UR4 ;  /* 0x00000004002c7c82 */ /* 0x000fe20008000000 */
[----:B------:R-:W-:Y:S01]  /*163f0*/  R2UR UR36, R76 ;  /* 0x000000004c2472ca */ /* 0x000fe200000e0000 */
[----:B------:R-:W-:Y:S01]  /*16400*/  UMOV UR45, UR5 ;  /* 0x00000005002d7c82 */ /* 0x000fe20008000000 */
[----:B------:R-:W-:Y:S02]  /*16410*/  R2UR UR37, R77 ;  /* 0x000000004d2572ca */ /* 0x000fe400000e0000 */
[----:B------:R-:W-:Y:S01]  /*16420*/  R2UR UR4, R74 ;  /* 0x000000004a0472ca */ /* 0x000fe200000e0000 */
[C---:B------:R-:W-:Y:S01]  /*16430*/  VIADD R74, R146.reuse, 0x3c0 ;  /* 0x000003c0924a7836 */ /* 0x040fe20000000000 */
[----:B------:R-:W-:Y:S01]  /*16440*/  R2UR UR5, R75 ;  /* 0x000000004b0572ca */ /* 0x000fe200000e0000 */
[----:B------:R-:W-:Y:S02]  /*16450*/  IMAD.MOV.U32 R75, RZ, RZ, -0x7fffffe0 ;  /* 0x80000020ff4b7424 */ /* 0x000fe400078e00ff */
[----:B------:R-:W-:Y:S01]  /*16460*/  VIADD R72, R146, 0x242 ;  /* 0x0000024292487836 */ /* 0x000fe20000000000 */
[----:B------:R-:W-:Y:S01]  /*16470*/  R2UR UR50, R74 ;  /* 0x000000004a3272ca */ /* 0x000fe200000e0000 */
[----:B------:R-:W-:Y:S01]  /*16480*/  VIADD R74, R146, 0x440 ;  /* 0x00000440924a7836 */ /* 0x000fe20000000000 */
[----:B------:R-:W-:Y:S01]  /*16490*/  R2UR UR51, R75 ;  /* 0x000000004b3372ca */ /* 0x000fe200000e0000 */
[----:B------:R-:W-:-:S02]  /*164a0*/  IMAD.MOV.U32 R75, RZ, RZ, -0x7fffffe0 ;  /* 0x80000020ff4b7424 */ /* 0x000fc400078e00ff */
[----:B------:R-:W-:Y:S01]  /*164b0*/  IMAD.MOV.U32 R73, RZ, RZ, -0x7fffffe0 ;  /* 0x80000020ff497424 */ /* 0x000fe200078e00ff */
[----:B------:R-:W-:Y:S01]  /*164c0*/  MOV R156, UR27 ;  /* 0x0000001b009c7c02 */ /* 0x000fe20008000f00 */
[----:B------:R-:W-:Y:S01]  /*164d0*/  UMOV UR27, UR37 ;  /* 0x00000025001b7c82 */ /* 0x000fe20008000000 */
[----:B------:R-:W-:Y:S01]  /*164e0*/  MOV R155, UR26 ;  /* 0x0000001a009b7c02 */ /* 0x000fe20008000f00 */
[----:B------:R-:W-:Y:S01]  /*164f0*/  UMOV UR26, UR36 ;  /* 0x00000024001a7c82 */ /* 0x000fe20008000000 */
[----:B------:R-:W-:Y:S02]  /*16500*/  R2UR UR39, R77 ;  /* 0x000000004d2772ca */ /* 0x000fe400000e0000 */
        /* <DEDUP_REMOVED lines=8> */
[----:B------:R-:W-:-:S02]  /*16590*/  R2UR UR36, R2 ;  /* 0x00000000022472ca */ /* 0x000fc400000e0000 */
[----:B------:R-:W-:Y:S01]  /*165a0*/  R2UR UR37, R3 ;  /* 0x00000000032572ca */ /* 0x000fe200000e0000 */
[----:B------:R-:W-:Y:S01]  /*165b0*/  UMOV UR58, UR44 ;  /* 0x0000002c003a7c82 */ /* 0x000fe20008000000 */
[----:B------:R-:W-:Y:S01]  /*165c0*/  UMOV UR59, UR45 ;  /* 0x0000002d003b7c82 */ /* 0x000fe20008000000 */
[C---:B------:R-:W-:Y:S01]  /*165d0*/  R2UR UR15, R77.reuse ;  /* 0x000000004d0f72ca */ /* 0x040fe200000e0000 */
[----:B------:R-:W-:Y:S02]  /*165e0*/  WARPGROUP.DEPBAR.LE gsb0, 0x0 ;  /* 0x00008000000079c5 */ /* 0x000fe40000010000 */
[----:B------:R-:W-:Y:S02]  /*165f0*/  R2UR UR13, R77 ;  /* 0x000000004d0d72ca */ /* 0x000fe400000e0000 */
[----:B------:R-:W-:Y:S02]  /*16600*/  R2UR UR20, R74 ;  /* 0x000000004a1472ca */ /* 0x000fe400000e0000 */
[----:B------:R-:W-:-:S02]  /*16610*/  R2UR UR21, R75 ;  /* 0x000000004b1572ca */ /* 0x000fc400000e0000 */
[----:B------:R-:W-:Y:S02]  /*16620*/  R2UR UR44, R72 ;  /* 0x00000000482c72ca */ /* 0x000fe400000e0000 */
[----:B------:R-:W-:Y:S02]  /*16630*/  R2UR UR45, R73 ;  /* 0x00000000492d72ca */ /* 0x000fe400000e0000 */
[----:B------:R-:W-:-:S06]  /*16640*/  WARPGROUP.ARRIVE ;  /* 0x00000000000079c5 */ /* 0x000fcc0000000000 */
[----:B------:R-:W-:Y:S01]  /*16650*/  HGMMA.64x16x16.F32 R72, gdesc[UR36], RZ, !UPT, gsb0 ;  /* 0x00200000244879f0 */ /* 0x000fe2000c0008ff */
[----:B------:R-:W-:Y:S01]  /*16660*/  UMOV UR22, UR40 ;  /* 0x0000002800167c82 */ /* 0x000fe20008000000 */
[----:B------:R-:W-:Y:S01]  /*16670*/  UMOV UR23, UR41 ;  /* 0x0000002900177c82 */ /* 0x000fe20008000000 */
[----:B------:R-:W-:Y:S02]  /*16680*/  R2UR UR40, R8 ;  /* 0x00000000082872ca */ /* 0x000fe400000e0000 */
[----:B------:R-:W-:Y:S01]  /*16690*/  R2UR UR41, R9 ;  /* 0x00000000092972ca */ /* 0x000fe200000e0000 */
[----:B------:R-:W-:Y:S02]  /*166a0*/  WARPGROUP.DEPBAR.LE gsb0, 0x0 ;  /* 0x00008000000079c5 */ /* 0x000fe40000010000 */
[----:B------:R-:W-:-:S10]  /*166b0*/  WARPGROUP.ARRIVE ;  /* 0x00000000000079c5 */ /* 0x000fd40000000000 */
[----:B------:R-:W-:Y:S01]  /*166c0*/  HGMMA.64x16x16.F32 R136, gdesc[UR40], R136, gsb0 ;  /* 0x00200000288879f0 */ /* 0x000fe20008000888 */
        /* <DEDUP_REMOVED lines=40> */
[----:B------:R-:W-:Y:S01]  /*16950*/  UMOV UR14, UR54 ;  /* 0x00000036000e7c82 */ /* 0x000fe20008000000 */
[----:B------:R-:W-:Y:S01]  /*16960*/  UMOV UR15, UR55 ;  /* 0x00000037000f7c82 */ /* 0x000fe20008000000 */
[----:B------:R-:W-:Y:S02]  /*16970*/  WARPGROUP.DEPBAR.LE gsb0, 0x0 ;  /* 0x00008000000079c5 */ /* 0x000fe40000010000 */
[----:B------:R-:W-:-:S08]  /*16980*/  WARPGROUP.ARRIVE ;  /* 0x00000000000079c5 */ /* 0x000fd00000000000 */
        /* <DEDUP_REMOVED lines=12> */
[----:B------:R-:W-:Y:S02]  /*16a50*/  VIADD R148, R146, 0x302 ;  /* 0x0000030292947836 */ /* 0x000fe40000000000 */
        /* <DEDUP_REMOVED lines=9> */
[----:B------:R-:W-:Y:S01]  /*16af0*/  UMOV UR32, UR46 ;  /* 0x0000002e00207c82 */ /* 0x000fe20008000000 */
[----:B------:R-:W-:Y:S01]  /*16b00*/  UMOV UR33, UR47 ;  /* 0x0000002f00217c82 */ /* 0x000fe20008000000 */
[----:B------:R-:W-:Y:S01]  /*16b10*/  R2UR UR46, R148 ;  /* 0x00000000942e72ca */ /* 0x000fe200000e0000 */
[----:B------:R-:W-:Y:S01]  /*16b20*/  VIADD R148, R146, 0x3c2 ;  /* 0x000003c292947836 */ /* 0x000fe20000000000 */
[----:B------:R-:W-:Y:S01]  /*16b30*/  R2UR UR47, R149 ;  /* 0x00000000952f72ca */ /* 0x000fe200000e0000 */
[----:B------:R-:W-:Y:S02]  /*16b40*/  WARPGROUP.DEPBAR.LE gsb0, 0x0 ;  /* 0x00008000000079c5 */ /* 0x000fe40000010000 */
[----:B------:R-:W-:-:S06]  /*16b50*/  WARPGROUP.ARRIVE ;  /* 0x00000000000079c5 */ /* 0x000fcc0000000000 */
[----:B------:R-:W-:Y:S01]  /*16b60*/  HGMMA.64x16x16.F32 R136, gdesc[UR40], R136, gsb0 ;  /* 0x00200000288879f0 */ /* 0x000fe20008000888 */
[----:B------:R-:W-:Y:S01]  /*16b70*/  IMAD.MOV.U32 R149, RZ, RZ, -0x7fffffe0 ;  /* 0x80000020ff957424 */ /* 0x000fe200078e00ff */
[----:B------:R-:W-:Y:S01]  /*16b80*/  UMOV UR34, UR50 ;  /* 0x0000003200227c82 */ /* 0x000fe20008000000 */
        /* <DEDUP_REMOVED lines=13> */
[----:B------:R-:W-:Y:S02]  /*16c60*/  R2UR UR6, R148 ;  /* 0x00000000940672ca */ /* 0x000fe400000e0000 */
[----:B------:R-:W-:Y:S02]  /*16c70*/  R2UR UR7, R149 ;  /* 0x00000000950772ca */ /* 0x000fe400000e0000 */
[----:B------:R-:W-:Y:S02]  /*16c80*/  R2UR UR4, R12 ;  /* 0x000000000c0472ca */ /* 0x000fe400000e0000 */
[----:B------:R-:W-:-:S07]  /*16c90*/  R2UR UR5, R13 ;  /* 0x000000000d0572ca */ /* 0x000fce00000e0000 */
[----:B------:R-:W-:Y:S01]  /*16ca0*/  MOV R153, UR6 ;  /* 0x0000000600997c02 */ /* 0x000fe20008000f00 */
[----:B------:R-:W-:Y:S01]  /*16cb0*/  UMOV UR6, UR24 ;  /* 0x0000001800067c82 */ /* 0x000fe20008000000 */
[----:B------:R-:W-:Y:S01]  /*16cc0*/  MOV R154, UR7 ;  /* 0x00000007009a7c02 */ /* 0x000fe20008000f00 */
[----:B------:R-:W-:Y:S01]  /*16cd0*/  UMOV UR7, UR25 ;  /* 0x0000001900077c82 */ /* 0x000fe20008000000 */
[----:B------:R-:W-:Y:S02]  /*16ce0*/  WARPGROUP.DEPBAR.LE gsb0, 0x0 ;  /* 0x00008000000079c5 */ /* 0x000fe40000010000 */
[----:B------:R-:W-:-:S06]  /*16cf0*/  WARPGROUP.ARRIVE ;  /* 0x00000000000079c5 */ /* 0x000fcc0000000000 */
[----:B------:R-:W-:Y:S01]  /*16d00*/  HGMMA.64x16x16.F32 R128, gdesc[UR4], R128, gsb0 ;  /* 0x00200000048079f0 */ /* 0x000fe20008000880 */
        /* <DEDUP_REMOVED lines=15> */
[----:B------:R-:W-:Y:S02]  /*16e00*/  R2UR UR49, R13 ;  /* 0x000000000d3172ca */ /* 0x000fe400000e0000 */
[----:B------:R-:W-:Y:S01]  /*16e10*/  MOV R150, UR51 ;  /* 0x0000003300967c02 */ /* 0x000fe20008000f00 */
[----:B------:R-:W-:Y:S01]  /*16e20*/  UMOV UR51, UR57 ;  /* 0x0000003900337c82 */ /* 0x000fe20008000000 */
[----:B------:R-:W-:Y:S01]  /*16e30*/  MOV R147, UR50 ;  /* 0x0000003200937c02 */ /* 0x000fe20008000f00 */
[----:B------:R-:W-:Y:S01]  /*16e40*/  UMOV UR50, UR56 ;  /* 0x0000003800327c82 */ /* 0x000fe20008000000 */
[----:B------:R-:W-:-:S02]  /*16e50*/  WARPGROUP.DEPBAR.LE gsb0, 0x0 ;  /* 0x00008000000079c5 */ /* 0x000fc40000010000 */
[----:B------:R-:W-:-:S06]  /*16e60*/  WARPGROUP.ARRIVE ;  /* 0x00000000000079c5 */ /* 0x000fcc0000000000 */
        /* <DEDUP_REMOVED lines=17> */
[----:B------:R-:W-:Y:S02]  /*16f80*/  VIADD R148, R146, 0x4c0 ;  /* 0x000004c092947836 */ /* 0x000fe40000000000 */
[----:B------:R-:W-:-:S03]  /*16f90*/  IMAD.MOV.U32 R149, RZ, RZ, -0x7fffffe0 ;  /* 0x80000020ff957424 */ /* 0x000fc600078e00ff */
[----:B------:R-:W-:Y:S01]  /*16fa0*/  R2UR UR10, R148 ;  /* 0x00000000940a72ca */ /* 0x000fe200000e0000 */
[----:B------:R-:W-:Y:S02]  /*16fb0*/  WARPGROUP.DEPBAR.LE gsb0, 0x0 ;  /* 0x00008000000079c5 */ /* 0x000fe40000010000 */
[----:B------:R-:W-:-:S06]  /*16fc0*/  WARPGROUP.ARRIVE ;  /* 0x00000000000079c5 */ /* 0x000fcc0000000000 */
[----:B------:R-:W-:Y:S01]  /*16fd0*/  HGMMA.64x16x16.F32 R80, gdesc[UR24], R80, gsb0 ;  /* 0x00200000185079f0 */ /* 0x000fe20008000850 */
[----:B------:R-:W-:-:S03]  /*16fe0*/  R2UR UR11, R149 ;  /* 0x00000000950b72ca */ /* 0x000fc600000e0000 */
[----:B------:R-:W-:Y:S01]  /*16ff0*/  MOV R151, UR10 ;  /* 0x0000000a00977c02 */ /* 0x000fe20008000f00 */
[----:B------:R-:W-:Y:S01]  /*17000*/  UMOV UR10, UR28 ;  /* 0x0000001c000a7c82 */ /* 0x000fe20008000000 */
[----:B------:R-:W-:-:S08]  /*17010*/  R2UR UR28, R12 ;  /* 0x000000000c1c72ca */ /* 0x000fd000000e0000 */
[----:B------:R-:W-:Y:S01]  /*17020*/  MOV R152, UR11 ;  /* 0x0000000b00987c02 */ /* 0x000fe20008000f00 */
[----:B------:R-:W-:Y:S01]  /*17030*/  UMOV UR11, UR29 ;  /* 0x0000001d000b7c82 */ /* 0x000fe20008000000 */
[----:B------:R-:W-:Y:S01]  /*17040*/  R2UR UR29, R13 ;  /* 0x000000000d1d72ca */ /* 0x000fe200000e0000 */
[----:B------:R-:W-:Y:S02]  /*17050*/  VIADD R148, R146, 0x500 ;  /* 0x0000050092947836 */ /* 0x000fe40000000000 */
[----:B------:R-:W-:Y:S01]  /*17060*/  IMAD.MOV.U32 R149, RZ, RZ, -0x7fffffe0 ;  /* 0x80000020ff957424 */ /* 0x000fe200078e00ff */
[----:B------:R-:W-:Y:S02]  /*17070*/  WARPGROUP.DEPBAR.LE gsb0, 0x0 ;  /* 0x00008000000079c5 */ /* 0x000fe40000010000 */
[----:B------:R-:W-:-:S07]  /*17080*/  WARPGROUP.ARRIVE ;  /* 0x00000000000079c5 */ /* 0x000fce0000000000 */
[----:B------:R-:W-:Y:S01]  /*17090*/  HGMMA.64x16x16.F32 R72, gdesc[UR28], R72, gsb0 ;  /* 0x002000001c4879f0 */ /* 0x000fe20008000848 */
[----:B------:R-:W-:Y:S02]  /*170a0*/  R2UR UR14, R148 ;  /* 0x00000000940e72ca */ /* 0x000fe400000e0000 */
[----:B------:R-:W-:-:S11]  /*170b0*/  R2UR UR15, R149 ;  /* 0x00000000950f72ca */ /* 0x000fd600000e0000 */
[----:B-1----:R-:W-:Y:S01]  /*170c0*/  MOV R21, UR14 ;  /* 0x0000000e00157c02 */ /* 0x002fe20008000f00 */
[----:B------:R-:W-:Y:S01]  /*170d0*/  UMOV UR14, UR44 ;  /* 0x0000002c000e7c82 */ /* 0x000fe20008000000 */
[----:B------:R-:W-:Y:S01]  /*170e0*/  MOV R145, UR15 ;  /* 0x0000000f00917c02 */ /* 0x000fe20008000f00 */
[----:B------:R-:W-:Y:S01]  /*170f0*/  UMOV UR15, UR45 ;  /* 0x0000002d000f7c82 */ /* 0x000fe20008000000 */
[----:B------:R-:W-:Y:S02]  /*17100*/  R2UR UR44, R10 ;  /* 0x000000000a2c72ca */ /* 0x000fe400000e0000 */
[----:B------:R-:W-:Y:S01]  /*17110*/  R2UR UR45, R11 ;  /* 0x000000000b2d72ca */ /* 0x000fe200000e0000 */
[----:B------:R1:W-:Y:S01]  /*17120*/  STL [R1+0xb4], R14 ;  /* 0x0000b40e01007387 */ /* 0x0003e20000100800 */
[----:B------:R-:W-:Y:S01]  /*17130*/  MOV R157, UR46 ;  /* 0x0000002e009d7c02 */ /* 0x000fe20008000f00 */
[----:B------:R-:W-:Y:S01]  /*17140*/  UMOV UR46, UR52 ;  /* 0x00000034002e7c82 */ /* 0x000fe20008000000 */
[----:B-1----:R-:W-:Y:S01]  /*17150*/  MOV R14, UR47 ;  /* 0x0000002f000e7c02 */ /* 0x002fe20008000f00 */
[----:B------:R-:W-:Y:S01]  /*17160*/  UMOV UR47, UR53 ;  /* 0x00000035002f7c82 */ /* 0x000fe20008000000 */
        /* <DEDUP_REMOVED lines=26> */
[----:B------:R-:W-:Y:S02]  /*17310*/  R2UR UR50, R147 ;  /* 0x00000000933272ca */ /* 0x000fe400000e0000 */
[----:B------:R-:W-:Y:S02]  /*17320*/  R2UR UR48, R10 ;  /* 0x000000000a3072ca */ /* 0x000fe400000e0000 */
[----:B------:R-:W-:-:S02]  /*17330*/  R2UR UR49, R11 ;  /* 0x000000000b3172ca */ /* 0x000fc400000e0000 */
[----:B------:R-:W-:Y:S02]  /*17340*/  R2UR UR56, R10 ;  /* 0x000000000a3872ca */ /* 0x000fe400000e0000 */
[C---:B------:R-:W-:Y:S01]  /*17350*/  R2UR UR57, R11.reuse ;  /* 0x000000000b3972ca */ /* 0x040fe200000e0000 */
[----:B------:R-:W-:Y:S01]  /*17360*/  VIADD R148, R146, 0x540 ;  /* 0x0000054092947836 */ /* 0x000fe20000000000 */
[----:B------:R-:W-:Y:S01]  /*17370*/  R2UR UR44, R10 ;  /* 0x000000000a2c72ca */ /* 0x000fe200000e0000 */
[----:B------:R-:W-:Y:S01]  /*17380*/  IMAD.MOV.U32 R149, RZ, RZ, -0x7fffffe0 ;  /* 0x80000020ff957424 */ /* 0x000fe200078e00ff */
[----:B------:R-:W-:Y:S01]  /*17390*/  R2UR UR45, R11 ;  /* 0x000000000b2d72ca */ /* 0x000fe200000e0000 */
[----:B------:R1:W5:Y:S01]  /*173a0*/  LDL.LU R14, [R1+0xb4] ;  /* 0x0000b400010e7983 */ /* 0x0003620000300800 */
[----:B------:R-:W-:Y:S02]  /*173b0*/  WARPGROUP.DEPBAR.LE gsb0, 0x0 ;  /* 0x00008000000079c5 */ /* 0x000fe40000010000 */
[----:B------:R-:W-:-:S09]  /*173c0*/  WARPGROUP.ARRIVE ;  /* 0x00000000000079c5 */ /* 0x000fd20000000000 */
[----:B------:R-:W-:Y:S03]  /*173d0*/  HGMMA.64x16x16.F32 R96, gdesc[UR44], R96, gsb0 ;  /* 0x002000002c6079f0 */ /* 0x000fe60008000860 */
[----:B------:R-:W-:Y:S02]  /*173e0*/  WARPGROUP.DEPBAR.LE gsb0, 0x0 ;  /* 0x00008000000079c5 */ /* 0x000fe40000010000 */
[----:B------:R-:W-:-:S06]  /*173f0*/  WARPGROUP.ARRIVE ;  /* 0x00000000000079c5 */ /* 0x000fcc0000000000 */
[----:B------:R-:W-:Y:S01]  /*17400*/  HGMMA.64x16x16.F32 R88, gdesc[UR48], R88, gsb0 ;  /* 0x00200000305879f0 */ /* 0x000fe20008000858 */
        /* <DEDUP_REMOVED lines=163> */
[----:B-1----:R-:W-:Y:S05]  /*17e40*/  @P2 BRA `(.L_x_2435) ;  /* 0x0000000000302947 */ /* 0x002fea0003800000 */
[----:B------:R-:W-:Y:S05]  /*17e50*/  @!P1 BRA `(.L_x_2436) ;  /* 0x0000000000049947 */ /* 0x000fea0003800000 */
[----:B------:R-:W-:Y:S01]  /*17e60*/  BPT.TRAP 0x1 ;  /* 0x000000040000795c */ /* 0x000fe20000300000 */
.L_x_2436:
[----:B------:R-:W-:Y:S01]  /*17e70*/  SHF.L.U32 R15, R15, 0x1f, RZ ;  /* 0x0000001f0f0f7819 */ /* 0x000fe200000006ff */
[----:B------:R-:W-:-:S04]  /*17e80*/  IMAD R21, R20, 0x8, R16 ;  /* 0x0000000814157824 */ /* 0x000fc800078e0210 */
[----:B------:R1:W2:Y:S01]  /*17e90*/  SYNCS.PHASECHK.TRANS64.TRYWAIT P2, [R21+URZ+0x31c50], R15 ;  /* 0x031c500f150075a7 */ /* 0x0002a2000804017f */
[----:B------:R-:W-:Y:S05]  /*17ea0*/  @!P1 BRA `(.L_x_2437) ;  /* 0x0000000000049947 */ /* 0x000fea0003800000 */
[----:B------:R-:W-:Y:S01]  /*17eb0*/  BPT.TRAP 0x1 ;  /* 0x000000040000795c */ /* 0x000fe20000300000 */
.L_x_2437:
[----:B------:R-:W-:Y:S04]  /*17ec0*/  BSSY B0, `(.L_x_2435) ;  /* 0x0000004000007945 */ /* 0x000fe80003800000 */
[----:B--2---:R-:W-:Y:S05]  /*17ed0*/  @P2 BRA `(.L_x_2438) ;  /* 0x0000000000082947 */ /* 0x004fea0003800000 */
[----:B------:R-:W2:Y:S02]  /*17ee0*/  SYNCS.PHASECHK.TRANS64.TRYWAIT P2, [R21+URZ+0x31c50], R15 ;  /* 0x031c500f150075a7 */ /* 0x000ea4000804017f */
[----:B--2---:R-:W-:Y:S05]  /*17ef0*/  @!P2 BRA `(.L_x_2439) ;  /* 0x000000d800b8a947 */ /* 0x004fea0003800000 */
.L_x_2438:
[----:B------:R-:W-:Y:S05]  /*17f00*/  BSYNC B0 ;  /* 0x0000000000007941 */ /* 0x000fea0003800000 */
.L_x_2435:
[----:B------:R-:W-:Y:S01]  /*17f10*/  FMUL.FTZ R155, R136, UR61 ;  /* 0x0000003d889b7c20 */ /* 0x000fe20008410000 */
[----:B------:R-:W-:Y:S01]  /*17f20*/  FMUL.FTZ R150, R137, UR61 ;  /* 0x0000003d89967c20 */ /* 0x000fe20008410000 */
[----:B------:R-:W-:Y:S01]  /*17f30*/  FMUL.FTZ R146, R140, UR61 ;  /* 0x0000003d8c927c20 */ /* 0x000fe20008410000 */
[----:B------:R-:W-:Y:S01]  /*17f40*/  FMUL.FTZ R145, R141, UR61 ;  /* 0x0000003d8d917c20 */ /* 0x000fe20008410000 */
[----:B------:R-:W-:Y:S01]  /*17f50*/  FMUL.FTZ R141, R128, UR61 ;  /* 0x0000003d808d7c20 */ /* 0x000fe20008410000 */
[----:B------:R-:W-:Y:S01]  /*17f60*/  FMUL.FTZ R138, R138, UR61 ;  /* 0x0000003d8a8a7c20 */ /* 0x000fe20008410000 */
[----:B------:R-:W3:Y:S01]  /*17f70*/  MUFU.TANH R155, R155 ;  /* 0x0000009b009b7308 */ /* 0x000ee20000002400 */
[----:B------:R-:W-:Y:S01]  /*17f80*/  FMUL.FTZ R140, R129, UR61 ;  /* 0x0000003d818c7c20 */ /* 0x000fe20008410000 */
[----:B------:R4:W-:Y:S01]  /*17f90*/  STL [R1+0xb4], R2 ;  /* 0x0000b40201007387 */ /* 0x0009e20000100800 */
[----:B-12---:R-:W-:Y:S01]  /*17fa0*/  FMUL.FTZ R21, R113, UR61 ;  /* 0x0000003d71157c20 */ /* 0x006fe20008410000 */
        /* <DEDUP_REMOVED lines=13> */
[----:B---3-5:R-:W-:Y:S01]  /*18080*/  FMNMX.FTZ R113, R155, R14, !PT ;  /* 0x0000000e9b717209 */ /* 0x028fe20007810000 */
[----:B------:R-:W-:Y:S01]  /*18090*/  FMUL.FTZ R109, R109, UR61 ;  /* 0x0000003d6d6d7c20 */ /* 0x000fe20008410000 */
[----:B------:R-:W-:Y:S01]  /*180a0*/  FMUL.FTZ R96, R96, UR61 ;  /* 0x0000003d60607c20 */ /* 0x000fe20008410000 */
[----:B------:R-:W-:Y:S01]  /*180b0*/  FMUL.FTZ R100, R100, UR61 ;  /* 0x0000003d64647c20 */ /* 0x000fe20008410000 */
[----:B------:R-:W-:Y:S01]  /*180c0*/  FMUL.FTZ R101, R101, UR61 ;  /* 0x0000003d65657c20 */ /* 0x000fe20008410000 */
[----:B------:R-:W-:Y:S01]  /*180d0*/  FMUL.FTZ R88, R88, UR61 ;  /* 0x0000003d58587c20 */ /* 0x000fe20008410000 */
[----:B------:R-:W-:Y:S01]  /*180e0*/  FMUL.FTZ R89, R89, UR61 ;  /* 0x0000003d59597c20 */ /* 0x000fe20008410000 */
[----:B------:R-:W3:Y:S01]  /*180f0*/  MUFU.TANH R145, R145 ;  /* 0x0000009100917308 */ /* 0x000ee20000002400 */
        /* <DEDUP_REMOVED lines=13> */
[----:B------:R-:W-:Y:S05]  /*181d0*/  WARPSYNC.ALL ;  /* 0x0000000000007948 */ /* 0x000fea0003800000 */
[----:B----4-:R2:W4:Y:S01]  /*181e0*/  MUFU.TANH R2, R138 ;  /* 0x0000008a00027308 */ /* 0x0105220000002400 */
[----:B---3--:R-:W-:Y:S01]  /*181f0*/  FMNMX.FTZ R116, R145, R116, !PT ;  /* 0x0000007491747209 */ /* 0x008fe20007810000 */
[----:B------:R-:W-:Y:S01]  /*18200*/  FMUL.FTZ R127, R127, UR61 ;  /* 0x0000003d7f7f7c20 */ /* 0x000fe20008410000 */
[----:B------:R-:W-:Y:S01]  /*18210*/  ULDC UR4, c[0x0][0x988] ;  /* 0x0002620000047ab9 */ /* 0x000fe20000000800 */
[----:B------:R-:W-:Y:S01]  /*18220*/  FMUL.FTZ R143, R143, UR61 ;  /* 0x0000003d8f8f7c20 */ /* 0x000fe20008410000 */
[----:B------:R-:W-:Y:S01]  /*18230*/  FMUL.FTZ R139, R139, UR61 ;  /* 0x0000003d8b8b7c20 */ /* 0x000fe20008410000 */
[----:B-1----:R-:W-:Y:S01]  /*18240*/  FMNMX.FTZ R116, R141, R116, !PT ;  /* 0x000000748d747209 */ /* 0x002fe20007810000 */
[----:B------:R-:W-:Y:S01]  /*18250*/  FMUL.FTZ R131, R131, UR61 ;  /* 0x0000003d83837c20 */ /* 0x000fe20008410000 */
[----:B------:R-:W1:Y:S01]  /*18260*/  MUFU.TANH R140, R140 ;  /* 0x0000008c008c7308 */ /* 0x000e620000002400 */
[----:B--2---:R-:W-:Y:S01]  /*18270*/  FMUL.FTZ R138, R132, UR61 ;  /* 0x0000003d848a7c20 */ /* 0x004fe20008410000 */
[----:B------:R-:W-:Y:S01]  /*18280*/  FMUL.FTZ R132, R133, UR61 ;  /* 0x0000003d85847c20 */ /* 0x000fe20008410000 */
[----:B------:R-:W-:Y:S01]  /*18290*/  FMUL.FTZ R130, R130, UR61 ;  /* 0x0000003d82827c20 */ /* 0x000fe20008410000 */
[----:B------:R-:W-:Y:S01]  /*182a0*/  FMUL.FTZ R114, R114, UR61 ;  /* 0x0000003d72727c20 */ /* 0x000fe20008410000 */
[----:B------:R-:W-:Y:S01]  /*182b0*/  FMUL.FTZ R142, R142, UR61 ;  /* 0x0000003d8e8e7c20 */ /* 0x000fe20008410000 */
[----:B------:R-:W-:Y:S01]  /*182c0*/  FMUL.FTZ R122, R122, UR61 ;  /* 0x0000003d7a7a7c20 */ /* 0x000fe20008410000 */
[----:B------:R-:W-:Y:S01]  /*182d0*/  FMUL.FTZ R126, R126, UR61 ;  /* 0x0000003d7e7e7c20 */ /* 0x000fe20008410000 */
[----:B------:R-:W2:Y:S01]  /*182e0*/  MUFU.TANH R138, R138 ;  /* 0x0000008a008a7308 */ /* 0x000ea20000002400 */
[----:B----4-:R3:W-:Y:S01]  /*182f0*/  STL [R1+0x3c], R2 ;  /* 0x00003c0201007387 */ /* 0x0107e20000100800 */
[----:B------:R-:W-:Y:S01]  /*18300*/  FMUL.FTZ R134, R134, UR61 ;  /* 0x0000003d86867c20 */ /* 0x000fe20008410000 */
[----:B------:R-:W-:Y:S01]  /*18310*/  FMUL.FTZ R135, R135, UR61 ;  /* 0x0000003d87877c20 */ /* 0x000fe20008410000 */
[----:B------:R-:W-:Y:S01]  /*18320*/  FMUL.FTZ R156, R118, UR61 ;  /* 0x0000003d769c7c20 */ /* 0x000fe20008410000 */
[----:B------:R-:W-:Y:S01]  /*18330*/  FMUL.FTZ R123, R123, UR61 ;  /* 0x0000003d7b7b7c20 */ /* 0x000fe20008410000 */
[----:B------:R-:W-:-:S02]  /*18340*/  FMUL.FTZ R157, R115, UR61 ;  /* 0x0000003d739d7c20 */ /* 0x000fc40008410000 */
[----:B------:R-:W4:Y:S01]  /*18350*/  MUFU.TANH R132, R132 ;  /* 0x0000008400847308 */ /* 0x000f220000002400 */
[----:B-1----:R-:W-:-:S07]  /*18360*/  FMNMX.FTZ R116, R140, R116, !PT ;  /* 0x000000748c747209 */ /* 0x002fce0007810000 */
[----:B------:R-:W1:Y:S01]  /*18370*/  MUFU.TANH R137, R137 ;  /* 0x0000008900897308 */ /* 0x000e620000002400 */
[----:B--2---:R-:W-:-:S07]  /*18380*/  FMNMX.FTZ R116, R138, R116, !PT ;  /* 0x000000748a747209 */ /* 0x004fce0007810000 */
[----:B------:R-:W2:Y:S01]  /*18390*/  MUFU.TANH R136, R136 ;  /* 0x0000008800887308 */ /* 0x000ea20000002400 */
[----:B----4-:R-:W-:-:S07]  /*183a0*/  FMNMX.FTZ R116, R132, R116, !PT ;  /* 0x0000007484747209 */ /* 0x010fce0007810000 */
[----:B------:R-:W4:Y:S01]  /*183b0*/  MUFU.TANH R129, R129 ;  /* 0x0000008100817308 */ /* 0x000f220000002400 */
[----:B-1----:R-:W-:-:S07]  /*183c0*/  FMNMX.FTZ R116, R137, R116, !PT ;  /* 0x0000007489747209 */ /* 0x002fce0007810000 */
[----:B------:R-:W1:Y:S01]  /*183d0*/  MUFU.TANH R128, R128 ;  /* 0x0000008000807308 */ /* 0x000e620000002400 */
[----:B--2---:R-:W-:-:S07]  /*183e0*/  FMNMX.FTZ R116, R136, R116, !PT ;  /* 0x0000007488747209 */ /* 0x004fce0007810000 */
[----:B------:R-:W2:Y:S08]  /*183f0*/  MUFU.TANH R15, R15 ;  /* 0x0000000f000f7308 */ /* 0x000eb00000002400 */
[----:B------:R-:W0:Y:S08]  /*18400*/  MUFU.TANH R21, R21 ;  /* 0x0000001500157308 */ /* 0x000e300000002400 */
[----:B------:R-:W3:Y:S08]  /*18410*/  MUFU.TANH R125, R125 ;  /* 0x0000007d007d7308 */ /* 0x000ef00000002400 */
[----:B------:R4:W-:Y:S08]  /*18420*/  MUFU.TANH R113, R97 ;  /* 0x0000006100717308 */ /* 0x0009f00000002400 */
[----:B------:R-:W3:Y:S01]  /*18430*/  MUFU.TANH R112, R112 ;  /* 0x0000007000707308 */ /* 0x000ee20000002400 */
[----:B----4-:R-:W-:-:S04]  /*18440*/  FMNMX.FTZ R97, R129, R116, !PT ;  /* 0x0000007481617209 */ /* 0x010fc80007810000 */
[----:B-1----:R-:W-:-:S03]  /*18450*/  FMNMX.FTZ R97, R128, R97, !PT ;  /* 0x0000006180617209 */ /* 0x002fc60007810000 */
[----:B------:R-:W1:Y:S01]  /*18460*/  MUFU.TANH R104, R104 ;  /* 0x0000006800687308 */ /* 0x000e620000002400 */
[----:B--2---:R-:W-:-:S04]  /*18470*/  FMNMX.FTZ R97, R15, R97, !PT ;  /* 0x000000610f617209 */ /* 0x004fc80007810000 */
[----:B0-----:R-:W-:-:S03]  /*18480*/  FMNMX.FTZ R97, R21, R97, !PT ;  /* 0x0000006115617209 */ /* 0x001fc60007810000 */
[----:B------:R-:W0:Y:S01]  /*18490*/  MUFU.TANH R105, R105 ;  /* 0x0000006900697308 */ /* 0x000e220000002400 */
[----:B---3--:R-:W-:-:S04]  /*184a0*/  FMNMX.FTZ R97, R125, R97, !PT ;  /* 0x000000617d617209 */ /* 0x008fc80007810000 */
[----:B------:R-:W-:-:S03]  /*184b0*/  FMNMX.FTZ R97, R112, R97, !PT ;  /* 0x0000006170617209 */ /* 0x000fc60007810000 */
        /* <DEDUP_REMOVED lines=9> */
[----:B0-----:R-:W-:-:S04]  /*18550*/  FMNMX.FTZ R97, R96, R97, !PT ;  /* 0x0000006160617209 */ /* 0x001fc80007810000 */
[----:B------:R-:W-:-:S03]  /*18560*/  FMNMX.FTZ R97, R113, R97, !PT ;  /* 0x0000006171617209 */ /* 0x000fc60007810000 */
        /* <DEDUP_REMOVED lines=26> */
[----:B------:R-:W-:Y:S01]  /*18710*/  MUFU.TANH R89, R143 ;  /* 0x0000008f00597308 */ /* 0x000fe20000002400 */
[----:B-1----:R-:W-:-:S05]  /*18720*/  FMNMX.FTZ R72, R124, R72, !PT ;  /* 0x000000487c487209 */ /* 0x002fca0007810000 */
[----:B------:R-:W1:Y:S02]  /*18730*/  SHFL.BFLY PT, R73, R72, 0x2, 0x1f ;  /* 0x0c401f0048497f89 */ /* 0x000e6400000e0000 */
[----:B------:R-:W-:Y:S08]  /*18740*/  MUFU.TANH R2, R139 ;  /* 0x0000008b00027308 */ /* 0x000ff00000002400 */
[----:B------:R2:W-:Y:S08]  /*18750*/  MUFU.TANH R143, R131 ;  /* 0x00000083008f7308 */ /* 0x0005f00000002400 */
[----:B------:R3:W-:Y:S01]  /*18760*/  MUFU.TANH R139, R130 ;  /* 0x00000082008b7308 */ /* 0x0007e20000002400 */
[----:B-1----:R-:W-:-:S07]  /*18770*/  FMNMX.FTZ R72, R72, R73, !PT ;  /* 0x0000004948487209 */ /* 0x002fce0007810000 */
[----:B------:R-:W1:Y:S01]  /*18780*/  MUFU.TANH R93, R114 ;  /* 0x00000072005d7308 */ /* 0x000e620000002400 */
[----:B------:R-:W4:Y:S07]  /*18790*/  SHFL.BFLY PT, R73, R72, 0x1, 0x1f ;  /* 0x0c201f0048497f89 */ /* 0x000f2e00000e0000 */
[----:B------:R-:W-:Y:S08]  /*187a0*/  MUFU.TANH R92, R142 ;  /* 0x0000008e005c7308 */ /* 0x000ff00000002400 */
[----:B------:R1:W-:Y:S08]  /*187b0*/  MUFU.TANH R133, R122 ;  /* 0x0000007a00857308 */ /* 0x0003f00000002400 */
[----:B------:R-:W-:Y:S01]  /*187c0*/  MUFU.TANH R81, R126 ;  /* 0x0000007e00517308 */ /* 0x000fe20000002400 */
[----:B----4-:R-:W-:Y:S01]  /*187d0*/  FMNMX.FTZ R72, R72, R73, !PT ;  /* 0x0000004948487209 */ /* 0x010fe20007810000 */
[----:B------:R-:W-:-:S04]  /*187e0*/  IMAD.U32 R73, RZ, RZ, UR4 ;  /* 0x00000004ff497e24 */ /* 0x000fc8000f8e00ff */
[CC--:B------:R-:W-:Y:S01]  /*187f0*/  FMUL.FTZ R154, R72.reuse, R73.reuse ;  /* 0x00000049489a7220 */ /* 0x0c0fe20000410000 */
[----:B------:R-:W-:Y:S01]  /*18800*/  FADD.FTZ R14, -R72, R14 ;  /* 0x0000000e480e7221 */ /* 0x000fe20000010100 */
[----:B------:R4:W4:Y:S02]  /*18810*/  MUFU.TANH R85, R134 ;  /* 0x0000008600557308 */ /* 0x0009240000002400 */
[-C--:B--2---:R-:W-:Y:S01]  /*18820*/  FFMA.FTZ R131, R137, R73.reuse, -R154 ;  /* 0x0000004989837223 */ /* 0x084fe2000001089a */
[----:B0-----:R-:W-:Y:S02]  /*18830*/  IMAD.MOV.U32 R137, RZ, RZ, R80 ;  /* 0x000000ffff897224 */ /* 0x001fe400078e0050 */
[-CC-:B---3--:R-:W-:Y:S01]  /*18840*/  FFMA.FTZ R130, R136, R73.reuse, -R154.reuse ;  /* 0x0000004988827223 */ /* 0x188fe2000001089a */
[-CC-:B------:R-:W-:Y:S01]  /*18850*/  FFMA.FTZ R80, R105, R73.reuse, -R154.reuse ;  /* 0x0000004969507223 */ /* 0x180fe2000001089a */
[----:B------:R-:W2:Y:S01]  /*18860*/  LDL.LU R136, [R1+0x8] ;  /* 0x0000080001887983 */ /* 0x000ea20000300800 */
[-C--:B------:R-:W-:Y:S01]  /*18870*/  FMUL.FTZ R14, R14, R73.reuse ;  /* 0x000000490e0e7220 */ /* 0x080fe20000410000 */
[-CC-:B------:R-:W-:Y:S01]  /*18880*/  FFMA.FTZ R118, R155, R73.reuse, -R154.reuse ;  /* 0x000000499b767223 */ /* 0x180fe2000001089a */
[----:B------:R0:W3:Y:S01]  /*18890*/  MUFU.TANH R84, R135 ;  /* 0x0000008700547308 */ /* 0x0000e20000002400 */
[----:B------:R-:W2:Y:S01]  /*188a0*/  LDL.LU R105, [R1+0x3c] ;  /* 0x00003c0001697983 */ /* 0x000ea20000300800 */
[-CC-:B-1----:R-:W-:Y:S01]  /*188b0*/  FFMA.FTZ R122, R150, R73.reuse, -R154.reuse ;  /* 0x00000049967a7223 */ /* 0x182fe2000001089a */
[-CC-:B------:R-:W-:Y:S01]  /*188c0*/  FFMA.FTZ R76, R104, R73.reuse, -R154.reuse ;  /* 0x00000049684c7223 */ /* 0x180fe2000001089a */
[----:B------:R-:W-:Y:S01]  /*188d0*/  FFMA.FTZ R114, R146, R73, -R154 ;  /* 0x0000004992727223 */ /* 0x000fe2000001089a */
[----:B------:R-:W-:-:S02]  /*188e0*/  IMAD.MOV.U32 R155, RZ, RZ, R93 ;  /* 0x000000ffff9b7224 */ /* 0x000fc400078e005d */
[-CC-:B------:R-:W-:Y:S01]  /*188f0*/  FFMA.FTZ R115, R145, R73.reuse, -R154.reuse ;  /* 0x0000004991737223 */ /* 0x180fe2000001089a */
[-CC-:B----4-:R-:W-:Y:S01]  /*18900*/  FFMA.FTZ R134, R140, R73.reuse, -R154.reuse ;  /* 0x000000498c867223 */ /* 0x190fe2000001089a */
[----:B------:R-:W-:Y:S01]  /*18910*/  MUFU.EX2 R14, R14 ;  /* 0x0000000e000e7308 */ /* 0x000fe20000000800 */
[-CC-:B------:R-:W-:Y:S01]  /*18920*/  FFMA.FTZ R93, R117, R73.reuse, -R154.reuse ;  /* 0x00000049755d7223 */ /* 0x180fe2000001089a */
[----:B------:R-:W-:Y:S02]  /*18930*/  IMAD.MOV.U32 R150, RZ, RZ, R85 ;  /* 0x000000ffff967224 */ /* 0x000fe400078e0055 */
[----:B0-----:R-:W-:-:S04]  /*18940*/  FFMA.FTZ R135, R141, R73, -R154 ;  /* 0x000000498d877223 */ /* 0x001fc8000001089a */
[----:B------:R0:W1:Y:S01]  /*18950*/  MUFU.TANH R142, R123 ;  /* 0x0000007b008e7308 */ /* 0x0000620000002400 */
[----:B------:R-:W-:Y:S01]  /*18960*/  FMUL.FTZ R117, R106, UR61 ;  /* 0x0000003d6a757c20 */ /* 0x000fe20008410000 */
[----:B------:R-:W-:Y:S02]  /*18970*/  IMAD.MOV.U32 R140, RZ, RZ, R133 ;  /* 0x000000ffff8c7224 */ /* 0x000fe400078e0085 */
[-CC-:B------:R-:W-:Y:S01]  /*18980*/  FFMA.FTZ R133, R138, R73.reuse, -R154.reuse ;  /* 0x000000498a857223 */ /* 0x180fe2000001089a */
[----:B------:R-:W-:Y:S02]  /*18990*/  IMAD.MOV.U32 R138, RZ, RZ, R81 ;  /* 0x000000ffff8a7224 */ /* 0x000fe400078e0051 */
[-C--:B------:R-:W-:Y:S01]  /*189a0*/  FFMA.FTZ R127, R15, R73.reuse, -R154 ;  /* 0x000000490f7f7223 */ /* 0x080fe2000001089a */
[----:B---3--:R-:W-:Y:S02]  /*189b0*/  IMAD.MOV.U32 R146, RZ, RZ, R84 ;  /* 0x000000ffff927224 */ /* 0x008fe400078e0054 */
[----:B------:R-:W-:Y:S01]  /*189c0*/  FFMA.FTZ R126, R21, R73, -R154 ;  /* 0x00000049157e7223 */ /* 0x000fe2000001089a */
[----:B------:R-:W3:Y:S01]  /*189d0*/  MUFU.EX2 R104, R118 ;  /* 0x0000007600687308 */ /* 0x000ee20000000800 */
[----:B0-----:R-:W-:-:S02]  /*189e0*/  IMAD.MOV.U32 R123, RZ, RZ, R92 ;  /* 0x000000ffff7b7224 */ /* 0x001fc400078e005c */
[-CC-:B------:R-:W-:Y:S01]  /*189f0*/  FFMA.FTZ R92, R88, R73.reuse, -R154.reuse ;  /* 0x00000049585c7223 */ /* 0x180fe2000001089a */
[-CC-:B------:R-:W-:Y:S01]  /*18a00*/  FFMA.FTZ R88, R121, R73.reuse, -R154.reuse ;  /* 0x0000004979587223 */ /* 0x180fe2000001089a */
[-CC-:B------:R-:W-:Y:S01]  /*18a10*/  FFMA.FTZ R97, R96, R73.reuse, -R154.reuse ;  /* 0x0000004960617223 */ /* 0x180fe2000001089a */
[-CC-:B------:R-:W-:Y:S02]  /*18a20*/  FFMA.FTZ R132, R132, R73.reuse, -R154.reuse ;  /* 0x0000004984847223 */ /* 0x180fe4000001089a */
[----:B------:R-:W0:Y:S01]  /*18a30*/  MUFU.EX2 R122, R122 ;  /* 0x0000007a007a7308 */ /* 0x000e220000000800 */
[----:B------:R-:W-:Y:S01]  /*18a40*/  FMUL.FTZ R121, R98, UR61 ;  /* 0x0000003d62797c20 */ /* 0x000fe20008410000 */
[----:B------:R-:W-:-:S06]  /*18a50*/  FFMA.FTZ R81, R112, R73, -R154 ;  /* 0x0000004970517223 */ /* 0x000fcc000001089a */
[----:B------:R1:W4:Y:S01]  /*18a60*/  MUFU.EX2 R106, R114 ;  /* 0x00000072006a7308 */ /* 0x0003220000000800 */
[----:B------:R-:W-:Y:S02]  /*18a70*/  IMAD.MOV.U32 R112, RZ, RZ, R89 ;  /* 0x000000ffff707224 */ /* 0x000fe400078e0059 */
[-CC-:B------:R-:W-:Y:S01]  /*18a80*/  FFMA.FTZ R129, R129, R73.reuse, -R154.reuse ;  /* 0x0000004981817223 */ /* 0x180fe2000001089a */
[-CC-:B------:R-:W-:Y:S01]  /*18a90*/  FFMA.FTZ R128, R128, R73.reuse, -R154.reuse ;  /* 0x0000004980807223 */ /* 0x180fe2000001089a */
[----:B------:R-:W-:-:S03]  /*18aa0*/  FFMA.FTZ R125, R125, R73, -R154 ;  /* 0x000000497d7d7223 */ /* 0x000fc6000001089a */
        /* <DEDUP_REMOVED lines=15> */
[----:B------:R-:W-:-:S02]  /*18ba0*/  IMAD.MOV.U32 R124, RZ, RZ, R112 ;  /* 0x000000ffff7c7224 */ /* 0x000fc400078e0070 */
[----:B------:R-:W-:Y:S01]  /*18bb0*/  FMUL.FTZ R116, R119, UR61 ;  /* 0x0000003d77747c20 */ /* 0x000fe20008410000 */
[----:B------:R-:W-:Y:S01]  /*18bc0*/  FMUL.FTZ R119, R110, UR61 ;  /* 0x0000003d6e777c20 */ /* 0x000fe20008410000 */
[----:B------:R-:W-:Y:S01]  /*18bd0*/  FMUL.FTZ R110, R102, UR61 ;  /* 0x0000003d666e7c20 */ /* 0x000fe20008410000 */
[----:B------:R-:W-:Y:S01]  /*18be0*/  IMAD.MOV.U32 R102, RZ, RZ, R139 ;  /* 0x000000ffff667224 */ /* 0x000fe200078e008b */
[----:B------:R-:W4:Y:S01]  /*18bf0*/  MUFU.TANH R157, R157 ;  /* 0x0000009d009d7308 */ /* 0x000f220000002400 */
[----:B-1----:R-:W-:Y:S02]  /*18c00*/  IMAD.MOV.U32 R114, RZ, RZ, R142 ;  /* 0x000000ffff727224 */ /* 0x002fe400078e008e */
[----:B------:R-:W-:Y:S02]  /*18c10*/  IMAD.MOV.U32 R101, RZ, RZ, R140 ;  /* 0x000000ffff657224 */ /* 0x000fe400078e008c */
[----:B------:R-:W-:Y:S02]  /*18c20*/  IMAD.MOV.U32 R109, RZ, RZ, R138 ;  /* 0x000000ffff6d7224 */ /* 0x000fe400078e008a */
[----:B------:R-:W-:Y:S01]  /*18c30*/  IMAD.MOV.U32 R108, RZ, RZ, R137 ;  /* 0x000000ffff6c7224 */ /* 0x000fe200078e0089 */
[----:B------:R-:W1:Y:S01]  /*18c40*/  MUFU.TANH R156, R156 ;  /* 0x0000009c009c7308 */ /* 0x000e620000002400 */
[----:B------:R-:W-:-:S07]  /*18c50*/  FMUL.FTZ R118, R107, UR61 ;  /* 0x0000003d6b767c20 */ /* 0x000fce0008410000 */
[----:B------:R-:W1:Y:S01]  /*18c60*/  MUFU.TANH R116, R116 ;  /* 0x0000007400747308 */ /* 0x000e620000002400 */
[----:B------:R-:W-:-:S07]  /*18c70*/  FMUL.FTZ R120, R111, UR61 ;  /* 0x0000003d6f787c20 */ /* 0x000fce0008410000 */
[----:B------:R-:W1:Y:S08]  /*18c80*/  MUFU.TANH R117, R117 ;  /* 0x0000007500757308 */ /* 0x000e700000002400 */
[----:B------:R-:W1:Y:S08]  /*18c90*/  MUFU.TANH R118, R118 ;  /* 0x0000007600767308 */ /* 0x000e700000002400 */
[----:B------:R-:W1:Y:S08]  /*18ca0*/  MUFU.TANH R119, R119 ;  /* 0x0000007700777308 */ /* 0x000e700000002400 */
[----:B------:R-:W1:Y:S01]  /*18cb0*/  MUFU.TANH R120, R120 ;  /* 0x0000007800787308 */ /* 0x000e620000002400 */
[----:B------:R-:W-:-:S07]  /*18cc0*/  FMUL.FTZ R111, R103, UR61 ;  /* 0x0000003d676f7c20 */ /* 0x000fce0008410000 */
[----:B------:R-:W1:Y:S01]  /*18cd0*/  MUFU.TANH R121, R121 ;  /* 0x0000007900797308 */ /* 0x000e620000002400 */
[----:B------:R-:W-:Y:S01]  /*18ce0*/  FMUL.FTZ R90, R90, UR61 ;  /* 0x0000003d5a5a7c20 */ /* 0x000fe20008410000 */
[----:B------:R-:W-:-:S06]  /*18cf0*/  FMUL.FTZ R112, R91, UR61 ;  /* 0x0000003d5b707c20 */ /* 0x000fcc0008410000 */
[----:B------:R-:W-:Y:S01]  /*18d00*/  MUFU.TANH R110, R110 ;  /* 0x0000006e006e7308 */ /* 0x000fe20000002400 */
[----:B------:R-:W-:-:S07]  /*18d10*/  FMUL.FTZ R113, R94, UR61 ;  /* 0x0000003d5e717c20 */ /* 0x000fce0008410000 */
[----:B------:R-:W-:Y:S08]  /*18d20*/  MUFU.TANH R111, R111 ;  /* 0x0000006f006f7308 */ /* 0x000ff00000002400 */
[----:B------:R-:W-:Y:S01]  /*18d30*/  MUFU.TANH R90, R90 ;  /* 0x0000005a005a7308 */ /* 0x000fe20000002400 */
[----:B------:R-:W-:-:S07]  /*18d40*/  FMUL.FTZ R137, R82, UR61 ;  /* 0x0000003d52897c20 */ /* 0x000fce0008410000 */
[----:B------:R-:W-:Y:S01]  /*18d50*/  MUFU.TANH R112, R112 ;  /* 0x0000007000707308 */ /* 0x000fe20000002400 */
[----:B------:R-:W-:-:S07]  /*18d60*/  FMUL.FTZ R138, R83, UR61 ;  /* 0x0000003d538a7c20 */ /* 0x000fce0008410000 */
[----:B------:R-:W-:Y:S01]  /*18d70*/  MUFU.TANH R113, R113 ;  /* 0x0000007100717308 */ /* 0x000fe20000002400 */
[----:B------:R-:W-:Y:S01]  /*18d80*/  FMUL.FTZ R139, R86, UR61 ;  /* 0x0000003d568b7c20 */ /* 0x000fe20008410000 */
[----:B------:R-:W-:-:S06]  /*18d90*/  FMUL.FTZ R140, R87, UR61 ;  /* 0x0000003d578c7c20 */ /* 0x000fcc0008410000 */
[----:B------:R-:W-:Y:S08]  /*18da0*/  MUFU.TANH R137, R137 ;  /* 0x0000008900897308 */ /* 0x000ff00000002400 */
[----:B------:R-:W-:Y:S08]  /*18db0*/  MUFU.TANH R138, R138 ;  /* 0x0000008a008a7308 */ /* 0x000ff00000002400 */
[----:B------:R-:W-:Y:S01]  /*18dc0*/  MUFU.TANH R139, R139 ;  /* 0x0000008b008b7308 */ /* 0x000fe20000002400 */
[----:B--2---:R-:W-:Y:S01]  /*18dd0*/  FMNMX.FTZ R98, R105, R0, !PT ;  /* 0x0000000069627209 */ /* 0x004fe20007810000 */
[----:B---3--:R-:W-:-:S03]  /*18de0*/  FFMA.FTZ R100, R14, R136, R104 ;  /* 0x000000880e647223 */ /* 0x008fc60000010068 */
[----:B------:R-:W-:Y:S01]  /*18df0*/  FMNMX.FTZ R98, R2, R98, !PT ;  /* 0x0000006202627209 */ /* 0x000fe20007810000 */
[----:B0-----:R-:W-:-:S03]  /*18e00*/  FADD.FTZ R100, R122, R100 ;  /* 0x000000647a647221 */ /* 0x001fc60000010000 */
[----:B------:R-:W-:Y:S01]  /*18e10*/  FMNMX.FTZ R98, R123, R98, !PT ;  /* 0x000000627b627209 */ /* 0x000fe20007810000 */
[----:B----4-:R-:W-:Y:S01]  /*18e20*/  FADD.FTZ R100, R106, R100 ;  /* 0x000000646a647221 */ /* 0x010fe20000010000 */
[----:B------:R-:W-:Y:S02]  /*18e30*/  F2FP.F16.F32.PACK_AB R104, R122, R104 ;  /* 0x000000687a68723e */ /* 0x000fe400000000ff */
[----:B------:R-:W-:Y:S01]  /*18e40*/  FMNMX.FTZ R98, R124, R98, !PT ;  /* 0x000000627c627209 */ /* 0x000fe20007810000 */
[----:B------:R-:W-:Y:S01]  /*18e50*/  FMUL.FTZ R122, R99, UR61 ;  /* 0x0000003d637a7c20 */ /* 0x000fe20008410000 */
[----:B------:R-:W-:Y:S02]  /*18e60*/  IMAD.MOV.U32 R99, RZ, RZ, R143 ;  /* 0x000000ffff637224 */ /* 0x000fe400078e008f */
[----:B------:R-:W-:Y:S01]  /*18e70*/  FMNMX.FTZ R98, R102, R98, !PT ;  /* 0x0000006266627209 */ /* 0x000fe20007810000 */
[C---:B------:R-:W-:Y:S01]  /*18e80*/  FADD.FTZ R142, R115.reuse, R100 ;  /* 0x00000064738e7221 */ /* 0x040fe20000010000 */
[----:B------:R-:W-:Y:S01]  /*18e90*/  F2FP.F16.F32.PACK_AB R106, R115, R106 ;  /* 0x0000006a736a723e */ /* 0x000fe200000000ff */
[----:B------:R-:W-:Y:S01]  /*18ea0*/  IMAD.MOV.U32 R115, RZ, RZ, R150 ;  /* 0x000000ffff737224 */ /* 0x000fe200078e0096 */
        /* <DEDUP_REMOVED lines=10> */
[----:B-1----:R-:W-:-:S04]  /*18f50*/  FMNMX.FTZ R98, R156, R98, !PT ;  /* 0x000000629c627209 */ /* 0x002fc80007810000 */
[----:B------:R-:W-:Y:S01]  /*18f60*/  FMNMX.FTZ R98, R116, R98, !PT ;  /* 0x0000006274627209 */ /* 0x000fe20007810000 */
[----:B------:R-:W0:Y:S03]  /*18f70*/  MUFU.TANH R122, R122 ;  /* 0x0000007a007a7308 */ /* 0x000e260000002400 */
[----:B------:R-:W-:-:S04]  /*18f80*/  FMNMX.FTZ R98, R117, R98, !PT ;  /* 0x0000006275627209 */ /* 0x000fc80007810000 */
[----:B------:R-:W-:-:S04]  /*18f90*/  FMNMX.FTZ R98, R118, R98, !PT ;  /* 0x0000006276627209 */ /* 0x000fc80007810000 */
[----:B------:R-:W-:-:S04]  /*18fa0*/  FMNMX.FTZ R98, R119, R98, !PT ;  /* 0x0000006277627209 */ /* 0x000fc80007810000 */
[----:B------:R-:W-:-:S04]  /*18fb0*/  FMNMX.FTZ R98, R120, R98, !PT ;  /* 0x0000006278627209 */ /* 0x000fc80007810000 */
[----:B------:R-:W-:Y:S01]  /*18fc0*/  FMNMX.FTZ R98, R121, R98, !PT ;  /* 0x0000006279627209 */ /* 0x000fe20007810000 */
[----:B------:R-:W-:-:S03]  /*18fd0*/  FMUL.FTZ R136, R95, UR61 ;  /* 0x0000003d5f887c20 */ /* 0x000fc60008410000 */
[----:B0-----:R-:W-:-:S04]  /*18fe0*/  FMNMX.FTZ R98, R122, R98, !PT ;  /* 0x000000627a627209 */ /* 0x001fc80007810000 */
[----:B------:R-:W-:Y:S01]  /*18ff0*/  FMNMX.FTZ R98, R110, R98, !PT ;  /* 0x000000626e627209 */ /* 0x000fe20007810000 */
[----:B------:R-:W0:Y:S03]  /*19000*/  MUFU.TANH R136, R136 ;  /* 0x0000008800887308 */ /* 0x000e260000002400 */
[----:B------:R-:W-:-:S04]  /*19010*/  FMNMX.FTZ R98, R111, R98, !PT ;  /* 0x000000626f627209 */ /* 0x000fc80007810000 */
[----:B------:R-:W-:-:S04]  /*19020*/  FMNMX.FTZ R98, R90, R98, !PT ;  /* 0x000000625a627209 */ /* 0x000fc80007810000 */
[----:B------:R-:W-:Y:S01]  /*19030*/  FMNMX.FTZ R98, R112, R98, !PT ;  /* 0x0000006270627209 */ /* 0x000fe20007810000 */
[----:B------:R-:W-:-:S03]  /*19040*/  FMUL.FTZ R143, R74, UR61 ;  /* 0x0000003d4a8f7c20 */ /* 0x000fc60008410000 */
[----:B------:R-:W-:Y:S01]  /*19050*/  FMNMX.FTZ R98, R113, R98, !PT ;  /* 0x0000006271627209 */ /* 0x000fe20007810000 */
[----:B------:R-:W1:Y:S01]  /*19060*/  MUFU.TANH R140, R140 ;  /* 0x0000008c008c7308 */ /* 0x000e620000002400 */
[----:B------:R-:W-:Y:S02]  /*19070*/  FMUL.FTZ R146, R75, UR61 ;  /* 0x0000003d4b927c20 */ /* 0x000fe40008410000 */
[----:B0-----:R-:W-:Y:S01]  /*19080*/  FMNMX.FTZ R98, R136, R98, !PT ;  /* 0x0000006288627209 */ /* 0x001fe20007810000 */
[----:B------:R-:W-:-:S03]  /*19090*/  FMUL.FTZ R148, R78, UR61 ;  /* 0x0000003d4e947c20 */ /* 0x000fc60008410000 */
[----:B------:R-:W-:Y:S01]  /*190a0*/  FMNMX.FTZ R98, R137, R98, !PT ;  /* 0x0000006289627209 */ /* 0x000fe20007810000 */
[----:B------:R-:W0:Y:S01]  /*190b0*/  MUFU.TANH R143, R143 ;  /* 0x0000008f008f7308 */ /* 0x000e220000002400 */
[----:B------:R-:W-:Y:S02]  /*190c0*/  FMUL.FTZ R149, R79, UR61 ;  /* 0x0000003d4f957c20 */ /* 0x000fe40008410000 */
[----:B------:R-:W-:-:S05]  /*190d0*/  FMNMX.FTZ R98, R138, R98, !PT ;  /* 0x000000628a627209 */ /* 0x000fca0007810000 */
[----:B------:R-:W2:Y:S01]  /*190e0*/  MUFU.TANH R146, R146 ;  /* 0x0000009200927308 */ /* 0x000ea20000002400 */
[----:B------:R-:W-:-:S07]  /*190f0*/  FMNMX.FTZ R98, R139, R98, !PT ;  /* 0x000000628b627209 */ /* 0x000fce0007810000 */
[----:B------:R-:W3:Y:S01]  /*19100*/  MUFU.TANH R148, R148 ;  /* 0x0000009400947308 */ /* 0x000ee20000002400 */
[----:B-1----:R-:W-:-:S07]  /*19110*/  FMNMX.FTZ R98, R140, R98, !PT ;  /* 0x000000628c627209 */ /* 0x002fce0007810000 */
[----:B------:R-:W1:Y:S01]  /*19120*/  MUFU.TANH R149, R149 ;  /* 0x0000009500957308 */ /* 0x000e620000002400 */
[----:B0-----:R-:W-:-:S04]  /*19130*/  FMNMX.FTZ R98, R143, R98, !PT ;  /* 0x000000628f627209 */ /* 0x001fc80007810000 */
[----:B--2---:R-:W-:-:S04]  /*19140*/  FMNMX.FTZ R98, R146, R98, !PT ;  /* 0x0000006292627209 */ /* 0x004fc80007810000 */
[----:B---3--:R-:W-:-:S04]  /*19150*/  FMNMX.FTZ R74, R148, R98, !PT ;  /* 0x00000062944a7209 */ /* 0x008fc80007810000 */
[----:B-1----:R-:W-:-:S05]  /*19160*/  FMNMX.FTZ R74, R149, R74, !PT ;  /* 0x0000004a954a7209 */ /* 0x002fca0007810000 */
        /* <DEDUP_REMOVED lines=8> */
[----:B------:R-:W-:-:S03]  /*191f0*/  FFMA.FTZ R109, R155, R73, -R150 ;  /* 0x000000499b6d7223 */ /* 0x000fc60000010896 */
[----:B------:R-:W2:Y:S01]  /*19200*/  LDL R155, [R1+0x7c] ;  /* 0x00007c00019b7983 */ /* 0x000ea20000100800 */
[----:B------:R-:W-:Y:S01]  /*19210*/  FFMA.FTZ R94, R110, R73, -R150 ;  /* 0x000000496e5e7223 */ /* 0x000fe20000010896 */
[----:B------:R-:W-:-:S05]  /*19220*/  VIADD R110, R16, 0x200 ;  /* 0x00000200106e7836 */ /* 0x000fca0000000000 */
[----:B------:R-:W-:-:S04]  /*19230*/  SHF.R.U32.HI R110, RZ, 0x4, R110 ;  /* 0x00000004ff6e7819 */ /* 0x000fc8000001166e */
[----:B------:R-:W-:-:S04]  /*19240*/  LOP3.LUT R110, R110, 0x3fff, RZ, 0xc0, !PT ;  /* 0x00003fff6e6e7812 */ /* 0x000fc800078ec0ff */
[----:B------:R-:W-:Y:S01]  /*19250*/  LOP3.LUT R110, R110, 0x2400000, RZ, 0xfc, !PT ;  /* 0x024000006e6e7812 */ /* 0x000fe200078efcff */
[----:B------:R-:W-:-:S04]  /*19260*/  FFMA.FTZ R78, R112, R73, -R150 ;  /* 0x00000049704e7223 */ /* 0x000fc80000010896 */
[----:B------:R-:W-:-:S04]  /*19270*/  IMAD R110, R20, 0x6c0, R110 ;  /* 0x000006c0146e7824 */ /* 0x000fc800078e026e */
        /* <DEDUP_REMOVED lines=69> */
[----:B------:R-:W-:Y:S02]  /*196d0*/  IMAD.MOV.U32 R113, RZ, RZ, -0x3ffffff0 ;  /* 0xc0000010ff717424 */ /* 0x000fe400078e00ff */
[----:B------:R-:W-:Y:S01]  /*196e0*/  FFMA.FTZ R82, R136, R73, -R150 ;  /* 0x0000004988527223 */ /* 0x000fe20000010896 */
[----:B------:R-:W-:Y:S01]  /*196f0*/  R2UR UR28, R112 ;  /* 0x00000000701c72ca */ /* 0x000fe200000e0000 */
[----:B------:R-:W2:Y:S01]  /*19700*/  LDL.LU R136, [R1+0x34] ;  /* 0x0000340001887983 */ /* 0x000ea20000300800 */
        /* <DEDUP_REMOVED lines=17> */
[----:B------:R-:W-:Y:S03]  /*19820*/  HGMMA.64x96x16.F32 R24, gdesc[UR32].tnspB, R24, gsb0 ;  /* 0x41600000201879f0 */ /* 0x000fe60008000818 */
[----:B------:R-:W0:Y:S01]  /*19830*/  S2R R155, SR_TID.X ;  /* 0x00000000009b7919 */ /* 0x000e220000002100 */
[----:B------:R-:W-:Y:S01]  /*19840*/  FADD.FTZ R0, -R74, R0 ;  /* 0x000000004a007221 */ /* 0x000fe20000010100 */
[----:B------:R-:W-:-:S03]  /*19850*/  FFMA.FTZ R105, R105, R73, -R150 ;  /* 0x0000004969697223 */ /* 0x000fc60000010896 */
[----:B------:R-:W-:-:S03]  /*19860*/  FMUL.FTZ R0, R0, R73 ;  /* 0x0000004900007220 */ /* 0x000fc60000410000 */
[----:B------:R-:W-:Y:S01]  /*19870*/  MUFU.EX2 R105, R105 ;  /* 0x0000006900697308 */ /* 0x000fe20000000800 */
[----:B------:R-:W-:-:S07]  /*19880*/  FFMA.FTZ R83, R137, R73, -R150 ;  /* 0x0000004989537223 */ /* 0x000fce0000010896 */
[----:B------:R-:W2:Y:S01]  /*19890*/  MUFU.EX2 R0, R0 ;  /* 0x0000000000007308 */ /* 0x000ea20000000800 */
[----:B------:R-:W-:Y:S02]  /*198a0*/  WARPGROUP.DEPBAR.LE gsb0, 0x0 ;  /* 0x00008000000079c5 */ /* 0x000fe40000010000 */
[----:B------:R-:W-:-:S06]  /*198b0*/  WARPGROUP.ARRIVE ;  /* 0x00000000000079c5 */ /* 0x000fcc0000000000 */
[----:B------:R-:W-:Y:S01]  /*198c0*/  HGMMA.64x96x16.F32 R24, gdesc[UR36].tnspB, R24, gsb0 ;  /* 0x41600000241879f0 */ /* 0x000fe20008000818 */
[----:B------:R-:W3:Y:S01]  /*198d0*/  MUFU.EX2 R110, R107 ;  /* 0x0000006b006e7308 */ /* 0x000ee20000000800 */
[----:B0-----:R-:W-:Y:S01]  /*198e0*/  SHF.R.U32.HI R137, RZ, 0x7, R155 ;  /* 0x00000007ff897819 */ /* 0x001fe2000001169b */
[-CC-:B------:R-:W-:Y:S01]  /*198f0*/  FFMA.FTZ R124, R124, R73.reuse, -R150.reuse ;  /* 0x000000497c7c7223 */ /* 0x180fe20000010896 */
[----:B------:R-:W-:Y:S01]  /*19900*/  FFMA.FTZ R123, R123, R73, -R150 ;  /* 0x000000497b7b7223 */ /* 0x000fe20000010896 */
[----:B------:R-:W-:Y:S02]  /*19910*/  ISETP.GE.U32.AND P2, PT, R155, 0x180, PT ;  /* 0x000001809b00780c */ /* 0x000fe40003f46070 */
[----:B------:R-:W-:Y:S02]  /*19920*/  VIADD R111, R137, 0x9 ;  /* 0x00000009896f7836 */ /* 0x000fe40000000000 */
[----:B------:R-:W-:Y:S01]  /*19930*/  MUFU.EX2 R107, R123 ;  /* 0x0000007b006b7308 */ /* 0x000fe20000000800 */
[----:B--2---:R-:W-:-:S02]  /*19940*/  FFMA.FTZ R112, R0, R136, R105 ;  /* 0x0000008800707223 */ /* 0x004fc40000010069 */
[----:B------:R-:W-:-:S05]  /*19950*/  SEL R111, R111, 0x9, !P2 ;  /* 0x000000096f6f7807 */ /* 0x000fca0005000000 */
[----:B------:R-:W-:Y:S01]  /*19960*/  MUFU.EX2 R124, R124 ;  /* 0x0000007c007c7308 */ /* 0x000fe20000000800 */
[----:B---3--:R-:W-:Y:S01]  /*19970*/  F2FP.F16.F32.PACK_AB R105, R110, R105 ;  /* 0x000000696e69723e */ /* 0x008fe200000000ff */
[-CC-:B------:R-:W-:Y:S01]  /*19980*/  FFMA.FTZ R95, R102, R73.reuse, -R150.reuse ;  /* 0x00000049665f7223 */ /* 0x180fe20000010896 */
[----:B------:R-:W-:-:S05]  /*19990*/  FFMA.FTZ R98, R99, R73, -R150 ;  /* 0x0000004963627223 */ /* 0x000fca0000010896 */
[----:B------:R-:W0:Y:S01]  /*199a0*/  MUFU.EX2 R135, R135 ;  /* 0x0000008700877308 */ /* 0x000e220000000800 */
[----:B------:R-:W-:-:S07]  /*199b0*/  FFMA.FTZ R99, R115, R73, -R150 ;  /* 0x0000004973637223 */ /* 0x000fce0000010896 */
[----:B------:R-:W2:Y:S01]  /*199c0*/  MUFU.EX2 R134, R134 ;  /* 0x0000008600867308 */ /* 0x000ea20000000800 */
[----:B------:R-:W-:-:S07]  /*199d0*/  FFMA.FTZ R100, R100, R73, -R150 ;  /* 0x0000004964647223 */ /* 0x000fce0000010896 */
[----:B------:R-:W3:Y:S08]  /*199e0*/  MUFU.EX2 R133, R133 ;  /* 0x0000008500857308 */ /* 0x000ef00000000800 */
[----:B------:R-:W-:Y:S01]  /*199f0*/  MUFU.EX2 R98, R98 ;  /* 0x0000006200627308 */ /* 0x000fe20000000800 */
[----:B------:R-:W-:Y:S01]  /*19a00*/  FFMA.FTZ R101, R101, R73, -R150 ;  /* 0x0000004965657223 */ /* 0x000fe20000010896 */
[----:B0-----:R-:W-:-:S06]  /*19a10*/  FADD.FTZ R142, R135, R142 ;  /* 0x0000008e878e7221 */ /* 0x001fcc0000010000 */
[----:B------:R-:W-:Y:S01]  /*19a20*/  MUFU.EX2 R132, R132 ;  /* 0x0000008400847308 */ /* 0x000fe20000000800 */
[----:B------:R-:W-:Y:S01]  /*19a30*/  FFMA.FTZ R102, R114, R73, -R150 ;  /* 0x0000004972667223 */ /* 0x000fe20000010896 */
[----:B--2---:R-:W-:-:S06]  /*19a40*/  FADD.FTZ R142, R134, R142 ;  /* 0x0000008e868e7221 */ /* 0x004fcc0000010000 */
[----:B------:R-:W-:Y:S01]  /*19a50*/  MUFU.EX2 R131, R131 ;  /* 0x0000008300837308 */ /* 0x000fe20000000800 */
[----:B------:R-:W-:Y:S02]  /*19a60*/  WARPGROUP.DEPBAR.LE gsb0, 0x0 ;  /* 0x00008000000079c5 */ /* 0x000fe40000010000 */
[----:B------:R0:W-:Y:S06]  /*19a70*/  BAR.ARV R111, 0x100 ;  /* 0x0004006f0000751d */ /* 0x0001ec0000002000 */
[----:B0-----:R-:W-:Y:S01]  /*19a80*/  FADD.FTZ R111, R110, R112 ;  /* 0x000000706e6f7221 */ /* 0x001fe20000010000 */
        /* <DEDUP_REMOVED lines=8> */
[----:B------:R-:W-:Y:S02]  /*19b10*/  @!P0 SYNCS.ARRIVE.TRANS64.RED.A1T0 RZ, [R112+URZ], RZ ;  /* 0x000000ff70ff89a7 */ /* 0x000fe4000810043f */
[----:B------:R0:W-:Y:S01]  /*19b20*/  @!P0 SYNCS.ARRIVE.TRANS64.RED.A1T0 RZ, [R110+URZ], RZ ;  /* 0x000000ff6eff89a7 */ /* 0x0001e2000810043f */
[----:B------:R2:W-:Y:S01]  /*19b30*/  STSM.16.M88.4 [R17+0x24300], R104 ;  /* 0x0243006811007844 */ /* 0x0005e20000000200 */
[----:B------:R-:W-:Y:S01]  /*19b40*/  MUFU.EX2 R100, R100 ;  /* 0x0000006400647308 */ /* 0x000fe20000000800 */
[----:B------:R-:W-:-:S07]  /*19b50*/  FADD.FTZ R124, R124, R20 ;  /* 0x000000147c7c7221 */ /* 0x000fce0000010000 */
[----:B--2---:R-:W-:Y:S08]  /*19b60*/  MUFU.EX2 R104, R93 ;  /* 0x0000005d00687308 */ /* 0x004ff00000000800 */
[----:B------:R-:W2:Y:S08]  /*19b70*/  MUFU.EX2 R93, R95 ;  /* 0x0000005f005d7308 */ /* 0x000eb00000000800 */
[----:B------:R-:W4:Y:S01]  /*19b80*/  MUFU.EX2 R95, R99 ;  /* 0x00000063005f7308 */ /* 0x000f220000000800 */
[----:B---3--:R-:W-:-:S07]  /*19b90*/  FADD.FTZ R142, R133, R142 ;  /* 0x0000008e858e7221 */ /* 0x008fce0000010000 */
[----:B------:R-:W3:Y:S01]  /*19ba0*/  MUFU.EX2 R130, R130 ;  /* 0x0000008200827308 */ /* 0x000ee20000000800 */
[----:B------:R-:W-:-:S07]  /*19bb0*/  FFMA.FTZ R108, R108, R73, -R150 ;  /* 0x000000496c6c7223 */ /* 0x000fce0000010896 */
[----:B------:R-:W-:Y:S08]  /*19bc0*/  MUFU.EX2 R136, R77 ;  /* 0x0000004d00887308 */ /* 0x000ff00000000800 */
[----:B0-----:R2:W-:Y:S08]  /*19bd0*/  MUFU.EX2 R110, R76 ;  /* 0x0000004c006e7308 */ /* 0x0015f00000000800 */
[----:B------:R-:W0:Y:S01]  /*19be0*/  MUFU.EX2 R77, R101 ;  /* 0x00000065004d7308 */ /* 0x000e220000000800 */
[----:B--2---:R-:W-:Y:S01]  /*19bf0*/  FADD.FTZ R76, R93, R124 ;  /* 0x0000007c5d4c7221 */ /* 0x004fe20000010000 */
[----:B------:R-:W-:-:S03]  /*19c00*/  FADD.FTZ R142, R132, R142 ;  /* 0x0000008e848e7221 */ /* 0x000fc60000010000 */
[----:B------:R-:W-:-:S03]  /*19c10*/  FADD.FTZ R76, R98, R76 ;  /* 0x0000004c624c7221 */ /* 0x000fc60000010000 */
[----:B------:R-:W-:Y:S01]  /*19c20*/  MUFU.EX2 R129, R129 ;  /* 0x0000008100817308 */ /* 0x000fe20000000800 */
[----:B----4-:R-:W-:-:S07]  /*19c30*/  FADD.FTZ R76, R95, R76 ;  /* 0x0000004c5f4c7221 */ /* 0x010fce0000010000 */
[----:B------:R-:W2:Y:S01]  /*19c40*/  MUFU.EX2 R102, R102 ;  /* 0x0000006600667308 */ /* 0x000ea20000000800 */
[----:B------:R-:W-:-:S07]  /*19c50*/  FADD.FTZ R142, R131, R142 ;  /* 0x0000008e838e7221 */ /* 0x000fce0000010000 */
[----:B------:R-:W4:Y:S01]  /*19c60*/  MUFU.EX2 R128, R128 ;  /* 0x0000008000807308 */ /* 0x000f220000000800 */
[----:B------:R-:W-:-:S07]  /*19c70*/  FFMA.FTZ R114, R157, R73, -R150 ;  /* 0x000000499d727223 */ /* 0x000fce0000010896 */
[----:B------:R-:W1:Y:S01]  /*19c80*/  MUFU.EX2 R103, R103 ;  /* 0x0000006700677308 */ /* 0x000e620000000800 */
[----:B---3--:R-:W-:-:S07]  /*19c90*/  FADD.FTZ R142, R130, R142 ;  /* 0x0000008e828e7221 */ /* 0x008fce0000010000 */
[----:B------:R-:W3:Y:S08]  /*19ca0*/  MUFU.EX2 R127, R127 ;  /* 0x0000007f007f7308 */ /* 0x000ef00000000800 */
[----:B------:R0:W-:Y:S08]  /*19cb0*/  MUFU.EX2 R111, R88 ;  /* 0x00000058006f7308 */ /* 0x0001f00000000800 */
[----:B------:R-:W3:Y:S01]  /*19cc0*/  MUFU.EX2 R108, R108 ;  /* 0x0000006c006c7308 */ /* 0x000ee20000000800 */
[----:B0-----:R-:W-:Y:S01]  /*19cd0*/  FADD.FTZ R88, R100, R76 ;  /* 0x0000004c64587221 */ /* 0x001fe20000010000 */
[----:B------:R-:W-:-:S03]  /*19ce0*/  FFMA.FTZ R115, R156, R73, -R150 ;  /* 0x000000499c737223 */ /* 0x000fc60000010896 */
[----:B------:R-:W-:-:S03]  /*19cf0*/  FADD.FTZ R88, R77, R88 ;  /* 0x000000584d587221 */ /* 0x000fc60000010000 */
[----:B------:R-:W0:Y:S01]  /*19d00*/  MUFU.EX2 R126, R126 ;  /* 0x0000007e007e7308 */ /* 0x000e220000000800 */
[----:B--2---:R-:W-:-:S07]  /*19d10*/  FADD.FTZ R88, R102, R88 ;  /* 0x0000005866587221 */ /* 0x004fce0000010000 */
[----:B------:R-:W-:Y:S01]  /*19d20*/  MUFU.EX2 R106, R97 ;  /* 0x00000061006a7308 */ /* 0x000fe20000000800 */
[----:B------:R-:W-:-:S07]  /*19d30*/  FFMA.FTZ R116, R116, R73, -R150 ;  /* 0x0000004974747223 */ /* 0x000fce0000010896 */
[----:B------:R-:W2:Y:S01]  /*19d40*/  MUFU.EX2 R97, R109 ;  /* 0x0000006d00617308 */ /* 0x000ea20000000800 */
[----:B------:R-:W-:-:S07]  /*19d50*/  FFMA.FTZ R117, R117, R73, -R150 ;  /* 0x0000004975757223 */ /* 0x000fce0000010896 */
[----:B------:R-:W-:Y:S08]  /*19d60*/  MUFU.EX2 R125, R125 ;  /* 0x0000007d007d7308 */ /* 0x000ff00000000800 */
[----:B------:R4:W-:Y:S08]  /*19d70*/  MUFU.EX2 R105, R96 ;  /* 0x0000006000697308 */ /* 0x0009f00000000800 */
[----:B------:R-:W2:Y:S01]  /*19d80*/  MUFU.EX2 R114, R114 ;  /* 0x0000007200727308 */ /* 0x000ea20000000800 */
[----:B----4-:R-:W-:-:S04]  /*19d90*/  FADD.FTZ R96, R129, R142 ;  /* 0x0000008e81607221 */ /* 0x010fc80000010000 */
[----:B------:R-:W-:-:S03]  /*19da0*/  FADD.FTZ R96, R128, R96 ;  /* 0x0000006080607221 */ /* 0x000fc60000010000 */
[----:B------:R-:W-:Y:S01]  /*19db0*/  MUFU.EX2 R113, R81 ;  /* 0x0000005100717308 */ /* 0x000fe20000000800 */
[----:B------:R-:W-:-:S07]  /*19dc0*/  FFMA.FTZ R118, R118, R73, -R150 ;  /* 0x0000004976767223 */ /* 0x000fce0000010896 */
[----:B------:R-:W4:Y:S08]  /*19dd0*/  MUFU.EX2 R99, R115 ;  /* 0x0000007300637308 */ /* 0x000f300000000800 */
[----:B------:R1:W-:Y:S02]  /*19de0*/  MUFU.EX2 R101, R78 ;  /* 0x0000004e00657308 */ /* 0x0003e40000000800 */
[----:B-1----:R-:W-:-:S06]  /*19df0*/  FADD.FTZ R78, R103, R88 ;  /* 0x00000058674e7221 */ /* 0x002fcc0000010000 */
[----:B------:R-:W1:Y:S01]  /*19e00*/  MUFU.EX2 R116, R116 ;  /* 0x0000007400747308 */ /* 0x000e620000000800 */
[----:B---3--:R-:W-:Y:S01]  /*19e10*/  FADD.FTZ R88, R127, R96 ;  /* 0x000000607f587221 */ /* 0x008fe20000010000 */
[----:B------:R-:W-:-:S03]  /*19e20*/  FADD.FTZ R78, R108, R78 ;  /* 0x0000004e6c4e7221 */ /* 0x000fc60000010000 */
[----:B0-----:R-:W-:-:S03]  /*19e30*/  FADD.FTZ R88, R126, R88 ;  /* 0x000000587e587221 */ /* 0x001fc60000010000 */
[----:B------:R-:W0:Y:S01]  /*19e40*/  MUFU.EX2 R123, R80 ;  /* 0x00000050007b7308 */ /* 0x000e220000000800 */
[----:B--2---:R-:W-:Y:S01]  /*19e50*/  FADD.FTZ R78, R97, R78 ;  /* 0x0000004e614e7221 */ /* 0x004fe20000010000 */
[----:B------:R-:W-:Y:S01]  /*19e60*/  FFMA.FTZ R119, R119, R73, -R150 ;  /* 0x0000004977777223 */ /* 0x000fe20000010896 */
[----:B------:R-:W-:-:S05]  /*19e70*/  F2FP.F16.F32.PACK_AB R95, R100, R95 ;  /* 0x0000005f645f723e */ /* 0x000fca00000000ff */
[----:B------:R-:W2:Y:S01]  /*19e80*/  MUFU.EX2 R117, R117 ;  /* 0x0000007500757308 */ /* 0x000ea20000000800 */
[----:B------:R-:W-:Y:S01]  /*19e90*/  FADD.FTZ R78, R114, R78 ;  /* 0x0000004e724e7221 */ /* 0x000fe20000010000 */
[----:B------:R-:W-:-:S06]  /*19ea0*/  FFMA.FTZ R120, R120, R73, -R150 ;  /* 0x0000004978787223 */ /* 0x000fcc0000010896 */
[----:B------:R-:W3:Y:S01]  /*19eb0*/  MUFU.EX2 R107, R89 ;  /* 0x00000059006b7308 */ /* 0x000ee20000000800 */
[----:B----4-:R-:W-:-:S07]  /*19ec0*/  FADD.FTZ R78, R99, R78 ;  /* 0x0000004e634e7221 */ /* 0x010fce0000010000 */
[----:B------:R4:W-:Y:S01]  /*19ed0*/  MUFU.EX2 R100, R79 ;  /* 0x0000004f00647308 */ /* 0x0009e20000000800 */
[----:B------:R-:W-:-:S07]  /*19ee0*/  FFMA.FTZ R121, R121, R73, -R150 ;  /* 0x0000004979797223 */ /* 0x000fce0000010896 */
[----:B------:R-:W3:Y:S01]  /*19ef0*/  MUFU.EX2 R118, R118 ;  /* 0x0000007600767308 */ /* 0x000ee20000000800 */
[----:B----4-:R-:W-:-:S04]  /*19f00*/  FADD.FTZ R79, R125, R88 ;  /* 0x000000587d4f7221 */ /* 0x010fc80000010000 */
[----:B------:R-:W-:-:S03]  /*19f10*/  FADD.FTZ R79, R113, R79 ;  /* 0x0000004f714f7221 */ /* 0x000fc60000010000 */
[----:B------:R-:W4:Y:S01]  /*19f20*/  MUFU.EX2 R119, R119 ;  /* 0x0000007700777308 */ /* 0x000f220000000800 */
[----:B------:R-:W-:Y:S01]  /*19f30*/  FADD.FTZ R79, R110, R79 ;  /* 0x0000004f6e4f7221 */ /* 0x000fe20000010000 */
[----:B-1----:R-:W-:Y:S01]  /*19f40*/  FADD.FTZ R78, R116, R78 ;  /* 0x0000004e744e7221 */ /* 0x002fe20000010000 */
[----:B------:R-:W-:-:S05]  /*19f50*/  FFMA.FTZ R122, R122, R73, -R150 ;  /* 0x000000497a7a7223 */ /* 0x000fca0000010896 */
[----:B------:R-:W1:Y:S01]  /*19f60*/  MUFU.EX2 R120, R120 ;  /* 0x0000007800787308 */ /* 0x000e620000000800 */
[----:B0-----:R-:W-:Y:S01]  /*19f70*/  FADD.FTZ R79, R123, R79 ;  /* 0x0000004f7b4f7221 */ /* 0x001fe20000010000 */
[----:B--2---:R-:W-:-:S06]  /*19f80*/  FADD.FTZ R88, R117, R78 ;  /* 0x0000004e75587221 */ /* 0x004fcc0000010000 */
[----:B------:R-:W-:Y:S01]  /*19f90*/  MUFU.EX2 R137, R21 ;  /* 0x0000001500897308 */ /* 0x000fe20000000800 */
[----:B---3--:R-:W-:Y:S01]  /*19fa0*/  FADD.FTZ R96, R107, R79 ;  /* 0x0000004f6b607221 */ /* 0x008fe20000010000 */
[----:B------:R-:W-:Y:S01]  /*19fb0*/  F2FP.F16.F32.PACK_AB R93, R98, R93 ;  /* 0x0000005d625d723e */ /* 0x000fe200000000ff */
[----:B------:R-:W-:-:S05]  /*19fc0*/  FADD.FTZ R88, R118, R88 ;  /* 0x0000005876587221 */ /* 0x000fca0000010000 */
[----:B------:R-:W0:Y:S01]  /*19fd0*/  MUFU.EX2 R121, R121 ;  /* 0x0000007900797308 */ /* 0x000e220000000800 */
[----:B------:R-:W-:Y:S01]  /*19fe0*/  FFMA.FTZ R86, R138, R73, -R150 ;  /* 0x000000498a567223 */ /* 0x000fe20000010896 */
[----:B------:R-:W-:Y:S02]  /*19ff0*/  F2FP.F16.F32.PACK_AB R76, R130, R131 ;  /* 0x00000083824c723e */ /* 0x000fe400000000ff */
[----:B------:R-:W-:Y:S02]  /*1a000*/  F2FP.F16.F32.PACK_AB R77, R102, R77 ;  /* 0x0000004d664d723e */ /* 0x000fe400000000ff */
[----:B------:R-:W-:Y:S02]  /*1a010*/  F2FP.F16.F32.PACK_AB R78, R128, R129 ;  /* 0x00000081804e723e */ /* 0x000fe400000000ff */
[----:B------:R2:W-:Y:S01]  /*1a020*/  MUFU.EX2 R89, R92 ;  /* 0x0000005c00597308 */ /* 0x0005e20000000800 */
[----:B------:R-:W-:Y:S01]  /*1a030*/  F2FP.F16.F32.PACK_AB R79, R108, R103 ;  /* 0x000000676c4f723e */ /* 0x000fe200000000ff */
[----:B------:R-:W-:Y:S01]  /*1a040*/  FADD.FTZ R96, R136, R96 ;  /* 0x0000006088607221 */ /* 0x000fe20000010000 */
[----:B----4-:R-:W-:-:S05]  /*1a050*/  FADD.FTZ R88, R119, R88 ;  /* 0x0000005877587221 */ /* 0x010fca0000010000 */
[----:B------:R-:W3:Y:S01]  /*1a060*/  MUFU.EX2 R122, R122 ;  /* 0x0000007a007a7308 */ /* 0x000ee20000000800 */
[----:B--2---:R-:W-:Y:S01]  /*1a070*/  F2FP.F16.F32.PACK_AB R92, R134, R135 ;  /* 0x00000087865c723e */ /* 0x004fe200000000ff */
[----:B------:R-:W-:-:S06]  /*1a080*/  FFMA.FTZ R75, R90, R73, -R150 ;  /* 0x000000495a4b7223 */ /* 0x000fcc0000010896 */
[----:B------:R2:W4:Y:S01]  /*1a090*/  MUFU.EX2 R20, R94 ;  /* 0x0000005e00147308 */ /* 0x0005220000000800 */
[----:B-1----:R-:W-:Y:S01]  /*1a0a0*/  FADD.FTZ R88, R120, R88 ;  /* 0x0000005878587221 */ /* 0x002fe20000010000 */
[----:B--2---:R-:W-:-:S06]  /*1a0b0*/  F2FP.F16.F32.PACK_AB R94, R132, R133 ;  /* 0x00000085845e723e */ /* 0x004fcc00000000ff */
[----:B------:R-:W1:Y:S01]  /*1a0c0*/  MUFU.EX2 R138, R15 ;  /* 0x0000000f008a7308 */ /* 0x000e620000000800 */
[----:B------:R-:W-:Y:S01]  /*1a0d0*/  STSM.16.M88.4 [R17+0x25b00], R92 ;  /* 0x025b005c11007844 */ /* 0x000fe20000000200 */
[----:B------:R-:W-:-:S03]  /*1a0e0*/  FFMA.FTZ R87, R139, R73, -R150 ;  /* 0x000000498b577223 */ /* 0x000fc60000010896 */
[----:B------:R2:W-:Y:S03]  /*1a0f0*/  STSM.16.M88.4 [R17+0x27300], R76 ;  /* 0x0273004c11007844 */ /* 0x0005e60000000200 */
[----:B------:R-:W1:Y:S01]  /*1a100*/  MUFU.EX2 R91, R91 ;  /* 0x0000005b005b7308 */ /* 0x000e620000000800 */
[----:B0-----:R-:W-:-:S07]  /*1a110*/  FADD.FTZ R88, R121, R88 ;  /* 0x0000005879587221 */ /* 0x001fce0000010000 */
[----:B------:R-:W-:Y:S01]  /*1a120*/  MUFU.EX2 R139, R85 ;  /* 0x00000055008b7308 */ /* 0x000fe20000000800 */
[----:B--2---:R-:W-:-:S07]  /*1a130*/  FADD.FTZ R76, R106, R96 ;  /* 0x000000606a4c7221 */ /* 0x004fce0000010000 */
[----:B------:R-:W0:Y:S01]  /*1a140*/  MUFU.EX2 R75, R75 ;  /* 0x0000004b004b7308 */ /* 0x000e220000000800 */
[----:B------:R-:W-:Y:S01]  /*1a150*/  FADD.FTZ R76, R137, R76 ;  /* 0x0000004c894c7221 */ /* 0x000fe20000010000 */
[----:B---3--:R-:W-:Y:S01]  /*1a160*/  FADD.FTZ R88, R122, R88 ;  /* 0x000000587a587221 */ /* 0x008fe20000010000 */
[----:B------:R-:W-:Y:S02]  /*1a170*/  FFMA.FTZ R90, R140, R73, -R150 ;  /* 0x000000498c5a7223 */ /* 0x000fe40000010896 */
[----:B------:R-:W-:-:S03]  /*1a180*/  FADD.FTZ R76, R105, R76 ;  /* 0x0000004c694c7221 */ /* 0x000fc60000010000 */
[----:B------:R-:W2:Y:S01]  /*1a190*/  MUFU.EX2 R140, R84 ;  /* 0x00000054008c7308 */ /* 0x000ea20000000800 */
[----:B----4-:R-:W-:Y:S01]  /*1a1a0*/  FADD.FTZ R88, R20, R88 ;  /* 0x0000005814587221 */ /* 0x010fe20000010000 */
[----:B-1----:R-:W-:-:S03]  /*1a1b0*/  FADD.FTZ R76, R138, R76 ;  /* 0x0000004c8a4c7221 */ /* 0x002fc60000010000 */
[----:B------:R-:W-:Y:S01]  /*1a1c0*/  FADD.FTZ R88, R91, R88 ;  /* 0x000000585b587221 */ /* 0x000fe20000010000 */
[----:B------:R-:W-:Y:S02]  /*1a1d0*/  FADD.FTZ R76, R89, R76 ;  /* 0x0000004c594c7221 */ /* 0x000fe40000010000 */
[----:B------:R-:W1:Y:S01]  /*1a1e0*/  MUFU.EX2 R82, R82 ;  /* 0x0000005200527308 */ /* 0x000e620000000800 */
[----:B0-----:R-:W-:Y:S01]  /*1a1f0*/  FADD.FTZ R88, R75, R88 ;  /* 0x000000584b587221 */ /* 0x001fe20000010000 */
[----:B------:R-:W-:-:S06]  /*1a200*/  FADD.FTZ R77, R139, R76 ;  /* 0x0000004c8b4d7221 */ /* 0x000fcc0000010000 */
[----:B------:R-:W0:Y:S01]  /*1a210*/  MUFU.EX2 R83, R83 ;  /* 0x0000005300537308 */ /* 0x000e220000000800 */
[----:B------:R-:W-:Y:S01]  /*1a220*/  FADD.FTZ R79, R104, R77 ;  /* 0x0000004d684f7221 */ /* 0x000fe20000010000 */
[----:B------:R-:W-:-:S06]  /*1a230*/  FADD.FTZ R77, R101, R88 ;  /* 0x00000058654d7221 */ /* 0x000fcc0000010000 */
[----:B------:R-:W3:Y:S01]  /*1a240*/  MUFU.EX2 R86, R86 ;  /* 0x0000005600567308 */ /* 0x000ee20000000800 */
[----:B--2---:R-:W-:Y:S01]  /*1a250*/  FADD.FTZ R78, R140, R79 ;  /* 0x0000004f8c4e7221 */ /* 0x004fe20000010000 */
[----:B------:R-:W-:Y:S01]  /*1a260*/  FADD.FTZ R79, R100, R77 ;  /* 0x0000004d644f7221 */ /* 0x000fe20000010000 */
[----:B------:R-:W-:-:S05]  /*1a270*/  FFMA.FTZ R143, R143, R73, -R150 ;  /* 0x000000498f8f7223 */ /* 0x000fca0000010896 */
[----:B------:R-:W2:Y:S01]  /*1a280*/  MUFU.EX2 R87, R87 ;  /* 0x0000005700577308 */ /* 0x000ea20000000800 */
[----:B-1----:R-:W-:Y:S01]  /*1a290*/  FADD.FTZ R88, R82, R79 ;  /* 0x0000004f52587221 */ /* 0x002fe20000010000 */
[----:B------:R-:W-:-:S06]  /*1a2a0*/  F2FP.F16.F32.PACK_AB R79, R91, R20 ;  /* 0x000000145b4f723e */ /* 0x000fcc00000000ff */
[----:B------:R-:W1:Y:S01]  /*1a2b0*/  MUFU.EX2 R102, R90 ;  /* 0x0000005a00667308 */ /* 0x000e620000000800 */
[----:B0-----:R-:W-:Y:S01]  /*1a2c0*/  FADD.FTZ R91, R83, R88 ;  /* 0x00000058535b7221 */ /* 0x001fe20000010000 */
[----:B------:R-:W-:-:S06]  /*1a2d0*/  F2FP.F16.F32.PACK_AB R88, R139, R89 ;  /* 0x000000598b58723e */ /* 0x000fcc00000000ff */
[----:B------:R-:W0:Y:S01]  /*1a2e0*/  MUFU.EX2 R143, R143 ;  /* 0x0000008f008f7308 */ /* 0x000e220000000800 */
[----:B---3--:R-:W-:Y:S01]  /*1a2f0*/  FADD.FTZ R20, R86, R91 ;  /* 0x0000005b56147221 */ /* 0x008fe20000010000 */
[----:B------:R-:W-:-:S03]  /*1a300*/  F2FP.F16.F32.PACK_AB R89, R101, R75 ;  /* 0x0000004b6559723e */ /* 0x000fc600000000ff */
[----:B--2---:R-:W-:-:S04]  /*1a310*/  FADD.FTZ R75, R87, R20 ;  /* 0x00000014574b7221 */ /* 0x004fc80000010000 */
[----:B-1----:R-:W-:-:S04]  /*1a320*/  FADD.FTZ R20, R102, R75 ;  /* 0x0000004b66147221 */ /* 0x002fc80000010000 */
[----:B0-----:R-:W-:Y:S02]  /*1a330*/  FADD.FTZ R75, R143, R20 ;  /* 0x000000148f4b7221 */ /* 0x001fe40000010000 */
[----:B------:R-:W2:Y:S01]  /*1a340*/  LDL.LU R20, [R1+0x4] ;  /* 0x0000040001147983 */ /* 0x000ea20000300800 */
[----:B------:R-:W0:Y:S08]  /*1a350*/  MUFU.EX2 R112, R141 ;  /* 0x0000008d00707308 */ /* 0x000e300000000800 */
[----:B------:R-:W1:Y:S01]  /*1a360*/  MUFU.EX2 R84, R145 ;  /* 0x0000009100547308 */ /* 0x000e620000000800 */
[----:B------:R-:W-:Y:S01]  /*1a370*/  FADD.FTZ R103, R111, R78 ;  /* 0x0000004e6f677221 */ /* 0x000fe20000010000 */
[----:B------:R-:W-:-:S06]  /*1a380*/  F2FP.F16.F32.PACK_AB R96, R126, R127 ;  /* 0x0000007f7e60723e */ /* 0x000fcc00000000ff */
[----:B------:R-:W3:Y:S01]  /*1a390*/  MUFU.EX2 R85, R147 ;  /* 0x0000009300557308 */ /* 0x000ee20000000800 */
[----:B------:R-:W-:Y:S02]  /*1a3a0*/  F2FP.F16.F32.PACK_AB R97, R114, R97 ;  /* 0x000000617261723e */ /* 0x000fe400000000ff */
[----:B------:R-:W-:Y:S02]  /*1a3b0*/  F2FP.F16.F32.PACK_AB R98, R113, R125 ;  /* 0x0000007d7162723e */ /* 0x000fe400000000ff */
[----:B------:R-:W-:-:S03]  /*1a3c0*/  F2FP.F16.F32.PACK_AB R99, R116, R99 ;  /* 0x000000637463723e */ /* 0x000fc600000000ff */
[----:B------:R-:W4:Y:S01]  /*1a3d0*/  MUFU.EX2 R80, R151 ;  /* 0x0000009700507308 */ /* 0x000f220000000800 */
[----:B------:R-:W-:Y:S02]  /*1a3e0*/  F2FP.F16.F32.PACK_AB R92, R123, R110 ;  /* 0x0000006e7b5c723e */ /* 0x000fe400000000ff */
[----:B------:R-:W-:Y:S02]  /*1a3f0*/  F2FP.F16.F32.PACK_AB R93, R118, R117 ;  /* 0x00000075765d723e */ /* 0x000fe400000000ff */
[----:B------:R-:W-:Y:S02]  /*1a400*/  F2FP.F16.F32.PACK_AB R94, R136, R107 ;  /* 0x0000006b885e723e */ /* 0x000fe400000000ff */
[----:B------:R-:W-:Y:S01]  /*1a410*/  F2FP.F16.F32.PACK_AB R95, R120, R119 ;  /* 0x00000077785f723e */ /* 0x000fe200000000ff */
[----:B------:R-:W4:Y:S01]  /*1a420*/  MUFU.EX2 R81, R152 ;  /* 0x0000009800517308 */ /* 0x000f220000000800 */
[----:B0-----:R-:W-:Y:S01]  /*1a430*/  FADD.FTZ R103, R112, R103 ;  /* 0x0000006770677221 */ /* 0x001fe20000010000 */
[----:B------:R-:W-:Y:S04]  /*1a440*/  STSM.16.M88.4 [R17+0x28b00], R96 ;  /* 0x028b006011007844 */ /* 0x000fe80000000200 */
[----:B------:R1:W-:Y:S02]  /*1a450*/  STSM.16.M88.4 [R17+0x2a300], R92 ;  /* 0x02a3005c11007844 */ /* 0x0003e40000000200 */
[----:B------:R-:W0:Y:S01]  /*1a460*/  MUFU.EX2 R15, R153 ;  /* 0x00000099000f7308 */ /* 0x000e220000000800 */
[-CC-:B------:R-:W-:Y:S01]  /*1a470*/  FFMA.FTZ R146, R146, R73.reuse, -R150.reuse ;  /* 0x0000004992927223 */ /* 0x180fe20000010896 */
[-CC-:B------:R-:W-:Y:S01]  /*1a480*/  FFMA.FTZ R148, R148, R73.reuse, -R150.reuse ;  /* 0x0000004994947223 */ /* 0x180fe20000010896 */
[----:B------:R-:W-:Y:S01]  /*1a490*/  FFMA.FTZ R149, R149, R73, -R150 ;  /* 0x0000004995957223 */ /* 0x000fe20000010896 */
[----:B------:R-:W-:-:S04]  /*1a4a0*/  F2FP.F16.F32.PACK_AB R91, R82, R100 ;  /* 0x00000064525b723e */ /* 0x000fc800000000ff */
[----:B------:R-:W0:Y:S01]  /*1a4b0*/  MUFU.EX2 R21, R154 ;  /* 0x0000009a00157308 */ /* 0x000e220000000800 */
[----:B-1----:R-:W-:-:S04]  /*1a4c0*/  FADD.FTZ R92, R84, R103 ;  /* 0x00000067545c7221 */ /* 0x002fc80000010000 */
[----:B---3--:R-:W-:-:S03]  /*1a4d0*/  FADD.FTZ R93, R85, R92 ;  /* 0x0000005c555d7221 */ /* 0x008fc60000010000 */
[----:B------:R-:W1:Y:S01]  /*1a4e0*/  MUFU.EX2 R146, R146 ;  /* 0x0000009200927308 */ /* 0x000e620000000800 */
[----:B----4-:R-:W-:-:S07]  /*1a4f0*/  FADD.FTZ R82, R80, R93 ;  /* 0x0000005d50527221 */ /* 0x010fce0000010000 */
[----:B------:R-:W-:Y:S01]  /*1a500*/  MUFU.EX2 R148, R148 ;  /* 0x0000009400947308 */ /* 0x000fe20000000800 */
[----:B------:R-:W-:-:S07]  /*1a510*/  FADD.FTZ R82, R81, R82 ;  /* 0x0000005251527221 */ /* 0x000fce0000010000 */
[----:B------:R-:W3:Y:S01]  /*1a520*/  MUFU.EX2 R149, R149 ;  /* 0x0000009500957308 */ /* 0x000ee20000000800 */
[----:B0-----:R-:W-:Y:S01]  /*1a530*/  FADD.FTZ R82, R15, R82 ;  /* 0x000000520f527221 */ /* 0x001fe20000010000 */
[----:B------:R-:W-:-:S03]  /*1a540*/  F2FP.F16.F32.PACK_AB R93, R86, R83 ;  /* 0x00000053565d723e */ /* 0x000fc600000000ff */
[----:B------:R-:W-:Y:S01]  /*1a550*/  FADD.FTZ R83, R21, R82 ;  /* 0x0000005215537221 */ /* 0x000fe20000010000 */
[----:B------:R-:W-:Y:S02]  /*1a560*/  F2FP.F16.F32.PACK_AB R76, R137, R106 ;  /* 0x0000006a894c723e */ /* 0x000fe400000000ff */
[----:B------:R-:W-:Y:S02]  /*1a570*/  F2FP.F16.F32.PACK_AB R77, R122, R121 ;  /* 0x000000797a4d723e */ /* 0x000fe400000000ff */
[----:B------:R-:W-:Y:S01]  /*1a580*/  F2FP.F16.F32.PACK_AB R78, R138, R105 ;  /* 0x000000698a4e723e */ /* 0x000fe200000000ff */
[----:B------:R3:W-:Y:S01]  /*1a590*/  STL [R1+0x8], R83 ;  /* 0x0000085301007387 */ /* 0x0007e20000100800 */
[----:B------:R-:W-:Y:S02]  /*1a5a0*/  F2FP.F16.F32.PACK_AB R90, R140, R104 ;  /* 0x000000688c5a723e */ /* 0x000fe400000000ff */
[----:B------:R-:W-:Y:S02]  /*1a5b0*/  F2FP.F16.F32.PACK_AB R92, R112, R111 ;  /* 0x0000006f705c723e */ /* 0x000fe400000000ff */
[----:B------:R-:W-:-:S02]  /*1a5c0*/  F2FP.F16.F32.PACK_AB R94, R85, R84 ;  /* 0x00000054555e723e */ /* 0x000fc400000000ff */
[----:B------:R-:W-:Y:S02]  /*1a5d0*/  F2FP.F16.F32.PACK_AB R95, R102, R87 ;  /* 0x00000057665f723e */ /* 0x000fe400000000ff */
[----:B------:R-:W-:Y:S02]  /*1a5e0*/  F2FP.F16.F32.PACK_AB R80, R81, R80 ;  /* 0x000000505150723e */ /* 0x000fe400000000ff */
[C---:B-1----:R-:W-:Y:S02]  /*1a5f0*/  F2FP.F16.F32.PACK_AB R81, R146.reuse, R143 ;  /* 0x0000008f9251723e */ /* 0x042fe400000000ff */
[----:B------:R-:W-:Y:S02]  /*1a600*/  F2FP.F16.F32.PACK_AB R82, R21, R15 ;  /* 0x0000000f1552723e */ /* 0x000fe400000000ff */
[----:B---3--:R-:W-:Y:S01]  /*1a610*/  F2FP.F16.F32.PACK_AB R83, R149, R148 ;  /* 0x000000949553723e */ /* 0x008fe200000000ff */
[----:B------:R-:W-:Y:S04]  /*1a620*/  STSM.16.M88.4 [R17+0x2bb00], R76 ;  /* 0x02bb004c11007844 */ /* 0x000fe80000000200 */
[----:B------:R-:W-:Y:S04]  /*1a630*/  STSM.16.M88.4 [R17+0x2d300], R88 ;  /* 0x02d3005811007844 */ /* 0x000fe80000000200 */
[----:B------:R-:W-:Y:S04]  /*1a640*/  STSM.16.M88.4 [R17+0x2eb00], R92 ;  /* 0x02eb005c11007844 */ /* 0x000fe80000000200 */
[----:B------:R-:W-:Y:S01]  /*1a650*/  STSM.16.M88.4 [R17+0x30300], R80 ;  /* 0x0303005011007844 */ /* 0x000fe20000000200 */
[----:B------:R-:W-:Y:S01]  /*1a660*/  @!PT LDS RZ, [RZ] ;  /* 0x00000000fffff984 */ /* 0x000fe20000000800 */
[----:B------:R-:W-:Y:S01]  /*1a670*/  @!PT LDS RZ, [RZ] ;  /* 0x00000000fffff984 */ /* 0x000fe20000000800 */
[----:B------:R-:W-:Y:S01]  /*1a680*/  @!PT LDS RZ, [RZ] ;  /* 0x00000000fffff984 */ /* 0x000fe20000000800 */
[----:B------:R-:W-:Y:S01]  /*1a690*/  @!PT LDS RZ, [RZ] ;  /* 0x00000000fffff984 */ /* 0x000fe20000000800 */
[----:B------:R0:W-:Y:S06]  /*1a6a0*/  MEMBAR.ALL.CTA ;  /* 0x0000000000007992 */ /* 0x0001ec0000008000 */
[----:B0-----:R-:W0:Y:S01]  /*1a6b0*/  FENCE.VIEW.ASYNC.S ;  /* 0x00000000000073c6 */ /* 0x001e220000000000 */
[----:B------:R-:W-:-:S04]  /*1a6c0*/  FADD.FTZ R75, R146, R75 ;  /* 0x0000004b924b7221 */ /* 0x000fc80000010000 */
        /* <DEDUP_REMOVED lines=26> */
[----:B------:R1:W-:Y:S01]  /*1a870*/  STL [R1+0x34], R15 ;  /* 0x0000340f01007387 */ /* 0x0003e20000100800 */
        /* <DEDUP_REMOVED lines=9> */
[----:B-1----:R1:W5:Y:S01]  /*1a910*/  LDL R15, [R1+0x38] ;  /* 0x00003800010f7983 */ /* 0x0023620000100800 */
        /* <DEDUP_REMOVED lines=17> */
[----:B------:R-:W-:-:S02]  /*1aa30*/  VIADD R14, R20, 0xffffffff ;  /* 0xffffffff140e7836 */ /* 0x000fc40000000000 */
[----:B------:R-:W-:-:S03]  /*1aa40*/  IMAD.MOV.U32 R20, RZ, RZ, R19 ;  /* 0x000000ffff147224 */ /* 0x000fc600078e0013 */
[----:B------:R2:W-:Y:S02]  /*1aa50*/  STL [R1+0x4], R14 ;  /* 0x0000040e01007387 */ /* 0x0005e40000100800 */
[----:B--2---:R-:W-:Y:S01]  /*1aa60*/  IMAD.MOV.U32 R14, RZ, RZ, R72 ;  /* 0x000000ffff0e7224 */ /* 0x004fe200078e0048 */
[----:B0-----:R-:W-:-:S04]  /*1aa70*/  NOP ;  /* 0x0000000000007918 */ /* 0x001fc80000000000 */
[----:B-1----:R-:W-:Y:S05]  /*1aa80*/  @P2 BRA `(.L_x_2440) ;  /* 0xffffffb0000c2947 */ /* 0x002fea000383ffff */
.L_x_2429:
[----:B------:R-:W-:Y:S05]  /*1aa90*/  WARPSYNC.ALL ;  /* 0x0000000000007948 */ /* 0x000fea0003800000 */
[----:B------:R-:W-:Y:S06]  /*1aaa0*/  BAR.ARV 0x8, 0x200 ;  /* 0x0208000000007b1d */ /* 0x000fec0000002000 */
[----:B------:R-:W-:Y:S05]  /*1aab0*/  @!P1 BRA `(.L_x_2441) ;  /* 0x0000000000049947 */ /* 0x000fea0003800000 */
[----:B------:R-:W-:Y:S01]  /*1aac0*/  BPT.TRAP 0x1 ;  /* 0x000000040000795c */ /* 0x000fe20000300000 */
.L_x_2441:
[----:B------:R-:W2:Y:S01]  /*1aad0*/  LDL R0, [R1+0x38] ;  /* 0x0000380001007983 */ /* 0x000ea20000100800 */
[----:B------:R-:W-:Y:S01]  /*1aae0*/  IMAD R9, R19, 0x8, R16 ;  /* 0x0000000813097824 */ /* 0x000fe200078e0210 */
[----:B--2---:R-:W-:-:S04]  /*1aaf0*/  SHF.L.U32 R0, R0, 0x1f, RZ ;  /* 0x0000001f00007819 */ /* 0x004fc800000006ff */
[----:B------:R1:W2:Y:S01]  /*1ab00*/  SYNCS.PHASECHK.TRANS64.TRYWAIT P2, [R9+URZ+0x31c50], R0 ;  /* 0x031c5000090075a7 */ /* 0x0002a2000804017f */
[----:B------:R-:W-:Y:S05]  /*1ab10*/  @!P1 BRA `(.L_x_2442) ;  /* 0x0000000000049947 */ /* 0x000fea0003800000 */
[----:B------:R-:W-:Y:S01]  /*1ab20*/  BPT.TRAP 0x1 ;  /* 0x000000040000795c */ /* 0x000fe20000300000 */
.L_x_2442:
[----:B-----5:R-:W3:Y:S01]  /*1ab30*/  LDL.LU R2, [R1+0x7c] ;  /* 0x00007c0001027983 */ /* 0x020ee20000300800 */
[----:B------:R-:W-:Y:S02]  /*1ab40*/  VIADD R16, R16, 0x200 ;  /* 0x0000020010107836 */ /* 0x000fe40000000000 */
[----:B------:R-:W-:-:S03]  /*1ab50*/  IMAD.MOV.U32 R3, RZ, RZ, -0x3ffffff0 ;  /* 0xc0000010ff037424 */ /* 0x000fc600078e00ff */
[----:B------:R-:W-:-:S04]  /*1ab60*/  SHF.R.U32.HI R16, RZ, 0x4, R16 ;  /* 0x00000004ff107819 */ /* 0x000fc80000011610 */
[----:B------:R-:W-:-:S04]  /*1ab70*/  LOP3.LUT R16, R16, 0x3fff, RZ, 0xc0, !PT ;  /* 0x00003fff10107812 */ /* 0x000fc800078ec0ff */
[----:B------:R-:W-:Y:S02]  /*1ab80*/  LOP3.LUT R16, R16, 0x2400000, RZ, 0xfc, !PT ;  /* 0x0240000010107812 */ /* 0x000fe400078efcff */
[----:B---3--:R-:W-:Y:S01]  /*1ab90*/  LOP3.LUT R2, R2, 0x10000, RZ, 0xfc, !PT ;  /* 0x0001000002027812 */ /* 0x008fe200078efcff */
[----:B--2---:R-:W-:Y:S06]  /*1aba0*/  @P2 BRA `(.L_x_2443) ;  /* 0x0000000000082947 */ /* 0x004fec0003800000 */
[----:B------:R-:W2:Y:S02]  /*1abb0*/  SYNCS.PHASECHK.TRANS64.TRYWAIT P1, [R9+URZ+0x31c50], R0 ;  /* 0x031c5000090075a7 */ /* 0x000ea4000802017f */
[----:B--2---:R-:W-:Y:S05]  /*1abc0*/  @!P1 BRA `(.L_x_2444) ;  /* 0x000000ac00989947 */ /* 0x004fea0003800000 */
.L_x_2443:
[----:B------:R-:W-:Y:S01]  /*1abd0*/  IMAD R4, R19, 0x6c0, R16 ;  /* 0x000006c013047824 */ /* 0x000fe200078e0210 */
[----:B------:R-:W1:Y:S01]  /*1abe0*/  LDL.LU R13, [R1+0x8] ;  /* 0x00000800010d7983 */ /* 0x000e620000300800 */
        /* <DEDUP_REMOVED lines=12> */
[----:B------:R-:W-:-:S03]  /*1acb0*/  IMAD.MOV.U32 R3, RZ, RZ, -0x3ffffff0 ;  /* 0xc0000010ff037424 */ /* 0x000fc600078e00ff */
[----:B------:R-:W4:Y:S01]  /*1acc0*/  LDL.LU R8, [R1+0x38] ;  /* 0x0000380001087983 */ /* 0x000f220000300800 */
[----:B------:R-:W-:Y:S02]  /*1acd0*/  IMAD.MOV.U32 R5, RZ, RZ, -0x7fffffe0 ;  /* 0x80000020ff057424 */ /* 0x000fe400078e00ff */
[----:B------:R-:W-:-:S03]  /*1ace0*/  VIADD R19, R19, 0x1 ;  /* 0x0000000113137836 */ /* 0x000fc60000000000 */
        /* <DEDUP_REMOVED lines=32> */
[----:B-12---:R-:W1:Y:S02]  /*1aef0*/  SHFL.BFLY PT, R0, R13, 0x2, 0x1f ;  /* 0x0c401f000d007f89 */ /* 0x006e6400000e0000 */
[----:B-1----:R-:W-:Y:S01]  /*1af00*/  FADD.FTZ R0, R0, R13 ;  /* 0x0000000d00007221 */ /* 0x002fe20000010000 */
[----:B------:R-:W-:-:S02]  /*1af10*/  WARPGROUP.DEPBAR.LE gsb0, 0x0 ;  /* 0x00008000000079c5 */ /* 0x000fc40000010000 */
[----:B------:R-:W-:-:S06]  /*1af20*/  WARPGROUP.ARRIVE ;  /* 0x00000000000079c5 */ /* 0x000fcc0000000000 */
        /* <DEDUP_REMOVED lines=28> */
[C---:B------:R-:W-:Y:S01]  /*1b0f0*/  VIADD R6, R4.reuse, 0x1c0 ;  /* 0x000001c004067836 */ /* 0x040fe20000000000 */
        /* <DEDUP_REMOVED lines=15> */
[----:B------:R-:W1:Y:S01]  /*1b1f0*/  SHFL.BFLY PT, R3, R0, 0x1, 0x1f ;  /* 0x0c201f0000037f89 */ /* 0x000e6200000e0000 */
[----:B------:R-:W-:Y:S02]  /*1b200*/  R2UR UR6, R4 ;  /* 0x00000000040672ca */ /* 0x000fe400000e0000 */
[----:B------:R-:W-:Y:S02]  /*1b210*/  R2UR UR4, R2 ;  /* 0x00000000020472ca */ /* 0x000fe400000e0000 */
[----:B------:R-:W-:Y:S01]  /*1b220*/  R2UR UR7, R5 ;  /* 0x00000000050772ca */ /* 0x000fe200000e0000 */
[----:B---3--:R-:W2:Y:S01]  /*1b230*/  SHFL.BFLY PT, R2, R12, 0x2, 0x1f ;  /* 0x0c401f000c027f89 */ /* 0x008ea200000e0000 */
[----:B-1----:R-:W-:Y:S01]  /*1b240*/  FADD.FTZ R10, R0, R3 ;  /* 0x00000003000a7221 */ /* 0x002fe20000010000 */
[----:B------:R-:W-:Y:S01]  /*1b250*/  IMAD.MOV.U32 R3, RZ, RZ, RZ ;  /* 0x000000ffff037224 */ /* 0x000fe200078e00ff */
[----:B------:R-:W-:-:S03]  /*1b260*/  SEL R0, RZ, 0x1, P2 ;  /* 0x00000001ff007807 */ /* 0x000fc60001000000 */
[----:B------:R-:W-:Y:S01]  /*1b270*/  FSETP.NE.FTZ.AND P1, PT, R10, RZ, PT ;  /* 0x000000ff0a00720b */ /* 0x000fe20003f35000 */
[----:B--2---:R-:W-:Y:S01]  /*1b280*/  FADD.FTZ R2, R2, R12 ;  /* 0x0000000c02027221 */ /* 0x004fe20000010000 */
[----:B----4-:R-:W-:-:S04]  /*1b290*/  LOP3.LUT R8, R8, R0, RZ, 0x3c, !PT ;  /* 0x0000000008087212 */ /* 0x010fc800078e3cff */
[----:B------:R-:W1:Y:S07]  /*1b2a0*/  SHFL.BFLY PT, R5, R2, 0x1, 0x1f ;  /* 0x0c201f0002057f89 */ /* 0x000e6e00000e0000 */
[----:B------:R-:W2:Y:S08]  /*1b2b0*/  @P1 MUFU.LG2 R4, R10 ;  /* 0x0000000a00041308 */ /* 0x000eb00000000c00 */
[----:B------:R3:W-:Y:S02]  /*1b2c0*/  @P1 MUFU.RCP R3, R10 ;  /* 0x0000000a00031308 */ /* 0x0007e40000001000 */
[----:B---3--:R-:W3:Y:S01]  /*1b2d0*/  LDL.LU R10, [R1+0xa0] ;  /* 0x0000a000010a7983 */ /* 0x008ee20000300800 */
[----:B-1----:R-:W-:-:S05]  /*1b2e0*/  FADD.FTZ R11, R2, R5 ;  /* 0x00000005020b7221 */ /* 0x002fca0000010000 */
[----:B------:R-:W-:Y:S01]  /*1b2f0*/  FSETP.NE.FTZ.AND P3, PT, R11, RZ, PT ;  /* 0x000000ff0b00720b */ /* 0x000fe20003f75000 */
[----:B------:R-:W-:Y:S02]  /*1b300*/  WARPGROUP.DEPBAR.LE gsb0, 0x0 ;  /* 0x00008000000079c5 */ /* 0x000fe40000010000 */
[----:B------:R-:W-:Y:S01]  /*1b310*/  WARPGROUP.ARRIVE ;  /* 0x00000000000079c5 */ /* 0x000fe20000000000 */
[----:B------:R-:W-:Y:S01]  /*1b320*/  @!P0 VIADD R9, R9, 0x31c60 ;  /* 0x00031c6009098836 */ /* 0x000fe20000000000 */
[----:B------:R1:W-:Y:S08]  /*1b330*/  STL [R1+0x38], R8 ;  /* 0x0000380801007387 */ /* 0x0003f00000100800 */
[----:B------:R-:W4:Y:S01]  /*1b340*/  @P3 MUFU.LG2 R6, R11 ;  /* 0x0000000b00063308 */ /* 0x000f220000000c00 */
[----:B------:R-:W-:Y:S01]  /*1b350*/  HGMMA.64x96x16.F32 R24, gdesc[UR4].tnspB, R24, gsb0 ;  /* 0x41600000041879f0 */ /* 0x000fe20008000818 */
[----:B------:R-:W-:Y:S01]  /*1b360*/  @!P0 PRMT R9, RZ, 0x654, R9 ;  /* 0x00000654ff098816 */ /* 0x000fe20000000009 */
[----:B-1----:R-:W-:-:S06]  /*1b370*/  IMAD.MOV.U32 R8, RZ, RZ, RZ ;  /* 0x000000ffff087224 */ /* 0x002fcc00078e00ff */
[----:B------:R-:W1:Y:S01]  /*1b380*/  @P3 MUFU.RCP R8, R11 ;  /* 0x0000000b00083308 */ /* 0x000e620000001000 */
[C---:B------:R-:W-:Y:S01]  /*1b390*/  @P1 FMUL.FTZ R5, R73.reuse, 0.69314718246459960938 ;  /* 0x3f31721849051820 */ /* 0x040fe20000410000 */
[----:B------:R-:W-:Y:S01]  /*1b3a0*/  @P3 FMUL.FTZ R12, R73, 0.69314718246459960938 ;  /* 0x3f317218490c3820 */ /* 0x000fe20000410000 */
[----:B--2---:R-:W-:Y:S01]  /*1b3b0*/  @P1 FMUL.FTZ R4, R4, 0.69314718246459960938 ;  /* 0x3f31721804041820 */ /* 0x004fe20000410000 */
[----:B----4-:R-:W-:Y:S01]  /*1b3c0*/  @P3 FMUL.FTZ R7, R6, 0.69314718246459960938 ;  /* 0x3f31721806073820 */ /* 0x010fe20000410000 */
[----:B------:R-:W-:Y:S02]  /*1b3d0*/  IMAD.MOV.U32 R2, RZ, RZ, -0x800000 ;  /* 0xff800000ff027424 */ /* 0x000fe400078e00ff */
[----:B------:R-:W-:Y:S02]  /*1b3e0*/  IMAD.MOV.U32 R0, RZ, RZ, -0x800000 ;  /* 0xff800000ff007424 */ /* 0x000fe400078e00ff */
[----:B------:R-:W-:Y:S01]  /*1b3f0*/  @P1 FFMA.FTZ R2, R5, R72, R4 ;  /* 0x0000004805021223 */ /* 0x000fe20000010004 */
[----:B------:R-:W-:Y:S01]  /*1b400*/  @P3 FFMA.FTZ R0, R12, R74, R7 ;  /* 0x0000004a0c003223 */ /* 0x000fe20000010007 */
[----:B------:R-:W-:-:S02]  /*1b410*/  PLOP3.LUT P1, PT, PT, PT, PT, 0x8, 0x0 ;  /* 0x000000000000781c */ /* 0x000fc40003f2e170 */
[----:B------:R-:W-:Y:S01]  /*1b420*/  SEL R19, R19, RZ, P2 ;  /* 0x000000ff13137207 */ /* 0x000fe20001000000 */
[----:B------:R-:W-:Y:S02]  /*1b430*/  WARPGROUP.DEPBAR.LE gsb0, 0x0 ;  /* 0x00008000000079c5 */ /* 0x000fe40000010000 */
[----:B------:R2:W-:Y:S01]  /*1b440*/  @!P0 SYNCS.ARRIVE.TRANS64.RED.A1T0 RZ, [R9+URZ], RZ ;  /* 0x000000ff09ff89a7 */ /* 0x0005e2000810043f */
        /* <DEDUP_REMOVED lines=48> */
[----:B---3--:R-:W-:-:S05]  /*1b750*/  VIADD R10, R10, 0x1 ;  /* 0x000000010a0a7836 */ /* 0x008fca0000000000 */
[----:B------:R2:W-:Y:S02]  /*1b760*/  STL [R1+0xa0], R10 ;  /* 0x0000a00a01007387 */ /* 0x0005e40000100800 */
.L_x_2376:
[----:B------:R-:W3:Y:S01]  /*1b770*/  LDL R87, [R1+0x98] ;  /* 0x0000980001577983 */ /* 0x000ee20000100800 */
[----:B------:R-:W-:Y:S05]  /*1b780*/  WARPSYNC.ALL ;  /* 0x0000000000007948 */ /* 0x000fea0003800000 */
[----:B------:R-:W4:Y:S01]  /*1b790*/  S2R R3, SR_TID.X ;  /* 0x0000000000037919 */ /* 0x000f220000002100 */
[----:B------:R-:W0:Y:S01]  /*1b7a0*/  S2UR UR5, SR_CgaCtaId ;  /* 0x00000000000579c3 */ /* 0x000e220000008800 */
[----:B------:R-:W-:Y:S01]  /*1b7b0*/  UMOV UR4, 0x400 ;  /* 0x0000040000047882 */ /* 0x000fe20000000000 */
[----:B------:R-:W-:Y:S01]  /*1b7c0*/  BSSY B0, `(.L_x_2445) ;  /* 0x00001cf000007945 */ /* 0x000fe20003800000 */
[----:B0-----:R-:W-:-:S06]  /*1b7d0*/  ULEA UR4, UR5, UR4, 0x18 ;  /* 0x0000000405047291 */ /* 0x001fcc000f8ec03f */
[----:B------:R-:W-:Y:S01]  /*1b7e0*/  IMAD.U32 R16, RZ, RZ, UR4 ;  /* 0x00000004ff107e24 */ /* 0x000fe2000f8e00ff */
[----:B------:R-:W-:Y:S01]  /*1b7f0*/  BAR.SYNC.DEFER_BLOCKING 0x5, 0x200 ;  /* 0x0148000000007b1d */ /* 0x000fe20000010000 */
[----:B----4-:R-:W-:-:S05]  /*1b800*/  VIADD R86, R3, 0xffffff80 ;  /* 0xffffff8003567836 */ /* 0x010fca0000000000 */
[----:B------:R-:W-:-:S04]  /*1b810*/  SHF.R.S32.HI R3, RZ, 0x1f, R86 ;  /* 0x0000001fff037819 */ /* 0x000fc80000011456 */
[----:B------:R-:W-:-:S04]  /*1b820*/  LEA.HI R3, R3, R86, RZ, 0x2 ;  /* 0x0000005603037211 */ /* 0x000fc800078f10ff */
[----:B------:R-:W-:-:S05]  /*1b830*/  LOP3.LUT R3, R3, 0xfffffffc, RZ, 0xc0, !PT ;  /* 0xfffffffc03037812 */ /* 0x000fca00078ec0ff */
[----:B------:R-:W-:-:S04]  /*1b840*/  IMAD.IADD R3, R86, 0x1, -R3 ;  /* 0x0000000156037824 */ /* 0x000fc800078e0a03 */
[----:B-1----:R-:W-:Y:S01]  /*1b850*/  IMAD.SHL.U32 R36, R3, 0x8, RZ ;  /* 0x0000000803247824 */ /* 0x002fe200078e00ff */
[----:B------:R0:W1:Y:S03]  /*1b860*/  LDS.128 R108, [R16+0x31cd0] ;  /* 0x031cd000106c7984 */ /* 0x0000660000000c00 */
[C---:B------:R-:W-:Y:S02]  /*1b870*/  VIADD R37, R36.reuse, 0x40 ;  /* 0x0000004024257836 */ /* 0x040fe40000000000 */
[----:B------:R-:W-:-:S03]  /*1b880*/  VIADD R38, R36, 0x20 ;  /* 0x0000002024267836 */ /* 0x000fc60000000000 */
[----:B------:R-:W-:Y:S02]  /*1b890*/  SHF.R.S32.HI R40, RZ, 0x1f, R37 ;  /* 0x0000001fff287819 */ /* 0x000fe40000011425 */
[----:B------:R-:W-:Y:S01]  /*1b8a0*/  SHF.R.S32.HI R39, RZ, 0x1f, R38 ;  /* 0x0000001fff277819 */ /* 0x000fe20000011426 */
[----:B------:R-:W-:Y:S06]  /*1b8b0*/  BAR.ARV 0x4, 0x200 ;  /* 0x0108000000007b1d */ /* 0x000fec0000002000 */
[----:B---3--:R-:W-:Y:S01]  /*1b8c0*/  SHF.R.S32.HI R30, RZ, 0x1f, R87 ;  /* 0x0000001fff1e7819 */ /* 0x008fe20000011457 */
[----:B------:R-:W-:-:S03]  /*1b8d0*/  IMAD.SHL.U32 R34, R87, 0x4, RZ ;  /* 0x0000000457227824 */ /* 0x000fc600078e00ff */
[----:B------:R-:W-:Y:S01]  /*1b8e0*/  SHF.L.U64.HI R31, R87, 0x2, R30 ;  /* 0x00000002571f7819 */ /* 0x000fe2000001021e */
[----:B01----:R-:W-:Y:S06]  /*1b8f0*/  @P1 BRA `(.L_x_2446) ;  /* 0x0000001000641947 */ /* 0x003fec0003800000 */
[----:B------:R-:W3:Y:S01]  /*1b900*/  LDL R4, [R1+0xac] ;  /* 0x0000ac0001047983 */ /* 0x000ee20000100800 */
[----:B------:R-:W-:Y:S05]  /*1b910*/  WARPSYNC.ALL ;  /* 0x0000000000007948 */ /* 0x000fea0003800000 */
[----:B------:R-:W0:Y:S01]  /*1b920*/  S2R R5, SR_SWINHI ;  /* 0x0000000000057919 */ /* 0x000e220000002f00 */
[----:B------:R-:W-:Y:S01]  /*1b930*/  F2FP.F16.F32.PACK_AB R6, R73, R6 ;  /* 0x000000064906723e */ /* 0x000fe200000000ff */
[----:B------:R-:W-:Y:S01]  /*1b940*/  ULDC.64 UR4, c[0x0][0xc00] ;  /* 0x0003000000047ab9 */ /* 0x000fe20000000a00 */
[----:B------:R-:W-:Y:S01]  /*1b950*/  F2FP.F16.F32.PACK_AB R27, R46, R27 ;  /* 0x0000001b2e1b723e */ /* 0x000fe200000000ff */
[----:B------:R-:W-:Y:S01]  /*1b960*/  ULDC.64 UR6, c[0x0][0x208] ;  /* 0x0000820000067ab9 */ /* 0x000fe20000000a00 */
[----:B------:R-:W-:-:S02]  /*1b970*/  MOV R20, R16 ;  /* 0x0000001000147202 */ /* 0x000fc40000000f00 */
[----:B0-----:R-:W-:Y:S01]  /*1b980*/  MOV R21, R5 ;  /* 0x0000000500157202 */ /* 0x001fe20000000f00 */
[----:B------:R-:W-:Y:S02]  /*1b990*/  BAR.SYNC.DEFER_BLOCKING 0x1, 0x180 ;  /* 0x0046000000007b1d */ /* 0x000fe40000010000 */
[----:B---3--:R-:W-:-:S03]  /*1b9a0*/  IMAD.WIDE R4, R4, 0x2, R20 ;  /* 0x0000000204047825 */ /* 0x008fc600078e0214 */
[C---:B------:R-:W-:Y:S02]  /*1b9b0*/  IADD3 R47, P4, R4.reuse, 0x20, RZ ;  /* 0x00000020042f7810 */ /* 0x040fe40007f9e0ff */
[C---:B------:R-:W-:Y:S02]  /*1b9c0*/  IADD3 R83, P2, R4.reuse, 0x3020, RZ ;  /* 0x0000302004537810 */ /* 0x040fe40007f5e0ff */
[----:B------:R-:W-:Y:S01]  /*1b9d0*/  LOP3.LUT R8, R47, 0x180, RZ, 0xc0, !PT ;  /* 0x000001802f087812 */ /* 0x000fe200078ec0ff */
[--C-:B------:R-:W-:Y:S01]  /*1b9e0*/  IMAD.X R13, RZ, RZ, R5.reuse, P4 ;  /* 0x000000ffff0d7224 */ /* 0x100fe200020e0605 */
[----:B------:R-:W-:Y:S01]  /*1b9f0*/  IADD3 R81, P3, R4, 0x3000, RZ ;  /* 0x0000300004517810 */ /* 0x000fe20007f7e0ff */
[--C-:B------:R-:W-:Y:S01]  /*1ba00*/  IMAD.X R25, RZ, RZ, R5.reuse, P2 ;  /* 0x000000ffff197224 */ /* 0x100fe200010e0605 */
[----:B------:R-:W-:Y:S02]  /*1ba10*/  SHF.R.U64 R8, R8, 0x3, RZ ;  /* 0x0000000308087819 */ /* 0x000fe400000012ff */
[----:B------:R-:W-:Y:S01]  /*1ba20*/  IADD3 R82, P1, R4, 0x6000, RZ ;  /* 0x0000600004527810 */ /* 0x000fe20007f3e0ff */
[----:B------:R-:W-:Y:S01]  /*1ba30*/  IMAD.X R15, RZ, RZ, R5, P3 ;  /* 0x000000ffff0f7224 */ /* 0x000fe200018e0605 */
[----:B--2---:R-:W-:-:S02]  /*1ba40*/  LOP3.LUT R10, R83, 0x180, RZ, 0xc0, !PT ;  /* 0x00000180530a7812 */ /* 0x004fc400078ec0ff */
[----:B------:R-:W-:Y:S02]  /*1ba50*/  LOP3.LUT R12, R8, R47, RZ, 0x3c, !PT ;  /* 0x0000002f080c7212 */ /* 0x000fe400078e3cff */
[----:B------:R-:W-:Y:S02]  /*1ba60*/  LOP3.LUT R8, R81, 0x180, RZ, 0xc0, !PT ;  /* 0x0000018051087812 */ /* 0x000fe400078ec0ff */
[----:B------:R-:W-:Y:S02]  /*1ba70*/  LOP3.LUT R47, R82, 0x180, RZ, 0xc0, !PT ;  /* 0x00000180522f7812 */ /* 0x000fe400078ec0ff */
[----:B------:R-:W-:Y:S02]  /*1ba80*/  SHF.R.U64 R10, R10, 0x3, RZ ;  /* 0x000000030a0a7819 */ /* 0x000fe400000012ff */
[----:B------:R-:W-:Y:S02]  /*1ba90*/  SHF.R.U64 R8, R8, 0x3, RZ ;  /* 0x0000000308087819 */ /* 0x000fe400000012ff */
[----:B------:R-:W-:-:S02]  /*1baa0*/  SHF.R.U64 R47, R47, 0x3, RZ ;  /* 0x000000032f2f7819 */ /* 0x000fc400000012ff */
[----:B------:R-:W-:Y:S02]  /*1bab0*/  LOP3.LUT R24, R10, R83, RZ, 0x3c, !PT ;  /* 0x000000530a187212 */ /* 0x000fe400078e3cff */
[----:B------:R-:W-:Y:S02]  /*1bac0*/  LOP3.LUT R14, R8, R81, RZ, 0x3c, !PT ;  /* 0x00000051080e7212 */ /* 0x000fe400078e3cff */
[----:B------:R-:W-:Y:S02]  /*1bad0*/  LOP3.LUT R9, R4, 0x180, RZ, 0xc0, !PT ;  /* 0x0000018004097812 */ /* 0x000fe400078ec0ff */
[----:B------:R-:W-:Y:S02]  /*1bae0*/  LOP3.LUT R8, R47, R82, RZ, 0x3c, !PT ;  /* 0x000000522f087212 */ /* 0x000fe400078e3cff */
[----:B------:R-:W-:Y:S02]  /*1baf0*/  MOV R47, R24 ;  /* 0x00000018002f7202 */ /* 0x000fe40000000f00 */
[----:B------:R-:W-:-:S02]  /*1bb00*/  F2FP.F16.F32.PACK_AB R24, R41, R28 ;  /* 0x0000001c2918723e */ /* 0x000fc400000000ff */
[----:B------:R-:W0:Y:S01]  /*1bb10*/  LDC R41, c[0x0][0xbe8] ;  /* 0x0002fa00ff297b82 */ /* 0x000e220000000800 */
[----:B------:R-:W-:Y:S02]  /*1bb20*/  SHF.R.U64 R9, R9, 0x3, RZ ;  /* 0x0000000309097819 */ /* 0x000fe400000012ff */
[----:B------:R-:W-:Y:S02]  /*1bb30*/  IADD3 R85, P0, R4, 0x6020, RZ ;  /* 0x0000602004557810 */ /* 0x000fe40007f1e0ff */
[----:B------:R-:W-:Y:S01]  /*1bb40*/  LOP3.LUT R4, R9, R4, RZ, 0x3c, !PT ;  /* 0x0000000409047212 */ /* 0x000fe200078e3cff */
[--C-:B------:R-:W-:Y:S01]  /*1bb50*/  IMAD.X R9, RZ, RZ, R5.reuse, P1 ;  /* 0x000000ffff097224 */ /* 0x100fe200008e0605 */
[----:B------:R-:W-:Y:S01]  /*1bb60*/  LOP3.LUT R84, R85, 0x180, RZ, 0xc0, !PT ;  /* 0x0000018055547812 */ /* 0x000fe200078ec0ff */
[----:B------:R-:W-:Y:S01]  /*1bb70*/  IMAD.X R11, RZ, RZ, R5, P0 ;  /* 0x000000ffff0b7224 */ /* 0x000fe200000e0605 */
[----:B------:R-:W-:Y:S02]  /*1bb80*/  MOV R81, R4 ;  /* 0x0000000400517202 */ /* 0x000fe40000000f00 */
[----:B------:R-:W-:-:S02]  /*1bb90*/  F2FP.F16.F32.PACK_AB R4, R74, R7 ;  /* 0x000000074a04723e */ /* 0x000fc400000000ff */
[----:B------:R-:W-:Y:S02]  /*1bba0*/  F2FP.F16.F32.PACK_AB R5, R79, R78 ;  /* 0x0000004e4f05723e */ /* 0x000fe400000000ff */
[----:B------:R-:W-:Y:S02]  /*1bbb0*/  F2FP.F16.F32.PACK_AB R7, R80, R77 ;  /* 0x0000004d5007723e */ /* 0x000fe400000000ff */
[----:B------:R-:W-:Y:S02]  /*1bbc0*/  MOV R74, R12 ;  /* 0x0000000c004a7202 */ /* 0x000fe40000000f00 */
[----:B------:R-:W-:Y:S01]  /*1bbd0*/  MOV R73, R14 ;  /* 0x0000000e00497202 */ /* 0x000fe20000000f00 */
[----:B------:R1:W-:Y:S01]  /*1bbe0*/  STSM.16.M88.4 [R81], R4 ;  /* 0x0000000451007844 */ /* 0x0003e20000000200 */
[----:B------:R-:W-:Y:S02]  /*1bbf0*/  F2FP.F16.F32.PACK_AB R12, R33, R32 ;  /* 0x00000020210c723e */ /* 0x000fe400000000ff */
[----:B------:R-:W-:-:S02]  /*1bc00*/  F2FP.F16.F32.PACK_AB R13, R76, R75 ;  /* 0x0000004b4c0d723e */ /* 0x000fc400000000ff */
[----:B------:R-:W-:Y:S02]  /*1bc10*/  F2FP.F16.F32.PACK_AB R14, R72, R29 ;  /* 0x0000001d480e723e */ /* 0x000fe400000000ff */
[----:B------:R-:W-:Y:S02]  /*1bc20*/  F2FP.F16.F32.PACK_AB R15, R35, R26 ;  /* 0x0000001a230f723e */ /* 0x000fe400000000ff */
[----:B------:R-:W-:Y:S01]  /*1bc30*/  F2FP.F16.F32.PACK_AB R25, R43, R42 ;  /* 0x0000002a2b19723e */ /* 0x000fe200000000ff */
[----:B------:R-:W-:Y:S01]  /*1bc40*/  IMAD.MOV.U32 R42, RZ, RZ, RZ ;  /* 0x000000ffff2a7224 */ /* 0x000fe200078e00ff */
[----:B------:R-:W-:Y:S01]  /*1bc50*/  F2FP.F16.F32.PACK_AB R26, R45, R44 ;  /* 0x0000002c2d1a723e */ /* 0x000fe200000000ff */
[----:B------:R-:W-:Y:S01]  /*1bc60*/  STSM.16.M88.4 [R74], R12 ;  /* 0x0000000c4a007844 */ /* 0x000fe20000000200 */
[----:B------:R-:W-:Y:S02]  /*1bc70*/  SHF.R.U64 R84, R84, 0x3, RZ ;  /* 0x0000000354547819 */ /* 0x000fe400000012ff */
[----:B------:R-:W-:Y:S01]  /*1bc80*/  ISETP.NE.U32.AND P0, PT, RZ, UR4, PT ;  /* 0x00000004ff007c0c */ /* 0x000fe2000bf05070 */
[----:B------:R2:W-:Y:S01]  /*1bc90*/  STSM.16.M88.4 [R73], R24 ;  /* 0x0000001849007844 */ /* 0x0005e20000000200 */
[----:B------:R-:W-:-:S02]  /*1bca0*/  LOP3.LUT R10, R84, R85, RZ, 0x3c, !PT ;  /* 0x00000055540a7212 */ /* 0x000fc400078e3cff */
[----:B------:R-:W-:Y:S02]  /*1bcb0*/  MOV R29, R8 ;  /* 0x00000008001d7202 */ /* 0x000fe40000000f00 */
[----:B------:R-:W-:Y:S02]  /*1bcc0*/  MOV R28, R10 ;  /* 0x0000000a001c7202 */ /* 0x000fe40000000f00 */
[----:B-1----:R-:W-:Y:S02]  /*1bcd0*/  F2FP.F16.F32.PACK_AB R4, R49, R48 ;  /* 0x000000303104723e */ /* 0x002fe400000000ff */
[----:B------:R-:W-:Y:S02]  /*1bce0*/  F2FP.F16.F32.PACK_AB R5, R51, R50 ;  /* 0x000000323305723e */ /* 0x000fe400000000ff */
[----:B------:R-:W-:Y:S02]  /*1bcf0*/  F2FP.F16.F32.PACK_AB R6, R53, R52 ;  /* 0x000000343506723e */ /* 0x000fe400000000ff */
[----:B------:R-:W-:-:S02]  /*1bd00*/  F2FP.F16.F32.PACK_AB R7, R55, R54 ;  /* 0x000000363707723e */ /* 0x000fc400000000ff */
[----:B------:R-:W-:Y:S02]  /*1bd10*/  F2FP.F16.F32.PACK_AB R8, R57, R56 ;  /* 0x000000383908723e */ /* 0x000fe400000000ff */
[----:B--2---:R-:W-:Y:S01]  /*1bd20*/  IADD3 R24, P1, R34, UR4, RZ ;  /* 0x0000000422187c10 */ /* 0x004fe2000ff3e0ff */
[----:B------:R1:W-:Y:S01]  /*1bd30*/  STSM.16.M88.4 [R47], R4 ;  /* 0x000000042f007844 */ /* 0x0003e20000000200 */
[----:B------:R-:W-:Y:S02]  /*1bd40*/  F2FP.F16.F32.PACK_AB R9, R59, R58 ;  /* 0x0000003a3b09723e */ /* 0x000fe400000000ff */
[----:B------:R-:W-:Y:S02]  /*1bd50*/  F2FP.F16.F32.PACK_AB R10, R61, R60 ;  /* 0x0000003c3d0a723e */ /* 0x000fe400000000ff */
[----:B------:R-:W-:Y:S02]  /*1bd60*/  F2FP.F16.F32.PACK_AB R11, R63, R62 ;  /* 0x0000003e3f0b723e */ /* 0x000fe400000000ff */
[----:B------:R-:W-:-:S02]  /*1bd70*/  IADD3.X R25, R31, UR5, RZ, P1, !PT ;  /* 0x000000051f197c10 */ /* 0x000fc40008ffe4ff */
[----:B------:R-:W-:Y:S01]  /*1bd80*/  F2FP.F16.F32.PACK_AB R12, R65, R64 ;  /* 0x00000040410c723e */ /* 0x000fe200000000ff */
[----:B------:R2:W-:Y:S01]  /*1bd90*/  STSM.16.M88.4 [R29], R8 ;  /* 0x000000081d007844 */ /* 0x0005e20000000200 */
[----:B------:R-:W-:Y:S02]  /*1bda0*/  F2FP.F16.F32.PACK_AB R13, R67, R66 ;  /* 0x00000042430d723e */ /* 0x000fe400000000ff */
[----:B------:R-:W-:Y:S02]  /*1bdb0*/  F2FP.F16.F32.PACK_AB R14, R69, R68 ;  /* 0x00000044450e723e */ /* 0x000fe400000000ff */
[----:B------:R-:W-:Y:S02]  /*1bdc0*/  F2FP.F16.F32.PACK_AB R15, R71, R70 ;  /* 0x00000046470f723e */ /* 0x000fe400000000ff */
[----:B0-----:R-:W-:Y:S02]  /*1bdd0*/  ISETP.NE.AND P1, PT, R41, 0x1, PT ;  /* 0x000000012900780c */ /* 0x001fe40003f25270 */
[----:B------:R-:W-:Y:S01]  /*1bde0*/  ISETP.NE.AND.EX P0, PT, RZ, UR5, PT, P0 ;  /* 0x00000005ff007c0c */ /* 0x000fe2000bf05300 */
[----:B------:R-:W-:Y:S01]  /*1bdf0*/  ULDC.64 UR4, c[0x0][0xc08] ;  /* 0x0003020000047ab9 */ /* 0x000fe20000000a00 */
[----:B------:R2:W-:Y:S01]  /*1be00*/  STSM.16.M88.4 [R28], R12 ;  /* 0x0000000c1c007844 */ /* 0x0005e20000000200 */
[----:B------:R-:W-:Y:S01]  /*1be10*/  BAR.SYNC.DEFER_BLOCKING 0x1, 0x180 ;  /* 0x0046000000007b1d */ /* 0x000fe20000010000 */
[----:B------:R-:W-:-:S04]  /*1be20*/  ISETP.NE.U32.AND P2, PT, RZ, UR4, PT ;  /* 0x00000004ff007c0c */ /* 0x000fc8000bf45070 */
[----:B------:R-:W-:-:S03]  /*1be30*/  ISETP.NE.AND.EX P2, PT, RZ, UR5, PT, P2 ;  /* 0x00000005ff007c0c */ /* 0x000fc6000bf45320 */
[----:B-1----:R-:W0:Y:S08]  /*1be40*/  @P1 LDC R6, c[0x0][0xbec] ;  /* 0x0002fb00ff061b82 */ /* 0x002e300000000800 */
[----:B------:R-:W1:Y:S02]  /*1be50*/  @P1 LDC R27, c[0x0][0xbf0] ;  /* 0x0002fc00ff1b1b82 */ /* 0x000e640000000800 */
[----:B------:R-:W-:Y:S01]  /*1be60*/  @P2 IADD3 R34, P3, R34, UR4, RZ ;  /* 0x0000000422222c10 */ /* 0x000fe2000ff7e0ff */
[----:B------:R-:W-:-:S02]  /*1be70*/  ULDC UR4, c[0x0][0xa88] ;  /* 0x0002a20000047ab9 */ /* 0x000fc40000000800 */
[----:B------:R-:W-:Y:S01]  /*1be80*/  IMAD.U32 R46, RZ, RZ, UR4 ;  /* 0x00000004ff2e7e24 */ /* 0x000fe2000f8e00ff */
[----:B------:R-:W-:Y:S01]  /*1be90*/  @P2 IADD3.X R35, R31, UR5, RZ, P3, !PT ;  /* 0x000000051f232c10 */ /* 0x000fe20009ffe4ff */
[----:B------:R2:W5:Y:S04]  /*1bea0*/  @P0 LDG.E R42, desc[UR6][R24.64] ;  /* 0x00000006182a0981 */ /* 0x000568000c1e1900 */
[----:B------:R2:W5:Y:S01]  /*1beb0*/  @P2 LDG.E R46, desc[UR6][R34.64] ;  /* 0x00000006222e2981 */ /* 0x000562000c1e1900 */
[----:B------:R-:W-:Y:S05]  /*1bec0*/  @P2 BRA `(.L_x_2447) ;  /* 0x0000000000142947 */ /* 0x000fea0003800000 */
[----:B------:R-:W-:Y:S05]  /*1bed0*/  @!P0 BRA `(.L_x_2447) ;  /* 0x0000000000108947 */ /* 0x000fea0003800000 */
[----:B------:R-:W-:Y:S02]  /*1bee0*/  ULDC.64 UR4, c[0x0][0x208] ;  /* 0x0000820000047ab9 */ /* 0x000fe40000000a00 */
[----:B------:R-:W3:Y:S04]  /*1bef0*/  LDG.E R5, desc[UR4][R24.64] ;  /* 0x0000000418057981 */ /* 0x000ee8000c1e1900 */
[----:B-----5:R-:W3:Y:S02]  /*1bf00*/  LDG.E R46, desc[UR4][R24.64+0x4] ;  /* 0x00000404182e7981 */ /* 0x020ee4000c1e1900 */
[----:B---3--:R-:W-:-:S07]  /*1bf10*/  IMAD.IADD R46, R46, 0x1, -R5 ;  /* 0x000000012e2e7824 */ /* 0x008fce00078e0a05 */
.L_x_2447:
[----:B------:R-:W3:Y:S01]  /*1bf20*/  LDL R4, [R1+0x94] ;  /* 0x0000940001047983 */ /* 0x000ee20000100800 */
[----:B------:R-:W-:Y:S01]  /*1bf30*/  ULDC.64 UR4, c[0x0][0xb90] ;  /* 0x0002e40000047ab9 */ /* 0x000fe20000000a00 */
[----:B------:R-:W4:Y:S01]  /*1bf40*/  S2R R5, SR_TID.X ;  /* 0x0000000000057919 */ /* 0x000f220000002100 */
[----:B-----5:R-:W-:Y:S02]  /*1bf50*/  SHF.R.S32.HI R43, RZ, 0x1f, R42 ;  /* 0x0000001fff2b7819 */ /* 0x020fe4000001142a */
[----:B------:R-:W-:Y:S01]  /*1bf60*/  SEL R44, R30, RZ, !P0 ;  /* 0x000000ff1e2c7207 */ /* 0x000fe20004000000 */
[----:B------:R-:W3:Y:S01]  /*1bf70*/  LDL.LU R55, [R1+0x9c] ;  /* 0x00009c0001377983 */ /* 0x000ee20000300800 */
[----:B------:R-:W-:Y:S01]  /*1bf80*/  SEL R45, R87, RZ, !P0 ;  /* 0x000000ff572d7207 */ /* 0x000fe20004000000 */
[----:B------:R-:W-:Y:S01]  /*1bf90*/  IMAD R46, R46, R41, RZ ;  /* 0x000000292e2e7224 */ /* 0x000fe200078e02ff */
[----:B------:R-:W1:Y:S01]  /*1bfa0*/  @P1 LDC R53, c[0x0][0xbec] ;  /* 0x0002fb00ff351b82 */ /* 0x000e620000000800 */
[----:B------:R-:W3:Y:S04]  /*1bfb0*/  LDL.LU R54, [R1+0x84] ;  /* 0x0000840001367983 */ /* 0x000ee80000300800 */
[----:B--2---:R-:W2:Y:S01]  /*1bfc0*/  LDL R10, [R1+0xa8] ;  /* 0x0000a800010a7983 */ /* 0x004ea20000100800 */
[----:B----4-:R-:W-:-:S05]  /*1bfd0*/  VIADD R15, R5, 0xffffff80 ;  /* 0xffffff80050f7836 */ /* 0x010fca0000000000 */
[----:B------:R-:W-:-:S04]  /*1bfe0*/  SHF.R.S32.HI R52, RZ, 0x1f, R15 ;  /* 0x0000001fff347819 */ /* 0x000fc8000001140f */
[----:B------:R-:W-:-:S04]  /*1bff0*/  LEA.HI R52, R52, R15, RZ, 0x2 ;  /* 0x0000000f34347211 */ /* 0x000fc800078f10ff */
[----:B------:R-:W-:-:S05]  /*1c000*/  SHF.R.S32.HI R52, RZ, 0x2, R52 ;  /* 0x00000002ff347819 */ /* 0x000fca0000011434 */
[----:B------:R-:W-:-:S04]  /*1c010*/  IMAD R9, R52, 0x20, R36 ;  /* 0x0000002034097824 */ /* 0x000fc800078e0224 */
[----:B------:R-:W-:Y:S01]  /*1c020*/  IMAD.WIDE R20, R9, 0x2, R20 ;  /* 0x0000000209147825 */ /* 0x000fe200078e0214 */
[----:B------:R-:W-:-:S04]  /*1c030*/  SHF.R.S32.HI R14, RZ, 0x1f, R15 ;  /* 0x0000001fff0e7819 */ /* 0x000fc8000001140f */
[----:B------:R-:W-:-:S04]  /*1c040*/  LEA.HI R14, R14, R15, RZ, 0x7 ;  /* 0x0000000f0e0e7211 */ /* 0x000fc800078f38ff */
[----:B------:R-:W-:-:S05]  /*1c050*/  LOP3.LUT R14, R14, 0xffffff80, RZ, 0xc0, !PT ;  /* 0xffffff800e0e7812 */ /* 0x000fca00078ec0ff */
[----:B------:R-:W-:Y:S01]  /*1c060*/  IMAD.IADD R14, R15, 0x1, -R14 ;  /* 0x000000010f0e7824 */ /* 0x000fe200078e0a0e */
[----:B------:R-:W-:Y:S01]  /*1c070*/  ULDC.64 UR6, c[0x0][0x208] ;  /* 0x0000820000067ab9 */ /* 0x000fe20000000a00 */
[C---:B------:R-:W-:Y:S02]  /*1c080*/  IADD3 R25, P5, R20.reuse, 0x4800, RZ ;  /* 0x0000480014197810 */ /* 0x040fe40007fbe0ff */
[----:B------:R-:W-:Y:S02]  /*1c090*/  IADD3 R29, P4, R20, 0x6000, RZ ;  /* 0x00006000141d7810 */ /* 0x000fe40007f9e0ff */
[----:B------:R-:W-:Y:S02]  /*1c0a0*/  LOP3.LUT R24, R25, 0x180, RZ, 0xc0, !PT ;  /* 0x0000018019187812 */ /* 0x000fe400078ec0ff */
[----:B------:R-:W-:Y:S02]  /*1c0b0*/  LOP3.LUT R28, R29, 0x180, RZ, 0xc0, !PT ;  /* 0x000001801d1c7812 */ /* 0x000fe400078ec0ff */
[----:B------:R-:W-:-:S02]  /*1c0c0*/  SHF.R.U64 R24, R24, 0x3, RZ ;  /* 0x0000000318187819 */ /* 0x000fc400000012ff */
[----:B------:R-:W-:Y:S02]  /*1c0d0*/  SHF.R.U64 R28, R28, 0x3, RZ ;  /* 0x000000031c1c7819 */ /* 0x000fe400000012ff */
[----:B------:R-:W-:Y:S01]  /*1c0e0*/  LOP3.LUT R24, R24, R25, RZ, 0x3c, !PT ;  /* 0x0000001918187212 */ /* 0x000fe200078e3cff */
[--C-:B------:R-:W-:Y:S01]  /*1c0f0*/  IMAD.X R25, RZ, RZ, R21.reuse, P5 ;  /* 0x000000ffff197224 */ /* 0x100fe200028e0615 */
[----:B------:R-:W-:Y:S01]  /*1c100*/  LOP3.LUT R28, R28, R29, RZ, 0x3c, !PT ;  /* 0x0000001d1c1c7212 */ /* 0x000fe200078e3cff */
[----:B------:R-:W-:Y:S01]  /*1c110*/  IMAD.X R29, RZ, RZ, R21, P4 ;  /* 0x000000ffff1d7224 */ /* 0x000fe200020e0615 */
[----:B------:R-:W-:Y:S01]  /*1c120*/  BSSY B1, `(.L_x_2448) ;  /* 0x0000081000017945 */ /* 0x000fe20003800000 */
[----:B---3--:R-:W-:Y:S01]  /*1c130*/  SHF.R.S32.HI R47, RZ, 0x1f, R55 ;  /* 0x0000001fff2f7819 */ /* 0x008fe20000011437 */
[----:B------:R-:W-:-:S04]  /*1c140*/  IMAD.IADD R13, R4, 0x1, R54 ;  /* 0x00000001040d7824 */ /* 0x000fc800078e0236 */
[----:B------:R-:W-:Y:S02]  /*1c150*/  IMAD R4, R47, UR4, RZ ;  /* 0x000000042f047c24 */ /* 0x000fe4000f8e02ff */
[----:B0-----:R-:W-:-:S04]  /*1c160*/  @P1 IMAD.HI.U32 R6, R13, R6, RZ ;  /* 0x000000060d061227 */ /* 0x001fc800078e00ff */
[----:B------:R-:W-:Y:S01]  /*1c170*/  IMAD.MOV.U32 R7, RZ, RZ, R13 ;  /* 0x000000ffff077224 */ /* 0x000fe200078e000d */
[----:B-1----:R-:W-:Y:S01]  /*1c180*/  @P1 SHF.R.U32.HI R7, RZ, R27, R6 ;  /* 0x0000001bff071219 */ /* 0x002fe20000011606 */
[C---:B------:R-:W-:Y:S02]  /*1c190*/  IMAD R11, R55.reuse, UR5, R4 ;  /* 0x00000005370b7c24 */ /* 0x040fe4000f8e0204 */
[----:B------:R-:W-:Y:S01]  /*1c1a0*/  IMAD.WIDE.U32 R4, R55, UR4, R42 ;  /* 0x0000000437047c25 */ /* 0x000fe2000f8e002a */
[----:B------:R-:W-:-:S03]  /*1c1b0*/  ULDC.64 UR4, c[0x0][0xb98] ;  /* 0x0002e60000047ab9 */ /* 0x000fc60000000a00 */
[----:B------:R-:W-:Y:S02]  /*1c1c0*/  IMAD.IADD R5, R5, 0x1, R11 ;  /* 0x0000000105057824 */ /* 0x000fe400078e020b */
[----:B------:R-:W-:Y:S02]  /*1c1d0*/  IMAD.MOV R8, RZ, RZ, -R7 ;  /* 0x000000ffff087224 */ /* 0x000fe400078e0a07 */
[----:B------:R-:W-:Y:S02]  /*1c1e0*/  IMAD R6, R44, UR4, RZ ;  /* 0x000000042c067c24 */ /* 0x000fe4000f8e02ff */
[----:B------:R-:W-:-:S04]  /*1c1f0*/  IMAD.WIDE.U32 R4, R45, UR4, R4 ;  /* 0x000000042d047c25 */ /* 0x000fc8000f8e0004 */
[----:B------:R-:W-:Y:S01]  /*1c200*/  IMAD R9, R41, R8, R13 ;  /* 0x0000000829097224 */ /* 0x000fe200078e020d */
[----:B------:R-:W-:Y:S01]  /*1c210*/  SHF.R.S32.HI R11, RZ, 0x1f, R7 ;  /* 0x0000001fff0b7819 */ /* 0x000fe20000011407 */
[----:B------:R-:W-:Y:S01]  /*1c220*/  IMAD R8, R45, UR5, R6 ;  /* 0x000000052d087c24 */ /* 0x000fe2000f8e0206 */
[----:B------:R-:W-:Y:S01]  /*1c230*/  IADD3 R4, P0, R7, R4, RZ ;  /* 0x0000000407047210 */ /* 0x000fe20007f1e0ff */
        /* <DEDUP_REMOVED lines=12> */
[----:B--2---:R-:W-:Y:S01]  /*1c300*/  IMAD.IADD R5, R10, 0x1, R54 ;  /* 0x000000010a057824 */ /* 0x004fe200078e0236 */
        /* <DEDUP_REMOVED lines=8> */
[----:B------:R-:W-:-:S05]  /*1c390*/  VIADD R5, R5, 0x8 ;  /* 0x0000000805057836 */ /* 0x000fca0000000000 */
[----:B------:R-:W-:Y:S02]  /*1c3a0*/  ISETP.GE.OR P0, PT, R5, R46, P0 ;  /* 0x0000002e0500720c */ /* 0x000fe40000706670 */
[----:B------:R-:W-:Y:S02]  /*1c3b0*/  LOP3.LUT R12, R13, 0x180, RZ, 0xc0, !PT ;  /* 0x000001800d0c7812 */ /* 0x000fe400078ec0ff */
[----:B------:R-:W-:-:S03]  /*1c3c0*/  LOP3.LUT R8, R7, 0x180, RZ, 0xc0, !PT ;  /* 0x0000018007087812 */ /* 0x000fc600078ec0ff */
[----:B0-----:R-:W-:Y:S01]  /*1c3d0*/  @!P2 ST.E desc[UR6][R48.64], R2 ;  /* 0x000000023000a985 */ /* 0x001fe2000c101906 */
[----:B------:R-:W-:Y:S02]  /*1c3e0*/  SHF.R.U64 R12, R12, 0x3, RZ ;  /* 0x000000030c0c7819 */ /* 0x000fe400000012ff */
[----:B------:R-:W-:-:S03]  /*1c3f0*/  SHF.R.U64 R8, R8, 0x3, RZ ;  /* 0x0000000308087819 */ /* 0x000fc600000012ff */
[----:B-1----:R0:W-:Y:S01]  /*1c400*/  @!P0 ST.E desc[UR6][R50.64], R0 ;  /* 0x0000000032008985 */ /* 0x0021e2000c101906 */
[----:B------:R-:W-:Y:S01]  /*1c410*/  IMAD R43, R43, UR4, RZ ;  /* 0x000000042b2b7c24 */ /* 0x000fe2000f8e02ff */
[----:B------:R-:W-:Y:S01]  /*1c420*/  LOP3.LUT R12, R12, R13, RZ, 0x3c, !PT ;  /* 0x0000000d0c0c7212 */ /* 0x000fe200078e3cff */
[----:B------:R-:W-:Y:S01]  /*1c430*/  IMAD.X R13, RZ, RZ, R21, P3 ;  /* 0x000000ffff0d7224 */ /* 0x000fe200018e0615 */
[----:B------:R-:W-:Y:S01]  /*1c440*/  LOP3.LUT R8, R8, R7, RZ, 0x3c, !PT ;  /* 0x0000000708087212 */ /* 0x000fe200078e3cff */
[----:B0-----:R-:W0:Y:S01]  /*1c450*/  @P1 LDC R51, c[0x0][0xbf0] ;  /* 0x0002fc00ff331b82 */ /* 0x001e220000000800 */
[----:B------:R-:W-:Y:S01]  /*1c460*/  IADD3 R7, P3, R20, 0x7800, RZ ;  /* 0x0000780014077810 */ /* 0x000fe20007f7e0ff */
[----:B------:R-:W-:Y:S01]  /*1c470*/  IMAD R49, R42, UR5, R43 ;  /* 0x000000052a317c24 */ /* 0x000fe2000f8e022b */
[----:B------:R-:W-:Y:S01]  /*1c480*/  LOP3.LUT R11, R20, 0x180, RZ, 0xc0, !PT ;  /* 0x00000180140b7812 */ /* 0x000fe200078ec0ff */
[----:B------:R-:W-:Y:S01]  /*1c490*/  IMAD.WIDE.U32 R42, R42, UR4, RZ ;  /* 0x000000042a2a7c25 */ /* 0x000fe2000f8e00ff */
[----:B------:R-:W-:Y:S01]  /*1c4a0*/  LOP3.LUT R4, R7, 0x180, RZ, 0xc0, !PT ;  /* 0x0000018007047812 */ /* 0x000fe200078ec0ff */
[----:B------:R-:W-:-:S02]  /*1c4b0*/  ULDC.64 UR4, c[0x0][0xae8] ;  /* 0x0002ba0000047ab9 */ /* 0x000fc40000000a00 */
[----:B------:R-:W-:Y:S01]  /*1c4c0*/  IMAD R0, R3, 0x60, R52 ;  /* 0x0000006003007824 */ /* 0x000fe200078e0234 */
[----:B------:R-:W-:Y:S01]  /*1c4d0*/  SHF.R.U64 R11, R11, 0x3, RZ ;  /* 0x000000030b0b7819 */ /* 0x000fe200000012ff */
[----:B------:R-:W-:Y:S01]  /*1c4e0*/  IMAD.MOV.U32 R2, RZ, RZ, R42 ;  /* 0x000000ffff027224 */ /* 0x000fe200078e002a */
[----:B------:R-:W-:Y:S01]  /*1c4f0*/  SHF.R.U64 R4, R4, 0x3, RZ ;  /* 0x0000000304047819 */ /* 0x000fe200000012ff */
[----:B------:R-:W-:Y:S01]  /*1c500*/  IMAD.IADD R42, R54, 0x1, R0 ;  /* 0x00000001362a7824 */ /* 0x000fe200078e0200 */
[----:B------:R-:W-:Y:S01]  /*1c510*/  LOP3.LUT R20, R11, R20, RZ, 0x3c, !PT ;  /* 0x000000140b147212 */ /* 0x000fe200078e3cff */
[----:B------:R-:W-:Y:S01]  /*1c520*/  IMAD.IADD R3, R43, 0x1, R49 ;  /* 0x000000012b037824 */ /* 0x000fe200078e0231 */
[----:B------:R-:W5:Y:S01]  /*1c530*/  LD.E.128 R12, desc[UR6][R12.64] ;  /* 0x000000060c0c7980 */ /* 0x000f62000c101d00 */
[----:B------:R-:W-:Y:S02]  /*1c540*/  IMAD R47, R47, UR4, RZ ;  /* 0x000000042f2f7c24 */ /* 0x000fe4000f8e02ff */
[----:B------:R-:W-:Y:S01]  /*1c550*/  @P1 IMAD.HI.U32 R0, R42, R53, RZ ;  /* 0x000000352a001227 */ /* 0x000fe200078e00ff */
[----:B------:R-:W-:Y:S01]  /*1c560*/  LOP3.LUT R32, R4, R7, RZ, 0x3c, !PT ;  /* 0x0000000704207212 */ /* 0x000fe200078e3cff */
[----:B------:R-:W5:Y:S02]  /*1c570*/  LD.E.128 R8, desc[UR6][R8.64] ;  /* 0x0000000608087980 */ /* 0x000f64000c101d00 */
[----:B------:R-:W-:-:S02]  /*1c580*/  IMAD.X R33, RZ, RZ, R21, P3 ;  /* 0x000000ffff217224 */ /* 0x000fc400018e0615 */
[----:B------:R1:W5:Y:S01]  /*1c590*/  LD.E.128 R4, desc[UR6][R20.64] ;  /* 0x0000000614047980 */ /* 0x000362000c101d00 */
[C---:B------:R-:W-:Y:S02]  /*1c5a0*/  IMAD R47, R55.reuse, UR5, R47 ;  /* 0x00000005372f7c24 */ /* 0x040fe4000f8e022f */
[----:B------:R-:W-:Y:S01]  /*1c5b0*/  IMAD.WIDE.U32 R2, R55, UR4, R2 ;  /* 0x0000000437027c25 */ /* 0x000fe2000f8e0002 */
[----:B------:R-:W-:Y:S01]  /*1c5c0*/  ULDC.64 UR4, c[0x0][0xaf0] ;  /* 0x0002bc0000047ab9 */ /* 0x000fe20000000a00 */
[----:B------:R-:W5:Y:S02]  /*1c5d0*/  LD.E.128 R24, desc[UR6][R24.64] ;  /* 0x0000000618187980 */ /* 0x000f64000c101d00 */
[----:B------:R-:W-:Y:S02]  /*1c5e0*/  IMAD.IADD R3, R3, 0x1, R47 ;  /* 0x0000000103037824 */ /* 0x000fe400078e022f */
[----:B------:R-:W5:Y:S01]  /*1c5f0*/  LD.E.128 R28, desc[UR6][R28.64] ;  /* 0x000000061c1c7980 */ /* 0x000f62000c101d00 */
[----:B-1----:R-:W-:Y:S01]  /*1c600*/  IMAD.MOV.U32 R21, RZ, RZ, R42 ;  /* 0x000000ffff157224 */ /* 0x002fe200078e002a */
[----:B0-----:R-:W-:Y:S01]  /*1c610*/  @P1 SHF.R.U32.HI R21, RZ, R51, R0 ;  /* 0x00000033ff151219 */ /* 0x001fe20000011600 */
[----:B------:R-:W-:Y:S01]  /*1c620*/  IMAD R44, R44, UR4, RZ ;  /* 0x000000042c2c7c24 */ /* 0x000fe2000f8e02ff */
[----:B------:R-:W5:Y:S02]  /*1c630*/  LD.E.128 R32, desc[UR6][R32.64] ;  /* 0x0000000620207980 */ /* 0x000f64000c101d00 */
[--C-:B------:R-:W-:Y:S01]  /*1c640*/  SHF.R.S32.HI R0, RZ, 0x1f, R21.reuse ;  /* 0x0000001fff007819 */ /* 0x100fe20000011415 */
[----:B------:R-:W-:Y:S01]  /*1c650*/  IMAD.MOV R20, RZ, RZ, -R21 ;  /* 0x000000ffff147224 */ /* 0x000fe200078e0a15 */
[----:B------:R-:W-:Y:S01]  /*1c660*/  @!PT LDS RZ, [RZ] ;  /* 0x00000000fffff984 */ /* 0x000fe20000000800 */
[----:B------:R-:W-:Y:S01]  /*1c670*/  @!PT LDS RZ, [RZ] ;  /* 0x00000000fffff984 */ /* 0x000fe20000000800 */
[----:B------:R-:W-:Y:S01]  /*1c680*/  @!PT LDS RZ, [RZ] ;  /* 0x00000000fffff984 */ /* 0x000fe20000000800 */
[----:B------:R-:W-:Y:S01]  /*1c690*/  @!PT LDS RZ, [RZ] ;  /* 0x00000000fffff984 */ /* 0x000fe20000000800 */
[----:B------:R0:W-:Y:S06]  /*1c6a0*/  MEMBAR.ALL.CTA ;  /* 0x0000000000007992 */ /* 0x0001ec0000008000 */
[----:B0-----:R-:W0:Y:S01]  /*1c6b0*/  FENCE.VIEW.ASYNC.S ;  /* 0x00000000000073c6 */ /* 0x001e220000000000 */
[----:B------:R-:W-:-:S02]  /*1c6c0*/  IMAD R43, R45, UR5, R44 ;  /* 0x000000052d2b7c24 */ /* 0x000fc4000f8e022c */
        /* <DEDUP_REMOVED lines=21> */
[----:B0-----:R0:W1:Y:S03]  /*1c820*/  SHFL.IDX PT, R20, R41, RZ, 0x1c1f ;  /* 0x001c1fff29147589 */ /* 0x00106600000e0000 */
[----:B------:R0:W-:Y:S01]  /*1c830*/  SYNCS.ARRIVE.TRANS64.RED.A1T0 RZ, [R0+URZ], RZ ;  /* 0x000000ff00ff79a7 */ /* 0x0001e2000810043f */
        /* <DEDUP_REMOVED lines=15> */
.L_x_2449:
[----:B------:R-:W-:Y:S05]  /*1c930*/  BSYNC B1 ;  /* 0x0000000000017941 */ /* 0x000fea0003800000 */
.L_x_2448:
[----:B---3--:R-:W-:Y:S01]  /*1c940*/  VIADD R3, R49, 0x60 ;  /* 0x0000006031037836 */ /* 0x008fe20000000000 */
[----:B-----5:R3:W4:Y:S04]  /*1c950*/  SHFL.IDX PT, R5, R47, 0x1, 0x1c1f ;  /* 0x003c1f002f057f89 */ /* 0x02072800000e0000 */
        /* <DEDUP_REMOVED lines=14> */
[----:B---3--:R-:W-:Y:S01]  /*1ca40*/  LEA R2, P0, R37, R4, 0x1 ;  /* 0x0000000425027211 */ /* 0x008fe200078008ff */
[----:B------:R-:W-:-:S03]  /*1ca50*/  ULDC.64 UR4, c[0x0][0x208] ;  /* 0x0000820000047ab9 */ /* 0x000fc60000000a00 */
[----:B------:R-:W-:-:S05]  /*1ca60*/  LEA.HI.X R3, R37, R5, R40, 0x1, P0 ;  /* 0x0000000525037211 */ /* 0x000fca00000f0c28 */
[----:B------:R0:W-:Y:S01]  /*1ca70*/  ST.E.128 desc[UR4][R2.64], R32 ;  /* 0x0000002002007985 */ /* 0x0001e2000c101d04 */
[----:B------:R-:W-:Y:S05]  /*1ca80*/  BRA `(.L_x_2450) ;  /* 0x0000000800887947 */ /* 0x000fea0003800000 */
.L_x_2446:
[----:B------:R-:W-:Y:S01]  /*1ca90*/  ULDC.64 UR4, c[0x0][0xc00] ;  /* 0x0003000000047ab9 */ /* 0x000fe20000000a00 */
[----:B------:R-:W0:Y:S01]  /*1caa0*/  LDC R25, c[0x0][0xbe8] ;  /* 0x0002fa00ff197b82 */ /* 0x000e220000000800 */
[----:B------:R-:W-:Y:S01]  /*1cab0*/  ISETP.NE.U32.AND P0, PT, RZ, UR4, PT ;  /* 0x00000004ff007c0c */ /* 0x000fe2000bf05070 */
[----:B------:R-:W-:Y:S01]  /*1cac0*/  IMAD.MOV.U32 R0, RZ, RZ, RZ ;  /* 0x000000ffff007224 */ /* 0x000fe200078e00ff */
[----:B------:R-:W-:Y:S01]  /*1cad0*/  IADD3 R4, P1, R34, UR4, RZ ;  /* 0x0000000422047c10 */ /* 0x000fe2000ff3e0ff */
[----:B------:R-:W-:Y:S01]  /*1cae0*/  ULDC.64 UR6, c[0x0][0x208] ;  /* 0x0000820000067ab9 */ /* 0x000fe20000000a00 */
[----:B------:R-:W-:Y:S02]  /*1caf0*/  ISETP.NE.AND.EX P0, PT, RZ, UR5, PT, P0 ;  /* 0x00000005ff007c0c */ /* 0x000fe4000bf05300 */
[----:B------:R-:W-:Y:S01]  /*1cb00*/  IADD3.X R5, R31, UR5, RZ, P1, !PT ;  /* 0x000000051f057c10 */ /* 0x000fe20008ffe4ff */
[----:B------:R-:W-:Y:S02]  /*1cb10*/  ULDC.64 UR4, c[0x0][0xc08] ;  /* 0x0003020000047ab9 */ /* 0x000fe40000000a00 */
[----:B------:R-:W-:-:S04]  /*1cb20*/  ISETP.NE.U32.AND P1, PT, RZ, UR4, PT ;  /* 0x00000004ff007c0c */ /* 0x000fc8000bf25070 */
[----:B------:R-:W-:-:S04]  /*1cb30*/  ISETP.NE.AND.EX P1, PT, RZ, UR5, PT, P1 ;  /* 0x00000005ff007c0c */ /* 0x000fc8000bf25310 */
[----:B------:R1:W5:Y:S09]  /*1cb40*/  @P0 LDG.E R0, desc[UR6][R4.64] ;  /* 0x0000000604000981 */ /* 0x000372000c1e1900 */
[----:B------:R-:W-:Y:S01]  /*1cb50*/  @P1 IADD3 R34, P2, R34, UR4, RZ ;  /* 0x0000000422221c10 */ /* 0x000fe2000ff5e0ff */
[----:B------:R-:W-:-:S02]  /*1cb60*/  ULDC UR4, c[0x0][0xa88] ;  /* 0x0002a20000047ab9 */ /* 0x000fc40000000800 */
[----:B------:R-:W-:Y:S01]  /*1cb70*/  IMAD.U32 R8, RZ, RZ, UR4 ;  /* 0x00000004ff087e24 */ /* 0x000fe2000f8e00ff */
[----:B------:R-:W-:Y:S02]  /*1cb80*/  @P1 IADD3.X R35, R31, UR5, RZ, P2, !PT ;  /* 0x000000051f231c10 */ /* 0x000fe400097fe4ff */
[----:B0-----:R-:W-:-:S03]  /*1cb90*/  ISETP.NE.AND P2, PT, R25, 0x1, PT ;  /* 0x000000011900780c */ /* 0x001fc60003f45270 */
[----:B------:R1:W5:Y:S01]  /*1cba0*/  @P1 LDG.E R8, desc[UR6][R34.64] ;  /* 0x0000000622081981 */ /* 0x000362000c1e1900 */
[----:B------:R-:W-:-:S09]  /*1cbb0*/  ISETP.GE.AND P3, PT, R86, 0xc0, PT ;  /* 0x000000c05600780c */ /* 0x000fd20003f66270 */
[----:B------:R-:W0:Y:S08]  /*1cbc0*/  @P2 LDC R14, c[0x0][0xbec] ;  /* 0x0002fb00ff0e2b82 */ /* 0x000e300000000800 */
[----:B------:R-:W3:Y:S01]  /*1cbd0*/  @P2 LDC R27, c[0x0][0xbf0] ;  /* 0x0002fc00ff1b2b82 */ /* 0x000ee20000000800 */
[----:B-1----:R-:W-:Y:S05]  /*1cbe0*/  @P1 BRA `(.L_x_2451) ;  /* 0x0000000000141947 */ /* 0x002fea0003800000 */
[----:B------:R-:W-:Y:S05]  /*1cbf0*/  @!P0 BRA `(.L_x_2451) ;  /* 0x0000000000108947 */ /* 0x000fea0003800000 */
[----:B------:R-:W-:Y:S02]  /*1cc00*/  ULDC.64 UR4, c[0x0][0x208] ;  /* 0x0000820000047ab9 */ /* 0x000fe40000000a00 */
[----:B------:R-:W4:Y:S04]  /*1cc10*/  LDG.E R7, desc[UR4][R4.64] ;  /* 0x0000000404077981 */ /* 0x000f28000c1e1900 */
[----:B-----5:R-:W4:Y:S02]  /*1cc20*/  LDG.E R8, desc[UR4][R4.64+0x4] ;  /* 0x0000040404087981 */ /* 0x020f24000c1e1900 */
[----:B----4-:R-:W-:-:S07]  /*1cc30*/  IMAD.IADD R8, R8, 0x1, -R7 ;  /* 0x0000000108087824 */ /* 0x010fce00078e0a07 */
.L_x_2451:
[----:B------:R-:W4:Y:S04]  /*1cc40*/  LDL R24, [R1+0x9c] ;  /* 0x00009c0001187983 */ /* 0x000f280000100800 */
[----:B------:R1:W5:Y:S01]  /*1cc50*/  LDL R20, [R1+0x84] ;  /* 0x0000840001147983 */ /* 0x0003620000100800 */
[----:B------:R-:W-:Y:S01]  /*1cc60*/  BSSY B1, `(.L_x_2452) ;  /* 0x000002e000017945 */ /* 0x000fe20003800000 */
[----:B------:R-:W-:Y:S02]  /*1cc70*/  SEL R15, R87, RZ, !P0 ;  /* 0x000000ff570f7207 */ /* 0x000fe40004000000 */
[----:B------:R-:W-:Y:S02]  /*1cc80*/  SEL R30, R30, RZ, !P0 ;  /* 0x000000ff1e1e7207 */ /* 0x000fe40004000000 */
[----:B-----5:R-:W-:-:S02]  /*1cc90*/  SHF.R.S32.HI R13, RZ, 0x1f, R0 ;  /* 0x0000001fff0d7819 */ /* 0x020fc40000011400 */
[----:B----4-:R-:W-:Y:S01]  /*1cca0*/  SHF.R.S32.HI R12, RZ, 0x1f, R24 ;  /* 0x0000001fff0c7819 */ /* 0x010fe20000011418 */
[----:B-1----:R-:W-:Y:S06]  /*1ccb0*/  @P3 BRA `(.L_x_2453) ;  /* 0x0000000000a03947 */ /* 0x002fec0003800000 */
[----:B------:R-:W2:Y:S01]  /*1ccc0*/  S2R R4, SR_TID.X ;  /* 0x0000000000047919 */ /* 0x000ea20000002100 */
[----:B------:R-:W1:Y:S02]  /*1ccd0*/  LDC R11, c[0x0][0xbe8] ;  /* 0x0002fa00ff0b7b82 */ /* 0x000e640000000800 */
[----:B-1----:R-:W-:Y:S01]  /*1cce0*/  IMAD R2, R8, R11, RZ ;  /* 0x0000000b08027224 */ /* 0x002fe200078e02ff */
[----:B--2---:R-:W-:-:S04]  /*1ccf0*/  IADD3 R10, R20, -0x80, R4 ;  /* 0xffffff80140a7810 */ /* 0x004fc80007ffe004 */
[----:B------:R-:W-:-:S13]  /*1cd00*/  ISETP.GE.AND P0, PT, R10, R2, PT ;  /* 0x000000020a00720c */ /* 0x000fda0003f06270 */
[----:B------:R-:W-:Y:S05]  /*1cd10*/  @P0 BRA `(.L_x_2453) ;  /* 0x0000000000880947 */ /* 0x000fea0003800000 */
[----:B------:R-:W-:Y:S01]  /*1cd20*/  ISETP.NE.AND P0, PT, R11, 0x1, PT ;  /* 0x000000010b00780c */ /* 0x000fe20003f05270 */
[----:B------:R-:W-:Y:S01]  /*1cd30*/  ULDC.64 UR4, c[0x0][0xb90] ;  /* 0x0002e40000047ab9 */ /* 0x000fe20000000a00 */
[----:B------:R-:W-:Y:S01]  /*1cd40*/  IMAD.MOV.U32 R4, RZ, RZ, R0 ;  /* 0x000000ffff047224 */ /* 0x000fe200078e0000 */
[----:B------:R-:W-:Y:S01]  /*1cd50*/  ULDC.64 UR6, c[0x0][0x208] ;  /* 0x0000820000067ab9 */ /* 0x000fe20000000a00 */
[----:B------:R-:W-:Y:S02]  /*1cd60*/  IMAD R6, R12, UR4, RZ ;  /* 0x000000040c067c24 */ /* 0x000fe4000f8e02ff */
[----:B------:R-:W-:Y:S02]  /*1cd70*/  IMAD.MOV.U32 R5, RZ, RZ, R13 ;  /* 0x000000ffff057224 */ /* 0x000fe400078e000d */
[----:B------:R-:W-:Y:S02]  /*1cd80*/  IMAD.MOV.U32 R7, RZ, RZ, R10 ;  /* 0x000000ffff077224 */ /* 0x000fe400078e000a */
[----:B------:R-:W-:-:S03]  /*1cd90*/  IMAD.WIDE.U32 R4, R24, UR4, R4 ;  /* 0x0000000418047c25 */ /* 0x000fc6000f8e0004 */
[----:B------:R-:W1:Y:S08]  /*1cda0*/  @P0 LDC R9, c[0x0][0xbec] ;  /* 0x0002fb00ff090b82 */ /* 0x000e700000000800 */
[----:B------:R-:W2:Y:S01]  /*1cdb0*/  @P0 LDC R21, c[0x0][0xbf0] ;  /* 0x0002fc00ff150b82 */ /* 0x000ea20000000800 */
[----:B-1----:R-:W-:-:S04]  /*1cdc0*/  @P0 IMAD.HI.U32 R2, R10, R9, RZ ;  /* 0x000000090a020227 */ /* 0x002fc800078e00ff */
[----:B------:R-:W-:Y:S01]  /*1cdd0*/  IMAD R9, R24, UR5, R6 ;  /* 0x0000000518097c24 */ /* 0x000fe2000f8e0206 */
[----:B------:R-:W-:Y:S01]  /*1cde0*/  ULDC.64 UR4, c[0x0][0xb98] ;  /* 0x0002e60000047ab9 */ /* 0x000fe20000000a00 */
[----:B--2---:R-:W-:Y:S02]  /*1cdf0*/  @P0 SHF.R.U32.HI R7, RZ, R21, R2 ;  /* 0x00000015ff070219 */ /* 0x004fe40000011602 */
[----:B------:R-:W-:Y:S02]  /*1ce00*/  IMAD.IADD R5, R5, 0x1, R9 ;  /* 0x0000000105057824 */ /* 0x000fe400078e0209 */
[----:B------:R-:W-:Y:S02]  /*1ce10*/  IMAD R2, R30, UR4, RZ ;  /* 0x000000041e027c24 */ /* 0x000fe4000f8e02ff */
[----:B------:R-:W-:Y:S02]  /*1ce20*/  IMAD.MOV R9, RZ, RZ, -R7 ;  /* 0x000000ffff097224 */ /* 0x000fe400078e0a07 */
        /* <DEDUP_REMOVED lines=17> */
.L_x_2453:
[----:B------:R-:W-:Y:S05]  /*1cf40*/  BSYNC B1 ;  /* 0x0000000000017941 */ /* 0x000fea0003800000 */
.L_x_2452:
[----:B--2---:R-:W-:Y:S01]  /*1cf50*/  SHF.R.S32.HI R10, RZ, 0x1f, R86 ;  /* 0x0000001fff0a7819 */ /* 0x004fe20000011456 */
        /* <DEDUP_REMOVED lines=9> */
[----:B------:R-:W-:Y:S02]  /*1cff0*/  IMAD.IADD R9, R20, 0x1, R0 ;  /* 0x0000000114097824 */ /* 0x000fe400078e0200 */
[----:B------:R-:W-:Y:S02]  /*1d000*/  IMAD R6, R12, UR4, RZ ;  /* 0x000000040c067c24 */ /* 0x000fe4000f8e02ff */
[----:B------:R-:W-:Y:S02]  /*1d010*/  IMAD.MOV.U32 R2, RZ, RZ, R4 ;  /* 0x000000ffff027224 */ /* 0x000fe400078e0004 */
        /* <DEDUP_REMOVED lines=30> */
[----:B------:R0:W1:Y:S04]  /*1d200*/  SHFL.IDX PT, R3, R2, RZ, 0x1c1f ;  /* 0x001c1fff02037589 */ /* 0x00006800000e0000 */
[----:B------:R0:W2:Y:S02]  /*1d210*/  SHFL.IDX PT, R14, R0, RZ, 0x1c1f ;  /* 0x001c1fff000e7589 */ /* 0x0000a400000e0000 */
.L_x_2646:
[----:B------:R-:W-:Y:S01]  /*1d220*/  IMAD R25, R8, R25, RZ ;  /* 0x0000001908197224 */ /* 0x000fe200078e02ff */
[----:B------:R-:W-:Y:S01]  /*1d230*/  BSSY B1, `(.L_x_2455) ;  /* 0x0000012000017945 */ /* 0x000fe20003800000 */
[----:B------:R-:W-:-:S05]  /*1d240*/  IMAD.IADD R4, R10, 0x1, R20 ;  /* 0x000000010a047824 */ /* 0x000fca00078e0214 */
[----:B------:R-:W-:-:S13]  /*1d250*/  ISETP.GE.AND P0, PT, R4, R25, PT ;  /* 0x000000190400720c */ /* 0x000fda0003f06270 */
[----:B------:R-:W-:Y:S05]  /*1d260*/  @P0 BRA `(.L_x_2456) ;  /* 0x0000000000380947 */ /* 0x000fea0003800000 */
[----:B------:R-:W-:Y:S01]  /*1d270*/  ULDC UR4, c[0x0][0xac8] ;  /* 0x0002b20000047ab9 */ /* 0x000fe20000000800 */
[----:B------:R-:W-:Y:S01]  /*1d280*/  ULDC.64 UR6, c[0x0][0x208] ;  /* 0x0000820000067ab9 */ /* 0x000fe20000000a00 */
[----:B------:R-:W-:Y:S02]  /*1d290*/  ISETP.GE.AND P2, PT, R36, UR4, PT ;  /* 0x0000000424007c0c */ /* 0x000fe4000bf46270 */
[----:B------:R-:W-:Y:S02]  /*1d2a0*/  ISETP.GE.AND P3, PT, R38, UR4, PT ;  /* 0x0000000426007c0c */ /* 0x000fe4000bf66270 */
[----:B------:R-:W-:-:S09]  /*1d2b0*/  ISETP.GE.AND P4, PT, R37, UR4, PT ;  /* 0x0000000425007c0c */ /* 0x000fd2000bf86270 */
[----:B-1----:R-:W-:Y:S02]  /*1d2c0*/  @!P2 IMAD.MOV.U32 R15, RZ, RZ, R3 ;  /* 0x000000ffff0fa224 */ /* 0x002fe400078e0003 */
[-C--:B--2---:R-:W-:Y:S02]  /*1d2d0*/  @!P3 LEA R8, P0, R38, R14.reuse, 0x1 ;  /* 0x0000000e2608b211 */ /* 0x084fe400078008ff */
[C---:B------:R-:W-:Y:S01]  /*1d2e0*/  @!P4 LEA R10, P1, R37.reuse, R14, 0x1 ;  /* 0x0000000e250ac211 */ /* 0x040fe200078208ff */
[----:B------:R-:W-:Y:S01]  /*1d2f0*/  @!P2 IMAD.WIDE R6, R36, 0x2, R14 ;  /* 0x000000022406a825 */ /* 0x000fe200078e020e */
[-C--:B------:R-:W-:Y:S02]  /*1d300*/  @!P3 LEA.HI.X R9, R38, R3.reuse, R39, 0x1, P0 ;  /* 0x000000032609b211 */ /* 0x080fe400000f0c27 */
[----:B------:R-:W-:Y:S02]  /*1d310*/  @!P4 LEA.HI.X R11, R37, R3, R40, 0x1, P1 ;  /* 0x00000003250bc211 */ /* 0x000fe400008f0c28 */
[----:B------:R3:W-:Y:S04]  /*1d320*/  @!P2 ST.E.128 desc[UR6][R6.64], RZ ;  /* 0x000000ff0600a985 */ /* 0x0007e8000c101d06 */
[----:B------:R3:W-:Y:S04]  /*1d330*/  @!P3 ST.E.128 desc[UR6][R8.64], RZ ;  /* 0x000000ff0800b985 */ /* 0x0007e8000c101d06 */
[----:B------:R3:W-:Y:S02]  /*1d340*/  @!P4 ST.E.128 desc[UR6][R10.64], RZ ;  /* 0x000000ff0a00c985 */ /* 0x0007e4000c101d06 */
.L_x_2456:
[----:B------:R-:W-:Y:S05]  /*1d350*/  BSYNC B1 ;  /* 0x0000000000017941 */ /* 0x000fea0003800000 */
.L_x_2455:
[----:B------:R-:W-:-:S03]  /*1d360*/  UMOV UR4, 0xffffffff ;  /* 0xffffffff00047882 */ /* 0x000fc60000000000 */
[----:B------:R-:W-:Y:S05]  /*1d370*/  BRA.DIV UR4, `(.L_x_2457) ;  /* 0x0000008604f47947 */ /* 0x000fea000b800000 */
[----:B-1----:R1:W4:Y:S04]  /*1d380*/  SHFL.IDX PT, R3, R2, 0x1, 0x1c1f ;  /* 0x003c1f0002037f89 */ /* 0x00232800000e0000 */
[----:B--2---:R1:W2:Y:S02]  /*1d390*/  SHFL.IDX PT, R14, R0, 0x1, 0x1c1f ;  /* 0x003c1f00000e7f89 */ /* 0x0042a400000e0000 */
.L_x_2650:
[----:B01----:R-:W-:-:S05]  /*1d3a0*/  VIADD R0, R4, 0x60 ;  /* 0x0000006004007836 */ /* 0x003fca0000000000 */
[----:B------:R-:W-:-:S13]  /*1d3b0*/  ISETP.GE.AND P0, PT, R0, R25, PT ;  /* 0x000000190000720c */ /* 0x000fda0003f06270 */
[----:B------:R-:W-:Y:S05]  /*1d3c0*/  @P0 BRA `(.L_x_2450) ;  /* 0x0000000000380947 */ /* 0x000fea0003800000 */
[----:B------:R-:W-:Y:S01]  /*1d3d0*/  ULDC UR4, c[0x0][0xac8] ;  /* 0x0002b20000047ab9 */ /* 0x000fe20000000800 */
[----:B------:R-:W-:Y:S01]  /*1d3e0*/  ULDC.64 UR6, c[0x0][0x208] ;  /* 0x0000820000067ab9 */ /* 0x000fe20000000a00 */
[----:B------:R-:W-:Y:S02]  /*1d3f0*/  ISETP.GE.AND P2, PT, R36, UR4, PT ;  /* 0x0000000424007c0c */ /* 0x000fe4000bf46270 */
[----:B------:R-:W-:Y:S02]  /*1d400*/  ISETP.GE.AND P3, PT, R38, UR4, PT ;  /* 0x0000000426007c0c */ /* 0x000fe4000bf66270 */
[----:B------:R-:W-:-:S09]  /*1d410*/  ISETP.GE.AND P4, PT, R37, UR4, PT ;  /* 0x0000000425007c0c */ /* 0x000fd2000bf86270 */
[----:B----4-:R-:W-:Y:S02]  /*1d420*/  @!P2 IMAD.MOV.U32 R15, RZ, RZ, R3 ;  /* 0x000000ffff0fa224 */ /* 0x010fe400078e0003 */
[-C--:B--23--:R-:W-:Y:S02]  /*1d430*/  @!P3 LEA R6, P0, R38, R14.reuse, 0x1 ;  /* 0x0000000e2606b211 */ /* 0x08cfe400078008ff */
[C---:B------:R-:W-:Y:S01]  /*1d440*/  @!P4 LEA R2, P1, R37.reuse, R14, 0x1 ;  /* 0x0000000e2502c211 */ /* 0x040fe200078208ff */
[----:B------:R-:W-:Y:S01]  /*1d450*/  @!P2 IMAD.WIDE R4, R36, 0x2, R14 ;  /* 0x000000022404a825 */ /* 0x000fe200078e020e */
[-C--:B------:R-:W-:Y:S02]  /*1d460*/  @!P3 LEA.HI.X R7, R38, R3.reuse, R39, 0x1, P0 ;  /* 0x000000032607b211 */ /* 0x080fe400000f0c27 */
[----:B------:R-:W-:Y:S02]  /*1d470*/  @!P4 LEA.HI.X R3, R37, R3, R40, 0x1, P1 ;  /* 0x000000032503c211 */ /* 0x000fe400008f0c28 */
[----:B------:R0:W-:Y:S04]  /*1d480*/  @!P2 ST.E.128 desc[UR6][R4.64], RZ ;  /* 0x000000ff0400a985 */ /* 0x0001e8000c101d06 */
[----:B------:R0:W-:Y:S04]  /*1d490*/  @!P3 ST.E.128 desc[UR6][R6.64], RZ ;  /* 0x000000ff0600b985 */ /* 0x0001e8000c101d06 */
[----:B------:R0:W-:Y:S02]  /*1d4a0*/  @!P4 ST.E.128 desc[UR6][R2.64], RZ ;  /* 0x000000ff0200c985 */ /* 0x0001e4000c101d06 */
.L_x_2450:
[----:B------:R-:W-:Y:S05]  /*1d4b0*/  BSYNC B0 ;  /* 0x0000000000007941 */ /* 0x000fea0003800000 */
.L_x_2445:
[----:B------:R-:W-:Y:S02]  /*1d4c0*/  ULDC UR4, c[0x0][0xc3c] ;  /* 0x00030f0000047ab9 */ /* 0x000fe40000000800 */
[----:B------:R-:W-:-:S13]  /*1d4d0*/  ISETP.GE.AND P0, PT, R111, UR4, PT ;  /* 0x000000046f007c0c */ /* 0x000fda000bf06270 */
[----:B------:R-:W-:Y:S05]  /*1d4e0*/  @!P0 BRA `(.L_x_2458) ;  /* 0xfffffe3c00688947 */ /* 0x000fea000383ffff */
[----:B------:R-:W-:Y:S05]  /*1d4f0*/  BRA `(.L_x_2310) ;  /* 0x0000007c00487947 */ /* 0x000fea0003800000 */
.L_x_2308:
[----:B------:R-:W-:-:S08]  /*1d500*/  NOP ;  /* 0x0000000000007918 */ /* 0x000fd00000000000 */
[----:B0-----:R-:W0:-:S00]  /*1d510*/  USETMAXREG.DEALLOC.CTAPOOL 0x20 ;  /* 0x00000020000079c8 */ /* 0x001e0000080e0500 */
        /* <DEDUP_REMOVED lines=16> */
.L_x_2459:
        /* <DEDUP_REMOVED lines=43> */
.L_x_2465:
        /* <DEDUP_REMOVED lines=13> */
.L_x_2464:
[----:B------:R-:W-:Y:S05]  /*1d9a0*/  BSYNC B0 ;  /* 0x0000000000007941 */ /* 0x000fea0003800000 */
.L_x_2463:
        /* <DEDUP_REMOVED lines=22> */
.L_x_2461:
        /* <DEDUP_REMOVED lines=22> */
.L_x_2466:
        /* <DEDUP_REMOVED lines=59> */
.L_x_2462:
[----:B------:R-:W-:Y:S02]  /*1e020*/  IMAD.MOV.U32 R17, RZ, RZ, RZ ;  /* 0x000000ffff117224 */ /* 0x000fe400078e00ff */
[----:B------:R-:W-:Y:S02]  /*1e030*/  IMAD.U32 R16, RZ, RZ, UR6 ;  /* 0x00000006ff107e24 */ /* 0x000fe4000f8e00ff */
[----:B------:R-:W-:-:S07]  /*1e040*/  IMAD.MOV.U32 R18, RZ, RZ, RZ ;  /* 0x000000ffff127224 */ /* 0x000fce00078e00ff */
.L_x_2467:
[----:B------:R-:W-:-:S13]  /*1e050*/  ISETP.NE.AND P0, PT, R5, RZ, PT ;  /* 0x000000ff0500720c */ /* 0x000fda0003f05270 */
[----:B------:R-:W0:Y:S01]  /*1e060*/  @!P0 S2R R3, SR_CgaCtaId ;  /* 0x0000000000038919 */ /* 0x000e220000008800 */
[----:B------:R-:W-:-:S04]  /*1e070*/  @!P0 MOV R0, 0x400 ;  /* 0x0000040000008802 */ /* 0x000fc80000000f00 */
[----:B0-----:R-:W-:-:S05]  /*1e080*/  @!P0 LEA R0, R3, R0, 0x18 ;  /* 0x0000000003008211 */ /* 0x001fca00078ec0ff */
[----:B------:R2:W-:Y:S01]  /*1e090*/  @!P0 STS.128 [R0+0x31cd0], R16 ;  /* 0x031cd01000008388 */ /* 0x0005e20000000c00 */
[----:B------:R-:W-:Y:S06]  /*1e0a0*/  BAR.ARV 0x5, 0x200 ;  /* 0x0148000000007b1d */ /* 0x000fec0000002000 */
.L_x_2460:
        /* <DEDUP_REMOVED lines=15> */
[----:B------:R-:W-:Y:S01]  /*1e1a0*/  IMAD.MOV.U32 R29, RZ, RZ, RZ ;  /* 0x000000ffff1d7224 */ /* 0x000fe200078e00ff */
        /* <DEDUP_REMOVED lines=15> */
[C---:B------:R-:W-:Y:S01]  /*1e2a0*/  LOP3.LUT R2, R0.reuse, 0x20, RZ, 0xfc, !PT ;  /* 0x0000002000027812 */ /* 0x040fe200078efcff */
[----:B------:R-:W-:Y:S01]  /*1e2b0*/  IMAD.MOV.U32 R3, RZ, RZ, 0x1 ;  /* 0x00000001ff037424 */ /* 0x000fe200078e00ff */
[----:B------:R-:W-:Y:S02]  /*1e2c0*/  LOP3.LUT R0, R0, 0x40, RZ, 0xfc, !PT ;  /* 0x0000004000007812 */ /* 0x000fe400078efcff */
[----:B------:R4:W-:Y:S04]  /*1e2d0*/  STL [R1+0x8], R4 ;  /* 0x0000080401007387 */ /* 0x0009e80000100800 */
[----:B------:R4:W-:Y:S02]  /*1e2e0*/  STL [R1], R3 ;  /* 0x0000000301007387 */ /* 0x0009e40000100800 */
.L_x_2612:
[----:B0---4-:R-:W0:Y:S01]  /*1e2f0*/  LDC.64 R2, c[0x0][0xc88] ;  /* 0x00032200ff027b82 */ /* 0x011e220000000a00 */
[----:B------:R-:W-:Y:S01]  /*1e300*/  ULDC.64 UR4, c[0x0][0x208] ;  /* 0x0000820000047ab9 */ /* 0x000fe20000000a00 */
        /* <DEDUP_REMOVED lines=19> */
[C---:B------:R-:W-:Y:S01]  /*1e440*/  IADD3 R2, P2, R24.reuse, UR6, RZ ;  /* 0x0000000618027c10 */ /* 0x040fe2000ff5e0ff */
[----:B------:R0:W-:Y:S03]  /*1e450*/  STL [R1+0x28], R0 ;  /* 0x0000280001007387 */ /* 0x0001e60000100800 */
[C---:B------:R-:W-:Y:S01]  /*1e460*/  IADD3.X R3, R25.reuse, UR7, RZ, P2, !PT ;  /* 0x0000000719037c10 */ /* 0x040fe200097fe4ff */
[----:B------:R-:W-:Y:S01]  /*1e470*/  ULDC.64 UR6, c[0x0][0xa10] ;  /* 0x0002840000067ab9 */ /* 0x000fe20000000a00 */
[----:B------:R-:W-:Y:S01]  /*1e480*/  ISETP.NE.U32.AND P3, PT, RZ, UR8, PT ;  /* 0x00000008ff007c0c */ /* 0x000fe2000bf65070 */
[----:B-1----:R1:W5:Y:S01]  /*1e490*/  @P1 LDG.E R8, desc[UR10][R4.64] ;  /* 0x0000000a04081981 */ /* 0x002362000c1e1900 */
[----:B------:R-:W-:Y:S01]  /*1e4a0*/  IADD3 R6, P4, R24, UR4, RZ ;  /* 0x0000000418067c10 */ /* 0x000fe2000ff9e0ff */
[----:B------:R-:W-:Y:S01]  /*1e4b0*/  IMAD.MOV.U32 R28, RZ, RZ, RZ ;  /* 0x000000ffff1c7224 */ /* 0x000fe200078e00ff */
[----:B------:R-:W-:Y:S01]  /*1e4c0*/  ISETP.NE.AND.EX P3, PT, RZ, UR9, PT, P3 ;  /* 0x00000009ff007c0c */ /* 0x000fe2000bf65330 */
[----:B------:R-:W2:Y:S01]  /*1e4d0*/  @P0 LDG.E R9, desc[UR10][R2.64] ;  /* 0x0000000a02090981 */ /* 0x000ea2000c1e1900 */
[----:B------:R-:W-:Y:S01]  /*1e4e0*/  IADD3.X R7, R25, UR5, RZ, P4, !PT ;  /* 0x0000000519077c10 */ /* 0x000fe2000a7fe4ff */
[----:B0-----:R-:W-:Y:S01]  /*1e4f0*/  IMAD.MOV.U32 R0, RZ, RZ, RZ ;  /* 0x000000ffff007224 */ /* 0x001fe200078e00ff */
[----:B------:R-:W-:-:S02]  /*1e500*/  ISETP.NE.U32.AND P1, PT, RZ, UR4, PT ;  /* 0x00000004ff007c0c */ /* 0x000fc4000bf25070 */
[----:B------:R-:W-:Y:S02]  /*1e510*/  ISETP.NE.U32.AND P2, PT, RZ, UR6, PT ;  /* 0x00000006ff007c0c */ /* 0x000fe4000bf45070 */
[C---:B-1----:R-:W-:Y:S01]  /*1e520*/  IADD3 R4, P4, R24.reuse, UR6, RZ ;  /* 0x0000000618047c10 */ /* 0x042fe2000ff9e0ff */
[----:B------:R-:W-:Y:S01]  /*1e530*/  ULDC UR4, c[0x0][0x288] ;  /* 0x0000a20000047ab9 */ /* 0x000fe20000000800 */
[----:B------:R-:W-:Y:S02]  /*1e540*/  ISETP.NE.AND.EX P1, PT, RZ, UR5, PT, P1 ;  /* 0x00000005ff007c0c */ /* 0x000fe4000bf25310 */
[----:B------:R-:W-:Y:S02]  /*1e550*/  IADD3.X R5, R25, UR7, RZ, P4, !PT ;  /* 0x0000000719057c10 */ /* 0x000fe4000a7fe4ff */
[----:B------:R-:W-:Y:S02]  /*1e560*/  @P3 IADD3 R10, P4, R24, UR8, RZ ;  /* 0x00000008180a3c10 */ /* 0x000fe4000ff9e0ff */
[----:B------:R-:W-:-:S02]  /*1e570*/  ISETP.NE.AND.EX P2, PT, RZ, UR7, PT, P2 ;  /* 0x00000007ff007c0c */ /* 0x000fc4000bf45320 */
[----:B------:R-:W-:-:S05]  /*1e580*/  @P3 IADD3.X R11, R25, UR9, RZ, P4, !PT ;  /* 0x00000009190b3c10 */ /* 0x000fca000a7fe4ff */
[----:B------:R-:W5:Y:S06]  /*1e590*/  @P1 LDG.E R28, desc[UR10][R6.64] ;  /* 0x0000000a061c1981 */ /* 0x000f6c000c1e1900 */
        /* <DEDUP_REMOVED lines=16> */
[----:B------:R-:W-:Y:S06]  /*1e6a0*/  @P3 BRA `(.L_x_2469) ;  /* 0x0000000000183947 */ /* 0x000fec0003800000 */
[----:B------:R-:W-:Y:S05]  /*1e6b0*/  @!P0 BRA `(.L_x_2469) ;  /* 0x0000000000148947 */ /* 0x000fea0003800000 */
[----:B------:R-:W-:Y:S02]  /*1e6c0*/  ULDC.64 UR4, c[0x0][0x208] ;  /* 0x0000820000047ab9 */ /* 0x000fe40000000a00 */
[----:B------:R-:W2:Y:S04]  /*1e6d0*/  LDG.E R11, desc[UR4][R2.64] ;  /* 0x00000004020b7981 */ /* 0x000ea8000c1e1900 */
[----:B------:R-:W2:Y:S02]  /*1e6e0*/  LDG.E R2, desc[UR4][R2.64+0x4] ;  /* 0x0000040402027981 */ /* 0x000ea4000c1e1900 */
[----:B--2---:R-:W-:-:S05]  /*1e6f0*/  IMAD.IADD R12, R2, 0x1, -R11 ;  /* 0x00000001020c7824 */ /* 0x004fca00078e0a0b */
[----:B------:R0:W-:Y:S02]  /*1e700*/  STL [R1+0x18], R12 ;  /* 0x0000180c01007387 */ /* 0x0001e40000100800 */
.L_x_2469:
        /* <DEDUP_REMOVED lines=11> */
.L_x_2470:
[----:B------:R-:W-:Y:S05]  /*1e7c0*/  @!P1 BRA `(.L_x_2471) ;  /* 0x0000000000109947 */ /* 0x000fea0003800000 */
[----:B------:R-:W-:Y:S02]  /*1e7d0*/  ULDC.64 UR4, c[0x0][0x208] ;  /* 0x0000820000047ab9 */ /* 0x000fe40000000a00 */
[----:B------:R-:W2:Y:S04]  /*1e7e0*/  LDG.E R10, desc[UR4][R6.64] ;  /* 0x00000004060a7981 */ /* 0x000ea8000c1e1900 */
[----:B------:R-:W2:Y:S02]  /*1e7f0*/  LDG.E R6, desc[UR4][R6.64+0x4] ;  /* 0x0000040406067981 */ /* 0x000ea4000c1e1900 */
[----:B--2---:R-:W-:-:S07]  /*1e800*/  IMAD.IADD R10, R6, 0x1, -R10 ;  /* 0x00000001060a7824 */ /* 0x004fce00078e0a0a */
.L_x_2471:
[----:B------:R-:W-:Y:S01]  /*1e810*/  ULDC.64 UR4, c[0x0][0x208] ;  /* 0x0000820000047ab9 */ /* 0x000fe20000000a00 */
[----:B-1----:R-:W1:Y:S01]  /*1e820*/  LDC R3, c[0x0][0x448] ;  /* 0x00011200ff037b82 */ /* 0x002e620000000800 */
[----:B------:R-:W2:Y:S01]  /*1e830*/  @P2 LDG.E R2, desc[UR4][R4.64] ;  /* 0x0000000404022981 */ /* 0x000ea2000c1e1900 */
[----:B-----5:R-:W-:-:S03]  /*1e840*/  IMAD.IADD R10, R10, 0x1, -R8 ;  /* 0x000000010a0a7824 */ /* 0x020fc600078e0a08 */
[----:B------:R-:W2:Y:S01]  /*1e850*/  @P2 LDG.E R4, desc[UR4][R4.64+0x4] ;  /* 0x0000040404042981 */ /* 0x000ea2000c1e1900 */
[----:B-1----:R-:W-:-:S13]  /*1e860*/  ISETP.NE.AND P0, PT, R3, 0x1, PT ;  /* 0x000000010300780c */ /* 0x002fda0003f05270 */
[----:B------:R-:W1:Y:S01]  /*1e870*/  @P0 LDC R3, c[0x0][0x450] ;  /* 0x00011400ff030b82 */ /* 0x000e620000000800 */
[----:B------:R-:W-:Y:S01]  /*1e880*/  BSSY B0, `(.L_x_2472) ;  /* 0x0000167000007945 */ /* 0x000fe20003800000 */
[----:B--2---:R-:W-:-:S06]  /*1e890*/  @P2 IMAD.IADD R9, R4, 0x1, -R2 ;  /* 0x0000000104092824 */ /* 0x004fcc00078e0a02 */
[----:B------:R-:W2:Y:S01]  /*1e8a0*/  @P0 LDC R4, c[0x0][0x44c] ;  /* 0x00011300ff040b82 */ /* 0x000ea20000000800 */
[----:B------:R-:W-:-:S04]  /*1e8b0*/  IMAD R2, R17, 0xc0, RZ ;  /* 0x000000c011027824 */ /* 0x000fc800078e02ff */
[----:B------:R-:W-:Y:S02]  /*1e8c0*/  VIADD R2, R2, 0xbf ;  /* 0x000000bf02027836 */ /* 0x000fe40000000000 */
[----:B------:R-:W-:-:S04]  /*1e8d0*/  IMAD.IADD R20, R10, 0x1, R9 ;  /* 0x000000010a147824 */ /* 0x000fc800078e0209 */
[C---:B------:R-:W-:Y:S01]  /*1e8e0*/  VIADD R21, R20.reuse, 0x8f ;  /* 0x0000008f14157836 */ /* 0x040fe20000000000 */
[----:B------:R-:W-:-:S03]  /*1e8f0*/  IADD3 R20, R20, 0x90, -R12 ;  /* 0x0000009014147810 */ /* 0x000fc60007ffe80c */
[----:B------:R-:W-:-:S04]  /*1e900*/  IMAD.HI R21, R21, 0x38e38e39, RZ ;  /* 0x38e38e3915157827 */ /* 0x000fc800078e02ff */
[----:B--2---:R-:W-:-:S05]  /*1e910*/  @P0 IMAD.HI.U32 R4, R2, R4, RZ ;  /* 0x0000000402040227 */ /* 0x004fca00078e00ff */
[----:B-1----:R-:W-:-:S05]  /*1e920*/  @P0 SHF.R.U32.HI R2, RZ, R3, R4 ;  /* 0x00000003ff020219 */ /* 0x002fca0000011604 */
[----:B------:R-:W-:Y:S01]  /*1e930*/  IMAD.IADD R2, R20, 0x1, R2 ;  /* 0x0000000114027824 */ /* 0x000fe200078e0202 */
[----:B------:R-:W-:-:S03]  /*1e940*/  SHF.R.U32.HI R3, RZ, 0x1f, R21 ;  /* 0x0000001fff037819 */ /* 0x000fc60000011615 */
[----:B------:R-:W-:Y:S01]  /*1e950*/  IMAD.HI R2, R2, 0x38e38e39, RZ ;  /* 0x38e38e3902027827 */ /* 0x000fe200078e02ff */
[----:B------:R-:W-:-:S04]  /*1e960*/  LEA.HI.SX32 R21, R21, R3, 0x1b ;  /* 0x0000000315157211 */ /* 0x000fc800078fdaff */
[----:B------:R-:W-:-:S04]  /*1e970*/  SHF.R.U32.HI R3, RZ, 0x1f, R2 ;  /* 0x0000001fff037819 */ /* 0x000fc80000011602 */
[----:B------:R-:W-:-:S04]  /*1e980*/  LEA.HI.SX32 R3, R2, R3, 0x1b ;  /* 0x0000000302037211 */ /* 0x000fc800078fdaff */
[----:B------:R-:W-:-:S05]  /*1e990*/  VIMNMX R2, R21, R3, PT ;  /* 0x0000000315027248 */ /* 0x000fca0003fe0100 */
[--C-:B------:R-:W-:Y:S02]  /*1e9a0*/  IMAD R2, R2, 0x90, -R10.reuse ;  /* 0x0000009002027824 */ /* 0x100fe400078e0a0a */
[----:B------:R-:W-:-:S03]  /*1e9b0*/  IMAD.MOV R10, RZ, RZ, -R10 ;  /* 0x000000ffff0a7224 */ /* 0x000fc600078e0a0a */
[----:B------:R-:W-:Y:S02]  /*1e9c0*/  VIMNMX R2, R2, R9, PT ;  /* 0x0000000902027248 */ /* 0x000fe40003fe0100 */
[----:B------:R-:W-:-:S04]  /*1e9d0*/  VIMNMX R10, RZ, R10, !PT ;  /* 0x0000000aff0a7248 */ /* 0x000fc80007fe0100 */
[----:B------:R-:W-:Y:S01]  /*1e9e0*/  ISETP.GT.AND P0, PT, R2, R10, PT ;  /* 0x0000000a0200720c */ /* 0x000fe20003f04270 */
[----:B------:R-:W-:-:S05]  /*1e9f0*/  IMAD.WIDE.U32 R4, R10, 0x38e38e39, RZ ;  /* 0x38e38e390a047825 */ /* 0x000fca00078e00ff */
[----:B------:R-:W-:-:S07]  /*1ea00*/  SHF.R.U32.HI R4, RZ, 0x5, R5 ;  /* 0x00000005ff047819 */ /* 0x000fce0000011605 */
[----:B------:R-:W-:-:S04]  /*1ea10*/  @P0 VIADD R2, R2, 0x8f ;  /* 0x0000008f02020836 */ /* 0x000fc80000000000 */
[----:B------:R-:W-:-:S05]  /*1ea20*/  @P0 IMAD.HI R2, R2, 0x38e38e39, RZ ;  /* 0x38e38e3902020827 */ /* 0x000fca00078e02ff */
        /* <DEDUP_REMOVED lines=13> */
.L_x_2653:
[----:B--2---:R-:W-:Y:S02]  /*1eb00*/  ISETP.NE.AND P0, PT, R14, RZ, PT ;  /* 0x000000ff0e00720c */ /* 0x004fe40003f05270 */
[----:B------:R-:W-:-:S11]  /*1eb10*/  PLOP3.LUT P6, PT, PT, PT, PT, 0x8, 0x0 ;  /* 0x000000000000781c */ /* 0x000fd60003fce170 */
[----:B------:R-:W-:Y:S05]  /*1eb20*/  @P0 BRA `(.L_x_2475) ;  /* 0x00000000000c0947 */ /* 0x000fea0003800000 */
[----:B------:R-:W-:-:S03]  /*1eb30*/  UMOV UR4, 0xffffffff ;  /* 0xffffffff00047882 */ /* 0x000fc60000000000 */
[----:B------:R-:W-:Y:S05]  /*1eb40*/  BRA.DIV UR4, `(.L_x_2476) ;  /* 0x00000072047c7947 */ /* 0x000fea000b800000 */
[----:B------:R-:W-:-:S13]  /*1eb50*/  ELECT P6, URZ, PT ;  /* 0x00000000003f782f */ /* 0x000fda00038c0000 */
.L_x_2475:
        /* <DEDUP_REMOVED lines=9> */
.L_x_2656:
[----:B------:R-:W-:Y:S05]  /*1ebf0*/  BSYNC B1 ;  /* 0x0000000000017941 */ /* 0x000fea0003800000 */
.L_x_2477:
[----:B------:R-:W-:Y:S04]  /*1ec00*/  BSSY B1, `(.L_x_2479) ;  /* 0x000008c000017945 */ /* 0x000fe80003800000 */
[----:B------:R-:W-:Y:S05]  /*1ec10*/  @!P6 BRA `(.L_x_2480) ;  /* 0x000000080028e947 */ /* 0x000fea0003800000 */
[----:B------:R-:W2:Y:S01]  /*1ec20*/  LDL R7, [R1] ;  /* 0x0000000001077983 */ /* 0x000ea20000100800 */
[----:B------:R-:W-:Y:S01]  /*1ec30*/  IMAD R9, R29, 0x8, R22 ;  /* 0x000000081d097824 */ /* 0x000fe200078e0216 */
[----:B------:R-:W3:Y:S01]  /*1ec40*/  S2R R6, SR_TID.X ;  /* 0x0000000000067919 */ /* 0x000ee20000002100 */
[----:B------:R-:W-:Y:S01]  /*1ec50*/  BSSY B2, `(.L_x_2481) ;  /* 0x0000006000027945 */ /* 0x000fe20003800000 */
[----:B---3--:R-:W-:-:S04]  /*1ec60*/  LOP3.LUT R6, R6, 0x7f, RZ, 0xc0, !PT ;  /* 0x0000007f06067812 */ /* 0x008fc800078ec0ff */
[----:B------:R-:W-:Y:S02]  /*1ec70*/  ISETP.NE.AND P1, PT, R6, RZ, PT ;  /* 0x000000ff0600720c */ /* 0x000fe40003f25270 */
[----:B--2---:R-:W-:-:S04]  /*1ec80*/  SHF.L.U32 R8, R7, 0x1f, RZ ;  /* 0x0000001f07087819 */ /* 0x004fc800000006ff */
[----:B------:R-:W2:Y:S02]  /*1ec90*/  SYNCS.PHASECHK.TRANS64.TRYWAIT P0, [R9+URZ+0x31ca0], R8 ;  /* 0x031ca008090075a7 */ /* 0x000ea4000800017f */
[----:B--2---:R-:W-:Y:S05]  /*1eca0*/  @!P0 BRA `(.L_x_2482) ;  /* 0x0000007000588947 */ /* 0x004fea0003800000 */
.L_x_2657:
[----:B------:R-:W-:Y:S05]  /*1ecb0*/  BSYNC B2 ;  /* 0x0000000000027941 */ /* 0x000fea0003800000 */
.L_x_2481:
        /* <DEDUP_REMOVED lines=9> */
.L_x_2484:
[----:B------:R-:W-:Y:S05]  /*1ed50*/  BSYNC B2 ;  /* 0x0000000000027941 */ /* 0x000fea0003800000 */
.L_x_2483:
        /* <DEDUP_REMOVED lines=10> */
[----:B------:R-:W-:Y:S01]  /*1ee00*/  VIADD R10, R7, 0x16a00 ;  /* 0x00016a00070a7836 */ /* 0x000fe20000000000 */
[----:B------:R-:W-:-:S09]  /*1ee10*/  UMOV UR7, 0x12f00000 ;  /* 0x12f0000000077882 */ /* 0x000fd20000000000 */
.L_x_2485:
        /* <DEDUP_REMOVED lines=16> */
.L_x_2486:
        /* <DEDUP_REMOVED lines=10> */
[----:B0-----:R-:W-:Y:S01]  /*1efc0*/  IMAD.MOV.U32 R12, RZ, RZ, 0x40 ;  /* 0x00000040ff0c7424 */ /* 0x001fe200078e00ff */
[----:B------:R-:W-:Y:S01]  /*1efd0*/  PLOP3.LUT P0, PT, PT, PT, PT, 0x80, 0x0 ;  /* 0x000000000000781c */ /* 0x000fe20003f0f070 */
[----:B------:R-:W-:Y:S01]  /*1efe0*/  VIADD R10, R7, 0x1b200 ;  /* 0x0001b200070a7836 */ /* 0x000fe20000000000 */
[----:B------:R-:W-:Y:S01]  /*1eff0*/  UMOV UR6, 0x0 ;  /* 0x0000000000067882 */ /* 0x000fe20000000000 */
[----:B------:R-:W-:Y:S01]  /*1f000*/  UMOV UR7, 0x12f00000 ;  /* 0x12f0000000077882 */ /* 0x000fe20000000000 */
[----:B------:R-:W-:-:S15]  /*1f010*/  R2UR UR10, R12 ;  /* 0x000000000c0a72ca */ /* 0x000fde00000e0000 */
.L_x_2487:
        /* <DEDUP_REMOVED lines=13> */
.L_x_2658:
[----:B------:R-:W-:Y:S05]  /*1f0f0*/  BSYNC B2 ;  /* 0x0000000000027941 */ /* 0x000fea0003800000 */
.L_x_2488:
        /* <DEDUP_REMOVED lines=11> */
.L_x_2491:
[----:B------:R-:W-:Y:S05]  /*1f1b0*/  BSYNC B2 ;  /* 0x0000000000027941 */ /* 0x000fea0003800000 */
.L_x_2490:
        /* <DEDUP_REMOVED lines=8> */
.L_x_2492:
        /* <DEDUP_REMOVED lines=15> */
.L_x_2493:
        /* <DEDUP_REMOVED lines=15> */
.L_x_2494:
        /* <DEDUP_REMOVED lines=10> */
.L_x_2480:
[----:B------:R-:W-:Y:S05]  /*1f4c0*/  BSYNC B1 ;  /* 0x0000000000017941 */ /* 0x000fea0003800000 */
.L_x_2479:
[----:B-1----:R-:W2:Y:S01]  /*1f4d0*/  LDL.LU R5, [R1] ;  /* 0x0000000001057983 */ /* 0x002ea20000300800 */
        /* <DEDUP_REMOVED lines=10> */
.L_x_2511:
[----:B------:R-:W-:Y:S05]  /*1f580*/  YIELD ;  /* 0x0000000000007946 */ /* 0x000fea0003800000 */
[----:B------:R-:W-:Y:S04]  /*1f590*/  BSSY B1, `(.L_x_2495) ;  /* 0x000008b000017945 */ /* 0x000fe80003800000 */
[----:B--2---:R-:W-:Y:S05]  /*1f5a0*/  @!P6 BRA `(.L_x_2496) ;  /* 0x000000080024e947 */ /* 0x004fea0003800000 */
[----:B-1----:R-:W2:Y:S01]  /*1f5b0*/  LDL R5, [R1] ;  /* 0x0000000001057983 */ /* 0x002ea20000100800 */
        /* <DEDUP_REMOVED lines=8> */
.L_x_2659:
[----:B------:R-:W-:Y:S05]  /*1f640*/  BSYNC B2 ;  /* 0x0000000000027941 */ /* 0x000fea0003800000 */
.L_x_2497:
        /* <DEDUP_REMOVED lines=9> */
.L_x_2500:
[----:B------:R-:W-:Y:S05]  /*1f6e0*/  BSYNC B2 ;  /* 0x0000000000027941 */ /* 0x000fea0003800000 */
.L_x_2499:
[----:B0-----:R-:W-:Y:S01]  /*1f6f0*/  IMAD.MOV.U32 R12, RZ, RZ, RZ ;  /* 0x000000ffff0c7224 */ /* 0x001fe200078e00ff */
        /* <DEDUP_REMOVED lines=10> */
.L_x_2501:
        /* <DEDUP_REMOVED lines=16> */
.L_x_2502:
        /* <DEDUP_REMOVED lines=16> */
.L_x_2503:
        /* <DEDUP_REMOVED lines=13> */
.L_x_2660:
[----:B------:R-:W-:Y:S05]  /*1fa70*/  BSYNC B2 ;  /* 0x0000000000027941 */ /* 0x000fea0003800000 */
.L_x_2504:
[----:B------:R-:W-:Y:S01]  /*1fa80*/  BSSY B2, `(.L_x_2506) ;  /* 0x000000b000027945 */ /* 0x000fe20003800000 */
[----:B------:R-:W-:Y:S02]  /*1fa90*/  IMAD.MOV.U32 R10, RZ, RZ, 0x0 ;  /* 0x00000000ff0a7424 */ /* 0x000fe400078e00ff */
[----:B------:R-:W-:Y:S01]  /*1faa0*/  IMAD.MOV.U32 R11, RZ, RZ, 0x12f00000 ;  /* 0x12f00000ff0b7424 */ /* 0x000fe200078e00ff */
[----:B------:R-:W-:Y:S06]  /*1fab0*/  @P2 BRA `(.L_x_2507) ;  /* 0x00000000001c2947 */ /* 0x000fec0003800000 */
[----:B------:R-:W2:Y:S02]  /*1fac0*/  S2R R3, SR_TID.X ;  /* 0x0000000000037919 */ /* 0x000ea40000002100 */
[----:B--2---:R-:W-:Y:S01]  /*1fad0*/  LOP3.LUT R15, R3, 0x1f, RZ, 0xc0, !PT ;  /* 0x0000001f030f7812 */ /* 0x004fe200078ec0ff */
[----:B------:R-:W-:-:S03]  /*1fae0*/  IMAD.MOV.U32 R3, RZ, RZ, 0x6c00 ;  /* 0x00006c00ff037424 */ /* 0x000fc600078e00ff */
[----:B------:R-:W-:Y:S01]  /*1faf0*/  ISETP.NE.AND P1, PT, R15, RZ, PT ;  /* 0x000000ff0f00720c */ /* 0x000fe20003f25270 */
[----:B------:R2:W-:-:S12]  /*1fb00*/  SYNCS.ARRIVE.TRANS64 RZ, [R8+URZ+0x31cb0], R3 ;  /* 0x031cb00308ff79a7 */ /* 0x0005d8000800003f */
[----:B--2---:R-:W-:Y:S05]  /*1fb10*/  @!P1 BRA `(.L_x_2507) ;  /* 0x0000000000049947 */ /* 0x004fea0003800000 */
[----:B------:R-:W-:Y:S01]  /*1fb20*/  BPT.TRAP 0x1 ;  /* 0x000000040000795c */ /* 0x000fe20000300000 */
.L_x_2507:
[----:B------:R-:W-:Y:S05]  /*1fb30*/  BSYNC B2 ;  /* 0x0000000000027941 */ /* 0x000fea0003800000 */
.L_x_2506:
        /* <DEDUP_REMOVED lines=8> */
.L_x_2508:
        /* <DEDUP_REMOVED lines=15> */
.L_x_2509:
        /* <DEDUP_REMOVED lines=15> */
.L_x_2510:
        /* <DEDUP_REMOVED lines=10> */
.L_x_2496:
[----:B------:R-:W-:Y:S05]  /*1fe40*/  BSYNC B1 ;  /* 0x0000000000017941 */ /* 0x000fea0003800000 */
.L_x_2495:
        /* <DEDUP_REMOVED lines=10> */
.L_x_2473:
[----:B------:R-:W-:Y:S05]  /*1fef0*/  BSYNC B0 ;  /* 0x0000000000007941 */ /* 0x000fea0003800000 */
.L_x_2472:
[----:B------:R-:W3:Y:S01]  /*1ff00*/  LDC R0, c[0x0][0x448] ;  /* 0x00011200ff007b82 */ /* 0x000ee20000000800 */
[----:B------:R-:W-:Y:S01]  /*1ff10*/  IMAD.MOV.U32 R2, RZ, RZ, 0xc0 ;  /* 0x000000c0ff027424 */ /* 0x000fe200078e00ff */
[----:B------:R-:W-:Y:S05]  /*1ff20*/  @!P0 WARPSYNC.ALL ;  /* 0x0000000000008948 */ /* 0x000fea0003800000 */
[----:B------:R-:W-:Y:S01]  /*1ff30*/  IMAD R2, R17, R2, 0xbf ;  /* 0x000000bf11027424 */ /* 0x000fe200078e0202 */
[----:B------:R-:W-:Y:S01]  /*1ff40*/  BSSY B7, `(.L_x_2512) ;  /* 0x000042e000077945 */ /* 0x000fe20003800000 */
[----:B------:R-:W-:Y:S01]  /*1ff50*/  @!P0 BAR.SYNC.DEFER_BLOCKING 0xc, 0x200 ;  /* 0x0308000000008b1d */ /* 0x000fe20000010000 */
[----:B---3--:R-:W-:-:S13]  /*1ff60*/  ISETP.NE.AND P1, PT, R0, 0x1, PT ;  /* 0x000000010000780c */ /* 0x008fda0003f25270 */
[----:B------:R-:W3:Y:S08]  /*1ff70*/  @P1 LDC R3, c[0x0][0x44c] ;  /* 0x00011300ff031b82 */ /* 0x000ef00000000800 */
[----:B------:R-:W4:Y:S01]  /*1ff80*/  @P1 LDC R0, c[0x0][0x450] ;  /* 0x00011400ff001b82 */ /* 0x000f220000000800 */
[----:B---3--:R-:W-:-:S05]  /*1ff90*/  @P1 IMAD.HI.U32 R3, R2, R3, RZ ;  /* 0x0000000302031227 */ /* 0x008fca00078e00ff */
[----:B----4-:R-:W-:-:S05]  /*1ffa0*/  @P1 SHF.R.U32.HI R2, RZ, R0, R3 ;  /* 0x00000000ff021219 */ /* 0x010fca0000011603 */
[----:B------:R-:W-:-:S04]  /*1ffb0*/  IMAD.IADD R0, R20, 0x1, R2 ;  /* 0x0000000114007824 */ /* 0x000fc800078e0202 */
[----:B------:R-:W-:-:S05]  /*1ffc0*/  IMAD.HI R0, R0, 0x38e38e39, RZ ;  /* 0x38e38e3900007827 */ /* 0x000fca00078e02ff */
[----:B------:R-:W-:-:S04]  /*1ffd0*/  SHF.R.U32.HI R2, RZ, 0x1f, R0 ;  /* 0x0000001fff027819 */ /* 0x000fc80000011600 */
[----:B------:R-:W-:-:S04]  /*1ffe0*/  LEA.HI.SX32 R2, R0, R2, 0x1b ;  /* 0x0000000200027211 */ /* 0x000fc800078fdaff */
[----:B------:R-:W-:-:S04]  /*1fff0*/  VIMNMX R4, R21, R2, PT ;  /* 0x0000000215047248 */ /* 0x000fc80003fe0100 */
[----:B------:R-:W-:Y:S01]  /*20000*/  ISETP.GT.AND P0, PT, R4, RZ, PT ;  /* 0x000000ff0400720c */ /* 0x000fe20003f04270 */
[----:B------:R3:W-:-:S12]  /*20010*/  STL [R1+0x10], R4 ;  /* 0x0000100401007387 */ /* 0x0007d80000100800 */
[----:B---3--:R-:W-:Y:S05]  /*20020*/  @P0 BRA `(.L_x_2513) ;  /* 0x0000000000480947 */ /* 0x008fea0003800000 */
[----:B-1----:R-:W1:Y:S02]  /*20030*/  S2R R5, SR_TID.X ;  /* 0x0000000000057919 */ /* 0x002e640000002100 */
[----:B-1----:R-:W-:-:S04]  /*20040*/  LOP3.LUT R5, R5, 0x7f, RZ, 0xc0, !PT ;  /* 0x0000007f05057812 */ /* 0x002fc800078ec0ff */
[----:B------:R-:W-:-:S13]  /*20050*/  ISETP.NE.AND P0, PT, R5, RZ, PT ;  /* 0x000000ff0500720c */ /* 0x000fda0003f05270 */
[----:B------:R-:W-:Y:S05]  /*20060*/  @P0 BRA `(.L_x_2514) ;  /* 0x00000040006c0947 */ /* 0x000fea0003800000 */
[----:B------:R-:W1:Y:S01]  /*20070*/  S2R R5, SR_LANEID ;  /* 0x0000000000057919 */ /* 0x000e620000000000 */
[----:B------:R-:W-:Y:S01]  /*20080*/  VOTEU.ANY UR4, UPT, PT ;  /* 0x0000000000047886 */ /* 0x000fe200038e0100 */
[----:B------:R-:W3:Y:S01]  /*20090*/  LDC.64 R2, c[0x0][0xc60] ;  /* 0x00031800ff027b82 */ /* 0x000ee20000000a00 */
[----:B------:R-:W1:Y:S01]  /*200a0*/  FLO.U32 R0, UR4 ;  /* 0x0000000400007d00 */ /* 0x000e6200080e0000 */
[----:B------:R-:W-:Y:S01]  /*200b0*/  ULDC.64 UR6, c[0x0][0x208] ;  /* 0x0000820000067ab9 */ /* 0x000fe20000000a00 */
[----:B-1----:R-:W-:-:S06]  /*200c0*/  ISETP.EQ.U32.AND P0, PT, R0, R5, PT ;  /* 0x000000050000720c */ /* 0x002fcc0003f02070 */
[----:B------:R-:W3:Y:S07]  /*200d0*/  POPC R5, UR4 ;  /* 0x0000000400057d09 */ /* 0x000eee0008000000 */
[----:B---3--:R-:W3:Y:S01]  /*200e0*/  @P0 ATOMG.E.ADD.STRONG.GPU PT, R3, desc[UR6][R2.64], R5 ;  /* 0x00000005020309a8 */ /* 0x008ee200081ee1c6 */
[----:B------:R-:W1:Y:S02]  /*200f0*/  S2R R4, SR_LTMASK ;  /* 0x0000000000047919 */ /* 0x000e640000003900 */
[----:B-1----:R-:W-:-:S04]  /*20100*/  LOP3.LUT R4, R4, UR4, RZ, 0xc0, !PT ;  /* 0x0000000404047c12 */ /* 0x002fc8000f8ec0ff */
[----:B--2---:R-:W1:Y:S01]  /*20110*/  POPC R7, R4 ;  /* 0x0000000400077309 */ /* 0x004e620000000000 */
[----:B---3--:R-:W1:Y:S02]  /*20120*/  SHFL.IDX PT, R0, R3, R0, 0x1f ;  /* 0x00001f0003007589 */ /* 0x008e6400000e0000 */
[----:B-1----:R-:W-:Y:S01]  /*20130*/  IADD3 R16, R0, UR38, R7 ;  /* 0x0000002600107c10 */ /* 0x002fe2000fffe007 */
[----:B------:R-:W-:Y:S06]  /*20140*/  BRA `(.L_x_2514) ;  /* 0x0000004000347947 */ /* 0x000fec0003800000 */
.L_x_2513:
        /* <DEDUP_REMOVED lines=9> */
[----:B------:R-:W3:Y:S01]  /*201e0*/  LDC.64 R2, c[0x4][R2] ;  /* 0x0100000002027b82 */ /* 0x000ee20000000a00 */
[----:B-1----:R-:W-:Y:S02]  /*201f0*/  IMAD.U32 R5, RZ, RZ, UR7 ;  /* 0x00000007ff057e24 */ /* 0x002fe4000f8e00ff */
[----:B------:R-:W-:Y:S02]  /*20200*/  IMAD.U32 R6, RZ, RZ, UR8 ;  /* 0x00000008ff067e24 */ /* 0x000fe4000f8e00ff */
[----:B--2---:R-:W-:-:S02]  /*20210*/  IMAD.U32 R7, RZ, RZ, UR9 ;  /* 0x00000009ff077e24 */ /* 0x004fc4000f8e00ff */
[----:B------:R-:W-:Y:S02]  /*20220*/  IMAD.U32 R10, RZ, RZ, UR4 ;  /* 0x00000004ff0a7e24 */ /* 0x000fe4000f8e00ff */
[----:B------:R-:W-:Y:S02]  /*20230*/  IMAD.U32 R11, RZ, RZ, UR5 ;  /* 0x00000005ff0b7e24 */ /* 0x000fe4000f8e00ff */
[----:B------:R-:W-:Y:S02]  /*20240*/  IMAD.MOV.U32 R8, RZ, RZ, 0x70 ;  /* 0x00000070ff087424 */ /* 0x000fe400078e00ff */
[----:B0-----:R-:W-:Y:S02]  /*20250*/  IMAD.MOV.U32 R12, RZ, RZ, 0x1 ;  /* 0x00000001ff0c7424 */ /* 0x001fe400078e00ff */
[----:B------:R-:W-:-:S07]  /*20260*/  IMAD.MOV.U32 R13, RZ, RZ, RZ ;  /* 0x000000ffff0d7224 */ /* 0x000fce00078e00ff */
[----:B------:R-:W-:-:S07]  /*20270*/  LEPC R20, `(.L_x_2516) ;  /* 0x000000001014794e */ /* 0x000fce0000000000 */
[----:B---3--:R-:W-:Y:S05]  /*20280*/  CALL.ABS.NOINC R2 ;  /* 0x0000000002007343 */ /* 0x008fea0003c00000 */
.L_x_2516:
[----:B------:R-:W-:Y:S05]  /*20290*/  BSYNC B6 ;  /* 0x0000000000067941 */ /* 0x000fea0003800000 */
.L_x_2515:
        /* <DEDUP_REMOVED lines=8> */
[----:B------:R3:W4:Y:S01]  /*20320*/  LDC.64 R2, c[0x4][R0] ;  /* 0x0100000000027b82 */ /* 0x0007220000000a00 */
[----:B------:R-:W-:Y:S02]  /*20330*/  IMAD.U32 R4, RZ, RZ, UR6 ;  /* 0x00000006ff047e24 */ /* 0x000fe4000f8e00ff */
[----:B-1----:R-:W-:Y:S02]  /*20340*/  IMAD.U32 R5, RZ, RZ, UR7 ;  /* 0x00000007ff057e24 */ /* 0x002fe4000f8e00ff */
[----:B------:R-:W-:Y:S02]  /*20350*/  IMAD.U32 R6, RZ, RZ, UR8 ;  /* 0x00000008ff067e24 */ /* 0x000fe4000f8e00ff */
[----:B--2---:R-:W-:-:S02]  /*20360*/  IMAD.U32 R7, RZ, RZ, UR9 ;  /* 0x00000009ff077e24 */ /* 0x004fc4000f8e00ff */
[----:B------:R-:W-:Y:S02]  /*20370*/  IMAD.U32 R10, RZ, RZ, UR4 ;  /* 0x00000004ff0a7e24 */ /* 0x000fe4000f8e00ff */
[----:B------:R-:W-:Y:S02]  /*20380*/  IMAD.U32 R11, RZ, RZ, UR5 ;  /* 0x00000005ff0b7e24 */ /* 0x000fe4000f8e00ff */
[----:B------:R-:W-:Y:S02]  /*20390*/  IMAD.MOV.U32 R8, RZ, RZ, 0x70 ;  /* 0x00000070ff087424 */ /* 0x000fe400078e00ff */
[----:B0-----:R-:W-:Y:S02]  /*203a0*/  IMAD.MOV.U32 R12, RZ, RZ, 0x1 ;  /* 0x00000001ff0c7424 */ /* 0x001fe400078e00ff */
[----:B---3--:R-:W-:-:S07]  /*203b0*/  IMAD.MOV.U32 R13, RZ, RZ, RZ ;  /* 0x000000ffff0d7224 */ /* 0x008fce00078e00ff */
[----:B------:R-:W-:-:S07]  /*203c0*/  LEPC R20, `(.L_x_2519) ;  /* 0x000000001014794e */ /* 0x000fce0000000000 */
[----:B----4-:R-:W-:Y:S05]  /*203d0*/  CALL.ABS.NOINC R2 ;  /* 0x0000000002007343 */ /* 0x010fea0003c00000 */
.L_x_2519:
        /* <DEDUP_REMOVED lines=16> */
.L_x_2518:
[----:B------:R-:W-:Y:S05]  /*204e0*/  BSYNC B6 ;  /* 0x0000000000067941 */ /* 0x000fea0003800000 */
.L_x_2517:
[----:B------:R-:W-:Y:S01]  /*204f0*/  ULDC.64 UR4, c[0x0][0x9f8] ;  /* 0x00027e0000047ab9 */ /* 0x000fe20000000a00 */
[----:B------:R-:W-:Y:S01]  /*20500*/  ULDC.64 UR6, c[0x0][0x208] ;  /* 0x0000820000067ab9 */ /* 0x000fe20000000a00 */
[----:B------:R-:W-:Y:S01]  /*20510*/  ISETP.NE.U32.AND P0, PT, RZ, UR4, PT ;  /* 0x00000004ff007c0c */ /* 0x000fe2000bf05070 */
[----:B------:R-:W3:Y:S01]  /*20520*/  LDL R20, [R1+0x10] ;  /* 0x0000100001147983 */ /* 0x000ee20000100800 */
[----:B------:R-:W4:Y:S02]  /*20530*/  LDC.64 R2, c[0x0][0x418] ;  /* 0x00010600ff027b82 */ /* 0x000f240000000a00 */
[----:B------:R-:W-:-:S13]  /*20540*/  ISETP.NE.AND.EX P0, PT, RZ, UR5, PT, P0 ;  /* 0x00000005ff007c0c */ /* 0x000fda000bf05300 */
[----:B------:R-:W-:-:S04]  /*20550*/  @P0 IADD3 R24, P1, R24, UR4, RZ ;  /* 0x0000000418180c10 */ /* 0x000fc8000ff3e0ff */
[----:B------:R-:W-:Y:S01]  /*20560*/  @P0 IADD3.X R25, R25, UR5, RZ, P1, !PT ;  /* 0x0000000519190c10 */ /* 0x000fe20008ffe4ff */
[----:B------:R-:W-:-:S04]  /*20570*/  ULDC.64 UR4, c[0x0][0xa08] ;  /* 0x0002820000047ab9 */ /* 0x000fc80000000a00 */
[----:B------:R3:W2:Y:S01]  /*20580*/  @P0 LDG.E R26, desc[UR6][R24.64] ;  /* 0x00000006181a0981 */ /* 0x0006a2000c1e1900 */
[----:B----4-:R-:W-:Y:S01]  /*20590*/  LOP3.LUT P0, RZ, R2, UR4, RZ, 0xfc, !PT ;  /* 0x0000000402ff7c12 */ /* 0x010fe2000f80fcff */
[----:B------:R-:W-:-:S03]  /*205a0*/  UMOV UR4, 0xffffffff ;  /* 0xffffffff00047882 */ /* 0x000fc60000000000 */
[----:B------:R-:W-:Y:S01]  /*205b0*/  LOP3.LUT P0, RZ, R3, UR5, RZ, 0xfc, P0 ;  /* 0x0000000503ff7c12 */ /* 0x000fe2000800fcff */
[----:B---3--:R-:W-:Y:S01]  /*205c0*/  VIADD R25, R20, 0xffffffff ;  /* 0xffffffff14197836 */ /* 0x008fe20000000000 */
[----:B--2---:R-:W-:Y:S02]  /*205d0*/  SHF.R.S32.HI R7, RZ, 0x1f, R26 ;  /* 0x0000001fff077819 */ /* 0x004fe4000001141a */
[----:B------:R-:W-:-:S03]  /*205e0*/  SEL R24, R26, RZ, !P0 ;  /* 0x000000ff1a187207 */ /* 0x000fc60004000000 */
[----:B------:R2:W-:Y:S01]  /*205f0*/  STL [R1+0x4], R7 ;  /* 0x0000040701007387 */ /* 0x0005e20000100800 */
[----:B------:R-:W-:Y:S05]  /*20600*/  BRA.DIV UR4, `(.L_x_2520) ;  /* 0x0000005a04507947 */ /* 0x000fea000b800000 */
[----:B------:R-:W3:Y:S02]  /*20610*/  S2R R0, SR_TID.X ;  /* 0x0000000000007919 */ /* 0x000ee40000002100 */
[----:B---3--:R-:W-:-:S04]  /*20620*/  SHF.R.U32.HI R0, RZ, 0x5, R0 ;  /* 0x00000005ff007819 */ /* 0x008fc80000011600 */
[----:B------:R-:W-:-:S05]  /*20630*/  LOP3.LUT R0, R0, 0x3, RZ, 0xc0, !PT ;  /* 0x0000000300007812 */ /* 0x000fca00078ec0ff */
[----:B------:R3:W4:Y:S02]  /*20640*/  SHFL.IDX PT, R14, R0, RZ, 0x1f ;  /* 0x00001fff000e7589 */ /* 0x00072400000e0000 */
.L_x_2663:
[----:B---3--:R-:W3:Y:S01]  /*20650*/  LDL.LU R0, [R1+0x44] ;  /* 0x0000440001007983 */ /* 0x008ee20000300800 */
[----:B------:R-:W-:Y:S02]  /*20660*/  PLOP3.LUT P1, PT, PT, PT, PT, 0x8, 0x0 ;  /* 0x000000000000781c */ /* 0x000fe40003f2e170 */
[----:B----4-:R-:W-:Y:S02]  /*20670*/  ISETP.NE.AND P0, PT, R14, RZ, PT ;  /* 0x000000ff0e00720c */ /* 0x010fe40003f05270 */
[----:B---3--:R-:W-:-:S09]  /*20680*/  LOP3.LUT R0, R0, 0xfffffffe, RZ, 0xc0, !PT ;  /* 0xfffffffe00007812 */ /* 0x008fd200078ec0ff */
[----:B------:R-:W-:-:S05]  /*20690*/  @P1 LOP3.LUT R0, R0, 0x1, RZ, 0xfc, !PT ;  /* 0x0000000100001812 */ /* 0x000fca00078efcff */
[----:B------:R3:W-:Y:S01]  /*206a0*/  STL [R1+0x44], R0 ;  /* 0x0000440001007387 */ /* 0x0007e20000100800 */
[----:B------:R-:W-:Y:S05]  /*206b0*/  @P0 BRA `(.L_x_2521) ;  /* 0x0000000400240947 */ /* 0x000fea0003800000 */
[----:B------:R-:W-:-:S03]  /*206c0*/  UMOV UR4, 0xffffffff ;  /* 0xffffffff00047882 */ /* 0x000fc60000000000 */
[----:B------:R-:W-:Y:S05]  /*206d0*/  BRA.DIV UR4, `(.L_x_2522) ;  /* 0x0000005a04507947 */ /* 0x000fea000b800000 */
[----:B------:R-:W-:-:S13]  /*206e0*/  ELECT P6, URZ, PT ;  /* 0x00000000003f782f */ /* 0x000fda00038c0000 */
.L_x_2666:
[----:B------:R-:W-:Y:S05]  /*206f0*/  @!P6 BRA `(.L_x_2521) ;  /* 0x000000040014e947 */ /* 0x000fea0003800000 */
[----:B------:R-:W-:-:S04]  /*20700*/  ISETP.NE.U32.AND P0, PT, R2, RZ, PT ;  /* 0x000000ff0200720c */ /* 0x000fc80003f05070 */
[----:B------:R-:W-:-:S13]  /*20710*/  ISETP.NE.AND.EX P0, PT, R3, RZ, PT, P0 ;  /* 0x000000ff0300720c */ /* 0x000fda0003f05300 */
[----:B------:R-:W-:Y:S05]  /*20720*/  @!P0 BRA `(.L_x_2523) ;  /* 0x0000000000488947 */ /* 0x000fea0003800000 */
[----:B------:R-:W4:Y:S01]  /*20730*/  LDC R6, c[0x0][0x43c] ;  /* 0x00010f00ff067b82 */ /* 0x000f220000000800 */
[----:B------:R-:W-:Y:S01]  /*20740*/  ULDC.64 UR4, c[0x0][0x428] ;  /* 0x00010a0000047ab9 */ /* 0x000fe20000000a00 */
[----:B------:R-:W-:Y:S01]  /*20750*/  ULDC.64 UR6, c[0x0][0x208] ;  /* 0x0000820000067ab9 */ /* 0x000fe20000000a00 */
[----:B----4-:R-:W-:-:S13]  /*20760*/  ISETP.NE.AND P0, PT, R6, 0x1, PT ;  /* 0x000000010600780c */ /* 0x010fda0003f05270 */
[----:B-1----:R-:W3:Y:S02]  /*20770*/  @P0 LDC.64 R4, c[0x0][0x440] ;  /* 0x00011000ff040b82 */ /* 0x002ee40000000a00 */
[----:B---3--:R-:W-:-:S04]  /*20780*/  @P0 IMAD.HI.U32 R0, R25, R4, RZ ;  /* 0x0000000419000227 */ /* 0x008fc800078e00ff */
        /* <DEDUP_REMOVED lines=12> */
.L_x_2523:
[----:B---3--:R-:W-:Y:S01]  /*20850*/  IMAD R0, R23, 0x8, R22 ;  /* 0x0000000817007824 */ /* 0x008fe200078e0216 */
[----:B----4-:R-:W-:-:S04]  /*20860*/  SHF.L.U32 R2, R27, 0x1f, RZ ;  /* 0x0000001f1b027819 */ /* 0x010fc800000006ff */
[----:B------:R-:W3:Y:S02]  /*20870*/  SYNCS.PHASECHK.TRANS64.TRYWAIT P0, [R0+URZ+0x31c40], R2 ;  /* 0x031c4002000075a7 */ /* 0x000ee4000800017f */
[----:B---3--:R-:W-:Y:S05]  /*20880*/  @!P0 BRA `(.L_x_2524) ;  /* 0x0000005800048947 */ /* 0x008fea0003800000 */
.L_x_2667:
[----:B------:R-:W4:Y:S02]  /*20890*/  S2R R3, SR_TID.X ;  /* 0x0000000000037919 */ /* 0x000f240000002100 */
[----:B----4-:R-:W-:-:S04]  /*208a0*/  LOP3.LUT R3, R3, 0x7f, RZ, 0xc0, !PT ;  /* 0x0000007f03037812 */ /* 0x010fc800078ec0ff */
[----:B------:R-:W-:-:S13]  /*208b0*/  ISETP.NE.AND P0, PT, R3, RZ, PT ;  /* 0x000000ff0300720c */ /* 0x000fda0003f05270 */
[----:B------:R-:W-:Y:S05]  /*208c0*/  @P0 BRA `(.L_x_2525) ;  /* 0x00000000001c0947 */ /* 0x000fea0003800000 */
[----:B------:R-:W4:Y:S01]  /*208d0*/  S2R R3, SR_TID.X ;  /* 0x0000000000037919 */ /* 0x000f220000002100 */
[----:B---3--:R-:W-:-:S04]  /*208e0*/  IMAD.MOV.U32 R2, RZ, RZ, 0x6c00 ;  /* 0x00006c00ff027424 */ /* 0x008fc800078e00ff */
[----:B------:R3:W-:Y:S01]  /*208f0*/  SYNCS.ARRIVE.TRANS64 RZ, [R0+URZ+0x31c30], R2 ;  /* 0x031c300200ff79a7 */ /* 0x0007e2000800003f */
[----:B----4-:R-:W-:-:S04]  /*20900*/  LOP3.LUT R3, R3, 0x1f, RZ, 0xc0, !PT ;  /* 0x0000001f03037812 */ /* 0x010fc800078ec0ff */
[----:B------:R-:W-:-:S13]  /*20910*/  ISETP.NE.AND P0, PT, R3, RZ, PT ;  /* 0x000000ff0300720c */ /* 0x000fda0003f05270 */
[----:B---3--:R-:W-:Y:S05]  /*20920*/  @!P0 BRA `(.L_x_2525) ;  /* 0x0000000000048947 */ /* 0x008fea0003800000 */
[----:B------:R-:W-:Y:S01]  /*20930*/  BPT.TRAP 0x1 ;  /* 0x000000040000795c */ /* 0x000fe20000300000 */
.L_x_2525:
[----:B---3--:R-:W3:Y:S01]  /*20940*/  LDL.LU R2, [R1+0x44] ;  /* 0x0000440001027983 */ /* 0x008ee20000300800 */
        /* <DEDUP_REMOVED lines=22> */
[----:B----4-:R-:W-:Y:S01]  /*20ab0*/  UMOV UR8, UR15 ;  /* 0x0000000f00087c82 */ /* 0x010fe20008000000 */
[----:B------:R-:W-:Y:S02]  /*20ac0*/  UMOV UR10, UR17 ;  /* 0x00000011000a7c82 */ /* 0x000fe40008000000 */
[----:B------:R4:W-:Y:S02]  /*20ad0*/  UTMALDG.4D [UR8], [UR4], desc[UR6] ;  /* 0x00000608040075b4 */ /* 0x0009e40008019000 */
[----:B----4-:R-:W-:Y:S01]  /*20ae0*/  UMOV UR8, UR16 ;  /* 0x0000001000087c82 */ /* 0x010fe20008000000 */
[----:B------:R-:W-:-:S02]  /*20af0*/  UMOV UR10, UR14 ;  /* 0x0000000e000a7c82 */ /* 0x000fc40008000000 */
[----:B------:R4:W-:Y:S01]  /*20b00*/  UTMALDG.4D [UR8], [UR4], desc[UR6] ;  /* 0x00000608040075b4 */ /* 0x0009e20008019000 */
[----:B---3--:R-:W-:-:S04]  /*20b10*/  LOP3.LUT R2, R2, 0xfffffffe, RZ, 0xc0, !PT ;  /* 0xfffffffe02027812 */ /* 0x008fc800078ec0ff */
[----:B------:R-:W-:-:S05]  /*20b20*/  @P0 LOP3.LUT R2, R2, 0x1, RZ, 0xfc, !PT ;  /* 0x0000000102020812 */ /* 0x000fca00078efcff */
[----:B------:R4:W-:Y:S01]  /*20b30*/  STL [R1+0x44], R2 ;  /* 0x0000440201007387 */ /* 0x0009e20000100800 */
[----:B------:R-:W-:Y:S01]  /*20b40*/  NOP ;  /* 0x0000000000007918 */ /* 0x000fe20000000000 */
.L_x_2521:
[----:B------:R-:W5:Y:S04]  /*20b50*/  LDL.LU R4, [R1+0x14] ;  /* 0x0000140001047983 */ /* 0x000f680000300800 */
[----:B------:R-:W2:Y:S04]  /*20b60*/  LDL.LU R6, [R1+0xc] ;  /* 0x00000c0001067983 */ /* 0x000ea80000300800 */
[----:B------:R-:W2:Y:S01]  /*20b70*/  LDL.LU R3, [R1+0x28] ;  /* 0x0000280001037983 */ /* 0x000ea20000300800 */
[----:B------:R-:W-:Y:S05]  /*20b80*/  WARPSYNC.ALL ;  /* 0x0000000000007948 */ /* 0x000fea0003800000 */
[----:B----4-:R-:W-:Y:S01]  /*20b90*/  ULDC.64 UR6, c[0x0][0xa00] ;  /* 0x0002800000067ab9 */ /* 0x010fe20000000a00 */
[----:B------:R-:W-:Y:S01]  /*20ba0*/  ULDC.64 UR4, c[0x0][0x298] ;  /* 0x0000a60000047ab9 */ /* 0x000fe20000000a00 */
[----:B------:R-:W-:Y:S01]  /*20bb0*/  BAR.SYNC.DEFER_BLOCKING 0x8, 0x200 ;  /* 0x0208000000007b1d */ /* 0x000fe20000010000 */
[----:B------:R-:W-:Y:S01]  /*20bc0*/  ISETP.NE.U32.AND P0, PT, RZ, UR6, PT ;  /* 0x00000006ff007c0c */ /* 0x000fe2000bf05070 */
[----:B---3--:R-:W-:-:S03]  /*20bd0*/  VIADD R0, R22, 0xda00 ;  /* 0x0000da0016007836 */ /* 0x008fc60000000000 */
[----:B------:R-:W-:Y:S01]  /*20be0*/  ISETP.NE.AND.EX P0, PT, RZ, UR7, PT, P0 ;  /* 0x00000007ff007c0c */ /* 0x000fe2000bf05300 */
[----:B------:R-:W-:Y:S01]  /*20bf0*/  BSSY B6, `(.L_x_2526) ;  /* 0x0000020000067945 */ /* 0x000fe20003800000 */
[----:B------:R-:W-:Y:S02]  /*20c00*/  LOP3.LUT P1, RZ, R0, 0x1bf, RZ, 0xc0, !PT ;  /* 0x000001bf00ff7812 */ /* 0x000fe4000782c0ff */
[----:B-----5:R-:W-:-:S05]  /*20c10*/  SHF.R.S32.HI R2, RZ, 0x1f, R4 ;  /* 0x0000001fff027819 */ /* 0x020fca0000011404 */
[----:B------:R-:W-:Y:S01]  /*20c20*/  IMAD R2, R2, UR4, RZ ;  /* 0x0000000402027c24 */ /* 0x000fe2000f8e02ff */
[----:B--2---:R-:W-:-:S03]  /*20c30*/  SEL R3, R3, RZ, !P0 ;  /* 0x000000ff03037207 */ /* 0x004fc60004000000 */
[----:B------:R-:W-:Y:S01]  /*20c40*/  IMAD R0, R4, UR5, R2 ;  /* 0x0000000504007c24 */ /* 0x000fe2000f8e0202 */
[----:B------:R-:W-:Y:S01]  /*20c50*/  SEL R2, R6, RZ, !P0 ;  /* 0x000000ff06027207 */ /* 0x000fe20004000000 */
[----:B-1----:R-:W-:-:S05]  /*20c60*/  IMAD.WIDE.U32 R4, R4, UR4, RZ ;  /* 0x0000000404047c25 */ /* 0x002fca000f8e00ff */
[----:B------:R-:W-:Y:S04]  /*20c70*/  STL.64 [R1+0x20], R4 ;  /* 0x0000200401007387 */ /* 0x000fe80000100a00 */
[----:B------:R1:W-:Y:S04]  /*20c80*/  STL [R1+0xc], R2 ;  /* 0x00000c0201007387 */ /* 0x0003e80000100800 */
[----:B------:R2:W-:Y:S01]  /*20c90*/  STL [R1+0x30], R3 ;  /* 0x0000300301007387 */ /* 0x0005e20000100800 */
[----:B-1----:R-:W-:Y:S01]  /*20ca0*/  IMAD.IADD R2, R5, 0x1, R0 ;  /* 0x0000000105027824 */ /* 0x002fe200078e0200 */
        /* <DEDUP_REMOVED lines=20> */
.L_x_2527:
[----:B------:R-:W-:Y:S05]  /*20df0*/  BSYNC B6 ;  /* 0x0000000000067941 */ /* 0x000fea0003800000 */
.L_x_2526:
[----:B--2---:R-:W2:Y:S01]  /*20e00*/  LDL.LU R0, [R1+0x14] ;  /* 0x0000140001007983 */ /* 0x004ea20000300800 */
[----:B------:R-:W-:Y:S01]  /*20e10*/  ULDC.64 UR4, c[0x0][0x2d8] ;  /* 0x0000b60000047ab9 */ /* 0x000fe20000000a00 */
[----:B------:R-:W1:Y:S01]  /*20e20*/  LDC R10, c[0x0][0x448] ;  /* 0x00011200ff0a7b82 */ /* 0x000e620000000800 */
[----:B------:R-:W-:Y:S01]  /*20e30*/  ULDC.64 UR6, c[0x0][0x2c8] ;  /* 0x0000b20000067ab9 */ /* 0x000fe20000000a00 */
[----:B------:R-:W2:Y:S01]  /*20e40*/  LDL.LU.64 R2, [R1+0x20] ;  /* 0x0000200001027983 */ /* 0x000ea20000300a00 */
[----:B------:R-:W-:-:S03]  /*20e50*/  ULDC.64 UR8, c[0x0][0x280] ;  /* 0x0000a00000087ab9 */ /* 0x000fc60000000a00 */
[----:B------:R-:W3:Y:S04]  /*20e60*/  LDL.LU R20, [R1+0x28] ;  /* 0x0000280001147983 */ /* 0x000ee80000300800 */
[----:B------:R-:W4:Y:S04]  /*20e70*/  LDL.LU R21, [R1+0x30] ;  /* 0x0000300001157983 */ /* 0x000f280000300800 */
[----:B------:R-:W4:Y:S01]  /*20e80*/  LDL.LU R4, [R1+0xc] ;  /* 0x00000c0001047983 */ /* 0x000f220000300800 */
[----:B------:R-:W0:Y:S01]  /*20e90*/  S2R R11, SR_TID.X ;  /* 0x00000000000b7919 */ /* 0x000e220000002100 */
[----:B-1----:R-:W-:-:S13]  /*20ea0*/  ISETP.NE.AND P1, PT, R10, 0x1, PT ;  /* 0x000000010a00780c */ /* 0x002fda0003f25270 */
[----:B------:R-:W1:Y:S01]  /*20eb0*/  @P1 LDC R5, c[0x0][0x450] ;  /* 0x00011400ff051b82 */ /* 0x000e620000000800 */
        /* <DEDUP_REMOVED lines=17> */
[----:B------:R-:W-:Y:S01]  /*20fd0*/  LOP3.LUT R6, R20, 0x60, R6, 0xf8, !PT ;  /* 0x0000006014067812 */ /* 0x000fe200078ef806 */
[----:B0-----:R-:W-:-:S04]  /*20fe0*/  IMAD.SHL.U32 R20, R11, 0x8, RZ ;  /* 0x000000080b147824 */ /* 0x001fc800078e00ff */
[----:B------:R-:W-:Y:S01]  /*20ff0*/  IMAD R0, R17, 0xc0, R6 ;  /* 0x000000c011007824 */ /* 0x000fe200078e0206 */
[----:B------:R-:W-:-:S03]  /*21000*/  LOP3.LUT R20, R20, 0x18, RZ, 0xc0, !PT ;  /* 0x0000001814147812 */ /* 0x000fc600078ec0ff */
[----:B----4-:R-:W-:Y:S01]  /*21010*/  @P1 IMAD.HI.U32 R6, R0, R4, RZ ;  /* 0x0000000400061227 */ /* 0x010fe200078e00ff */
[C---:B------:R-:W-:Y:S02]  /*21020*/  LOP3.LUT R12, R20.reuse, 0x20, RZ, 0xfc, !PT ;  /* 0x00000020140c7812 */ /* 0x040fe400078efcff */
[----:B------:R-:W-:Y:S01]  /*21030*/  LOP3.LUT R11, R20, 0x40, RZ, 0xfc, !PT ;  /* 0x00000040140b7812 */ /* 0x000fe200078efcff */
[----:B------:R-:W-:Y:S01]  /*21040*/  IMAD.MOV.U32 R4, RZ, RZ, R0 ;  /* 0x000000ffff047224 */ /* 0x000fe200078e0000 */
[----:B------:R0:W5:Y:S01]  /*21050*/  LDL R20, [R1+0x8] ;  /* 0x0000080001147983 */ /* 0x0001620000100800 */
[----:B-1----:R-:W-:-:S04]  /*21060*/  @P1 SHF.R.U32.HI R4, RZ, R5, R6 ;  /* 0x00000005ff041219 */ /* 0x002fc80000011606 */
[--C-:B------:R-:W-:Y:S01]  /*21070*/  SHF.R.S32.HI R5, RZ, 0x1f, R4.reuse ;  /* 0x0000001fff057819 */ /* 0x100fe20000011404 */
[----:B------:R-:W-:-:S04]  /*21080*/  IMAD.MOV R8, RZ, RZ, -R4 ;  /* 0x000000ffff087224 */ /* 0x000fc800078e0a04 */
[----:B------:R-:W-:Y:S02]  /*21090*/  IMAD R5, R5, UR4, RZ ;  /* 0x0000000405057c24 */ /* 0x000fe4000f8e02ff */
[----:B------:R-:W-:Y:S02]  /*210a0*/  IMAD R8, R10, R8, R0 ;  /* 0x000000080a087224 */ /* 0x000fe400078e0200 */
[C---:B------:R-:W-:Y:S02]  /*210b0*/  IMAD R6, R4.reuse, UR5, R5 ;  /* 0x0000000504067c24 */ /* 0x040fe4000f8e0205 */
[----:B------:R-:W-:Y:S01]  /*210c0*/  IMAD.WIDE.U32 R4, R4, UR4, R2 ;  /* 0x0000000404047c25 */ /* 0x000fe2000f8e0002 */
[----:B------:R-:W-:-:S03]  /*210d0*/  SHF.R.S32.HI R9, RZ, 0x1f, R8 ;  /* 0x0000001fff097819 */ /* 0x000fc60000011408 */
[----:B------:R-:W-:Y:S02]  /*210e0*/  IMAD.IADD R5, R5, 0x1, R6 ;  /* 0x0000000105057824 */ /* 0x000fe400078e0206 */
[----:B------:R-:W-:Y:S02]  /*210f0*/  IMAD R9, R9, UR6, RZ ;  /* 0x0000000609097c24 */ /* 0x000fe4000f8e02ff */
[----:B------:R-:W-:-:S04]  /*21100*/  IMAD.WIDE.U32 R6, R8, UR6, R4 ;  /* 0x0000000608067c25 */ /* 0x000fc8000f8e0004 */
[----:B------:R-:W-:Y:S01]  /*21110*/  IMAD R5, R8, UR7, R9 ;  /* 0x0000000708057c24 */ /* 0x000fe2000f8e0209 */
[----:B------:R-:W-:Y:S01]  /*21120*/  LEA R4, P0, R6, UR8, 0x1 ;  /* 0x0000000806047c11 */ /* 0x000fe2000f8008ff */
[----:B------:R-:W-:Y:S01]  /*21130*/  VIADD R0, R0, 0x80 ;  /* 0x0000008000007836 */ /* 0x000fe20000000000 */
[----:B------:R-:W1:Y:S01]  /*21140*/  S2R R9, SR_TID.X ;  /* 0x0000000000097919 */ /* 0x000e620000002100 */
[----:B------:R-:W-:Y:S02]  /*21150*/  IMAD.IADD R5, R7, 0x1, R5 ;  /* 0x0000000107057824 */ /* 0x000fe400078e0205 */
[----:B------:R-:W2:Y:S03]  /*21160*/  @P1 LDC R7, c[0x0][0x450] ;  /* 0x00011400ff071b82 */ /* 0x000ea60000000800 */
[----:B------:R-:W-:-:S05]  /*21170*/  LEA.HI.X R5, R6, UR9, R5, 0x1, P0 ;  /* 0x0000000906057c11 */ /* 0x000fca00080f0c05 */
[----:B------:R-:W3:Y:S01]  /*21180*/  @P1 LDC R6, c[0x0][0x44c] ;  /* 0x00011300ff061b82 */ /* 0x000ee20000000800 */
[----:B-1----:R-:W-:Y:S02]  /*21190*/  IMAD.SHL.U32 R21, R9, 0x8, RZ ;  /* 0x0000000809157824 */ /* 0x002fe400078e00ff */
[----:B---3--:R-:W-:-:S03]  /*211a0*/  @P1 IMAD.HI.U32 R8, R0, R6, RZ ;  /* 0x0000000600081227 */ /* 0x008fc600078e00ff */
[----:B------:R-:W-:Y:S01]  /*211b0*/  LOP3.LUT R21, R21, 0x18, RZ, 0xc0, !PT ;  /* 0x0000001815157812 */ /* 0x000fe200078ec0ff */
[----:B------:R-:W-:Y:S01]  /*211c0*/  IMAD.MOV.U32 R6, RZ, RZ, R0 ;  /* 0x000000ffff067224 */ /* 0x000fe200078e0000 */
[----:B--2---:R-:W-:-:S05]  /*211d0*/  @P1 SHF.R.U32.HI R6, RZ, R7, R8 ;  /* 0x00000007ff061219 */ /* 0x004fca0000011608 */
        /* <DEDUP_REMOVED lines=17> */
[----:B------:R-:W-:-:S04]  /*212f0*/  UMOV UR4, 0xffffffff ;  /* 0xffffffff00047882 */ /* 0x000fc80000000000 */
[----:B------:R-:W-:Y:S01]  /*21300*/  LEA.HI.X R6, R2, UR9, R6, 0x1, P3 ;  /* 0x0000000902067c11 */ /* 0x000fe200098f0c06 */
[----:B0-----:R-:W-:Y:S06]  /*21310*/  BRA.DIV UR4, `(.L_x_2528) ;  /* 0x0000004e04747947 */ /* 0x001fec000b800000 */
[----:B------:R-:W0:Y:S02]  /*21320*/  S2R R3, SR_TID.X ;  /* 0x0000000000037919 */ /* 0x000e240000002100 */
[----:B0-----:R-:W-:Y:S02]  /*21330*/  LOP3.LUT R8, R3, 0x7f, RZ, 0xc0, !PT ;  /* 0x0000007f03087812 */ /* 0x001fe400078ec0ff */
[----:B------:R-:W2:Y:S01]  /*21340*/  LDL.LU R3, [R1+0x18] ;  /* 0x0000180001037983 */ /* 0x000ea20000300800 */
[----:B------:R-:W-:Y:S01]  /*21350*/  ULDC.64 UR4, c[0x0][0x208] ;  /* 0x0000820000047ab9 */ /* 0x000fe20000000a00 */
[----:B------:R-:W-:Y:S02]  /*21360*/  SHF.R.U32.HI R8, RZ, 0x2, R8 ;  /* 0x00000002ff087819 */ /* 0x000fe40000011608 */
[----:B------:R-:W-:Y:S03]  /*21370*/  SHFL.IDX PT, R2, R5, RZ, 0x1c1f ;  /* 0x001c1fff05027589 */ /* 0x000fe600000e0000 */
[----:B------:R-:W-:-:S02]  /*21380*/  IMAD R17, R17, 0xc0, R8 ;  /* 0x000000c011117824 */ /* 0x000fc400078e0208 */
[----:B--2---:R-:W-:Y:S02]  /*21390*/  IMAD R0, R3, R10, RZ ;  /* 0x0000000a03007224 */ /* 0x004fe400078e02ff */
[----:B------:R-:W0:Y:S03]  /*213a0*/  SHFL.IDX PT, R3, R4, RZ, 0x1c1f ;  /* 0x001c1fff04037589 */ /* 0x000e2600000e0000 */
        /* <DEDUP_REMOVED lines=37> */
[-C--:B------:R-:W-:Y:S01]  /*21600*/  ISETP.GE.AND P3, PT, R2, R0.reuse, PT ;  /* 0x000000000200720c */ /* 0x080fe20003f66270 */
[----:B------:R-:W-:Y:S01]  /*21610*/  VIADD R2, R17, 0x60 ;  /* 0x0000006011027836 */ /* 0x000fe20000000000 */
[----:B------:R-:W1:Y:S04]  /*21620*/  SHFL.IDX PT, R4, R7, RZ, 0x1c1f ;  /* 0x001c1fff07047589 */ /* 0x000e6800000e0000 */
[----:B------:R-:W-:Y:S02]  /*21630*/  ISETP.GE.AND P4, PT, R2, R0, PT ;  /* 0x000000000200720c */ /* 0x000fe40003f86270 */
[----:B------:R-:W2:Y:S04]  /*21640*/  SHFL.IDX PT, R2, R6, RZ, 0x1c1f ;  /* 0x001c1fff06027589 */ /* 0x000ea800000e0000 */
[----:B------:R-:W3:Y:S07]  /*21650*/  SHFL.IDX PT, R6, R6, 0x1, 0x1c1f ;  /* 0x003c1f0006067f89 */ /* 0x000eee00000e0000 */
[----:B0-----:R-:W-:-:S05]  /*21660*/  @!P4 LEA R3, P5, R21, R3, 0x1 ;  /* 0x000000031503c211 */ /* 0x001fca00078a08ff */
[----:B------:R-:W-:Y:S01]  /*21670*/  @!P4 IMAD.X R8, RZ, RZ, R5, P5 ;  /* 0x000000ffff08c224 */ /* 0x000fe200028e0605 */
[----:B-1----:R-:W-:-:S05]  /*21680*/  @!P3 LEA R4, P5, R21, R4, 0x1 ;  /* 0x000000041504b211 */ /* 0x002fca00078a08ff */
[----:B--2---:R-:W-:Y:S02]  /*21690*/  @!P3 IMAD.X R5, RZ, RZ, R2, P5 ;  /* 0x000000ffff05b224 */ /* 0x004fe400028e0602 */
[----:B------:R-:W-:Y:S02]  /*216a0*/  @!P4 IMAD.MOV.U32 R2, RZ, RZ, R3 ;  /* 0x000000ffff02c224 */ /* 0x000fe400078e0003 */
[----:B------:R-:W-:-:S05]  /*216b0*/  @!P4 IMAD.MOV.U32 R3, RZ, RZ, R8 ;  /* 0x000000ffff03c224 */ /* 0x000fca00078e0008 */
[----:B------:R-:W-:Y:S04]  /*216c0*/  @!P4 LDGSTS.E.BYPASS.LTC128B.128 [R20+0xf200], desc[UR4][R2.64], !P2 ;  /* 0x0f2000000214cfae */ /* 0x000fe8000d101d44 */
[----:B------:R-:W-:Y:S04]  /*216d0*/  @!P4 LDGSTS.E.BYPASS.LTC128B.128 [R20+0x12200], desc[UR4][R2.64+0x40], !P1 ;  /* 0x122000400214cfae */ /* 0x000fe8000c901d44 */
[----:B------:R0:W-:Y:S02]  /*216e0*/  @!P4 LDGSTS.E.BYPASS.LTC128B.128 [R20+0x15200], desc[UR4][R2.64+0x80], !P0 ;  /* 0x152000800214cfae */ /* 0x0001e4000c101d44 */
[----:B0-----:R-:W-:-:S02]  /*216f0*/  @!P3 IMAD.MOV.U32 R2, RZ, RZ, R4 ;  /* 0x000000ffff02b224 */ /* 0x001fc400078e0004 */
[----:B------:R-:W-:-:S05]  /*21700*/  @!P3 IMAD.MOV.U32 R3, RZ, RZ, R5 ;  /* 0x000000ffff03b224 */ /* 0x000fca00078e0005 */
[----:B------:R-:W-:Y:S04]  /*21710*/  @!P3 LDGSTS.E.BYPASS.LTC128B.128 [R20+0xfa00], desc[UR4][R2.64], !P2 ;  /* 0x0fa000000214bfae */ /* 0x000fe8000d101d44 */
[----:B------:R-:W-:Y:S04]  /*21720*/  @!P3 LDGSTS.E.BYPASS.LTC128B.128 [R20+0x12a00], desc[UR4][R2.64+0x40], !P1 ;  /* 0x12a000400214bfae */ /* 0x000fe8000c901d44 */
[----:B------:R0:W-:Y:S04]  /*21730*/  @!P3 LDGSTS.E.BYPASS.LTC128B.128 [R20+0x15a00], desc[UR4][R2.64+0x80], !P0 ;  /* 0x15a000800214bfae */ /* 0x0001e8000c101d44 */
[----:B0--3--:R0:W1:Y:S02]  /*21740*/  SHFL.IDX PT, R2, R7, 0x1, 0x1c1f ;  /* 0x003c1f0007027f89 */ /* 0x00906400000e0000 */
.L_x_2680:
[----:B------:R-:W-:Y:S01]  /*21750*/  VIADD R17, R17, 0xa0 ;  /* 0x000000a011117836 */ /* 0x000fe20000000000 */
[----:B------:R-:W-:Y:S01]  /*21760*/  ULDC.64 UR4, c[0x0][0x208] ;  /* 0x0000820000047ab9 */ /* 0x000fe20000000a00 */
        /* <DEDUP_REMOVED lines=12> */
.L_x_2529:
        /* <DEDUP_REMOVED lines=14> */
[----:B-1----:R-:W2:Y:S01]  /*21910*/  LDL R2, [R1+0x10] ;  /* 0x0000100001027983 */ /* 0x002ea20000100800 */
[----:B------:R1:W-:Y:S01]  /*21920*/  SYNCS.ARRIVE.TRANS64.A1T0 RZ, [R22+URZ+0x31c00], RZ ;  /* 0x031c00ff16ff79a7 */ /* 0x0003e2000810003f */
[----:B------:R-:W-:Y:S01]  /*21930*/  BSSY B0, `(.L_x_2530) ;  /* 0x0000004000007945 */ /* 0x000fe20003800000 */
[----:B------:R-:W3:Y:S01]  /*21940*/  SYNCS.PHASECHK.TRANS64.TRYWAIT P0, [R22+URZ+0x31c20], R3 ;  /* 0x031c2003160075a7 */ /* 0x000ee2000800017f */
[----:B--2---:R-:W-:Y:S02]  /*21950*/  ISETP.GE.AND P1, PT, R2, 0x2, PT ;  /* 0x000000020200780c */ /* 0x004fe40003f26270 */
[----:B-1-3--:R-:W-:Y:S11]  /*21960*/  @!P0 BRA `(.L_x_2531) ;  /* 0x0000005000148947 */ /* 0x00aff60003800000 */
.L_x_2681:
[----:B------:R-:W-:Y:S05]  /*21970*/  BSYNC B0 ;  /* 0x0000000000007941 */ /* 0x000fea0003800000 */
.L_x_2530:
[----:B------:R-:W-:Y:S04]  /*21980*/  BSSY B0, `(.L_x_2532) ;  /* 0x0000229000007945 */ /* 0x000fe80003800000 */
[----:B------:R-:W-:Y:S05]  /*21990*/  @!P1 BRA `(.L_x_2533) ;  /* 0x00000020009c9947 */ /* 0x000fea0003800000 */
[----:B------:R-:W2:Y:S01]  /*219a0*/  LDL R2, [R1+0x10] ;  /* 0x0000100001027983 */ /* 0x000ea20000100800 */
[----:B------:R-:W-:Y:S01]  /*219b0*/  BSSY B2, `(.L_x_2534) ;  /* 0x00000bd000027945 */ /* 0x000fe20003800000 */
[C---:B--2---:R-:W-:Y:S01]  /*219c0*/  LOP3.LUT R0, R2.reuse, 0x1, RZ, 0xc0, !PT ;  /* 0x0000000102007812 */ /* 0x044fe200078ec0ff */
[----:B0-----:R-:W-:-:S03]  /*219d0*/  VIADD R7, R2, 0xfffffffe ;  /* 0xfffffffe02077836 */ /* 0x001fc60000000000 */
[----:B------:R-:W-:Y:S01]  /*219e0*/  ISETP.NE.U32.AND P0, PT, R0, 0x1, PT ;  /* 0x000000010000780c */ /* 0x000fe20003f05070 */
[----:B------:R-:W-:-:S12]  /*219f0*/  IMAD.MOV.U32 R0, RZ, RZ, R7 ;  /* 0x000000ffff007224 */ /* 0x000fd800078e0007 */
[----:B------:R-:W-:Y:S05]  /*21a00*/  @!P0 BRA `(.L_x_2535) ;  /* 0x0000000800dc8947 */ /* 0x000fea0003800000 */
        /* <DEDUP_REMOVED lines=11> */
[----:B------:R-:W-:Y:S01]  /*21ac0*/  ISETP.NE.U32.AND P0, PT, RZ, UR4, PT ;  /* 0x00000004ff007c0c */ /* 0x000fe2000bf05070 */
[----:B------:R-:W-:-:S03]  /*21ad0*/  IMAD.MOV.U32 R0, RZ, RZ, R7 ;  /* 0x000000ffff007224 */ /* 0x000fc600078e0007 */
[----:B------:R-:W-:-:S13]  /*21ae0*/  ISETP.NE.AND.EX P0, PT, RZ, UR5, PT, P0 ;  /* 0x00000005ff007c0c */ /* 0x000fda000bf05300 */
[----:B------:R-:W-:Y:S05]  /*21af0*/  @!P0 BRA `(.L_x_2538) ;  /* 0x00000000004c8947 */ /* 0x000fea0003800000 */
[----:B------:R-:W2:Y:S01]  /*21b00*/  LDL R10, [R1+0x4] ;  /* 0x00000400010a7983 */ /* 0x000ea20000100800 */
[----:B------:R-:W0:Y:S01]  /*21b10*/  LDC R4, c[0x0][0x43c] ;  /* 0x00010f00ff047b82 */ /* 0x000e220000000800 */
[----:B------:R-:W-:Y:S01]  /*21b20*/  ULDC.64 UR6, c[0x0][0x428] ;  /* 0x00010a0000067ab9 */ /* 0x000fe20000000a00 */
[----:B------:R-:W-:Y:S01]  /*21b30*/  ULDC.64 UR8, c[0x0][0x208] ;  /* 0x0000820000087ab9 */ /* 0x000fe20000000a00 */
[----:B0-----:R-:W-:-:S13]  /*21b40*/  ISETP.NE.AND P0, PT, R4, 0x1, PT ;  /* 0x000000010400780c */ /* 0x001fda0003f05270 */
[----:B-1----:R-:W0:Y:S02]  /*21b50*/  @P0 LDC.64 R2, c[0x0][0x440] ;  /* 0x00011000ff020b82 */ /* 0x002e240000000a00 */
[----:B0-----:R-:W-:-:S04]  /*21b60*/  @P0 IMAD.HI.U32 R0, R7, R2, RZ ;  /* 0x0000000207000227 */ /* 0x001fc800078e00ff */
[----:B------:R-:W-:Y:S01]  /*21b70*/  IMAD.MOV.U32 R2, RZ, RZ, R7 ;  /* 0x000000ffff027224 */ /* 0x000fe200078e0007 */
[----:B------:R-:W-:-:S04]  /*21b80*/  @P0 SHF.R.U32.HI R2, RZ, R3, R0 ;  /* 0x00000003ff020219 */ /* 0x000fc80000011600 */
[--C-:B------:R-:W-:Y:S01]  /*21b90*/  SHF.R.S32.HI R3, RZ, 0x1f, R2.reuse ;  /* 0x0000001fff037819 */ /* 0x100fe20000011402 */
[----:B------:R-:W-:-:S04]  /*21ba0*/  IMAD.MOV R0, RZ, RZ, -R2 ;  /* 0x000000ffff007224 */ /* 0x000fc800078e0a02 */
[----:B------:R-:W-:Y:S02]  /*21bb0*/  IMAD R0, R4, R0, R7 ;  /* 0x0000000004007224 */ /* 0x000fe400078e0207 */
[----:B------:R-:W-:-:S04]  /*21bc0*/  IMAD.WIDE.U32 R2, R26, UR6, R2 ;  /* 0x000000061a027c25 */ /* 0x000fc8000f8e0002 */
[----:B--2---:R-:W-:-:S04]  /*21bd0*/  IMAD R4, R10, UR6, RZ ;  /* 0x000000060a047c24 */ /* 0x004fc8000f8e02ff */
[----:B------:R-:W-:-:S04]  /*21be0*/  IMAD R4, R26, UR7, R4 ;  /* 0x000000071a047c24 */ /* 0x000fc8000f8e0204 */
[----:B------:R-:W-:Y:S01]  /*21bf0*/  IMAD.IADD R3, R4, 0x1, R3 ;  /* 0x0000000104037824 */ /* 0x000fe200078e0203 */
[----:B------:R-:W-:-:S04]  /*21c00*/  LEA R4, P0, R2, UR4, 0x2 ;  /* 0x0000000402047c11 */ /* 0x000fc8000f8010ff */
[----:B------:R-:W-:-:S06]  /*21c10*/  LEA.HI.X R5, R2, UR5, R3, 0x2, P0 ;  /* 0x0000000502057c11 */ /* 0x000fcc00080f1403 */
[----:B------:R0:W5:Y:S03]  /*21c20*/  LDG.E R5, desc[UR8][R4.64] ;  /* 0x0000000804057981 */ /* 0x000166000c1e1900 */
.L_x_2538:
[----:B-1----:R-:W-:Y:S01]  /*21c30*/  IMAD R3, R6, 0x8, R22 ;  /* 0x0000000806037824 */ /* 0x002fe200078e0216 */
[----:B------:R-:W-:Y:S01]  /*21c40*/  SHF.L.U32 R2, R9, 0x1f, RZ ;  /* 0x0000001f09027819 */ /* 0x000fe200000006ff */
[----:B------:R-:W-:Y:S03]  /*21c50*/  BSSY B3, `(.L_x_2539) ;  /* 0x0000003000037945 */ /* 0x000fe60003800000 */
[----:B------:R-:W1:Y:S02]  /*21c60*/  SYNCS.PHASECHK.TRANS64.TRYWAIT P0, [R3+URZ+0x31c40], R2 ;  /* 0x031c4002030075a7 */ /* 0x000e64000800017f */
[----:B-1----:R-:W-:Y:S05]  /*21c70*/  @!P0 BRA `(.L_x_2540) ;  /* 0x0000004c00648947 */ /* 0x002fea0003800000 */
.L_x_2682:
[----:B------:R-:W-:Y:S05]  /*21c80*/  BSYNC B3 ;  /* 0x0000000000037941 */ /* 0x000fea0003800000 */
.L_x_2539:
        /* <DEDUP_REMOVED lines=12> */
.L_x_2542:
[----:B------:R-:W-:Y:S05]  /*21d50*/  BSYNC B3 ;  /* 0x0000000000037941 */ /* 0x000fea0003800000 */
.L_x_2541:
        /* <DEDUP_REMOVED lines=11> */
.L_x_2543:
        /* <DEDUP_REMOVED lines=16> */
.L_x_2544:
        /* <DEDUP_REMOVED lines=16> */
.L_x_2545:
        /* <DEDUP_REMOVED lines=15> */
.L_x_2683:
[----:B------:R-:W-:Y:S05]  /*22100*/  BSYNC B3 ;  /* 0x0000000000037941 */ /* 0x000fea0003800000 */
.L_x_2546:
        /* <DEDUP_REMOVED lines=12> */
.L_x_2549:
[----:B------:R-:W-:Y:S05]  /*221d0*/  BSYNC B3 ;  /* 0x0000000000037941 */ /* 0x000fea0003800000 */
.L_x_2548:
        /* <DEDUP_REMOVED lines=11> */
.L_x_2550:
        /* <DEDUP_REMOVED lines=15> */
.L_x_2551:
        /* <DEDUP_REMOVED lines=15> */
.L_x_2552:
        /* <DEDUP_REMOVED lines=12> */
.L_x_2537:
[----:B------:R-:W-:Y:S05]  /*22530*/  BSYNC B1 ;  /* 0x0000000000017941 */ /* 0x000fea0003800000 */
.L_x_2536:
[----:B------:R-:W2:Y:S01]  /*22540*/  LDL.LU R0, [R1+0x10] ;  /* 0x0000100001007983 */ /* 0x000ea20000300800 */
[----:B------:R-:W-:Y:S02]  /*22550*/  IMAD.MOV.U32 R23, RZ, RZ, R6 ;  /* 0x000000ffff177224 */ /* 0x000fe400078e0006 */
[----:B------:R-:W-:Y:S02]  /*22560*/  IMAD.MOV.U32 R27, RZ, RZ, R9 ;  /* 0x000000ffff1b7224 */ /* 0x000fe400078e0009 */
[----:B--2---:R-:W-:-:S07]  /*22570*/  VIADD R0, R0, 0xfffffffd ;  /* 0xfffffffd00007836 */ /* 0x004fce0000000000 */
.L_x_2535:
[----:B------:R-:W-:Y:S05]  /*22580*/  BSYNC B2 ;  /* 0x0000000000027941 */ /* 0x000fea0003800000 */
.L_x_2534:
[----:B------:R-:W-:-:S13]  /*22590*/  ISETP.NE.AND P0, PT, R7, RZ, PT ;  /* 0x000000ff0700720c */ /* 0x000fda0003f05270 */
[----:B------:R-:W-:Y:S05]  /*225a0*/  @!P0 BRA `(.L_x_2533) ;  /* 0x0000001400988947 */ /* 0x000fea0003800000 */
[----:B------:R-:W-:-:S07]  /*225b0*/  IMAD.MOV.U32 R4, RZ, RZ, R24 ;  /* 0x000000ffff047224 */ /* 0x000fce00078e0018 */
.L_x_2587:
        /* <DEDUP_REMOVED lines=34> */
.L_x_2555:
[----:B-1----:R-:W-:Y:S01]  /*227e0*/  IMAD R3, R6, 0x8, R22 ;  /* 0x0000000806037824 */ /* 0x002fe200078e0216 */
[----:B------:R-:W-:Y:S01]  /*227f0*/  SHF.L.U32 R2, R7, 0x1f, RZ ;  /* 0x0000001f07027819 */ /* 0x000fe200000006ff */
[----:B------:R-:W-:Y:S03]  /*22800*/  BSSY B2, `(.L_x_2556) ;  /* 0x0000003000027945 */ /* 0x000fe60003800000 */
[----:B------:R-:W1:Y:S02]  /*22810*/  SYNCS.PHASECHK.TRANS64.TRYWAIT P0, [R3+URZ+0x31c40], R2 ;  /* 0x031c4002030075a7 */ /* 0x000e64000800017f */
[----:B-1----:R-:W-:Y:S05]  /*22820*/  @!P0 BRA `(.L_x_2557) ;  /* 0x0000004000a08947 */ /* 0x002fea0003800000 */
.L_x_2684:
[----:B------:R-:W-:Y:S05]  /*22830*/  BSYNC B2 ;  /* 0x0000000000027941 */ /* 0x000fea0003800000 */
.L_x_2556:
        /* <DEDUP_REMOVED lines=12> */
.L_x_2559:
[----:B------:R-:W-:Y:S05]  /*22900*/  BSYNC B2 ;  /* 0x0000000000027941 */ /* 0x000fea0003800000 */
.L_x_2558:
        /* <DEDUP_REMOVED lines=11> */
.L_x_2560:
        /* <DEDUP_REMOVED lines=16> */
.L_x_2561:
        /* <DEDUP_REMOVED lines=16> */
.L_x_2562:
        /* <DEDUP_REMOVED lines=15> */
.L_x_2685:
[----:B------:R-:W-:Y:S05]  /*22cb0*/  BSYNC B2 ;  /* 0x0000000000027941 */ /* 0x000fea0003800000 */
.L_x_2563:
        /* <DEDUP_REMOVED lines=11> */
.L_x_2566:
[----:B------:R-:W-:Y:S05]  /*22d70*/  BSYNC B2 ;  /* 0x0000000000027941 */ /* 0x000fea0003800000 */
.L_x_2565:
        /* <DEDUP_REMOVED lines=10> */
.L_x_2567:
        /* <DEDUP_REMOVED lines=15> */
.L_x_2568:
        /* <DEDUP_REMOVED lines=15> */
.L_x_2569:
        /* <DEDUP_REMOVED lines=12> */
.L_x_2554:
[----:B------:R-:W-:Y:S05]  /*230c0*/  BSYNC B1 ;  /* 0x0000000000017941 */ /* 0x000fea0003800000 */
.L_x_2553:
        /* <DEDUP_REMOVED lines=33> */
.L_x_2572:
[----:B------:R-:W-:Y:S01]  /*232e0*/  IMAD R2, R23, 0x8, R22 ;  /* 0x0000000817027824 */ /* 0x000fe200078e0216 */
[----:B-1----:R-:W-:Y:S01]  /*232f0*/  SHF.L.U32 R3, R27, 0x1f, RZ ;  /* 0x0000001f1b037819 */ /* 0x002fe200000006ff */
[----:B------:R-:W-:Y:S03]  /*23300*/  BSSY B2, `(.L_x_2573) ;  /* 0x0000003000027945 */ /* 0x000fe60003800000 */
[----:B------:R-:W1:Y:S02]  /*23310*/  SYNCS.PHASECHK.TRANS64.TRYWAIT P0, [R2+URZ+0x31c40], R3 ;  /* 0x031c4003020075a7 */ /* 0x000e64000800017f */
[----:B-1----:R-:W-:Y:S05]  /*23320*/  @!P0 BRA `(.L_x_2574) ;  /* 0x0000003800088947 */ /* 0x002fea0003800000 */
.L_x_2686:
[----:B------:R-:W-:Y:S05]  /*23330*/  BSYNC B2 ;  /* 0x0000000000027941 */ /* 0x000fea0003800000 */
.L_x_2573:
        /* <DEDUP_REMOVED lines=12> */
.L_x_2576:
[----:B------:R-:W-:Y:S05]  /*23400*/  BSYNC B2 ;  /* 0x0000000000027941 */ /* 0x000fea0003800000 */
.L_x_2575:
        /* <DEDUP_REMOVED lines=12> */
.L_x_2577:
        /* <DEDUP_REMOVED lines=16> */
.L_x_2578:
        /* <DEDUP_REMOVED lines=16> */
.L_x_2579:
        /* <DEDUP_REMOVED lines=15> */
.L_x_2687:
[----:B------:R-:W-:Y:S05]  /*237c0*/  BSYNC B2 ;  /* 0x0000000000027941 */ /* 0x000fea0003800000 */
.L_x_2580:
        /* <DEDUP_REMOVED lines=11> */
.L_x_2583:
[----:B------:R-:W-:Y:S05]  /*23880*/  BSYNC B2 ;  /* 0x0000000000027941 */ /* 0x000fea0003800000 */
.L_x_2582:
        /* <DEDUP_REMOVED lines=10> */
.L_x_2584:
        /* <DEDUP_REMOVED lines=15> */
.L_x_2585:
        /* <DEDUP_REMOVED lines=15> */
.L_x_2586:
        /* <DEDUP_REMOVED lines=12> */
.L_x_2571:
[----:B------:R-:W-:Y:S05]  /*23bd0*/  BSYNC B1 ;  /* 0x0000000000017941 */ /* 0x000fea0003800000 */
.L_x_2570:
[C---:B------:R-:W-:Y:S01]  /*23be0*/  ISETP.GT.AND P0, PT, R0.reuse, 0x1, PT ;  /* 0x000000010000780c */ /* 0x040fe20003f04270 */
[----:B------:R-:W-:-:S12]  /*23bf0*/  VIADD R0, R0, 0xfffffffe ;  /* 0xfffffffe00007836 */ /* 0x000fd80000000000 */
[----:B------:R-:W-:Y:S05]  /*23c00*/  @P0 BRA `(.L_x_2587) ;  /* 0xffffffe8006c0947 */ /* 0x000fea000383ffff */
.L_x_2533:
[----:B------:R-:W-:Y:S05]  /*23c10*/  BSYNC B0 ;  /* 0x0000000000007941 */ /* 0x000fea0003800000 */
.L_x_2532:
        /* <DEDUP_REMOVED lines=8> */
[----:B------:R-:W2:Y:S01]  /*23ca0*/  FLO.U32 R0, UR4 ;  /* 0x0000000400007d00 */ /* 0x000ea200080e0000 */
[----:B------:R-:W-:Y:S01]  /*23cb0*/  ULDC.64 UR6, c[0x0][0x208] ;  /* 0x0000820000067ab9 */ /* 0x000fe20000000a00 */
        /* <DEDUP_REMOVED lines=8> */
.L_x_2589:
[----:B------:R-:W-:Y:S05]  /*23d40*/  BSYNC B0 ;  /* 0x0000000000007941 */ /* 0x000fea0003800000 */
.L_x_2588:
[----:B------:R-:W2:Y:S01]  /*23d50*/  LDL R0, [R1+0x44] ;  /* 0x0000440001007983 */ /* 0x000ea20000100800 */
[----:B------:R-:W-:Y:S01]  /*23d60*/  BSSY B0, `(.L_x_2590) ;  /* 0x0000046000007945 */ /* 0x000fe20003800000 */
[----:B--2---:R-:W-:-:S13]  /*23d70*/  LOP3.LUT P0, RZ, R0, 0x1, RZ, 0xc0, !PT ;  /* 0x0000000100ff7812 */ /* 0x004fda000780c0ff */
[----:B------:R-:W-:Y:S05]  /*23d80*/  @!P0 BRA `(.L_x_2591) ;  /* 0x00000004000c8947 */ /* 0x000fea0003800000 */
[----:B-1----:R-:W-:Y:S01]  /*23d90*/  IMAD R3, R23, 0x8, R22 ;  /* 0x0000000817037824 */ /* 0x002fe200078e0216 */
[----:B------:R-:W-:Y:S01]  /*23da0*/  SHF.L.U32 R0, R27, 0x1f, RZ ;  /* 0x0000001f1b007819 */ /* 0x000fe200000006ff */
[----:B------:R-:W-:Y:S01]  /*23db0*/  BSSY B1, `(.L_x_2592) ;  /* 0x0000004000017945 */ /* 0x000fe20003800000 */
[----:B------:R-:W-:Y:S02]  /*23dc0*/  ISETP.NE.AND P1, PT, R6, RZ, PT ;  /* 0x000000ff0600720c */ /* 0x000fe40003f25270 */
[----:B------:R-:W1:Y:S02]  /*23dd0*/  SYNCS.PHASECHK.TRANS64.TRYWAIT P0, [R3+URZ+0x31c60], R0 ;  /* 0x031c6000030075a7 */ /* 0x000e64000800017f */
[----:B-1----:R-:W-:Y:S09]  /*23de0*/  @!P0 BRA `(.L_x_2593) ;  /* 0x0000002c00808947 */ /* 0x002ff20003800000 */
.L_x_2688:
[----:B------:R-:W-:Y:S05]  /*23df0*/  BSYNC B1 ;  /* 0x0000000000017941 */ /* 0x000fea0003800000 */
.L_x_2592:
        /* <DEDUP_REMOVED lines=9> */
.L_x_2595:
[----:B------:R-:W-:Y:S05]  /*23e90*/  BSYNC B1 ;  /* 0x0000000000017941 */ /* 0x000fea0003800000 */
.L_x_2594:
        /* <DEDUP_REMOVED lines=10> */
.L_x_2596:
        /* <DEDUP_REMOVED lines=15> */
.L_x_2597:
        /* <DEDUP_REMOVED lines=15> */
.L_x_2598:
        /* <DEDUP_REMOVED lines=10> */
.L_x_2591:
[----:B------:R-:W-:Y:S05]  /*241c0*/  BSYNC B0 ;  /* 0x0000000000007941 */ /* 0x000fea0003800000 */
.L_x_2590:
[----:B------:R-:W-:-:S05]  /*241d0*/  VIADD R23, R23, 0x1 ;  /* 0x0000000117177836 */ /* 0x000fca0000000000 */
[----:B------:R-:W-:-:S04]  /*241e0*/  ISETP.NE.AND P0, PT, R23, 0x2, PT ;  /* 0x000000021700780c */ /* 0x000fc80003f05270 */
[----:B------:R-:W-:Y:S02]  /*241f0*/  SEL R0, RZ, 0x1, P0 ;  /* 0x00000001ff007807 */ /* 0x000fe40000000000 */
[----:B------:R-:W-:Y:S02]  /*24200*/  SEL R23, R23, RZ, P0 ;  /* 0x000000ff17177207 */ /* 0x000fe40000000000 */
[----:B------:R-:W-:-:S07]  /*24210*/  LOP3.LUT R27, R27, R0, RZ, 0x3c, !PT ;  /* 0x000000001b1b7212 */ /* 0x000fce00078e3cff */
.L_x_2514:
[----:B------:R-:W-:Y:S05]  /*24220*/  BSYNC B7 ;  /* 0x0000000000077941 */ /* 0x000fea0003800000 */
.L_x_2512:
[----:B------:R-:W3:Y:S02]  /*24230*/  LDL R0, [R1+0x44] ;  /* 0x0000440001007983 */ /* 0x000ee40000100800 */
[----:B---3--:R-:W-:-:S13]  /*24240*/  LOP3.LUT P0, RZ, R0, 0x2, RZ, 0xc0, !PT ;  /* 0x0000000200ff7812 */ /* 0x008fda000780c0ff */
[----:B------:R-:W-:Y:S05]  /*24250*/  @!P0 BRA `(.L_x_2599) ;  /* 0x0000000000248947 */ /* 0x000fea0003800000 */
[----:B------:R-:W-:Y:S05]  /*24260*/  WARPSYNC.ALL ;  /* 0x0000000000007948 */ /* 0x000fea0003800000 */
[----:B------:R-:W3:Y:S08]  /*24270*/  S2UR UR5, SR_CgaCtaId ;  /* 0x00000000000579c3 */ /* 0x000ef00000008800 */
[----:B------:R-:W-:Y:S06]  /*24280*/  BAR.SYNC.DEFER_BLOCKING 0x5, 0x200 ;  /* 0x0148000000007b1d */ /* 0x000fec0000010000 */
[----:B------:R-:W-:-:S02]  /*24290*/  UMOV UR4, 0x400 ;  /* 0x0000040000047882 */ /* 0x000fc40000000000 */
[----:B---3--:R-:W-:-:S06]  /*242a0*/  ULEA UR4, UR5, UR4, 0x18 ;  /* 0x0000000405047291 */ /* 0x008fcc000f8ec03f */
[----:B-1----:R-:W-:-:S05]  /*242b0*/  IMAD.U32 R22, RZ, RZ, UR4 ;  /* 0x00000004ff167e24 */ /* 0x002fca000f8e00ff */
[----:B------:R1:W3:Y:S01]  /*242c0*/  LDS.128 R16, [R22+0x31cd0] ;  /* 0x031cd00016107984 */ /* 0x0002e20000000c00 */
[----:B------:R-:W-:Y:S06]  /*242d0*/  BAR.ARV 0x4, 0x200 ;  /* 0x0108000000007b1d */ /* 0x000fec0000002000 */
[----:B------:R-:W-:Y:S05]  /*242e0*/  BRA `(.L_x_2600) ;  /* 0x0000000800d87947 */ /* 0x000fea0003800000 */
.L_x_2599:
[----:B------:R-:W0:Y:S01]  /*242f0*/  S2R R0, SR_TID.X ;  /* 0x0000000000007919 */ /* 0x000e220000002100 */
[----:B------:R-:W-:Y:S01]  /*24300*/  UMOV UR4, 0xffffffff ;  /* 0xffffffff00047882 */ /* 0x000fe20000000000 */
[----:B0-2---:R-:W-:-:S04]  /*24310*/  LOP3.LUT R7, R0, 0x1f, RZ, 0xc0, !PT ;  /* 0x0000001f00077812 */ /* 0x005fc800078ec0ff */
[----:B------:R-:W-:Y:S01]  /*24320*/  ISETP.NE.AND P0, PT, R7, 0x1f, PT ;  /* 0x0000001f0700780c */ /* 0x000fe20003f05270 */
[----:B------:R-:W-:-:S12]  /*24330*/  BRA.DIV UR4, `(.L_x_2601) ;  /* 0x0000002a04407947 */ /* 0x000fd8000b800000 */
[----:B------:R-:W-:Y:S01]  /*24340*/  IMAD.IADD R5, R19, 0x1, R7 ;  /* 0x0000000113057824 */ /* 0x000fe200078e0207 */
[----:B------:R-:W-:Y:S01]  /*24350*/  ULDC UR4, c[0x0][0xc3c] ;  /* 0x00030f0000047ab9 */ /* 0x000fe20000000800 */
[----:B------:R-:W-:-:S03]  /*24360*/  ULDC.64 UR6, c[0x0][0x208] ;  /* 0x0000820000067ab9 */ /* 0x000fc60000000a00 */
[----:B------:R-:W-:-:S13]  /*24370*/  ISETP.GE.OR P1, PT, R5, UR4, !P0 ;  /* 0x0000000405007c0c */ /* 0x000fda000c726670 */
[----:B-1----:R-:W0:Y:S02]  /*24380*/  @!P1 LDC.64 R2, c[0x0][0xc80] ;  /* 0x00032000ff029b82 */ /* 0x002e240000000a00 */
        /* <DEDUP_REMOVED lines=8> */
[----:B0-----:R-:W-:Y:S02]  /*24410*/  IMAD.MOV.U32 R2, RZ, RZ, RZ ;  /* 0x000000ffff027224 */ /* 0x001fe400078e00ff */
        /* <DEDUP_REMOVED lines=18> */
.L_x_2698:
[----:B------:R-:W-:Y:S02]  /*24540*/  ULDC UR4, c[0x0][0xc38] ;  /* 0x00030e0000047ab9 */ /* 0x000fe40000000800 */
[----:B------:R-:W-:-:S04]  /*24550*/  IMAD.U32 R4, RZ, RZ, UR4 ;  /* 0x00000004ff047e24 */ /* 0x000fc8000f8e00ff */
[----:B-1----:R-:W-:-:S04]  /*24560*/  IMAD R5, R14, R4, RZ ;  /* 0x000000040e057224 */ /* 0x002fc800078e02ff */
[----:B------:R-:W-:-:S05]  /*24570*/  IMAD.IADD R16, R16, 0x1, R5 ;  /* 0x0000000110107824 */ /* 0x000fca00078e0205 */
[----:B------:R-:W-:-:S13]  /*24580*/  ISETP.GT.AND P6, PT, R16, R0, PT ;  /* 0x000000001000720c */ /* 0x000fda0003fc4270 */
[----:B------:R-:W-:Y:S05]  /*24590*/  @P6 BRA `(.L_x_2602) ;  /* 0x0000000000a06947 */ /* 0x000fea0003800000 */
.L_x_2607:
        /* <DEDUP_REMOVED lines=11> */
[----:B0-----:R-:W0:Y:S01]  /*24650*/  LDC.64 R2, c[0x0][0xc80] ;  /* 0x00032000ff027b82 */ /* 0x001e220000000a00 */
[----:B------:R-:W-:Y:S01]  /*24660*/  ULDC.64 UR4, c[0x0][0x208] ;  /* 0x0000820000047ab9 */ /* 0x000fe20000000a00 */
[----:B0-----:R-:W-:-:S06]  /*24670*/  IMAD.WIDE R2, R5, 0x4, R2 ;  /* 0x0000000405027825 */ /* 0x001fcc00078e0202 */
[----:B------:R1:W5:Y:S02]  /*24680*/  LDG.E R2, desc[UR4][R2.64] ;  /* 0x0000000402027981 */ /* 0x000364000c1e1900 */
.L_x_2605:
[----:B------:R-:W-:Y:S05]  /*24690*/  BSYNC B0 ;  /* 0x0000000000007941 */ /* 0x000fea0003800000 */
.L_x_2604:
        /* <DEDUP_REMOVED lines=18> */
.L_x_2706:
[----:B------:R-:W-:Y:S02]  /*247c0*/  ULDC UR4, c[0x0][0xc38] ;  /* 0x00030e0000047ab9 */ /* 0x000fe40000000800 */
[----:B------:R-:W-:-:S04]  /*247d0*/  IMAD.U32 R4, RZ, RZ, UR4 ;  /* 0x00000004ff047e24 */ /* 0x000fc8000f8e00ff */
[----:B-1----:R-:W-:-:S04]  /*247e0*/  IMAD R5, R14, R4, RZ ;  /* 0x000000040e057224 */ /* 0x002fc800078e02ff */
[----:B------:R-:W-:-:S05]  /*247f0*/  IMAD.IADD R16, R5, 0x1, R16 ;  /* 0x0000000105107824 */ /* 0x000fca00078e0210 */
[----:B------:R-:W-:-:S13]  /*24800*/  ISETP.GT.AND P6, PT, R16, R0, PT ;  /* 0x000000001000720c */ /* 0x000fda0003fc4270 */
[----:B------:R-:W-:Y:S05]  /*24810*/  @!P6 BRA `(.L_x_2607) ;  /* 0xfffffffc0060e947 */ /* 0x000fea000383ffff */
.L_x_2602:
        /* <DEDUP_REMOVED lines=8> */
.L_x_2710:
[----:B------:R-:W-:Y:S01]  /*248a0*/  ISETP.NE.AND P0, PT, R5, RZ, PT ;  /* 0x000000ff0500720c */ /* 0x000fe20003f05270 */
[----:B------:R-:W-:-:S12]  /*248b0*/  IMAD.MOV.U32 R5, RZ, RZ, RZ ;  /* 0x000000ffff057224 */ /* 0x000fd800078e00ff */
[----:B------:R-:W-:Y:S05]  /*248c0*/  @!P0 BRA `(.L_x_2609) ;  /* 0x0000000000108947 */ /* 0x000fea0003800000 */
[----:B------:R-:W-:Y:S01]  /*248d0*/  UMOV UR4, 0xffffffff ;  /* 0xffffffff00047882 */ /* 0x000fe20000000000 */
[----:B------:R-:W-:Y:S02]  /*248e0*/  VIADD R12, R6, 0xffffffff ;  /* 0xffffffff060c7836 */ /* 0x000fe40000000000 */
[----:B------:R-:W-:Y:S05]  /*248f0*/  BRA.DIV UR4, `(.L_x_2610) ;  /* 0x0000002a04fc7947 */ /* 0x000fea000b800000 */
[----:B------:R3:W4:Y:S02]  /*24900*/  SHFL.IDX PT, R5, R3, R12, 0x1f ;  /* 0x00001f0c03057589 */ /* 0x00072400000e0000 */
.L_x_2609:
[----:B01-3--:R-:W0:Y:S01]  /*24910*/  LDC.64 R2, c[0x0][0xc90] ;  /* 0x00032400ff027b82 */ /* 0x00be220000000a00 */
[----:B------:R-:W-:Y:S01]  /*24920*/  IMAD.IADD R19, R6, 0x1, R19 ;  /* 0x0000000106137824 */ /* 0x000fe200078e0213 */
[----:B------:R-:W-:-:S03]  /*24930*/  ULDC.64 UR4, c[0x0][0x208] ;  /* 0x0000820000047ab9 */ /* 0x000fc60000000a00 */
[----:B0-----:R-:W-:-:S05]  /*24940*/  IMAD.WIDE R2, R19, 0x4, R2 ;  /* 0x0000000413027825 */ /* 0x001fca00078e0202 */
[----:B------:R-:W2:Y:S01]  /*24950*/  LDG.E R7, desc[UR4][R2.64] ;  /* 0x0000000402077981 */ /* 0x000ea2000c1e1900 */
[----:B----4-:R-:W-:Y:S02]  /*24960*/  IMAD R16, R5, R4, R16 ;  /* 0x0000000405107224 */ /* 0x010fe400078e0210 */
[----:B--2---:R-:W-:-:S05]  /*24970*/  IMAD R6, R17, R7, RZ ;  /* 0x0000000711067224 */ /* 0x004fca00078e02ff */
[----:B------:R-:W-:-:S04]  /*24980*/  IABS R8, R6 ;  /* 0x0000000600087213 */ /* 0x000fc80000000000 */
[----:B------:R-:W0:Y:S08]  /*24990*/  I2F.RP R9, R8 ;  /* 0x0000000800097306 */ /* 0x000e300000209400 */
[----:B0-----:R-:W0:Y:S02]  /*249a0*/  MUFU.RCP R9, R9 ;  /* 0x0000000900097308 */ /* 0x001e240000001000 */
[----:B0-----:R-:W-:-:S06]  /*249b0*/  VIADD R10, R9, 0xffffffe ;  /* 0x0ffffffe090a7836 */ /* 0x001fcc0000000000 */
[----:B------:R-:W0:Y:S02]  /*249c0*/  F2I.FTZ.U32.TRUNC.NTZ R3, R10 ;  /* 0x0000000a00037305 */ /* 0x000e24000021f000 */
[----:B0-----:R-:W-:-:S04]  /*249d0*/  IMAD.MOV R2, RZ, RZ, -R3 ;  /* 0x000000ffff027224 */ /* 0x001fc800078e0a03 */
[----:B------:R-:W-:Y:S02]  /*249e0*/  IMAD R5, R2, R8, RZ ;  /* 0x0000000802057224 */ /* 0x000fe400078e02ff */
[----:B------:R-:W-:-:S04]  /*249f0*/  IMAD.MOV.U32 R2, RZ, RZ, RZ ;  /* 0x000000ffff027224 */ /* 0x000fc800078e00ff */
        /* <DEDUP_REMOVED lines=21> */
[----:B------:R-:W-:Y:S01]  /*24b50*/  VIADDMNMX R4, R3, R4, R7, PT ;  /* 0x0000000403047246 */ /* 0x000fe20003800107 */
[----:B------:R-:W-:-:S03]  /*24b60*/  IMAD.IADD R0, R5, 0x1, R0 ;  /* 0x0000000105007824 */ /* 0x000fc600078e0200 */
        /* <DEDUP_REMOVED lines=23> */
[----:B------:R-:W-:Y:S01]  /*24ce0*/  @!P1 LOP3.LUT R3, RZ, R4, RZ, 0x33, !PT ;  /* 0x00000004ff039212 */ /* 0x000fe200078e33ff */
[----:B------:R-:W-:-:S04]  /*24cf0*/  IMAD.MOV R4, RZ, RZ, -R4 ;  /* 0x000000ffff047224 */ /* 0x000fc800078e0a04 */
[----:B------:R-:W-:Y:S01]  /*24d00*/  IMAD R18, R3, R4, R0 ;  /* 0x0000000403127224 */ /* 0x000fe200078e0200 */
[----:B------:R-:W-:-:S05]  /*24d10*/  LOP3.LUT R0, RZ, R3, RZ, 0x33, !PT ;  /* 0x00000003ff007212 */ /* 0x000fca00078e33ff */
[----:B------:R-:W-:Y:S01]  /*24d20*/  IMAD.IADD R17, R17, 0x1, R0 ;  /* 0x0000000111117824 */ /* 0x000fe200078e0200 */
[----:B------:R-:W-:Y:S06]  /*24d30*/  BRA `(.L_x_2611) ;  /* 0x00000000001c7947 */ /* 0x000fec0003800000 */
.L_x_2603:
[----:B------:R-:W-:Y:S01]  /*24d40*/  UMOV UR4, URZ ;  /* 0x0000003f00047c82 */ /* 0x000fe20008000000 */
[----:B------:R-:W-:Y:S01]  /*24d50*/  UMOV UR5, URZ ;  /* 0x0000003f00057c82 */ /* 0x000fe20008000000 */
[----:B------:R-:W-:Y:S01]  /*24d60*/  ULDC UR6, c[0x0][0xc3c] ;  /* 0x00030f0000067ab9 */ /* 0x000fe20000000800 */
[----:B------:R-:W-:Y:S02]  /*24d70*/  IMAD.MOV.U32 R16, RZ, RZ, R0 ;  /* 0x000000ffff107224 */ /* 0x000fe400078e0000 */
[----:B------:R-:W-:Y:S02]  /*24d80*/  IMAD.U32 R17, RZ, RZ, UR4 ;  /* 0x00000004ff117e24 */ /* 0x000fe4000f8e00ff */
[----:B------:R-:W-:Y:S02]  /*24d90*/  IMAD.U32 R18, RZ, RZ, UR5 ;  /* 0x00000005ff127e24 */ /* 0x000fe4000f8e00ff */
[----:B------:R-:W-:-:S07]  /*24da0*/  IMAD.U32 R19, RZ, RZ, UR6 ;  /* 0x00000006ff137e24 */ /* 0x000fce000f8e00ff */
.L_x_2611:
        /* <DEDUP_REMOVED lines=10> */
.L_x_2600:
[----:B------:R-:W-:Y:S02]  /*24e50*/  ULDC UR4, c[0x0][0xc3c] ;  /* 0x00030f0000047ab9 */ /* 0x000fe40000000800 */
[----:B---3--:R-:W-:-:S13]  /*24e60*/  ISETP.GE.AND P0, PT, R19, UR4, PT ;  /* 0x0000000413007c0c */ /* 0x008fda000bf06270 */
[----:B------:R-:W-:Y:S05]  /*24e70*/  @!P0 BRA `(.L_x_2612) ;  /* 0xffffff94001c8947 */ /* 0x000fea000383ffff */
[----:B------:R-:W-:Y:S05]  /*24e80*/  BSYNC B8 ;  /* 0x0000000000087941 */ /* 0x000fea0003800000 */
.L_x_2468:
[----:B--2---:R-:W2:Y:S01]  /*24e90*/  LDL.LU R0, [R1+0x2c] ;  /* 0x00002c0001007983 */ /* 0x004ea20000300800 */
[----:B------:R-:W-:Y:S01]  /*24ea0*/  BSSY B0, `(.L_x_2613) ;  /* 0x000000b000007945 */ /* 0x000fe20003800000 */
[----:B------:R-:W3:Y:S01]  /*24eb0*/  S2R R5, SR_CgaCtaId ;  /* 0x0000000000057919 */ /* 0x000ee20000008800 */
[----:B--2---:R-:W-:-:S05]  /*24ec0*/  VIADD R0, R0, 0x1 ;  /* 0x0000000100007836 */ /* 0x004fca0000000000 */
[----:B0-----:R-:W-:-:S04]  /*24ed0*/  LEA.HI R2, R0, R0, RZ, 0x1 ;  /* 0x0000000000027211 */ /* 0x001fc800078f08ff */
[----:B------:R-:W-:Y:S02]  /*24ee0*/  LOP3.LUT R3, R2, 0xfffffffe, RZ, 0xc0, !PT ;  /* 0xfffffffe02037812 */ /* 0x000fe400078ec0ff */
[----:B------:R-:W-:-:S03]  /*24ef0*/  MOV R2, 0x400 ;  /* 0x0000040000027802 */ /* 0x000fc60000000f00 */
[----:B------:R-:W-:Y:S01]  /*24f00*/  IMAD.IADD R0, R0, 0x1, -R3 ;  /* 0x0000000100007824 */ /* 0x000fe200078e0a03 */
[----:B---3--:R-:W-:-:S04]  /*24f10*/  LEA R9, R5, R2, 0x18 ;  /* 0x0000000205097211 */ /* 0x008fc800078ec0ff */
[----:B------:R-:W-:-:S04]  /*24f20*/  SHF.L.U32 R0, R0, 0x1f, RZ ;  /* 0x0000001f00007819 */ /* 0x000fc800000006ff */
[----:B------:R-:W0:Y:S02]  /*24f30*/  SYNCS.PHASECHK.TRANS64.TRYWAIT P0, [R9+URZ+0x31c20], R0 ;  /* 0x031c2000090075a7 */ /* 0x000e24000800017f */
[----:B0-----:R-:W-:Y:S05]  /*24f40*/  @!P0 BRA `(.L_x_2614) ;  /* 0x0000002400908947 */ /* 0x001fea0003800000 */
.L_x_2713:
[----:B------:R-:W-:Y:S05]  /*24f50*/  BSYNC B0 ;  /* 0x0000000000007941 */ /* 0x000fea0003800000 */
.L_x_2613:
[----:B------:R-:W-:-:S03]  /*24f60*/  UMOV UR4, 0xffffffff ;  /* 0xffffffff00047882 */ /* 0x000fc60000000000 */
[----:B------:R-:W-:Y:S05]  /*24f70*/  BRA.DIV UR4, `(.L_x_2615) ;  /* 0x0000002604987947 */ /* 0x000fea000b800000 */
[----:B0-----:R-:W0:Y:S02]  /*24f80*/  S2R R0, SR_TID.X ;  /* 0x0000000000007919 */ /* 0x001e240000002100 */
[----:B0-----:R-:W-:-:S04]  /*24f90*/  SHF.R.U32.HI R0, RZ, 0x5, R0 ;  /* 0x00000005ff007819 */ /* 0x001fc80000011600 */
[----:B------:R-:W-:-:S05]  /*24fa0*/  LOP3.LUT R0, R0, 0x3, RZ, 0xc0, !PT ;  /* 0x0000000300007812 */ /* 0x000fca00078ec0ff */
[----:B------:R0:W2:Y:S02]  /*24fb0*/  SHFL.IDX PT, R14, R0, RZ, 0x1f ;  /* 0x00001fff000e7589 */ /* 0x0000a400000e0000 */
.L_x_2716:
[----:B--2---:R-:W-:-:S13]  /*24fc0*/  ISETP.NE.AND P0, PT, R14, RZ, PT ;  /* 0x000000ff0e00720c */ /* 0x004fda0003f05270 */
[----:B------:R-:W-:Y:S05]  /*24fd0*/  @P0 BRA `(.L_x_2310) ;  /* 0x0000000000900947 */ /* 0x000fea0003800000 */
[----:B------:R-:W-:-:S03]  /*24fe0*/  UMOV UR4, 0xffffffff ;  /* 0xffffffff00047882 */ /* 0x000fc60000000000 */
[----:B------:R-:W-:Y:S05]  /*24ff0*/  BRA.DIV UR4, `(.L_x_2616) ;  /* 0x0000002604ac7947 */ /* 0x000fea000b800000 */
[----:B------:R-:W-:-:S13]  /*25000*/  ELECT P6, URZ, PT ;  /* 0x00000000003f782f */ /* 0x000fda00038c0000 */
.L_x_2719:
        /* <DEDUP_REMOVED lines=8> */
.L_x_2617:
        /* <DEDUP_REMOVED lines=12> */
.L_x_2720:
[----:B------:R-:W2:Y:S02]  /*25150*/  SYNCS.PHASECHK.TRANS64.TRYWAIT P0, [R7+URZ], R2 ;  /* 0x00000002070075a7 */ /* 0x000ea4000800017f */
[----:B--2---:R-:W-:Y:S05]  /*25160*/  @!P0 BRA `(.L_x_2619) ;  /* 0x0000002400848947 */ /* 0x004fea0003800000 */
.L_x_2721:
[----:B------:R-:W-:Y:S05]  /*25170*/  @!P2 BRA `(.L_x_2620) ;  /* 0x000000000004a947 */ /* 0x000fea0003800000 */
[----:B------:R-:W-:Y:S01]  /*25180*/  BPT.TRAP 0x1 ;  /* 0x000000040000795c */ /* 0x000fe20000300000 */
.L_x_2620:
[----:B------:R-:W-:-:S04]  /*25190*/  VIADD R0, R9, 0x31c60 ;  /* 0x00031c6009007836 */ /* 0x000fc80000000000 */
[----:B------:R-:W-:-:S04]  /*251a0*/  IMAD R4, R23, 0x8, R0 ;  /* 0x0000000817047824 */ /* 0x000fc800078e0200 */
[----:B------:R-:W3:Y:S02]  /*251b0*/  SYNCS.PHASECHK.TRANS64.TRYWAIT P0, [R4+URZ], R3 ;  /* 0x00000003040075a7 */ /* 0x000ee4000800017f */
[----:B---3--:R-:W-:Y:S05]  /*251c0*/  @!P0 BRA `(.L_x_2621) ;  /* 0x0000002400808947 */ /* 0x008fea0003800000 */
.L_x_2722:
[----:B------:R-:W-:-:S07]  /*251d0*/  IMAD R5, R5, 0x8, R0 ;  /* 0x0000000805057824 */ /* 0x000fce00078e0200 */
.L_x_2622:
[----:B------:R0:W0:Y:S02]  /*251e0*/  SYNCS.PHASECHK.TRANS64.TRYWAIT P0, [R5+URZ], R2 ;  /* 0x00000002050075a7 */ /* 0x000024000800017f */
[----:B0-----:R-:W-:Y:S05]  /*251f0*/  @!P0 NANOSLEEP.SYNCS 0x989680 ;  /* 0x009896800000895d */ /* 0x001fea0003900000 */
[----:B------:R-:W0:Y:S02]  /*25200*/  @!P0 SYNCS.PHASECHK.TRANS64 P0, [R5+URZ], R2 ;  /* 0x00000002050085a7 */ /* 0x000e24000800007f */
[----:B0-----:R-:W-:Y:S05]  /*25210*/  @!P0 BRA `(.L_x_2622) ;  /* 0xfffffffc00f08947 */ /* 0x001fea000383ffff */
.L_x_2310:
[----:B------:R-:W-:Y:S05]  /*25220*/  BSYNC B9 ;  /* 0x0000000000097941 */ /* 0x000fea0003800000 */
.L_x_2307:
[----:B------:R-:W-:Y:S05]  /*25230*/  EXIT ;  /* 0x000000000000794d */ /* 0x000fea0003800000 */
.L_x_2326:
[----:B0-----:R0:W1:Y:S02]  /*25240*/  SYNCS.PHASECHK.TRANS64.TRYWAIT P5, [R26+URZ+0x31c90], R92 ;  /* 0x031c905c1a0075a7 */ /* 0x00106400080a017f */
[----:B-1----:R-:W-:Y:S05]  /*25250*/  @!P5 NANOSLEEP.SYNCS 0x989680 ;  /* 0x009896800000d95d */ /* 0x002fea0003900000 */
[----:B------:R-:W1:Y:S02]  /*25260*/  @!P5 SYNCS.PHASECHK.TRANS64 P5, [R26+URZ+0x31c90], R92 ;  /* 0x031c905c1a00d5a7 */ /* 0x000e6400080a007f */
[----:B-1----:R-:W-:Y:S05]  /*25270*/  @!P5 BRA `(.L_x_2326) ;  /* 0xfffffffc00f0d947 */ /* 0x002fea000383ffff */
[----:B------:R-:W-:Y:S05]  /*25280*/  BRA `(.L_x_2623) ;  /* 0xfffffddc00b87947 */ /* 0x000fea000383ffff */
.L_x_2354:
[----:B0-----:R0:W1:Y:S02]  /*25290*/  SYNCS.PHASECHK.TRANS64.TRYWAIT P5, [R26+URZ+0x31c90], R92 ;  /* 0x031c905c1a0075a7 */ /* 0x00106400080a017f */
[----:B-1----:R-:W-:Y:S05]  /*252a0*/  @!P5 NANOSLEEP.SYNCS 0x989680 ;  /* 0x009896800000d95d */ /* 0x002fea0003900000 */
[----:B------:R-:W1:Y:S02]  /*252b0*/  @!P5 SYNCS.PHASECHK.TRANS64 P5, [R26+URZ+0x31c90], R92 ;  /* 0x031c905c1a00d5a7 */ /* 0x000e6400080a007f */
[----:B-1----:R-:W-:Y:S05]  /*252c0*/  @!P5 BRA `(.L_x_2354) ;  /* 0xfffffffc00f0d947 */ /* 0x002fea000383ffff */
[----:B------:R-:W-:Y:S05]  /*252d0*/  BRA `(.L_x_2624) ;  /* 0xfffffdf800547947 */ /* 0x000fea000383ffff */
.L_x_2367:
[----:B0-----:R0:W1:Y:S02]  /*252e0*/  SYNCS.PHASECHK.TRANS64.TRYWAIT P4, [R26+URZ+0x31c90], R92 ;  /* 0x031c905c1a0075a7 */ /* 0x001064000808017f */
[----:B-1----:R-:W-:Y:S05]  /*252f0*/  @!P4 NANOSLEEP.SYNCS 0x989680 ;  /* 0x009896800000c95d */ /* 0x002fea0003900000 */
[----:B------:R-:W1:Y:S02]  /*25300*/  @!P4 SYNCS.PHASECHK.TRANS64 P4, [R26+URZ+0x31c90], R92 ;  /* 0x031c905c1a00c5a7 */ /* 0x000e64000808007f */
[----:B-1----:R-:W-:Y:S05]  /*25310*/  @!P4 BRA `(.L_x_2367) ;  /* 0xfffffffc00f0c947 */ /* 0x002fea000383ffff */
[----:B------:R-:W-:Y:S05]  /*25320*/  BRA `(.L_x_2625) ;  /* 0xfffffe1000e07947 */ /* 0x000fea000383ffff */
.L_x_2371:
[----:B--2---:R2:W3:Y:S02]  /*25330*/  SYNCS.PHASECHK.TRANS64.TRYWAIT P3, [R26+URZ+0x31cb0], R92 ;  /* 0x031cb05c1a0075a7 */ /* 0x0044e4000806017f */
[----:B---3--:R-:W-:Y:S05]  /*25340*/  @!P3 NANOSLEEP.SYNCS 0x989680 ;  /* 0x009896800000b95d */ /* 0x008fea0003900000 */
[----:B------:R-:W3:Y:S02]  /*25350*/  @!P3 SYNCS.PHASECHK.TRANS64 P3, [R26+URZ+0x31cb0], R92 ;  /* 0x031cb05c1a00b5a7 */ /* 0x000ee4000806007f */
[----:B---3--:R-:W-:Y:S05]  /*25360*/  @!P3 BRA `(.L_x_2371) ;  /* 0xfffffffc00f0b947 */ /* 0x008fea000383ffff */
[----:B------:R-:W-:Y:S05]  /*25370*/  BRA `(.L_x_2626) ;  /* 0xfffffe14007c7947 */ /* 0x000fea000383ffff */
.L_x_2377:
        /* <DEDUP_REMOVED lines=10> */
[----:B-1---5:R-:W-:Y:S05]  /*25420*/  WARPSYNC.COLLECTIVE R15, `(.L_x_2628) ;  /* 0x000000000f087348 */ /* 0x022fea0003c00000 */
[----:B------:R0:W2:Y:S02]  /*25430*/  SHFL.IDX P6, R14, R13, R12, R11 ;  /* 0x0000000c0d0e7389 */ /* 0x0000a400000c000b */
[----:B012--5:R-:W-:Y:S01]  /*25440*/  ENDCOLLECTIVE ;  /* 0x000000000000791b */ /* 0x027fe20003800000 */
.L_x_2628:
[----:B------:R-:W-:Y:S05]  /*25450*/  BSYNC B0 ;  /* 0x0000000000007941 */ /* 0x000fea0003800000 */
.L_x_2627:
[----:B------:R0:W-:Y:S01]  /*25460*/  STL [R1+0x64], R14 ;  /* 0x0000640e01007387 */ /* 0x0001e20000100800 */
[----:B------:R-:W-:Y:S05]  /*25470*/  BRA `(.L_x_2629) ;  /* 0xfffffe1c00147947 */ /* 0x000fea000383ffff */
.L_x_2388:
[----:B------:R-:W-:Y:S01]  /*25480*/  BSSY B1, `(.L_x_2630) ;  /* 0x0000007000017945 */ /* 0x000fe20003800000 */
[----:B------:R-:W-:Y:S02]  /*25490*/  IMAD.MOV.U32 R12, RZ, RZ, RZ ;  /* 0x000000ffff0c7224 */ /* 0x000fe400078e00ff */
[----:B------:R-:W-:Y:S02]  /*254a0*/  IMAD.MOV.U32 R11, RZ, RZ, 0x1e1f ;  /* 0x00001e1fff0b7424 */ /* 0x000fe400078e00ff */
[----:B------:R-:W-:-:S07]  /*254b0*/  IMAD.MOV.U32 R15, RZ, RZ, -0x1 ;  /* 0xffffffffff0f7424 */ /* 0x000fce00078e00ff */
[----:B01----:R-:W-:Y:S05]  /*254c0*/  WARPSYNC.COLLECTIVE R15, `(.L_x_2631) ;  /* 0x000000000f087348 */ /* 0x003fea0003c00000 */
[----:B0-----:R0:W2:Y:S02]  /*254d0*/  SHFL.IDX P6, R14, R13, R12, R11 ;  /* 0x0000000c0d0e7389 */ /* 0x0010a400000c000b */
[----:B012---:R-:W-:Y:S01]  /*254e0*/  ENDCOLLECTIVE ;  /* 0x000000000000791b */ /* 0x007fe20003800000 */
.L_x_2631:
[----:B------:R-:W-:Y:S05]  /*254f0*/  BSYNC B1 ;  /* 0x0000000000017941 */ /* 0x000fea0003800000 */
.L_x_2630:
        /* <DEDUP_REMOVED lines=8> */
.L_x_2632:
[----:B------:R-:W-:Y:S02]  /*25580*/  IMAD.MOV.U32 R13, RZ, RZ, R5 ;  /* 0x000000ffff0d7224 */ /* 0x000fe400078e0005 */
[----:B------:R-:W-:-:S07]  /*25590*/  IMAD.MOV.U32 R0, RZ, RZ, R14 ;  /* 0x000000ffff007224 */ /* 0x000fce00078e000e */
[----:B------:R-:W-:Y:S05]  /*255a0*/  WARPSYNC.COLLECTIVE R15, `(.L_x_2633) ;  /* 0x000000000f087348 */ /* 0x000fea0003c00000 */
[----:B------:R0:W1:Y:S02]  /*255b0*/  SHFL.IDX P6, R14, R13, R12, R11 ;  /* 0x0000000c0d0e7389 */ /* 0x00006400000c000b */
[----:B01----:R-:W-:Y:S01]  /*255c0*/  ENDCOLLECTIVE ;  /* 0x000000000000791b */ /* 0x003fe20003800000 */
.L_x_2633:
[----:B------:R-:W-:Y:S02]  /*255d0*/  IMAD.MOV.U32 R13, RZ, RZ, R4 ;  /* 0x000000ffff0d7224 */ /* 0x000fe400078e0004 */
[----:B------:R-:W-:-:S07]  /*255e0*/  IMAD.MOV.U32 R5, RZ, RZ, R14 ;  /* 0x000000ffff057224 */ /* 0x000fce00078e000e */
[----:B------:R-:W-:Y:S05]  /*255f0*/  WARPSYNC.COLLECTIVE R15, `(.L_x_2634) ;  /* 0x000000000f087348 */ /* 0x000fea0003c00000 */
[----:B------:R0:W1:Y:S02]  /*25600*/  SHFL.IDX P6, R14, R13, R12, R11 ;  /* 0x0000000c0d0e7389 */ /* 0x00006400000c000b */
[----:B01----:R-:W-:Y:S01]  /*25610*/  ENDCOLLECTIVE ;  /* 0x000000000000791b */ /* 0x003fe20003800000 */
.L_x_2634:
[----:B------:R-:W-:Y:S05]  /*25620*/  BRA `(.L_x_2635) ;  /* 0xfffffe2000887947 */ /* 0x000fea000383ffff */
.L_x_2392:
[----:B0-----:R0:W1:Y:S02]  /*25630*/  SYNCS.PHASECHK.TRANS64.TRYWAIT P1, [R16+URZ+0x31c00], R3 ;  /* 0x031c0003100075a7 */ /* 0x001064000802017f */
[----:B-1----:R-:W-:Y:S05]  /*25640*/  @!P1 NANOSLEEP.SYNCS 0x989680 ;  /* 0x009896800000995d */ /* 0x002fea0003900000 */
[----:B------:R-:W1:Y:S02]  /*25650*/  @!P1 SYNCS.PHASECHK.TRANS64 P1, [R16+URZ+0x31c00], R3 ;  /* 0x031c0003100095a7 */ /* 0x000e64000802007f */
[----:B-1----:R-:W-:Y:S05]  /*25660*/  @!P1 BRA `(.L_x_2392) ;  /* 0xfffffffc00f09947 */ /* 0x002fea000383ffff */
[----:B------:R-:W-:Y:S05]  /*25670*/  BRA `(.L_x_2636) ;  /* 0xfffffe2800c07947 */ /* 0x000fea000383ffff */
.L_x_2404:
[----:B------:R-:W-:Y:S01]  /*25680*/  BSSY B1, `(.L_x_2637) ;  /* 0x0000007000017945 */ /* 0x000fe20003800000 */
[----:B------:R-:W-:Y:S02]  /*25690*/  IMAD.MOV.U32 R12, RZ, RZ, RZ ;  /* 0x000000ffff0c7224 */ /* 0x000fe400078e00ff */
[----:B------:R-:W-:Y:S02]  /*256a0*/  IMAD.MOV.U32 R11, RZ, RZ, 0x1e1f ;  /* 0x00001e1fff0b7424 */ /* 0x000fe400078e00ff */
[----:B------:R-:W-:-:S07]  /*256b0*/  IMAD.MOV.U32 R15, RZ, RZ, -0x1 ;  /* 0xffffffffff0f7424 */ /* 0x000fce00078e00ff */
[----:B-1----:R-:W-:Y:S05]  /*256c0*/  WARPSYNC.COLLECTIVE R15, `(.L_x_2638) ;  /* 0x000000000f087348 */ /* 0x002fea0003c00000 */
[----:B------:R0:W2:Y:S02]  /*256d0*/  SHFL.IDX P6, R14, R13, R12, R11 ;  /* 0x0000000c0d0e7389 */ /* 0x0000a400000c000b */
[----:B012---:R-:W-:Y:S01]  /*256e0*/  ENDCOLLECTIVE ;  /* 0x000000000000791b */ /* 0x007fe20003800000 */
.L_x_2638:
[----:B------:R-:W-:Y:S05]  /*256f0*/  BSYNC B1 ;  /* 0x0000000000017941 */ /* 0x000fea0003800000 */
.L_x_2637:
        /* <DEDUP_REMOVED lines=8> */
.L_x_2639:
[----:B------:R-:W-:Y:S02]  /*25780*/  IMAD.MOV.U32 R37, RZ, RZ, R3 ;  /* 0x000000ffff257224 */ /* 0x000fe400078e0003 */
[----:B------:R-:W-:Y:S02]  /*25790*/  IMAD.MOV.U32 R13, RZ, RZ, R5 ;  /* 0x000000ffff0d7224 */ /* 0x000fe400078e0005 */
[----:B------:R-:W-:-:S07]  /*257a0*/  IMAD.MOV.U32 R0, RZ, RZ, R14 ;  /* 0x000000ffff007224 */ /* 0x000fce00078e000e */
[----:B------:R-:W-:Y:S05]  /*257b0*/  WARPSYNC.COLLECTIVE R15, `(.L_x_2640) ;  /* 0x000000000f087348 */ /* 0x000fea0003c00000 */
[----:B------:R0:W1:Y:S02]  /*257c0*/  SHFL.IDX P6, R14, R13, R12, R11 ;  /* 0x0000000c0d0e7389 */ /* 0x00006400000c000b */
[----:B01----:R-:W-:Y:S01]  /*257d0*/  ENDCOLLECTIVE ;  /* 0x000000000000791b */ /* 0x003fe20003800000 */
.L_x_2640:
[----:B------:R-:W-:Y:S02]  /*257e0*/  IMAD.MOV.U32 R36, RZ, RZ, R0 ;  /* 0x000000ffff247224 */ /* 0x000fe400078e0000 */
[----:B------:R-:W-:Y:S02]  /*257f0*/  IMAD.MOV.U32 R13, RZ, RZ, R4 ;  /* 0x000000ffff0d7224 */ /* 0x000fe400078e0004 */
[----:B------:R-:W-:-:S07]  /*25800*/  IMAD.MOV.U32 R5, RZ, RZ, R14 ;  /* 0x000000ffff057224 */ /* 0x000fce00078e000e */
[----:B------:R-:W-:Y:S05]  /*25810*/  WARPSYNC.COLLECTIVE R15, `(.L_x_2641) ;  /* 0x000000000f087348 */ /* 0x000fea0003c00000 */
[----:B------:R0:W1:Y:S02]  /*25820*/  SHFL.IDX P6, R14, R13, R12, R11 ;  /* 0x0000000c0d0e7389 */ /* 0x00006400000c000b */
[----:B01----:R-:W-:Y:S01]  /*25830*/  ENDCOLLECTIVE ;  /* 0x000000000000791b */ /* 0x003fe20003800000 */
.L_x_2641:
[----:B------:R-:W-:Y:S05]  /*25840*/  BRA `(.L_x_2642) ;  /* 0xfffffe3c00947947 */ /* 0x000fea000383ffff */
.L_x_2408:
[----:B0-----:R0:W1:Y:S02]  /*25850*/  SYNCS.PHASECHK.TRANS64.TRYWAIT P1, [R16+URZ+0x31c00], R3 ;  /* 0x031c0003100075a7 */ /* 0x001064000802017f */
[----:B-1----:R-:W-:Y:S05]  /*25860*/  @!P1 NANOSLEEP.SYNCS 0x989680 ;  /* 0x009896800000995d */ /* 0x002fea0003900000 */
[----:B------:R-:W1:Y:S02]  /*25870*/  @!P1 SYNCS.PHASECHK.TRANS64 P1, [R16+URZ+0x31c00], R3 ;  /* 0x031c0003100095a7 */ /* 0x000e64000802007f */
[----:B-1----:R-:W-:Y:S05]  /*25880*/  @!P1 BRA `(.L_x_2408) ;  /* 0xfffffffc00f09947 */ /* 0x002fea000383ffff */
[----:B------:R-:W-:Y:S05]  /*25890*/  BRA `(.L_x_2643) ;  /* 0xfffffe4400287947 */ /* 0x000fea000383ffff */
.L_x_2416:
[----:B--2---:R2:W3:Y:S02]  /*258a0*/  SYNCS.PHASECHK.TRANS64.TRYWAIT P2, [R0+URZ+0x31c30], R3 ;  /* 0x031c3003000075a7 */ /* 0x0044e4000804017f */
[----:B---3--:R-:W-:Y:S05]  /*258b0*/  @!P2 NANOSLEEP.SYNCS 0x989680 ;  /* 0x009896800000a95d */ /* 0x008fea0003900000 */
[----:B------:R-:W3:Y:S02]  /*258c0*/  @!P2 SYNCS.PHASECHK.TRANS64 P2, [R0+URZ+0x31c30], R3 ;  /* 0x031c30030000a5a7 */ /* 0x000ee4000804007f */
[----:B---3--:R-:W-:Y:S05]  /*258d0*/  @!P2 BRA `(.L_x_2416) ;  /* 0xfffffffc00f0a947 */ /* 0x008fea000383ffff */
[----:B------:R-:W-:Y:S05]  /*258e0*/  BRA `(.L_x_2415) ;  /* 0xfffffe5800a07947 */ /* 0x000fea000383ffff */
.L_x_2422:
[----:B-1----:R1:W2:Y:S02]  /*258f0*/  SYNCS.PHASECHK.TRANS64.TRYWAIT P3, [R72+URZ+0x31c30], R73 ;  /* 0x031c3049480075a7 */ /* 0x0022a4000806017f */
[----:B--2---:R-:W-:Y:S05]  /*25900*/  @!P3 NANOSLEEP.SYNCS 0x989680 ;  /* 0x009896800000b95d */ /* 0x004fea0003900000 */
[----:B------:R-:W2:Y:S02]  /*25910*/  @!P3 SYNCS.PHASECHK.TRANS64 P3, [R72+URZ+0x31c30], R73 ;  /* 0x031c30494800b5a7 */ /* 0x000ea4000806007f */
[----:B--2---:R-:W-:Y:S05]  /*25920*/  @!P3 BRA `(.L_x_2422) ;  /* 0xfffffffc00f0b947 */ /* 0x004fea000383ffff */
[----:B------:R-:W-:Y:S05]  /*25930*/  BRA `(.L_x_2421) ;  /* 0xfffffea800007947 */ /* 0x000fea000383ffff */
.L_x_2427:
[----:B-1----:R1:W2:Y:S02]  /*25940*/  SYNCS.PHASECHK.TRANS64.TRYWAIT P2, [R145+URZ+0x31c50], R21 ;  /* 0x031c5015910075a7 */ /* 0x0022a4000804017f */
[----:B--2---:R-:W-:Y:S05]  /*25950*/  @!P2 NANOSLEEP.SYNCS 0x989680 ;  /* 0x009896800000a95d */ /* 0x004fea0003900000 */
[----:B------:R-:W2:Y:S02]  /*25960*/  @!P2 SYNCS.PHASECHK.TRANS64 P2, [R145+URZ+0x31c50], R21 ;  /* 0x031c50159100a5a7 */ /* 0x000ea4000804007f */
[----:B--2---:R-:W-:Y:S05]  /*25970*/  @!P2 BRA `(.L_x_2427) ;  /* 0xfffffffc00f0a947 */ /* 0x004fea000383ffff */
[----:B------:R-:W-:Y:S05]  /*25980*/  BRA `(.L_x_2426) ;  /* 0xfffffec800b07947 */ /* 0x000fea000383ffff */
.L_x_2434:
[----:B--2---:R2:W3:Y:S02]  /*25990*/  SYNCS.PHASECHK.TRANS64.TRYWAIT P3, [R21+URZ+0x31c30], R72 ;  /* 0x031c3048150075a7 */ /* 0x0044e4000806017f */
[----:B---3--:R-:W-:Y:S05]  /*259a0*/  @!P3 NANOSLEEP.SYNCS 0x989680 ;  /* 0x009896800000b95d */ /* 0x008fea0003900000 */
[----:B------:R-:W3:Y:S02]  /*259b0*/  @!P3 SYNCS.PHASECHK.TRANS64 P3, [R21+URZ+0x31c30], R72 ;  /* 0x031c30481500b5a7 */ /* 0x000ee4000806007f */
[----:B---3--:R-:W-:Y:S05]  /*259c0*/  @!P3 BRA `(.L_x_2434) ;  /* 0xfffffffc00f0b947 */ /* 0x008fea000383ffff */
[----:B------:R-:W-:Y:S05]  /*259d0*/  BRA `(.L_x_2433) ;  /* 0xffffff00008c7947 */ /* 0x000fea000383ffff */
.L_x_2439:
[----:B--2---:R2:W3:Y:S02]  /*259e0*/  SYNCS.PHASECHK.TRANS64.TRYWAIT P2, [R21+URZ+0x31c50], R15 ;  /* 0x031c500f150075a7 */ /* 0x0044e4000804017f */
[----:B---3--:R-:W-:Y:S05]  /*259f0*/  @!P2 NANOSLEEP.SYNCS 0x989680 ;  /* 0x009896800000a95d */ /* 0x008fea0003900000 */
[----:B------:R-:W3:Y:S02]  /*25a00*/  @!P2 SYNCS.PHASECHK.TRANS64 P2, [R21+URZ+0x31c50], R15 ;  /* 0x031c500f1500a5a7 */ /* 0x000ee4000804007f */
[----:B---3--:R-:W-:Y:S05]  /*25a10*/  @!P2 BRA `(.L_x_2439) ;  /* 0xfffffffc00f0a947 */ /* 0x008fea000383ffff */
[----:B------:R-:W-:Y:S05]  /*25a20*/  BRA `(.L_x_2438) ;  /* 0xffffff2400347947 */ /* 0x000fea000383ffff */
.L_x_2444:
[----:B--2---:R2:W3:Y:S02]  /*25a30*/  SYNCS.PHASECHK.TRANS64.TRYWAIT P1, [R9+URZ+0x31c50], R0 ;  /* 0x031c5000090075a7 */ /* 0x0044e4000802017f */
[----:B---3--:R-:W-:Y:S05]  /*25a40*/  @!P1 NANOSLEEP.SYNCS 0x989680 ;  /* 0x009896800000995d */ /* 0x008fea0003900000 */
[----:B------:R-:W3:Y:S02]  /*25a50*/  @!P1 SYNCS.PHASECHK.TRANS64 P1, [R9+URZ+0x31c50], R0 ;  /* 0x031c5000090095a7 */ /* 0x000ee4000802007f */
[----:B---3--:R-:W-:Y:S05]  /*25a60*/  @!P1 BRA `(.L_x_2444) ;  /* 0xfffffffc00f09947 */ /* 0x008fea000383ffff */
[----:B------:R-:W-:Y:S05]  /*25a70*/  BRA `(.L_x_2443) ;  /* 0xffffff5000547947 */ /* 0x000fea000383ffff */
.L_x_2454:
[----:B------:R-:W-:Y:S02]  /*25a80*/  IMAD.MOV.U32 R13, RZ, RZ, R2 ;  /* 0x000000ffff0d7224 */ /* 0x000fe400078e0002 */
[----:B------:R-:W-:Y:S02]  /*25a90*/  IMAD.MOV.U32 R12, RZ, RZ, RZ ;  /* 0x000000ffff0c7224 */ /* 0x000fe400078e00ff */
[----:B------:R-:W-:Y:S02]  /*25aa0*/  IMAD.MOV.U32 R11, RZ, RZ, 0x1c1f ;  /* 0x00001c1fff0b7424 */ /* 0x000fe400078e00ff */
[----:B------:R-:W-:-:S07]  /*25ab0*/  IMAD.MOV.U32 R15, RZ, RZ, -0x1 ;  /* 0xffffffffff0f7424 */ /* 0x000fce00078e00ff */
[----:B------:R-:W-:Y:S05]  /*25ac0*/  WARPSYNC.COLLECTIVE R15, `(.L_x_2644) ;  /* 0x000000000f087348 */ /* 0x000fea0003c00000 */
[----:B------:R0:W1:Y:S02]  /*25ad0*/  SHFL.IDX P6, R14, R13, R12, R11 ;  /* 0x0000000c0d0e7389 */ /* 0x00006400000c000b */
[----:B01----:R-:W-:Y:S01]  /*25ae0*/  ENDCOLLECTIVE ;  /* 0x000000000000791b */ /* 0x003fe20003800000 */
.L_x_2644:
[----:B------:R-:W-:Y:S02]  /*25af0*/  IMAD.MOV.U32 R13, RZ, RZ, R0 ;  /* 0x000000ffff0d7224 */ /* 0x000fe400078e0000 */
[----:B------:R-:W-:-:S07]  /*25b00*/  IMAD.MOV.U32 R3, RZ, RZ, R14 ;  /* 0x000000ffff037224 */ /* 0x000fce00078e000e */
[----:B------:R-:W-:Y:S05]  /*25b10*/  WARPSYNC.COLLECTIVE R15, `(.L_x_2645) ;  /* 0x000000000f087348 */ /* 0x000fea0003c00000 */
[----:B------:R0:W1:Y:S02]  /*25b20*/  SHFL.IDX P6, R14, R13, R12, R11 ;  /* 0x0000000c0d0e7389 */ /* 0x00006400000c000b */
[----:B01----:R-:W-:Y:S01]  /*25b30*/  ENDCOLLECTIVE ;  /* 0x000000000000791b */ /* 0x003fe20003800000 */
.L_x_2645:
[----:B------:R-:W-:Y:S05]  /*25b40*/  BRA `(.L_x_2646) ;  /* 0xffffff7400b47947 */ /* 0x000fea000383ffff */
.L_x_2457:
[----:B------:R-:W-:Y:S01]  /*25b50*/  BSSY B1, `(.L_x_2647) ;  /* 0x0000008000017945 */ /* 0x000fe20003800000 */
[----:B------:R-:W-:Y:S02]  /*25b60*/  IMAD.MOV.U32 R13, RZ, RZ, R2 ;  /* 0x000000ffff0d7224 */ /* 0x000fe400078e0002 */
[----:B------:R-:W-:Y:S02]  /*25b70*/  IMAD.MOV.U32 R12, RZ, RZ, 0x1 ;  /* 0x00000001ff0c7424 */ /* 0x000fe400078e00ff */
[----:B---3--:R-:W-:Y:S02]  /*25b80*/  IMAD.MOV.U32 R11, RZ, RZ, 0x1c1f ;  /* 0x00001c1fff0b7424 */ /* 0x008fe400078e00ff */
[----:B------:R-:W-:-:S07]  /*25b90*/  IMAD.MOV.U32 R15, RZ, RZ, -0x1 ;  /* 0xffffffffff0f7424 */ /* 0x000fce00078e00ff */
[----:B012---:R-:W-:Y:S05]  /*25ba0*/  WARPSYNC.COLLECTIVE R15, `(.L_x_2648) ;  /* 0x000000000f087348 */ /* 0x007fea0003c00000 */
[----:B--2---:R2:W3:Y:S02]  /*25bb0*/  SHFL.IDX P6, R14, R13, R12, R11 ;  /* 0x0000000c0d0e7389 */ /* 0x0044e400000c000b */
[----:B0123--:R-:W-:Y:S01]  /*25bc0*/  ENDCOLLECTIVE ;  /* 0x000000000000791b */ /* 0x00ffe20003800000 */
.L_x_2648:
[----:B------:R-:W-:Y:S05]  /*25bd0*/  BSYNC B1 ;  /* 0x0000000000017941 */ /* 0x000fea0003800000 */
.L_x_2647:
        /* <DEDUP_REMOVED lines=8> */
.L_x_2649:
[----:B------:R-:W-:Y:S05]  /*25c60*/  BRA `(.L_x_2650) ;  /* 0xffffff7400cc7947 */ /* 0x000fea000383ffff */
.L_x_2474:
[----:B------:R-:W1:Y:S01]  /*25c70*/  S2R R6, SR_TID.X ;  /* 0x0000000000067919 */ /* 0x000e620000002100 */
[----:B------:R-:W-:Y:S01]  /*25c80*/  BSSY B1, `(.L_x_2651) ;  /* 0x000000a000017945 */ /* 0x000fe20003800000 */
[----:B0-----:R-:W-:Y:S02]  /*25c90*/  IMAD.MOV.U32 R12, RZ, RZ, RZ ;  /* 0x000000ffff0c7224 */ /* 0x001fe400078e00ff */
[----:B------:R-:W-:Y:S02]  /*25ca0*/  IMAD.MOV.U32 R11, RZ, RZ, 0x1f ;  /* 0x0000001fff0b7424 */ /* 0x000fe400078e00ff */
[----:B------:R-:W-:Y:S01]  /*25cb0*/  IMAD.MOV.U32 R15, RZ, RZ, -0x1 ;  /* 0xffffffffff0f7424 */ /* 0x000fe200078e00ff */
[----:B-1----:R-:W-:-:S04]  /*25cc0*/  SHF.R.U32.HI R6, RZ, 0x5, R6 ;  /* 0x00000005ff067819 */ /* 0x002fc80000011606 */
[----:B------:R-:W-:-:S05]  /*25cd0*/  LOP3.LUT R6, R6, 0x3, RZ, 0xc0, !PT ;  /* 0x0000000306067812 */ /* 0x000fca00078ec0ff */
[----:B------:R-:W-:-:S07]  /*25ce0*/  IMAD.MOV.U32 R13, RZ, RZ, R6 ;  /* 0x000000ffff0d7224 */ /* 0x000fce00078e0006 */
[----:B------:R-:W-:Y:S05]  /*25cf0*/  WARPSYNC.COLLECTIVE R15, `(.L_x_2652) ;  /* 0x000000000f087348 */ /* 0x000fea0003c00000 */
[----:B------:R0:W1:Y:S02]  /*25d00*/  SHFL.IDX P6, R14, R13, R12, R11 ;  /* 0x0000000c0d0e7389 */ /* 0x00006400000c000b */
[----:B01----:R-:W-:Y:S01]  /*25d10*/  ENDCOLLECTIVE ;  /* 0x000000000000791b */ /* 0x003fe20003800000 */
.L_x_2652:
[----:B------:R-:W-:Y:S05]  /*25d20*/  BSYNC B1 ;  /* 0x0000000000017941 */ /* 0x000fea0003800000 */
.L_x_2651:
[----:B------:R-:W-:Y:S05]  /*25d30*/  BRA `(.L_x_2653) ;  /* 0xffffff8c00707947 */ /* 0x000fea000383ffff */
.L_x_2476:
[----:B------:R-:W-:Y:S01]  /*25d40*/  BSSY B1, `(.L_x_2654) ;  /* 0x0000006000017945 */ /* 0x000fe20003800000 */
[----:B------:R-:W-:-:S07]  /*25d50*/  IMAD.MOV.U32 R15, RZ, RZ, -0x1 ;  /* 0xffffffffff0f7424 */ /* 0x000fce00078e00ff */
[----:B01----:R-:W-:Y:S05]  /*25d60*/  WARPSYNC.COLLECTIVE R15, `(.L_x_2655) ;  /* 0x000000000f0c7348 */ /* 0x003fea0003c00000 */
[----:B------:R-:W-:Y:S02]  /*25d70*/  ELECT P6, UR62, PT ;  /* 0x00000000003e782f */ /* 0x000fe400038c0000 */
[----:B------:R-:W-:Y:S01]  /*25d80*/  MOV R14, UR62 ;  /* 0x0000003e000e7c02 */ /* 0x000fe20008000f00 */
[----:B01----:R-:W-:Y:S10]  /*25d90*/  ENDCOLLECTIVE ;  /* 0x000000000000791b */ /* 0x003ff40003800000 */
.L_x_2655:
[----:B------:R-:W-:Y:S05]  /*25da0*/  BSYNC B1 ;  /* 0x0000000000017941 */ /* 0x000fea0003800000 */
.L_x_2654:
[----:B------:R-:W-:Y:S05]  /*25db0*/  BRA `(.L_x_2475) ;  /* 0xffffff8c00687947 */ /* 0x000fea000383ffff */
.L_x_2478:
[----:B-1----:R1:W2:Y:S02]  /*25dc0*/  SYNCS.PHASECHK.TRANS64.TRYWAIT P0, [R22+URZ+0x31c20], R5 ;  /* 0x031c2005160075a7 */ /* 0x0022a4000800017f */
[----:B--2---:R-:W-:Y:S05]  /*25dd0*/  @!P0 NANOSLEEP.SYNCS 0x989680 ;  /* 0x009896800000895d */ /* 0x004fea0003900000 */
[----:B------:R-:W2:Y:S02]  /*25de0*/  @!P0 SYNCS.PHASECHK.TRANS64 P0, [R22+URZ+0x31c20], R5 ;  /* 0x031c2005160085a7 */ /* 0x000ea4000800007f */
[----:B--2---:R-:W-:Y:S05]  /*25df0*/  @!P0 BRA `(.L_x_2478) ;  /* 0xfffffffc00f08947 */ /* 0x004fea000383ffff */
[----:B------:R-:W-:Y:S05]  /*25e00*/  BRA `(.L_x_2656) ;  /* 0xffffff8c00787947 */ /* 0x000fea000383ffff */
.L_x_2482:
[----:B--2---:R2:W3:Y:S02]  /*25e10*/  SYNCS.PHASECHK.TRANS64.TRYWAIT P0, [R9+URZ+0x31ca0], R8 ;  /* 0x031ca008090075a7 */ /* 0x0044e4000800017f */
[----:B---3--:R-:W-:Y:S05]  /*25e20*/  @!P0 NANOSLEEP.SYNCS 0x989680 ;  /* 0x009896800000895d */ /* 0x008fea0003900000 */
[----:B------:R-:W3:Y:S02]  /*25e30*/  @!P0 SYNCS.PHASECHK.TRANS64 P0, [R9+URZ+0x31ca0], R8 ;  /* 0x031ca008090085a7 */ /* 0x000ee4000800007f */
[----:B---3--:R-:W-:Y:S05]  /*25e40*/  @!P0 BRA `(.L_x_2482) ;  /* 0xfffffffc00f08947 */ /* 0x008fea000383ffff */
[----:B------:R-:W-:Y:S05]  /*25e50*/  BRA `(.L_x_2657) ;  /* 0xffffff8c00947947 */ /* 0x000fea000383ffff */
.L_x_2489:
[----:B0-----:R0:W1:Y:S02]  /*25e60*/  SYNCS.PHASECHK.TRANS64.TRYWAIT P0, [R9+URZ+0x31cc0], R8 ;  /* 0x031cc008090075a7 */ /* 0x001064000800017f */
[----:B-1----:R-:W-:Y:S05]  /*25e70*/  @!P0 NANOSLEEP.SYNCS 0x989680 ;  /* 0x009896800000895d */ /* 0x002fea0003900000 */
[----:B------:R-:W1:Y:S02]  /*25e80*/  @!P0 SYNCS.PHASECHK.TRANS64 P0, [R9+URZ+0x31cc0], R8 ;  /* 0x031cc008090085a7 */ /* 0x000e64000800007f */
[----:B-1----:R-:W-:Y:S05]  /*25e90*/  @!P0 BRA `(.L_x_2489) ;  /* 0xfffffffc00f08947 */ /* 0x002fea000383ffff */
[----:B------:R-:W-:Y:S05]  /*25ea0*/  BRA `(.L_x_2658) ;  /* 0xffffff9000907947 */ /* 0x000fea000383ffff */
.L_x_2498:
[----:B-1----:R1:W2:Y:S02]  /*25eb0*/  SYNCS.PHASECHK.TRANS64.TRYWAIT P1, [R8+URZ+0x31ca0], R7 ;  /* 0x031ca007080075a7 */ /* 0x0022a4000802017f */
[----:B--2---:R-:W-:Y:S05]  /*25ec0*/  @!P1 NANOSLEEP.SYNCS 0x989680 ;  /* 0x009896800000995d */ /* 0x004fea0003900000 */
[----:B------:R-:W2:Y:S02]  /*25ed0*/  @!P1 SYNCS.PHASECHK.TRANS64 P1, [R8+URZ+0x31ca0], R7 ;  /* 0x031ca007080095a7 */ /* 0x000ea4000802007f */
[----:B--2---:R-:W-:Y:S05]  /*25ee0*/  @!P1 BRA `(.L_x_2498) ;  /* 0xfffffffc00f09947 */ /* 0x004fea000383ffff */
[----:B------:R-:W-:Y:S05]  /*25ef0*/  BRA `(.L_x_2659) ;  /* 0xffffff9400d07947 */ /* 0x000fea000383ffff */
.L_x_2505:
[----:B0-----:R0:W2:Y:S02]  /*25f00*/  SYNCS.PHASECHK.TRANS64.TRYWAIT P1, [R8+URZ+0x31cc0], R7 ;  /* 0x031cc007080075a7 */ /* 0x0010a4000802017f */
[----:B--2---:R-:W-:Y:S05]  /*25f10*/  @!P1 NANOSLEEP.SYNCS 0x989680 ;  /* 0x009896800000995d */ /* 0x004fea0003900000 */
[----:B------:R-:W2:Y:S02]  /*25f20*/  @!P1 SYNCS.PHASECHK.TRANS64 P1, [R8+URZ+0x31cc0], R7 ;  /* 0x031cc007080095a7 */ /* 0x000ea4000802007f */
[----:B--2---:R-:W-:Y:S05]  /*25f30*/  @!P1 BRA `(.L_x_2505) ;  /* 0xfffffffc00f09947 */ /* 0x004fea000383ffff */
[----:B------:R-:W-:Y:S05]  /*25f40*/  BRA `(.L_x_2660) ;  /* 0xffffff9800c87947 */ /* 0x000fea000383ffff */
.L_x_2520:
[----:B------:R-:W3:Y:S01]  /*25f50*/  S2R R20, SR_TID.X ;  /* 0x0000000000147919 */ /* 0x000ee20000002100 */
[----:B------:R-:W-:Y:S01]  /*25f60*/  BSSY B0, `(.L_x_2661) ;  /* 0x000000a000007945 */ /* 0x000fe20003800000 */
[----:B0-----:R-:W-:Y:S02]  /*25f70*/  IMAD.MOV.U32 R12, RZ, RZ, RZ ;  /* 0x000000ffff0c7224 */ /* 0x001fe400078e00ff */
[----:B------:R-:W-:Y:S02]  /*25f80*/  IMAD.MOV.U32 R11, RZ, RZ, 0x1f ;  /* 0x0000001fff0b7424 */ /* 0x000fe400078e00ff */
[----:B------:R-:W-:Y:S01]  /*25f90*/  IMAD.MOV.U32 R15, RZ, RZ, -0x1 ;  /* 0xffffffffff0f7424 */ /* 0x000fe200078e00ff */
[----:B---3--:R-:W-:-:S04]  /*25fa0*/  SHF.R.U32.HI R20, RZ, 0x5, R20 ;  /* 0x00000005ff147819 */ /* 0x008fc80000011614 */
[----:B------:R-:W-:-:S05]  /*25fb0*/  LOP3.LUT R20, R20, 0x3, RZ, 0xc0, !PT ;  /* 0x0000000314147812 */ /* 0x000fca00078ec0ff */
[----:B------:R-:W-:-:S07]  /*25fc0*/  IMAD.MOV.U32 R13, RZ, RZ, R20 ;  /* 0x000000ffff0d7224 */ /* 0x000fce00078e0014 */
[----:B-12---:R-:W-:Y:S05]  /*25fd0*/  WARPSYNC.COLLECTIVE R15, `(.L_x_2662) ;  /* 0x000000000f087348 */ /* 0x006fea0003c00000 */
[----:B------:R0:W3:Y:S02]  /*25fe0*/  SHFL.IDX P6, R14, R13, R12, R11 ;  /* 0x0000000c0d0e7389 */ /* 0x0000e400000c000b */
[----:B0123--:R-:W-:Y:S01]  /*25ff0*/  ENDCOLLECTIVE ;  /* 0x000000000000791b */ /* 0x00ffe20003800000 */
.L_x_2662:
[----:B------:R-:W-:Y:S05]  /*26000*/  BSYNC B0 ;  /* 0x0000000000007941 */ /* 0x000fea0003800000 */
.L_x_2661:
[----:B------:R-:W-:Y:S05]  /*26010*/  BRA `(.L_x_2663) ;  /* 0xffffffa4008c7947 */ /* 0x000fea000383ffff */
.L_x_2522:
[----:B------:R-:W-:Y:S01]  /*26020*/  BSSY B0, `(.L_x_2664) ;  /* 0x0000006000007945 */ /* 0x000fe20003800000 */
[----:B------:R-:W-:-:S07]  /*26030*/  IMAD.MOV.U32 R15, RZ, RZ, -0x1 ;  /* 0xffffffffff0f7424 */ /* 0x000fce00078e00ff */
[----:B0123--:R-:W-:Y:S05]  /*26040*/  WARPSYNC.COLLECTIVE R15, `(.L_x_2665) ;  /* 0x000000000f0c7348 */ /* 0x00ffea0003c00000 */
[----:B------:R-:W-:Y:S02]  /*26050*/  ELECT P6, UR62, PT ;  /* 0x00000000003e782f */ /* 0x000fe400038c0000 */
[----:B------:R-:W-:Y:S01]  /*26060*/  MOV R14, UR62 ;  /* 0x0000003e000e7c02 */ /* 0x000fe20008000f00 */
[----:B0123--:R-:W-:Y:S10]  /*26070*/  ENDCOLLECTIVE ;  /* 0x000000000000791b */ /* 0x00fff40003800000 */
.L_x_2665:
[----:B------:R-:W-:Y:S05]  /*26080*/  BSYNC B0 ;  /* 0x0000000000007941 */ /* 0x000fea0003800000 */
.L_x_2664:
[----:B------:R-:W-:Y:S05]  /*26090*/  BRA `(.L_x_2666) ;  /* 0xffffffa400947947 */ /* 0x000fea000383ffff */
.L_x_2524:
[----:B---3--:R3:W4:Y:S02]  /*260a0*/  SYNCS.PHASECHK.TRANS64.TRYWAIT P0, [R0+URZ+0x31c40], R2 ;  /* 0x031c4002000075a7 */ /* 0x008724000800017f */
[----:B----4-:R-:W-:Y:S05]  /*260b0*/  @!P0 NANOSLEEP.SYNCS 0x989680 ;  /* 0x009896800000895d */ /* 0x010fea0003900000 */
[----:B------:R-:W4:Y:S02]  /*260c0*/  @!P0 SYNCS.PHASECHK.TRANS64 P0, [R0+URZ+0x31c40], R2 ;  /* 0x031c4002000085a7 */ /* 0x000f24000800007f */
[----:B----4-:R-:W-:Y:S05]  /*260d0*/  @!P0 BRA `(.L_x_2524) ;  /* 0xfffffffc00f08947 */ /* 0x010fea000383ffff */
[----:B------:R-:W-:Y:S05]  /*260e0*/  BRA `(.L_x_2667) ;  /* 0xffffffa400e87947 */ /* 0x000fea000383ffff */
.L_x_2528:
[----:B------:R-:W2:Y:S01]  /*260f0*/  LDL.LU R11, [R1+0x18] ;  /* 0x00001800010b7983 */ /* 0x000ea20000300800 */
[----:B------:R-:W-:Y:S01]  /*26100*/  IMAD.MOV.U32 R13, RZ, RZ, R5 ;  /* 0x000000ffff0d7224 */ /* 0x000fe200078e0005 */
[----:B------:R-:W-:Y:S01]  /*26110*/  LOP3.LUT R9, R9, 0x7f, RZ, 0xc0, !PT ;  /* 0x0000007f09097812 */ /* 0x000fe200078ec0ff */
[----:B------:R-:W-:Y:S02]  /*26120*/  IMAD.MOV.U32 R12, RZ, RZ, RZ ;  /* 0x000000ffff0c7224 */ /* 0x000fe400078e00ff */
[----:B------:R-:W-:Y:S01]  /*26130*/  IMAD.MOV.U32 R15, RZ, RZ, -0x1 ;  /* 0xffffffffff0f7424 */ /* 0x000fe200078e00ff */
[----:B------:R-:W-:-:S05]  /*26140*/  SHF.R.U32.HI R8, RZ, 0x2, R9 ;  /* 0x00000002ff087819 */ /* 0x000fca0000011609 */
        /* <DEDUP_REMOVED lines=8> */
.L_x_2668:
[----:B------:R-:W-:Y:S02]  /*261d0*/  IMAD.MOV.U32 R13, RZ, RZ, R4 ;  /* 0x000000ffff0d7224 */ /* 0x000fe400078e0004 */
[----:B------:R-:W-:-:S07]  /*261e0*/  IMAD.MOV.U32 R2, RZ, RZ, R14 ;  /* 0x000000ffff027224 */ /* 0x000fce00078e000e */
[----:B------:R-:W-:Y:S05]  /*261f0*/  WARPSYNC.COLLECTIVE R15, `(.L_x_2669) ;  /* 0x000000000f087348 */ /* 0x000fea0003c00000 */
[----:B------:R0:W1:Y:S02]  /*26200*/  SHFL.IDX P6, R14, R13, R12, R11 ;  /* 0x0000000c0d0e7389 */ /* 0x00006400000c000b */
[----:B01----:R-:W-:Y:S01]  /*26210*/  ENDCOLLECTIVE ;  /* 0x000000000000791b */ /* 0x003fe20003800000 */
.L_x_2669:
        /* <DEDUP_REMOVED lines=19> */
.L_x_2670:
[----:B------:R-:W-:Y:S02]  /*26350*/  IMAD.MOV.U32 R13, RZ, RZ, R4 ;  /* 0x000000ffff0d7224 */ /* 0x000fe400078e0004 */
[----:B------:R-:W-:-:S07]  /*26360*/  IMAD.MOV.U32 R2, RZ, RZ, R14 ;  /* 0x000000ffff027224 */ /* 0x000fce00078e000e */
[----:B------:R-:W-:Y:S05]  /*26370*/  WARPSYNC.COLLECTIVE R15, `(.L_x_2671) ;  /* 0x000000000f087348 */ /* 0x000fea0003c00000 */
[----:B------:R0:W1:Y:S02]  /*26380*/  SHFL.IDX P6, R14, R13, R12, R11 ;  /* 0x0000000c0d0e7389 */ /* 0x00006400000c000b */
[----:B01----:R-:W-:Y:S01]  /*26390*/  ENDCOLLECTIVE ;  /* 0x000000000000791b */ /* 0x003fe20003800000 */
.L_x_2671:
        /* <DEDUP_REMOVED lines=18> */
.L_x_2672:
[----:B------:R-:W-:-:S05]  /*264c0*/  VIADD R2, R17, 0x40 ;  /* 0x0000004011027836 */ /* 0x000fca0000000000 */
[----:B------:R-:W-:Y:S01]  /*264d0*/  ISETP.GE.AND P3, PT, R2, R0, PT ;  /* 0x000000000200720c */ /* 0x000fe20003f66270 */
[----:B------:R-:W-:Y:S02]  /*264e0*/  IMAD.MOV.U32 R13, RZ, RZ, R4 ;  /* 0x000000ffff0d7224 */ /* 0x000fe400078e0004 */
[----:B------:R-:W-:-:S10]  /*264f0*/  IMAD.MOV.U32 R2, RZ, RZ, R14 ;  /* 0x000000ffff027224 */ /* 0x000fd400078e000e */
[----:B------:R-:W-:Y:S05]  /*26500*/  WARPSYNC.COLLECTIVE R15, `(.L_x_2673) ;  /* 0x000000000f087348 */ /* 0x000fea0003c00000 */
[----:B------:R0:W1:Y:S02]  /*26510*/  SHFL.IDX P6, R14, R13, R12, R11 ;  /* 0x0000000c0d0e7389 */ /* 0x00006400000c000b */
[----:B01----:R-:W-:Y:S01]  /*26520*/  ENDCOLLECTIVE ;  /* 0x000000000000791b */ /* 0x003fe20003800000 */
.L_x_2673:
        /* <DEDUP_REMOVED lines=18> */
.L_x_2674:
[----:B------:R-:W-:-:S05]  /*26650*/  VIADD R2, R17, 0x60 ;  /* 0x0000006011027836 */ /* 0x000fca0000000000 */
[----:B------:R-:W-:Y:S01]  /*26660*/  ISETP.GE.AND P3, PT, R2, R0, PT ;  /* 0x000000000200720c */ /* 0x000fe20003f66270 */
[----:B------:R-:W-:Y:S02]  /*26670*/  IMAD.MOV.U32 R13, RZ, RZ, R4 ;  /* 0x000000ffff0d7224 */ /* 0x000fe400078e0004 */
[----:B------:R-:W-:-:S10]  /*26680*/  IMAD.MOV.U32 R5, RZ, RZ, R14 ;  /* 0x000000ffff057224 */ /* 0x000fd400078e000e */
[----:B------:R-:W-:Y:S05]  /*26690*/  WARPSYNC.COLLECTIVE R15, `(.L_x_2675) ;  /* 0x000000000f087348 */ /* 0x000fea0003c00000 */
[----:B------:R0:W1:Y:S02]  /*266a0*/  SHFL.IDX P6, R14, R13, R12, R11 ;  /* 0x0000000c0d0e7389 */ /* 0x00006400000c000b */
[----:B01----:R-:W-:Y:S01]  /*266b0*/  ENDCOLLECTIVE ;  /* 0x000000000000791b */ /* 0x003fe20003800000 */
.L_x_2675:
[----:B------:R-:W-:Y:S01]  /*266c0*/  ULDC.64 UR4, c[0x0][0x208] ;  /* 0x0000820000047ab9 */ /* 0x000fe20000000a00 */
[----:B------:R-:W-:Y:S02]  /*266d0*/  IMAD.MOV.U32 R13, RZ, RZ, R6 ;  /* 0x000000ffff0d7224 */ /* 0x000fe400078e0006 */
[----:B------:R-:W-:Y:S02]  /*266e0*/  IMAD.MOV.U32 R12, RZ, RZ, RZ ;  /* 0x000000ffff0c7224 */ /* 0x000fe400078e00ff */
        /* <DEDUP_REMOVED lines=14> */
.L_x_2676:
[----:B------:R-:W-:-:S05]  /*267d0*/  VIADD R3, R17, 0x80 ;  /* 0x0000008011037836 */ /* 0x000fca0000000000 */
[----:B------:R-:W-:Y:S01]  /*267e0*/  ISETP.GE.AND P3, PT, R3, R0, PT ;  /* 0x000000000300720c */ /* 0x000fe20003f66270 */
[----:B------:R-:W-:Y:S02]  /*267f0*/  IMAD.MOV.U32 R13, RZ, RZ, R7 ;  /* 0x000000ffff0d7224 */ /* 0x000fe400078e0007 */
[----:B------:R-:W-:-:S10]  /*26800*/  IMAD.MOV.U32 R2, RZ, RZ, R14 ;  /* 0x000000ffff027224 */ /* 0x000fd400078e000e */
[----:B------:R-:W-:Y:S05]  /*26810*/  WARPSYNC.COLLECTIVE R15, `(.L_x_2677) ;  /* 0x000000000f087348 */ /* 0x000fea0003c00000 */
[----:B------:R0:W1:Y:S02]  /*26820*/  SHFL.IDX P6, R14, R13, R12, R11 ;  /* 0x0000000c0d0e7389 */ /* 0x00006400000c000b */
[----:B01----:R-:W-:Y:S01]  /*26830*/  ENDCOLLECTIVE ;  /* 0x000000000000791b */ /* 0x003fe20003800000 */
.L_x_2677:
        /* <DEDUP_REMOVED lines=17> */
.L_x_2678:
[----:B------:R-:W-:Y:S02]  /*26950*/  IMAD.MOV.U32 R13, RZ, RZ, R7 ;  /* 0x000000ffff0d7224 */ /* 0x000fe400078e0007 */
[----:B------:R-:W-:-:S07]  /*26960*/  IMAD.MOV.U32 R6, RZ, RZ, R14 ;  /* 0x000000ffff067224 */ /* 0x000fce00078e000e */
[----:B------:R-:W-:Y:S05]  /*26970*/  WARPSYNC.COLLECTIVE R15, `(.L_x_2679) ;  /* 0x000000000f087348 */ /* 0x000fea0003c00000 */
[----:B------:R0:W1:Y:S02]  /*26980*/  SHFL.IDX P6, R14, R13, R12, R11 ;  /* 0x0000000c0d0e7389 */ /* 0x00006400000c000b */
[----:B01----:R-:W-:Y:S01]  /*26990*/  ENDCOLLECTIVE ;  /* 0x000000000000791b */ /* 0x003fe20003800000 */
.L_x_2679:
[----:B------:R-:W-:Y:S01]  /*269a0*/  IMAD.MOV.U32 R2, RZ, RZ, R14 ;  /* 0x000000ffff027224 */ /* 0x000fe200078e000e */
[----:B------:R-:W-:Y:S06]  /*269b0*/  BRA `(.L_x_2680) ;  /* 0xffffffac00647947 */ /* 0x000fec000383ffff */
.L_x_2531:
[----:B-1----:R1:W2:Y:S02]  /*269c0*/  SYNCS.PHASECHK.TRANS64.TRYWAIT P0, [R22+URZ+0x31c20], R3 ;  /* 0x031c2003160075a7 */ /* 0x0022a4000800017f */
[----:B--2---:R-:W-:Y:S05]  /*269d0*/  @!P0 NANOSLEEP.SYNCS 0x989680 ;  /* 0x009896800000895d */ /* 0x004fea0003900000 */
[----:B------:R-:W2:Y:S02]  /*269e0*/  @!P0 SYNCS.PHASECHK.TRANS64 P0, [R22+URZ+0x31c20], R3 ;  /* 0x031c2003160085a7 */ /* 0x000ea4000800007f */
[----:B--2---:R-:W-:Y:S05]  /*269f0*/  @!P0 BRA `(.L_x_2531) ;  /* 0xfffffffc00f08947 */ /* 0x004fea000383ffff */
[----:B------:R-:W-:Y:S05]  /*26a00*/  BRA `(.L_x_2681) ;  /* 0xffffffac00d87947 */ /* 0x000fea000383ffff */
.L_x_2540:
[----:B-1----:R1:W2:Y:S02]  /*26a10*/  SYNCS.PHASECHK.TRANS64.TRYWAIT P0, [R3+URZ+0x31c40], R2 ;  /* 0x031c4002030075a7 */ /* 0x0022a4000800017f */
[----:B--2---:R-:W-:Y:S05]  /*26a20*/  @!P0 NANOSLEEP.SYNCS 0x989680 ;  /* 0x009896800000895d */ /* 0x004fea0003900000 */
[----:B------:R-:W2:Y:S02]  /*26a30*/  @!P0 SYNCS.PHASECHK.TRANS64 P0, [R3+URZ+0x31c40], R2 ;  /* 0x031c4002030085a7 */ /* 0x000ea4000800007f */
[----:B--2---:R-:W-:Y:S05]  /*26a40*/  @!P0 BRA `(.L_x_2540) ;  /* 0xfffffffc00f08947 */ /* 0x004fea000383ffff */
[----:B------:R-:W-:Y:S05]  /*26a50*/  BRA `(.L_x_2682) ;  /* 0xffffffb000887947 */ /* 0x000fea000383ffff */
.L_x_2547:
[----:B0-----:R0:W1:Y:S02]  /*26a60*/  SYNCS.PHASECHK.TRANS64.TRYWAIT P0, [R3+URZ+0x60], R2 ;  /* 0x00006002030075a7 */ /* 0x001064000800017f */
[----:B-1----:R-:W-:Y:S05]  /*26a70*/  @!P0 NANOSLEEP.SYNCS 0x989680 ;  /* 0x009896800000895d */ /* 0x002fea0003900000 */
[----:B------:R-:W1:Y:S02]  /*26a80*/  @!P0 SYNCS.PHASECHK.TRANS64 P0, [R3+URZ+0x60], R2 ;  /* 0x00006002030085a7 */ /* 0x000e64000800007f */
[----:B-1----:R-:W-:Y:S05]  /*26a90*/  @!P0 BRA `(.L_x_2547) ;  /* 0xfffffffc00f08947 */ /* 0x002fea000383ffff */
[----:B------:R-:W-:Y:S05]  /*26aa0*/  BRA `(.L_x_2683) ;  /* 0xffffffb400947947 */ /* 0x000fea000383ffff */
.L_x_2557:
[----:B-1----:R1:W2:Y:S02]  /*26ab0*/  SYNCS.PHASECHK.TRANS64.TRYWAIT P0, [R3+URZ+0x31c40], R2 ;  /* 0x031c4002030075a7 */ /* 0x0022a4000800017f */
[----:B--2---:R-:W-:Y:S05]  /*26ac0*/  @!P0 NANOSLEEP.SYNCS 0x989680 ;  /* 0x009896800000895d */ /* 0x004fea0003900000 */
[----:B------:R-:W2:Y:S02]  /*26ad0*/  @!P0 SYNCS.PHASECHK.TRANS64 P0, [R3+URZ+0x31c40], R2 ;  /* 0x031c4002030085a7 */ /* 0x000ea4000800007f */
[----:B--2---:R-:W-:Y:S05]  /*26ae0*/  @!P0 BRA `(.L_x_2557) ;  /* 0xfffffffc00f08947 */ /* 0x004fea000383ffff */
[----:B------:R-:W-:Y:S05]  /*26af0*/  BRA `(.L_x_2684) ;  /* 0xffffffbc004c7947 */ /* 0x000fea000383ffff */
.L_x_2564:
[----:B0-----:R0:W1:Y:S02]  /*26b00*/  SYNCS.PHASECHK.TRANS64.TRYWAIT P0, [R12+URZ+0x60], R27 ;  /* 0x0000601b0c0075a7 */ /* 0x001064000800017f */
[----:B-1----:R-:W-:Y:S05]  /*26b10*/  @!P0 NANOSLEEP.SYNCS 0x989680 ;  /* 0x009896800000895d */ /* 0x002fea0003900000 */
[----:B------:R-:W1:Y:S02]  /*26b20*/  @!P0 SYNCS.PHASECHK.TRANS64 P0, [R12+URZ+0x60], R27 ;  /* 0x0000601b0c0085a7 */ /* 0x000e64000800007f */
[----:B-1----:R-:W-:Y:S05]  /*26b30*/  @!P0 BRA `(.L_x_2564) ;  /* 0xfffffffc00f08947 */ /* 0x002fea000383ffff */
[----:B------:R-:W-:Y:S05]  /*26b40*/  BRA `(.L_x_2685) ;  /* 0xffffffc000587947 */ /* 0x000fea000383ffff */
.L_x_2574:
[----:B-1----:R1:W2:Y:S02]  /*26b50*/  SYNCS.PHASECHK.TRANS64.TRYWAIT P0, [R2+URZ+0x31c40], R3 ;  /* 0x031c4003020075a7 */ /* 0x0022a4000800017f */
[----:B--2---:R-:W-:Y:S05]  /*26b60*/  @!P0 NANOSLEEP.SYNCS 0x989680 ;  /* 0x009896800000895d */ /* 0x004fea0003900000 */
[----:B------:R-:W2:Y:S02]  /*26b70*/  @!P0 SYNCS.PHASECHK.TRANS64 P0, [R2+URZ+0x31c40], R3 ;  /* 0x031c4003020085a7 */ /* 0x000ea4000800007f */
[----:B--2---:R-:W-:Y:S05]  /*26b80*/  @!P0 BRA `(.L_x_2574) ;  /* 0xfffffffc00f08947 */ /* 0x004fea000383ffff */
[----:B------:R-:W-:Y:S05]  /*26b90*/  BRA `(.L_x_2686) ;  /* 0xffffffc400e47947 */ /* 0x000fea000383ffff */
.L_x_2581:
[----:B0-----:R0:W1:Y:S02]  /*26ba0*/  SYNCS.PHASECHK.TRANS64.TRYWAIT P0, [R7+URZ+0x60], R2 ;  /* 0x00006002070075a7 */ /* 0x001064000800017f */
[----:B-1----:R-:W-:Y:S05]  /*26bb0*/  @!P0 NANOSLEEP.SYNCS 0x989680 ;  /* 0x009896800000895d */ /* 0x002fea0003900000 */
[----:B------:R-:W1:Y:S02]  /*26bc0*/  @!P0 SYNCS.PHASECHK.TRANS64 P0, [R7+URZ+0x60], R2 ;  /* 0x00006002070085a7 */ /* 0x000e64000800007f */
[----:B-1----:R-:W-:Y:S05]  /*26bd0*/  @!P0 BRA `(.L_x_2581) ;  /* 0xfffffffc00f08947 */ /* 0x002fea000383ffff */
[----:B------:R-:W-:Y:S05]  /*26be0*/  BRA `(.L_x_2687) ;  /* 0xffffffc800f47947 */ /* 0x000fea000383ffff */
.L_x_2593:
[----:B-1----:R1:W2:Y:S02]  /*26bf0*/  SYNCS.PHASECHK.TRANS64.TRYWAIT P0, [R3+URZ+0x31c60], R0 ;  /* 0x031c6000030075a7 */ /* 0x0022a4000800017f */
[----:B--2---:R-:W-:Y:S05]  /*26c00*/  @!P0 NANOSLEEP.SYNCS 0x989680 ;  /* 0x009896800000895d */ /* 0x004fea0003900000 */
[----:B------:R-:W2:Y:S02]  /*26c10*/  @!P0 SYNCS.PHASECHK.TRANS64 P0, [R3+URZ+0x31c60], R0 ;  /* 0x031c6000030085a7 */ /* 0x000ea4000800007f */
[----:B--2---:R-:W-:Y:S05]  /*26c20*/  @!P0 BRA `(.L_x_2593) ;  /* 0xfffffffc00f08947 */ /* 0x004fea000383ffff */
[----:B------:R-:W-:Y:S05]  /*26c30*/  BRA `(.L_x_2688) ;  /* 0xffffffd0006c7947 */ /* 0x000fea000383ffff */
.L_x_2601:
[----:B------:R-:W-:Y:S01]  /*26c40*/  BSSY B0, `(.L_x_2689) ;  /* 0x0000008000007945 */ /* 0x000fe20003800000 */
[----:B------:R-:W-:Y:S02]  /*26c50*/  IMAD.MOV.U32 R13, RZ, RZ, R16 ;  /* 0x000000ffff0d7224 */ /* 0x000fe400078e0010 */
[----:B------:R-:W-:Y:S02]  /*26c60*/  IMAD.MOV.U32 R12, RZ, RZ, RZ ;  /* 0x000000ffff0c7224 */ /* 0x000fe400078e00ff */
[----:B------:R-:W-:Y:S02]  /*26c70*/  IMAD.MOV.U32 R11, RZ, RZ, 0x1f ;  /* 0x0000001fff0b7424 */ /* 0x000fe400078e00ff */
[----:B------:R-:W-:-:S07]  /*26c80*/  IMAD.MOV.U32 R15, RZ, RZ, -0x1 ;  /* 0xffffffffff0f7424 */ /* 0x000fce00078e00ff */
[----:B-1----:R-:W-:Y:S05]  /*26c90*/  WARPSYNC.COLLECTIVE R15, `(.L_x_2690) ;  /* 0x000000000f087348 */ /* 0x002fea0003c00000 */
[----:B------:R0:W2:Y:S02]  /*26ca0*/  SHFL.IDX P6, R14, R13, R12, R11 ;  /* 0x0000000c0d0e7389 */ /* 0x0000a400000c000b */
[----:B012---:R-:W-:Y:S01]  /*26cb0*/  ENDCOLLECTIVE ;  /* 0x000000000000791b */ /* 0x007fe20003800000 */
.L_x_2690:
[----:B------:R-:W-:Y:S05]  /*26cc0*/  BSYNC B0 ;  /* 0x0000000000007941 */ /* 0x000fea0003800000 */
.L_x_2689:
        /* <DEDUP_REMOVED lines=9> */
.L_x_2691:
[----:B------:R-:W-:Y:S01]  /*26d60*/  ULDC UR4, c[0x0][0xc3c] ;  /* 0x00030f0000047ab9 */ /* 0x000fe20000000800 */
[----:B------:R-:W-:Y:S01]  /*26d70*/  ULDC.64 UR6, c[0x0][0x208] ;  /* 0x0000820000067ab9 */ /* 0x000fe20000000a00 */
        /* <DEDUP_REMOVED lines=17> */
.L_x_2692:
[----:B------:R-:W-:Y:S01]  /*26e90*/  IMAD.MOV.U32 R12, RZ, RZ, 0x2 ;  /* 0x00000002ff0c7424 */ /* 0x000fe200078e00ff */
[----:B------:R-:W-:-:S05]  /*26ea0*/  SEL R5, R14, RZ, P1 ;  /* 0x000000ff0e057207 */ /* 0x000fca0000800000 */
[----:B------:R-:W-:-:S04]  /*26eb0*/  IMAD.IADD R4, R2, 0x1, R5 ;  /* 0x0000000102047824 */ /* 0x000fc800078e0205 */
[----:B------:R-:W-:-:S07]  /*26ec0*/  IMAD.MOV.U32 R13, RZ, RZ, R4 ;  /* 0x000000ffff0d7224 */ /* 0x000fce00078e0004 */
[----:B------:R-:W-:Y:S05]  /*26ed0*/  WARPSYNC.COLLECTIVE R15, `(.L_x_2693) ;  /* 0x000000000f087348 */ /* 0x000fea0003c00000 */
[----:B------:R0:W1:Y:S02]  /*26ee0*/  SHFL.UP P6, R14, R13, R12, R11 ;  /* 0x0400000c0d0e7389 */ /* 0x00006400000c000b */
[----:B01----:R-:W-:Y:S01]  /*26ef0*/  ENDCOLLECTIVE ;  /* 0x000000000000791b */ /* 0x003fe20003800000 */
.L_x_2693:
[----:B------:R-:W-:Y:S01]  /*26f00*/  IMAD.MOV.U32 R12, RZ, RZ, 0x4 ;  /* 0x00000004ff0c7424 */ /* 0x000fe200078e00ff */
[----:B------:R-:W-:-:S05]  /*26f10*/  SEL R5, R14, RZ, P2 ;  /* 0x000000ff0e057207 */ /* 0x000fca0001000000 */
[----:B------:R-:W-:-:S04]  /*26f20*/  IMAD.IADD R5, R4, 0x1, R5 ;  /* 0x0000000104057824 */ /* 0x000fc800078e0205 */
[----:B------:R-:W-:-:S07]  /*26f30*/  IMAD.MOV.U32 R13, RZ, RZ, R5 ;  /* 0x000000ffff0d7224 */ /* 0x000fce00078e0005 */
[----:B------:R-:W-:Y:S05]  /*26f40*/  WARPSYNC.COLLECTIVE R15, `(.L_x_2694) ;  /* 0x000000000f087348 */ /* 0x000fea0003c00000 */
[----:B------:R0:W1:Y:S02]  /*26f50*/  SHFL.UP P6, R14, R13, R12, R11 ;  /* 0x0400000c0d0e7389 */ /* 0x00006400000c000b */
[----:B01----:R-:W-:Y:S01]  /*26f60*/  ENDCOLLECTIVE ;  /* 0x000000000000791b */ /* 0x003fe20003800000 */
.L_x_2694:
[----:B------:R-:W-:Y:S01]  /*26f70*/  IMAD.MOV.U32 R12, RZ, RZ, 0x8 ;  /* 0x00000008ff0c7424 */ /* 0x000fe200078e00ff */
[----:B------:R-:W-:-:S05]  /*26f80*/  SEL R6, R14, RZ, P3 ;  /* 0x000000ff0e067207 */ /* 0x000fca0001800000 */
[----:B------:R-:W-:-:S04]  /*26f90*/  IMAD.IADD R6, R5, 0x1, R6 ;  /* 0x0000000105067824 */ /* 0x000fc800078e0206 */
[----:B------:R-:W-:-:S07]  /*26fa0*/  IMAD.MOV.U32 R13, RZ, RZ, R6 ;  /* 0x000000ffff0d7224 */ /* 0x000fce00078e0006 */
[----:B------:R-:W-:Y:S05]  /*26fb0*/  WARPSYNC.COLLECTIVE R15, `(.L_x_2695) ;  /* 0x000000000f087348 */ /* 0x000fea0003c00000 */
[----:B------:R0:W1:Y:S02]  /*26fc0*/  SHFL.UP P6, R14, R13, R12, R11 ;  /* 0x0400000c0d0e7389 */ /* 0x00006400000c000b */
[----:B01----:R-:W-:Y:S01]  /*26fd0*/  ENDCOLLECTIVE ;  /* 0x000000000000791b */ /* 0x003fe20003800000 */
.L_x_2695:
[----:B------:R-:W-:Y:S01]  /*26fe0*/  IMAD.MOV.U32 R12, RZ, RZ, 0x10 ;  /* 0x00000010ff0c7424 */ /* 0x000fe200078e00ff */
[----:B------:R-:W-:-:S05]  /*26ff0*/  SEL R3, R14, RZ, P4 ;  /* 0x000000ff0e037207 */ /* 0x000fca0002000000 */
[----:B------:R-:W-:-:S04]  /*27000*/  IMAD.IADD R4, R6, 0x1, R3 ;  /* 0x0000000106047824 */ /* 0x000fc800078e0203 */
[----:B------:R-:W-:-:S07]  /*27010*/  IMAD.MOV.U32 R13, RZ, RZ, R4 ;  /* 0x000000ffff0d7224 */ /* 0x000fce00078e0004 */
[----:B------:R-:W-:Y:S05]  /*27020*/  WARPSYNC.COLLECTIVE R15, `(.L_x_2696) ;  /* 0x000000000f087348 */ /* 0x000fea0003c00000 */
[----:B------:R0:W1:Y:S02]  /*27030*/  SHFL.UP P6, R14, R13, R12, R11 ;  /* 0x0400000c0d0e7389 */ /* 0x00006400000c000b */
[----:B01----:R-:W-:Y:S01]  /*27040*/  ENDCOLLECTIVE ;  /* 0x000000000000791b */ /* 0x003fe20003800000 */
.L_x_2696:
        /* <DEDUP_REMOVED lines=8> */
.L_x_2697:
[----:B------:R-:W-:Y:S05]  /*270d0*/  BRA `(.L_x_2698) ;  /* 0xffffffd400187947 */ /* 0x000fea000383ffff */
.L_x_2606:
        /* <DEDUP_REMOVED lines=8> */
.L_x_2700:
[----:B------:R-:W-:Y:S05]  /*27160*/  BSYNC B0 ;  /* 0x0000000000007941 */ /* 0x000fea0003800000 */
.L_x_2699:
        /* <DEDUP_REMOVED lines=8> */
.L_x_2701:
[----:B------:R-:W-:Y:S01]  /*271f0*/  IMAD.MOV.U32 R12, RZ, RZ, 0x4 ;  /* 0x00000004ff0c7424 */ /* 0x000fe200078e00ff */
[----:B------:R-:W-:-:S05]  /*27200*/  SEL R14, R14, RZ, P2 ;  /* 0x000000ff0e0e7207 */ /* 0x000fca0001000000 */
[----:B------:R-:W-:-:S04]  /*27210*/  IMAD.IADD R3, R13, 0x1, R14 ;  /* 0x000000010d037824 */ /* 0x000fc800078e020e */
[----:B------:R-:W-:-:S07]  /*27220*/  IMAD.MOV.U32 R13, RZ, RZ, R3 ;  /* 0x000000ffff0d7224 */ /* 0x000fce00078e0003 */
[----:B------:R-:W-:Y:S05]  /*27230*/  WARPSYNC.COLLECTIVE R15, `(.L_x_2702) ;  /* 0x000000000f087348 */ /* 0x000fea0003c00000 */
[----:B------:R0:W1:Y:S02]  /*27240*/  SHFL.UP P6, R14, R13, R12, R11 ;  /* 0x0400000c0d0e7389 */ /* 0x00006400000c000b */
[----:B01----:R-:W-:Y:S01]  /*27250*/  ENDCOLLECTIVE ;  /* 0x000000000000791b */ /* 0x003fe20003800000 */
.L_x_2702:
[----:B------:R-:W-:Y:S01]  /*27260*/  IMAD.MOV.U32 R12, RZ, RZ, 0x8 ;  /* 0x00000008ff0c7424 */ /* 0x000fe200078e00ff */
[----:B------:R-:W-:-:S05]  /*27270*/  SEL R4, R14, RZ, P3 ;  /* 0x000000ff0e047207 */ /* 0x000fca0001800000 */
[----:B------:R-:W-:-:S04]  /*27280*/  IMAD.IADD R4, R3, 0x1, R4 ;  /* 0x0000000103047824 */ /* 0x000fc800078e0204 */
[----:B------:R-:W-:-:S07]  /*27290*/  IMAD.MOV.U32 R13, RZ, RZ, R4 ;  /* 0x000000ffff0d7224 */ /* 0x000fce00078e0004 */
[----:B------:R-:W-:Y:S05]  /*272a0*/  WARPSYNC.COLLECTIVE R15, `(.L_x_2703) ;  /* 0x000000000f087348 */ /* 0x000fea0003c00000 */
[----:B------:R0:W1:Y:S02]  /*272b0*/  SHFL.UP P6, R14, R13, R12, R11 ;  /* 0x0400000c0d0e7389 */ /* 0x00006400000c000b */
[----:B01----:R-:W-:Y:S01]  /*272c0*/  ENDCOLLECTIVE ;  /* 0x000000000000791b */ /* 0x003fe20003800000 */
.L_x_2703:
[----:B------:R-:W-:Y:S01]  /*272d0*/  IMAD.MOV.U32 R12, RZ, RZ, 0x10 ;  /* 0x00000010ff0c7424 */ /* 0x000fe200078e00ff */
[----:B------:R-:W-:-:S05]  /*272e0*/  SEL R5, R14, RZ, P4 ;  /* 0x000000ff0e057207 */ /* 0x000fca0002000000 */
[----:B------:R-:W-:-:S04]  /*272f0*/  IMAD.IADD R5, R4, 0x1, R5 ;  /* 0x0000000104057824 */ /* 0x000fc800078e0205 */
[----:B------:R-:W-:-:S07]  /*27300*/  IMAD.MOV.U32 R13, RZ, RZ, R5 ;  /* 0x000000ffff0d7224 */ /* 0x000fce00078e0005 */
[----:B------:R-:W-:Y:S05]  /*27310*/  WARPSYNC.COLLECTIVE R15, `(.L_x_2704) ;  /* 0x000000000f087348 */ /* 0x000fea0003c00000 */
[----:B------:R0:W1:Y:S02]  /*27320*/  SHFL.UP P6, R14, R13, R12, R11 ;  /* 0x0400000c0d0e7389 */ /* 0x00006400000c000b */
[----:B01----:R-:W-:Y:S01]  /*27330*/  ENDCOLLECTIVE ;  /* 0x000000000000791b */ /* 0x003fe20003800000 */
.L_x_2704:
        /* <DEDUP_REMOVED lines=8> */
.L_x_2705:
[----:B------:R-:W-:Y:S05]  /*273c0*/  BRA `(.L_x_2706) ;  /* 0xffffffd000fc7947 */ /* 0x000fea000383ffff */
.L_x_2608:
[----:B------:R-:W-:Y:S01]  /*273d0*/  BSSY B0, `(.L_x_2707) ;  /* 0x0000006000007945 */ /* 0x000fe20003800000 */
[----:B------:R-:W-:Y:S01]  /*273e0*/  PLOP3.LUT P6, PT, P6, PT, PT, 0x8, 0x0 ;  /* 0x000000000000781c */ /* 0x000fe200037ce170 */
[----:B------:R-:W-:-:S12]  /*273f0*/  IMAD.MOV.U32 R15, RZ, RZ, -0x1 ;  /* 0xffffffffff0f7424 */ /* 0x000fd800078e00ff */
[----:B0-----:R-:W-:Y:S05]  /*27400*/  WARPSYNC.COLLECTIVE R15, `(.L_x_2708) ;  /* 0x000000000f087348 */ /* 0x001fea0003c00000 */
[----:B------:R-:W-:Y:S01]  /*27410*/  VOTE.ANY R14, PT, P6 ;  /* 0x00000000000e7806 */ /* 0x000fe200030e0100 */
[----:B0-----:R-:W-:Y:S06]  /*27420*/  ENDCOLLECTIVE ;  /* 0x000000000000791b */ /* 0x001fec0003800000 */
.L_x_2708:
[----:B------:R-:W-:Y:S05]  /*27430*/  BSYNC B0 ;  /* 0x0000000000007941 */ /* 0x000fea0003800000 */
.L_x_2707:
        /* <DEDUP_REMOVED lines=9> */
.L_x_2709:
[----:B------:R-:W-:Y:S01]  /*274d0*/  IMAD.MOV.U32 R17, RZ, RZ, R14 ;  /* 0x000000ffff117224 */ /* 0x000fe200078e000e */
[----:B------:R-:W-:Y:S06]  /*274e0*/  BRA `(.L_x_2710) ;  /* 0xffffffd000ec7947 */ /* 0x000fec000383ffff */
.L_x_2610:
[----:B------:R-:W-:Y:S01]  /*274f0*/  BSSY B0, `(.L_x_2711) ;  /* 0x0000007000007945 */ /* 0x000fe20003800000 */
[----:B------:R-:W-:Y:S02]  /*27500*/  IMAD.MOV.U32 R13, RZ, RZ, R3 ;  /* 0x000000ffff0d7224 */ /* 0x000fe400078e0003 */
[----:B------:R-:W-:Y:S02]  /*27510*/  IMAD.MOV.U32 R11, RZ, RZ, 0x1f ;  /* 0x0000001fff0b7424 */ /* 0x000fe400078e00ff */
[----:B------:R-:W-:-:S07]  /*27520*/  IMAD.MOV.U32 R15, RZ, RZ, -0x1 ;  /* 0xffffffffff0f7424 */ /* 0x000fce00078e00ff */
[----:B012---:R-:W-:Y:S05]  /*27530*/  WARPSYNC.COLLECTIVE R15, `(.L_x_2712) ;  /* 0x000000000f087348 */ /* 0x007fea0003c00000 */
[----:B------:R3:W4:Y:S02]  /*27540*/  SHFL.IDX P6, R14, R13, R12, R11 ;  /* 0x0000000c0d0e7389 */ /* 0x00072400000c000b */
[----:B01234-:R-:W-:Y:S01]  /*27550*/  ENDCOLLECTIVE ;  /* 0x000000000000791b */ /* 0x01ffe20003800000 */
.L_x_2712:
[----:B------:R-:W-:Y:S05]  /*27560*/  BSYNC B0 ;  /* 0x0000000000007941 */ /* 0x000fea0003800000 */
.L_x_2711:
[----:B------:R-:W-:Y:S01]  /*27570*/  IMAD.MOV.U32 R5, RZ, RZ, R14 ;  /* 0x000000ffff057224 */ /* 0x000fe200078e000e */
[----:B------:R-:W-:Y:S06]  /*27580*/  BRA `(.L_x_2609) ;  /* 0xffffffd000e07947 */ /* 0x000fec000383ffff */
.L_x_2614:
[----:B0-----:R0:W2:Y:S02]  /*27590*/  SYNCS.PHASECHK.TRANS64.TRYWAIT P0, [R9+URZ+0x31c20], R0 ;  /* 0x031c2000090075a7 */ /* 0x0010a4000800017f */
[----:B--2---:R-:W-:Y:S05]  /*275a0*/  @!P0 NANOSLEEP.SYNCS 0x989680 ;  /* 0x009896800000895d */ /* 0x004fea0003900000 */
[----:B------:R-:W2:Y:S02]  /*275b0*/  @!P0 SYNCS.PHASECHK.TRANS64 P0, [R9+URZ+0x31c20], R0 ;  /* 0x031c2000090085a7 */ /* 0x000ea4000800007f */
[----:B--2---:R-:W-:Y:S05]  /*275c0*/  @!P0 BRA `(.L_x_2614) ;  /* 0xfffffffc00f08947 */ /* 0x004fea000383ffff */
[----:B------:R-:W-:Y:S05]  /*275d0*/  BRA `(.L_x_2713) ;  /* 0xffffffd8005c7947 */ /* 0x000fea000383ffff */
.L_x_2615:
        /* <DEDUP_REMOVED lines=8> */
[----:B01--4-:R-:W-:Y:S05]  /*27660*/  WARPSYNC.COLLECTIVE R15, `(.L_x_2715) ;  /* 0x000000000f087348 */ /* 0x013fea0003c00000 */
[----:B------:R2:W3:Y:S02]  /*27670*/  SHFL.IDX P6, R14, R13, R12, R11 ;  /* 0x0000000c0d0e7389 */ /* 0x0004e400000c000b */
[----:B01234-:R-:W-:Y:S01]  /*27680*/  ENDCOLLECTIVE ;  /* 0x000000000000791b */ /* 0x01ffe20003800000 */
.L_x_2715:
[----:B------:R-:W-:Y:S05]  /*27690*/  BSYNC B0 ;  /* 0x0000000000007941 */ /* 0x000fea0003800000 */
.L_x_2714:
[----:B------:R-:W-:Y:S05]  /*276a0*/  BRA `(.L_x_2716) ;  /* 0xffffffd800447947 */ /* 0x000fea000383ffff */
.L_x_2616:
[----:B------:R-:W-:Y:S01]  /*276b0*/  BSSY B0, `(.L_x_2717) ;  /* 0x0000006000007945 */ /* 0x000fe20003800000 */
[----:B------:R-:W-:-:S07]  /*276c0*/  IMAD.MOV.U32 R15, RZ, RZ, -0x1 ;  /* 0xffffffffff0f7424 */ /* 0x000fce00078e00ff */
[----:B01--4-:R-:W-:Y:S05]  /*276d0*/  WARPSYNC.COLLECTIVE R15, `(.L_x_2718) ;  /* 0x000000000f0c7348 */ /* 0x013fea0003c00000 */
[----:B------:R-:W-:Y:S02]  /*276e0*/  ELECT P6, UR62, PT ;  /* 0x00000000003e782f */ /* 0x000fe400038c0000 */
[----:B------:R-:W-:Y:S01]  /*276f0*/  MOV R14, UR62 ;  /* 0x0000003e000e7c02 */ /* 0x000fe20008000f00 */
[----:B01--4-:R-:W-:Y:S10]  /*27700*/  ENDCOLLECTIVE ;  /* 0x000000000000791b */ /* 0x013ff40003800000 */
.L_x_2718:
[----:B------:R-:W-:Y:S05]  /*27710*/  BSYNC B0 ;  /* 0x0000000000007941 */ /* 0x000fea0003800000 */
.L_x_2717:
[----:B------:R-:W-:Y:S05]  /*27720*/  BRA `(.L_x_2719) ;  /* 0xffffffd800387947 */ /* 0x000fea000383ffff */
.L_x_2618:
[----:B0-----:R0:W2:Y:S02]  /*27730*/  SYNCS.PHASECHK.TRANS64.TRYWAIT P0, [R6+URZ], R3 ;  /* 0x00000003060075a7 */ /* 0x0010a4000800017f */
[----:B--2---:R-:W-:Y:S05]  /*27740*/  @!P0 NANOSLEEP.SYNCS 0x989680 ;  /* 0x009896800000895d */ /* 0x004fea0003900000 */
[----:B------:R-:W2:Y:S02]  /*27750*/  @!P0 SYNCS.PHASECHK.TRANS64 P0, [R6+URZ], R3 ;  /* 0x00000003060085a7 */ /* 0x000ea4000800007f */
[----:B--2---:R-:W-:Y:S05]  /*27760*/  @!P0 BRA `(.L_x_2618) ;  /* 0xfffffffc00f08947 */ /* 0x004fea000383ffff */
[----:B------:R-:W-:Y:S05]  /*27770*/  BRA `(.L_x_2720) ;  /* 0xffffffd800747947 */ /* 0x000fea000383ffff */
.L_x_2619:
[----:B--2---:R2:W3:Y:S02]  /*27780*/  SYNCS.PHASECHK.TRANS64.TRYWAIT P0, [R7+URZ], R2 ;  /* 0x00000002070075a7 */ /* 0x0044e4000800017f */
[----:B---3--:R-:W-:Y:S05]  /*27790*/  @!P0 NANOSLEEP.SYNCS 0x989680 ;  /* 0x009896800000895d */ /* 0x008fea0003900000 */
[----:B------:R-:W3:Y:S02]  /*277a0*/  @!P0 SYNCS.PHASECHK.TRANS64 P0, [R7+URZ], R2 ;  /* 0x00000002070085a7 */ /* 0x000ee4000800007f */
[----:B---3--:R-:W-:Y:S05]  /*277b0*/  @!P0 BRA `(.L_x_2619) ;  /* 0xfffffffc00f08947 */ /* 0x008fea000383ffff */
[----:B------:R-:W-:Y:S05]  /*277c0*/  BRA `(.L_x_2721) ;  /* 0xffffffd800687947 */ /* 0x000fea000383ffff */
.L_x_2621:
[----:B---3--:R3:W0:Y:S02]  /*277d0*/  SYNCS.PHASECHK.TRANS64.TRYWAIT P0, [R4+URZ], R3 ;  /* 0x00000003040075a7 */ /* 0x008624000800017f */
[----:B0-----:R-:W-:Y:S05]  /*277e0*/  @!P0 NANOSLEEP.SYNCS 0x989680 ;  /* 0x009896800000895d */ /* 0x001fea0003900000 */
[----:B------:R-:W0:Y:S02]  /*277f0*/  @!P0 SYNCS.PHASECHK.TRANS64 P0, [R4+URZ], R3 ;  /* 0x00000003040085a7 */ /* 0x000e24000800007f */
[----:B0-----:R-:W-:Y:S05]  /*27800*/  @!P0 BRA `(.L_x_2621) ;  /* 0xfffffffc00f08947 */ /* 0x001fea000383ffff */
[----:B------:R-:W-:Y:S05]  /*27810*/  BRA `(.L_x_2722) ;  /* 0xffffffd8006c7947 */ /* 0x000fea000383ffff */
.L_x_2723:
        /* <DEDUP_REMOVED lines=14> */
.L_x_2732:


//--------------------- .nv.global.init           --------------------------
	.section	.nv.global.init,"aw",@progbits
.nv.global.init:
	.type		$str$20,@object
	.size		$str$20,($str$21 - $str$20)
$str$20:
        /*0000*/ 	.byte	0x28, 0x61, 0x64, 0x64, 0x72, 0x65, 0x73, 0x73, 0x20, 0x26, 0x20, 0x6d, 0x61, 0x73, 0x6b, 0x29
        /*0010*/ 	.byte	0x20, 0x3d, 0x3d, 0x20, 0x30, 0x00
	.type		$str$21,@object
	.size		$str$21,(__unnamed_5 - $str$21)
$str$21:
        /*0016*/ 	.byte	0x2f, 0x74, 0x6d, 0x70, 0x2f, 0x6f, 0x73, 0x73, 0x5f, 0x6b, 0x65, 0x72, 0x6e, 0x65, 0x6c, 0x73
        /*0026*/ 	.byte	0x5f, 0x73, 0x72, 0x63, 0x2f, 0x66, 0x6c, 0x61, 0x73, 0x68, 0x5f, 0x61, 0x74, 0x74, 0x65, 0x6e
        /*0036*/ 	.byte	0x74, 0x69, 0x6f, 0x6e, 0x2f, 0x63, 0x73, 0x72, 0x63, 0x2f, 0x63, 0x75, 0x74, 0x6c, 0x61, 0x73
        /*0046*/ 	.byte	0x73, 0x2f, 0x69, 0x6e, 0x63, 0x6c, 0x75, 0x64, 0x65, 0x2f, 0x63, 0x75, 0x74, 0x65, 0x2f, 0x70
        /*0056*/ 	.byte	0x6f, 0x69, 0x6e, 0x74, 0x65, 0x72, 0x5f, 0x66, 0x6c, 0x61, 0x67, 0x67, 0x65, 0x64, 0x2e, 0x68
        /*0066*/ 	.byte	0x70, 0x70, 0x00
	.type		__unnamed_5,@object
	.size		__unnamed_5,(__unnamed_4 - __unnamed_5)
__unnamed_5:
        /* <DEDUP_REMOVED lines=24> */
	.type		__unnamed_4,@object
	.size		__unnamed_4,(__unnamed_9 - __unnamed_4)
__unnamed_4:
        /* <DEDUP_REMOVED lines=24> */
	.type		__unnamed_9,@object
	.size		__unnamed_9,(__unnamed_3 - __unnamed_9)
__unnamed_9:
        /* <DEDUP_REMOVED lines=24> */
        /*04e9*/ 	.byte	0x00
	.type		__unnamed_3,@object
	.size		__unnamed_3,(__unnamed_7 - __unnamed_3)
__unnamed_3:
        /* <DEDUP_REMOVED lines=29> */
	.type		__unnamed_7,@object
	.size		__unnamed_7,(__unnamed_2 - __unnamed_7)
__unnamed_7:
        /* <DEDUP_REMOVED lines=29> */
	.type		__unnamed_2,@object
	.size		__unnamed_2,(__unnamed_8 - __unnamed_2)
__unnamed_2:
        /* <DEDUP_REMOVED lines=29> */
	.type		__unnamed_8,@object
	.size		__unnamed_8,(__unnamed_1 - __unnamed_8)
__unnamed_8:
        /* <DEDUP_REMOVED lines=29> */
	.type		__unnamed_1,@object
	.size		__unnamed_1,(__unnamed_6 - __unnamed_1)
__unnamed_1:
        /* <DEDUP_REMOVED lines=28> */
        /*0dda*/ 	.byte	0x31, 0x33, 0x38, 0x32, 0x34, 0x3e, 0x3e, 0x3e, 0x3e, 0x3e, 0x20, 0x26, 0x5d, 0x00
	.type		__unnamed_6,@object
	.size		__unnamed_6,(.L_5 - __unnamed_6)
__unnamed_6:
        /* <DEDUP_REMOVED lines=29> */
.L_5:


//--------------------- .nv.shared._ZN7cutlass13device_kernelIN5flash11enable_sm90INS1_16FlashAttnFwdSm90INS1_25CollectiveMainloopFwdSm90ILi2EN4cute5tupleIJNS5_1CILi1EEES8_S8_EEENS6_IJNS7_ILi192EEENS7_ILi144EEENS7_ILi96EEEEEELi96ENS_6half_tEfNS_4arch4Sm90ELb0ELb0ELb1ELb0ELb0ELb0ELb0ELb0ELb1ELb1ELb0ELb0EEENS1_21CollectiveEpilogueFwdINS6_IJSA_SC_SB_EEES9_SE_SG_Li384ELb0ELb1ELb0ELb0EEENS1_29StaticPersistentTileSchedulerILb0EEEEEEEEEvNT_6ParamsE --------------------------
	.section	.nv.shared._ZN7cutlass13device_kernelIN5flash11enable_sm90INS1_16FlashAttnFwdSm90INS1_25CollectiveMainloopFwdSm90ILi2EN4cute5tupleIJNS5_1CILi1EEES8_S8_EEENS6_IJNS7_ILi192EEENS7_ILi144EEENS7_ILi96EEEEEELi96ENS_6half_tEfNS_4arch4Sm90ELb0ELb0ELb1ELb0ELb0ELb0ELb0ELb0ELb1ELb1ELb0ELb0EEENS1_21CollectiveEpilogueFwdINS6_IJSA_SC_SB_EEES9_SE_SG_Li384ELb0ELb1ELb0ELb0EEENS1_29StaticPersistentTileSchedulerILb0EEEEEEEEEvNT_6ParamsE,"aw",@nobits
	.sectionflags	@""
	.align	16
	.zero		1024


//--------------------- .nv.shared.reserved.0     --------------------------
	.section	.nv.shared.reserved.0,"aw",@nobits
	.weak		__nv_reservedSMEM_offset_0_alias
	.size		__nv_reservedSMEM_offset_0_alias, 0, 0
	.other		__nv_reservedSMEM_offset_0_alias,@"STO_CUDA_RESERVED_SHARED STV_DEFAULT"
__nv_reservedSMEM_offset_0_alias:
	.zero		0


//--------------------- .nv.global                --------------------------
	.section	.nv.global,"aw",@nobits
.nv.global:
	.type		_ZN81_INTERNAL_05ab1c1b_45_flash_fwd_hdim96_fp16_softcap_packgqa_sm90_cu_1f2e7571_36794cute1_E,@object
	.size		_ZN81_INTERNAL_05ab1c1b_45_flash_fwd_hdim96_fp16_softcap_packgqa_sm90_cu_1f2e7571_36794cute1_E,(_ZN81_INTERNAL_05ab1c1b_45_flash_fwd_hdim96_fp16_softcap_packgqa_sm90_cu_1f2e7571_36794cuda3std3__45__cpo6cbeginE - _ZN81_INTERNAL_05ab1c1b_45_flash_fwd_hdim96_fp16_softcap_packgqa_sm90_cu_1f2e7571_36794cute1_E)
_ZN81_INTERNAL_05ab1c1b_45_flash_fwd_hdim96_fp16_softcap_packgqa_sm90_cu_1f2e7571_36794cute1_E:
	.zero		1
	.type		_ZN81_INTERNAL_05ab1c1b_45_flash_fwd_hdim96_fp16_softcap_packgqa_sm90_cu_1f2e7571_36794cuda3std3__45__cpo6cbeginE,@object
	.size		_ZN81_INTERNAL_05ab1c1b_45_flash_fwd_hdim96_fp16_softcap_packgqa_sm90_cu_1f2e7571_36794cuda3std3__45__cpo6cbeginE,(_ZN81_INTERNAL_05ab1c1b_45_flash_fwd_hdim96_fp16_softcap_packgqa_sm90_cu_1f2e7571_36794cuda3std3__48in_placeE - _ZN81_INTERNAL_05ab1c1b_45_flash_fwd_hdim96_fp16_softcap_packgqa_sm90_cu_1f2e7571_36794cuda3std3__45__cpo6cbeginE)
_ZN81_INTERNAL_05ab1c1b_45_flash_fwd_hdim96_fp16_softcap_packgqa_sm90_cu_1f2e7571_36794cuda3std3__45__cpo6cbeginE:
	.zero		1
	.type		_ZN81_INTERNAL_05ab1c1b_45_flash_fwd_hdim96_fp16_softcap_packgqa_sm90_cu_1f2e7571_36794cuda3std3__48in_placeE,@object
	.size		_ZN81_INTERNAL_05ab1c1b_45_flash_fwd_hdim96_fp16_softcap_packgqa_sm90_cu_1f2e7571_36794cuda3std3__48in_placeE,(_ZN81_INTERNAL_05ab1c1b_45_flash_fwd_hdim96_fp16_softcap_packgqa_sm90_cu_1f2e7571_36794cuda3std6ranges3__45__cpo9iter_moveE - _ZN81_INTERNAL_05ab1c1b_45_flash_fwd_hdim96_fp16_softcap_packgqa_sm90_cu_1f2e7571_36794cuda3std3__48in_placeE)
_ZN81_INTERNAL_05ab1c1b_45_flash_fwd_hdim96_fp16_softcap_packgqa_sm90_cu_1f2e7571_36794cuda3std3__48in_placeE:
	.zero		1
	.type		_ZN81_INTERNAL_05ab1c1b_45_flash_fwd_hdim96_fp16_softcap_packgqa_sm90_cu_1f2e7571_36794cuda3std6ranges3__45__cpo9iter_moveE,@object
	.size		_ZN81_INTERNAL_05ab1c1b_45_flash_fwd_hdim96_fp16_softcap_packgqa_sm90_cu_1f2e7571_36794cuda3std6ranges3__45__cpo9iter_moveE,(_ZN81_INTERNAL_05ab1c1b_45_flash_fwd_hdim96_fp16_softcap_packgqa_sm90_cu_1f2e7571_36794cuda3std3__45__cpo5beginE - _ZN81_INTERNAL_05ab1c1b_45_flash_fwd_hdim96_fp16_softcap_packgqa_sm90_cu_1f2e7571_36794cuda3std6ranges3__45__cpo9iter_moveE)
_ZN81_INTERNAL_05ab1c1b_45_flash_fwd_hdim96_fp16_softcap_packgqa_sm90_cu_1f2e7571_36794cuda3std6ranges3__45__cpo9iter_moveE:
	.zero		1
	.type		_ZN81_INTERNAL_05ab1c1b_45_flash_fwd_hdim96_fp16_softcap_packgqa_sm90_cu_1f2e7571_36794cuda3std3__45__cpo5beginE,@object
	.size		_ZN81_INTERNAL_05ab1c1b_45_flash_fwd_hdim96_fp16_softcap_packgqa_sm90_cu_1f2e7571_36794cuda3std3__45__cpo5beginE,(_ZN81_INTERNAL_05ab1c1b_45_flash_fwd_hdim96_fp16_softcap_packgqa_sm90_cu_1f2e7571_36794cuda3std3__483_GLOBAL__N__05ab1c1b_45_flash_fwd_hdim96_fp16_softcap_packgqa_sm90_cu_1f2e7571_36796ignoreE - _ZN81_INTERNAL_05ab1c1b_45_flash_fwd_hdim96_fp16_softcap_packgqa_sm90_cu_1f2e7571_36794cuda3std3__45__cpo5beginE)
_ZN81_INTERNAL_05ab1c1b_45_flash_fwd_hdim96_fp16_softcap_packgqa_sm90_cu_1f2e7571_36794cuda3std3__45__cpo5beginE:
	.zero		1
	.type		_ZN81_INTERNAL_05ab1c1b_45_flash_fwd_hdim96_fp16_softcap_packgqa_sm90_cu_1f2e7571_36794cuda3std3__483_GLOBAL__N__05ab1c1b_45_flash_fwd_hdim96_fp16_softcap_packgqa_sm90_cu_1f2e7571_36796ignoreE,@object
	.size		_ZN81_INTERNAL_05ab1c1b_45_flash_fwd_hdim96_fp16_softcap_packgqa_sm90_cu_1f2e7571_36794cuda3std3__483_GLOBAL__N__05ab1c1b_45_flash_fwd_hdim96_fp16_softcap_packgqa_sm90_cu_1f2e7571_36796ignoreE,(_ZN81_INTERNAL_05ab1c1b_45_flash_fwd_hdim96_fp16_softcap_packgqa_sm90_cu_1f2e7571_36794cute7productE - _ZN81_INTERNAL_05ab1c1b_45_flash_fwd_hdim96_fp16_softcap_packgqa_sm90_cu_1f2e7571_36794cuda3std3__483_GLOBAL__N__05ab1c1b_45_flash_fwd_hdim96_fp16_softcap_packgqa_sm90_cu_1f2e7571_36796ignoreE)
_ZN81_INTERNAL_05ab1c1b_45_flash_fwd_hdim96_fp16_softcap_packgqa_sm90_cu_1f2e7571_36794cuda3std3__483_GLOBAL__N__05ab1c1b_45_flash_fwd_hdim96_fp16_softcap_packgqa_sm90_cu_1f2e7571_36796ignoreE:
	.zero		1
	.type		_ZN81_INTERNAL_05ab1c1b_45_flash_fwd_hdim96_fp16_softcap_packgqa_sm90_cu_1f2e7571_36794cute7productE,@object
	.size		_ZN81_INTERNAL_05ab1c1b_45_flash_fwd_hdim96_fp16_softcap_packgqa_sm90_cu_1f2e7571_36794cute7productE,(_ZN81_INTERNAL_05ab1c1b_45_flash_fwd_hdim96_fp16_softcap_packgqa_sm90_cu_1f2e7571_36794cuda3std3__45__cpo3endE - _ZN81_INTERNAL_05ab1c1b_45_flash_fwd_hdim96_fp16_softcap_packgqa_sm90_cu_1f2e7571_36794cute7productE)
_ZN81_INTERNAL_05ab1c1b_45_flash_fwd_hdim96_fp16_softcap_packgqa_sm90_cu_1f2e7571_36794cute7productE:
	.zero		1
	.type		_ZN81_INTERNAL_05ab1c1b_45_flash_fwd_hdim96_fp16_softcap_packgqa_sm90_cu_1f2e7571_36794cuda3std3__45__cpo3endE,@object
	.size		_ZN81_INTERNAL_05ab1c1b_45_flash_fwd_hdim96_fp16_softcap_packgqa_sm90_cu_1f2e7571_36794cuda3std3__45__cpo3endE,(_ZN81_INTERNAL_05ab1c1b_45_flash_fwd_hdim96_fp16_softcap_packgqa_sm90_cu_1f2e7571_36794cuda3std3__419piecewise_constructE - _ZN81_INTERNAL_05ab1c1b_45_flash_fwd_hdim96_fp16_softcap_packgqa_sm90_cu_1f2e7571_36794cuda3std3__45__cpo3endE)
_ZN81_INTERNAL_05ab1c1b_45_flash_fwd_hdim96_fp16_softcap_packgqa_sm90_cu_1f2e7571_36794cuda3std3__45__cpo3endE:
	.zero		1
	.type		_ZN81_INTERNAL_05ab1c1b_45_flash_fwd_hdim96_fp16_softcap_packgqa_sm90_cu_1f2e7571_36794cuda3std3__419piecewise_constructE,@object
	.size		_ZN81_INTERNAL_05ab1c1b_45_flash_fwd_hdim96_fp16_softcap_packgqa_sm90_cu_1f2e7571_36794cuda3std3__419piecewise_constructE,(_ZN81_INTERNAL_05ab1c1b_45_flash_fwd_hdim96_fp16_softcap_packgqa_sm90_cu_1f2e7571_36794cuda3std3__45__cpo4cendE - _ZN81_INTERNAL_05ab1c1b_45_flash_fwd_hdim96_fp16_softcap_packgqa_sm90_cu_1f2e7571_36794cuda3std3__419piecewise_constructE)
_ZN81_INTERNAL_05ab1c1b_45_flash_fwd_hdim96_fp16_softcap_packgqa_sm90_cu_1f2e7571_36794cuda3std3__419piecewise_constructE:
	.zero		1
	.type		_ZN81_INTERNAL_05ab1c1b_45_flash_fwd_hdim96_fp16_softcap_packgqa_sm90_cu_1f2e7571_36794cuda3std3__45__cpo4cendE,@object
	.size		_ZN81_INTERNAL_05ab1c1b_45_flash_fwd_hdim96_fp16_softcap_packgqa_sm90_cu_1f2e7571_36794cuda3std3__45__cpo4cendE,(_ZN81_INTERNAL_05ab1c1b_45_flash_fwd_hdim96_fp16_softcap_packgqa_sm90_cu_1f2e7571_36794cuda3std6ranges3__45__cpo4swapE - _ZN81_INTERNAL_05ab1c1b_45_flash_fwd_hdim96_fp16_softcap_packgqa_sm90_cu_1f2e7571_36794cuda3std3__45__cpo4cendE)
_ZN81_INTERNAL_05ab1c1b_45_flash_fwd_hdim96_fp16_softcap_packgqa_sm90_cu_1f2e7571_36794cuda3std3__45__cpo4cendE:
	.zero		1
	.type		_ZN81_INTERNAL_05ab1c1b_45_flash_fwd_hdim96_fp16_softcap_packgqa_sm90_cu_1f2e7571_36794cuda3std6ranges3__45__cpo4swapE,@object
	.size		_ZN81_INTERNAL_05ab1c1b_45_flash_fwd_hdim96_fp16_softcap_packgqa_sm90_cu_1f2e7571_36794cuda3std6ranges3__45__cpo4swapE,(.L_16 - _ZN81_INTERNAL_05ab1c1b_45_flash_fwd_hdim96_fp16_softcap_packgqa_sm90_cu_1f2e7571_36794cuda3std6ranges3__45__cpo4swapE)
_ZN81_INTERNAL_05ab1c1b_45_flash_fwd_hdim96_fp16_softcap_packgqa_sm90_cu_1f2e7571_36794cuda3std6ranges3__45__cpo4swapE:
	.zero		1
.L_16:


//--------------------- .nv.shared._ZN7cutlass13device_kernelIN5flash11enable_sm90INS1_16FlashAttnFwdSm90INS1_25CollectiveMainloopFwdSm90ILi2EN4cute5tupleIJNS5_1CILi1EEES8_S8_EEENS6_IJNS7_ILi192EEENS7_ILi144EEENS7_ILi96EEEEEELi96ENS_6half_tEfNS_4arch4Sm90ELb0ELb0ELb1ELb1ELb0ELb0ELb0ELb0ELb1ELb1ELb0ELb0EEENS1_21CollectiveEpilogueFwdINS6_IJSA_SC_SB_EEES9_SE_SG_Li384ELb1ELb1ELb0ELb0EEENS1_36VarlenDynamicPersistentTileSchedulerILi192ELi144ELi384ELi128ELb0ELb1ELb1ELb0ELb1ELb1EEEEEEEEEvNT_6ParamsE --------------------------
	.section	.nv.shared._ZN7cutlass13device_kernelIN5flash11enable_sm90INS1_16FlashAttnFwdSm90INS1_25CollectiveMainloopFwdSm90ILi2EN4cute5tupleIJNS5_1CILi1EEES8_S8_EEENS6_IJNS7_ILi192EEENS7_ILi144EEENS7_ILi96EEEEEELi96ENS_6half_tEfNS_4arch4Sm90ELb0ELb0ELb1ELb1ELb0ELb0ELb0ELb0ELb1ELb1ELb0ELb0EEENS1_21CollectiveEpilogueFwdINS6_IJSA_SC_SB_EEES9_SE_SG_Li384ELb1ELb1ELb0ELb0EEENS1_36VarlenDynamicPersistentTileSchedulerILi192ELi144ELi384ELi128ELb0ELb1ELb1ELb0ELb1ELb1EEEEEEEEEvNT_6ParamsE,"aw",@nobits
	.sectionflags	@""
	.align	16
	.zero		1024


//--------------------- .nv.shared._ZN7cutlass13device_kernelIN5flash11enable_sm90INS1_16FlashAttnFwdSm90INS1_25CollectiveMainloopFwdSm90ILi2EN4cute5tupleIJNS5_1CILi1EEES8_S8_EEENS6_IJNS7_ILi192EEENS7_ILi144EEENS7_ILi96EEEEEELi96ENS_6half_tEfNS_4arch4Sm90ELb0ELb0ELb1ELb1ELb0ELb1ELb0ELb0ELb1ELb1ELb0ELb0EEENS1_21CollectiveEpilogueFwdINS6_IJSA_SC_SB_EEES9_SE_SG_Li384ELb1ELb1ELb0ELb0EEENS1_36VarlenDynamicPersistentTileSchedulerILi192ELi144ELi384ELi128ELb0ELb1ELb1ELb0ELb1ELb1EEEEEEEEEvNT_6ParamsE --------------------------
	.section	.nv.shared._ZN7cutlass13device_kernelIN5flash11enable_sm90INS1_16FlashAttnFwdSm90INS1_25CollectiveMainloopFwdSm90ILi2EN4cute5tupleIJNS5_1CILi1EEES8_S8_EEENS6_IJNS7_ILi192EEENS7_ILi144EEENS7_ILi96EEEEEELi96ENS_6half_tEfNS_4arch4Sm90ELb0ELb0ELb1ELb1ELb0ELb1ELb0ELb0ELb1ELb1ELb0ELb0EEENS1_21CollectiveEpilogueFwdINS6_IJSA_SC_SB_EEES9_SE_SG_Li384ELb1ELb1ELb0ELb0EEENS1_36VarlenDynamicPersistentTileSchedulerILi192ELi144ELi384ELi128ELb0ELb1ELb1ELb0ELb1ELb1EEEEEEEEEvNT_6ParamsE,"aw",@nobits
	.sectionflags	@""
	.align	16
	.zero		1024


//--------------------- .nv.shared._ZN7cutlass13device_kernelIN5flash11enable_sm90INS1_16FlashAttnFwdSm90INS1_25CollectiveMainloopFwdSm90ILi2EN4cute5tupleIJNS5_1CILi1EEES8_S8_EEENS6_IJNS7_ILi192EEENS7_ILi128EEENS7_ILi96EEEEEELi96ENS_6half_tEfNS_4arch4Sm90ELb0ELb1ELb1ELb0ELb0ELb0ELb0ELb0ELb1ELb1ELb0ELb0EEENS1_21CollectiveEpilogueFwdINS6_IJSA_SC_SB_EEES9_SE_SG_Li384ELb0ELb1ELb0ELb0EEENS1_30DynamicPersistentTileSchedulerILi384ELi128ELb0ELb1ELb1EEEEEEEEEvNT_6ParamsE --------------------------
	.section	.nv.shared._ZN7cutlass13device_kernelIN5flash11enable_sm90INS1_16FlashAttnFwdSm90INS1_25CollectiveMainloopFwdSm90ILi2EN4cute5tupleIJNS5_1CILi1EEES8_S8_EEENS6_IJNS7_ILi192EEENS7_ILi128EEENS7_ILi96EEEEEELi96ENS_6half_tEfNS_4arch4Sm90ELb0ELb1ELb1ELb0ELb0ELb0ELb0ELb0ELb1ELb1ELb0ELb0EEENS1_21CollectiveEpilogueFwdINS6_IJSA_SC_SB_EEES9_SE_SG_Li384ELb0ELb1ELb0ELb0EEENS1_30DynamicPersistentTileSchedulerILi384ELi128ELb0ELb1ELb1EEEEEEEEEvNT_6ParamsE,"aw",@nobits
	.sectionflags	@""
	.align	16
	.zero		1024


//--------------------- .nv.shared._ZN7cutlass13device_kernelIN5flash11enable_sm90INS1_16FlashAttnFwdSm90INS1_25CollectiveMainloopFwdSm90ILi2EN4cute5tupleIJNS5_1CILi1EEES8_S8_EEENS6_IJNS7_ILi192EEENS7_ILi128EEENS7_ILi96EEEEEELi96ENS_6half_tEfNS_4arch4Sm90ELb0ELb1ELb1ELb1ELb0ELb0ELb0ELb0ELb1ELb1ELb0ELb0EEENS1_21CollectiveEpilogueFwdINS6_IJSA_SC_SB_EEES9_SE_SG_Li384ELb1ELb1ELb0ELb0EEENS1_36VarlenDynamicPersistentTileSchedulerILi192ELi128ELi384ELi128ELb0ELb1ELb1ELb1ELb0ELb1EEEEEEEEEvNT_6ParamsE --------------------------
	.section	.nv.shared._ZN7cutlass13device_kernelIN5flash11enable_sm90INS1_16FlashAttnFwdSm90INS1_25CollectiveMainloopFwdSm90ILi2EN4cute5tupleIJNS5_1CILi1EEES8_S8_EEENS6_IJNS7_ILi192EEENS7_ILi128EEENS7_ILi96EEEEEELi96ENS_6half_tEfNS_4arch4Sm90ELb0ELb1ELb1ELb1ELb0ELb0ELb0ELb0ELb1ELb1ELb0ELb0EEENS1_21CollectiveEpilogueFwdINS6_IJSA_SC_SB_EEES9_SE_SG_Li384ELb1ELb1ELb0ELb0EEENS1_36VarlenDynamicPersistentTileSchedulerILi192ELi128ELi384ELi128ELb0ELb1ELb1ELb1ELb0ELb1EEEEEEEEEvNT_6ParamsE,"aw",@nobits
	.sectionflags	@""
	.align	16
	.zero		1024


//--------------------- .nv.shared._ZN7cutlass13device_kernelIN5flash11enable_sm90INS1_16FlashAttnFwdSm90INS1_25CollectiveMainloopFwdSm90ILi2EN4cute5tupleIJNS5_1CILi1EEES8_S8_EEENS6_IJNS7_ILi192EEENS7_ILi128EEENS7_ILi96EEEEEELi96ENS_6half_tEfNS_4arch4Sm90ELb0ELb1ELb1ELb1ELb0ELb1ELb0ELb0ELb1ELb1ELb0ELb0EEENS1_21CollectiveEpilogueFwdINS6_IJSA_SC_SB_EEES9_SE_SG_Li384ELb1ELb1ELb0ELb0EEENS1_36VarlenDynamicPersistentTileSchedulerILi192ELi128ELi384ELi128ELb0ELb1ELb1ELb1ELb0ELb1EEEEEEEEEvNT_6ParamsE --------------------------
	.section	.nv.shared._ZN7cutlass13device_kernelIN5flash11enable_sm90INS1_16FlashAttnFwdSm90INS1_25CollectiveMainloopFwdSm90ILi2EN4cute5tupleIJNS5_1CILi1EEES8_S8_EEENS6_IJNS7_ILi192EEENS7_ILi128EEENS7_ILi96EEEEEELi96ENS_6half_tEfNS_4arch4Sm90ELb0ELb1ELb1ELb1ELb0ELb1ELb0ELb0ELb1ELb1ELb0ELb0EEENS1_21CollectiveEpilogueFwdINS6_IJSA_SC_SB_EEES9_SE_SG_Li384ELb1ELb1ELb0ELb0EEENS1_36VarlenDynamicPersistentTileSchedulerILi192ELi128ELi384ELi128ELb0ELb1ELb1ELb1ELb0ELb1EEEEEEEEEvNT_6ParamsE,"aw",@nobits
	.sectionflags	@""
	.align	16
	.zero		1024


//--------------------- .nv.shared._ZN7cutlass13device_kernelIN5flash11enable_sm90INS1_16FlashAttnFwdSm90INS1_25CollectiveMainloopFwdSm90ILi2EN4cute5tupleIJNS5_1CILi1EEES8_S8_EEENS6_IJNS7_ILi192EEENS7_ILi144EEENS7_ILi96EEEEEELi96ENS_6half_tEfNS_4arch4Sm90ELb1ELb0ELb1ELb0ELb0ELb0ELb0ELb0ELb1ELb1ELb0ELb0EEENS1_21CollectiveEpilogueFwdINS6_IJSA_SC_SB_EEES9_SE_SG_Li384ELb0ELb1ELb0ELb0EEENS1_30DynamicPersistentTileSchedulerILi384ELi128ELb0ELb1ELb1EEEEEEEEEvNT_6ParamsE --------------------------
	.section	.nv.shared._ZN7cutlass13device_kernelIN5flash11enable_sm90INS1_16FlashAttnFwdSm90INS1_25CollectiveMainloopFwdSm90ILi2EN4cute5tupleIJNS5_1CILi1EEES8_S8_EEENS6_IJNS7_ILi192EEENS7_ILi144EEENS7_ILi96EEEEEELi96ENS_6half_tEfNS_4arch4Sm90ELb1ELb0ELb1ELb0ELb0ELb0ELb0ELb0ELb1ELb1ELb0ELb0EEENS1_21CollectiveEpilogueFwdINS6_IJSA_SC_SB_EEES9_SE_SG_Li384ELb0ELb1ELb0ELb0EEENS1_30DynamicPersistentTileSchedulerILi384ELi128ELb0ELb1ELb1EEEEEEEEEvNT_6ParamsE,"aw",@nobits
	.sectionflags	@""
	.align	16
	.zero		1024


//--------------------- .nv.shared._ZN7cutlass13device_kernelIN5flash11enable_sm90INS1_16FlashAttnFwdSm90INS1_25CollectiveMainloopFwdSm90ILi2EN4cute5tupleIJNS5_1CILi1EEES8_S8_EEENS6_IJNS7_ILi192EEENS7_ILi144EEENS7_ILi96EEEEEELi96ENS_6half_tEfNS_4arch4Sm90ELb1ELb0ELb1ELb1ELb0ELb0ELb0ELb0ELb1ELb1ELb0ELb0EEENS1_21CollectiveEpilogueFwdINS6_IJSA_SC_SB_EEES9_SE_SG_Li384ELb1ELb1ELb0ELb0EEENS1_36VarlenDynamicPersistentTileSchedulerILi192ELi144ELi384ELi128ELb0ELb1ELb1ELb1ELb1ELb1EEEEEEEEEvNT_6ParamsE --------------------------
	.section	.nv.shared._ZN7cutlass13device_kernelIN5flash11enable_sm90INS1_16FlashAttnFwdSm90INS1_25CollectiveMainloopFwdSm90ILi2EN4cute5tupleIJNS5_1CILi1EEES8_S8_EEENS6_IJNS7_ILi192EEENS7_ILi144EEENS7_ILi96EEEEEELi96ENS_6half_tEfNS_4arch4Sm90ELb1ELb0ELb1ELb1ELb0ELb0ELb0ELb0ELb1ELb1ELb0ELb0EEENS1_21CollectiveEpilogueFwdINS6_IJSA_SC_SB_EEES9_SE_SG_Li384ELb1ELb1ELb0ELb0EEENS1_36VarlenDynamicPersistentTileSchedulerILi192ELi144ELi384ELi128ELb0ELb1ELb1ELb1ELb1ELb1EEEEEEEEEvNT_6ParamsE,"aw",@nobits
	.sectionflags	@""
	.align	16
	.zero		1024


//--------------------- .nv.shared._ZN7cutlass13device_kernelIN5flash11enable_sm90INS1_16FlashAttnFwdSm90INS1_25CollectiveMainloopFwdSm90ILi2EN4cute5tupleIJNS5_1CILi1EEES8_S8_EEENS6_IJNS7_ILi192EEENS7_ILi144EEENS7_ILi96EEEEEELi96ENS_6half_tEfNS_4arch4Sm90ELb1ELb0ELb1ELb1ELb0ELb1ELb0ELb0ELb1ELb1ELb0ELb0EEENS1_21CollectiveEpilogueFwdINS6_IJSA_SC_SB_EEES9_SE_SG_Li384ELb1ELb1ELb0ELb0EEENS1_36VarlenDynamicPersistentTileSchedulerILi192ELi144ELi384ELi128ELb0ELb1ELb1ELb1ELb1ELb1EEEEEEEEEvNT_6ParamsE --------------------------
	.section	.nv.shared._ZN7cutlass13device_kernelIN5flash11enable_sm90INS1_16FlashAttnFwdSm90INS1_25CollectiveMainloopFwdSm90ILi2EN4cute5tupleIJNS5_1CILi1EEES8_S8_EEENS6_IJNS7_ILi192EEENS7_ILi144EEENS7_ILi96EEEEEELi96ENS_6half_tEfNS_4arch4Sm90ELb1ELb0ELb1ELb1ELb0ELb1ELb0ELb0ELb1ELb1ELb0ELb0EEENS1_21CollectiveEpilogueFwdINS6_IJSA_SC_SB_EEES9_SE_SG_Li384ELb1ELb1ELb0ELb0EEENS1_36VarlenDynamicPersistentTileSchedulerILi192ELi144ELi384ELi128ELb0ELb1ELb1ELb1ELb1ELb1EEEEEEEEEvNT_6ParamsE,"aw",@nobits
	.sectionflags	@""
	.align	16
	.zero		1024


//--------------------- .nv.constant0._ZN7cutlass13device_kernelIN5flash11enable_sm90INS1_16FlashAttnFwdSm90INS1_25CollectiveMainloopFwdSm90ILi2EN4cute5tupleIJNS5_1CILi1EEES8_S8_EEENS6_IJNS7_ILi192EEENS7_ILi144EEENS7_ILi96EEEEEELi96ENS_6half_tEfNS_4arch4Sm90ELb0ELb0ELb1ELb0ELb0ELb0ELb0ELb0ELb1ELb1ELb0ELb0EEENS1_21CollectiveEpilogueFwdINS6_IJSA_SC_SB_EEES9_SE_SG_Li384ELb0ELb1ELb0ELb0EEENS1_29StaticPersistentTileSchedulerILb0EEEEEEEEEvNT_6ParamsE --------------------------
	.section	.nv.constant0._ZN7cutlass13device_kernelIN5flash11enable_sm90INS1_16FlashAttnFwdSm90INS1_25CollectiveMainloopFwdSm90ILi2EN4cute5tupleIJNS5_1CILi1EEES8_S8_EEENS6_IJNS7_ILi192EEENS7_ILi144EEENS7_ILi96EEEEEELi96ENS_6half_tEfNS_4arch4Sm90ELb0ELb0ELb1ELb0ELb0ELb0ELb0ELb0ELb1ELb1ELb0ELb0EEENS1_21CollectiveEpilogueFwdINS6_IJSA_SC_SB_EEES9_SE_SG_Li384ELb0ELb1ELb0ELb0EEENS1_29StaticPersistentTileSchedulerILb0EEEEEEEEEvNT_6ParamsE,"a",@progbits
	.sectionflags	@""
	.align	4
.nv.constant0._ZN7cutlass13device_kernelIN5flash11enable_sm90INS1_16FlashAttnFwdSm90INS1_25CollectiveMainloopFwdSm90ILi2EN4cute5tupleIJNS5_1CILi1EEES8_S8_EEENS6_IJNS7_ILi192EEENS7_ILi144EEENS7_ILi96EEEEEELi96ENS_6half_tEfNS_4arch4Sm90ELb0ELb0ELb1ELb0ELb0ELb0ELb0ELb0ELb1ELb1ELb0ELb0EEENS1_21CollectiveEpilogueFwdINS6_IJSA_SC_SB_EEES9_SE_SG_Li384ELb0ELb1ELb0ELb0EEENS1_29StaticPersistentTileSchedulerILb0EEEEEEEEEvNT_6ParamsE:
	.zero		3200


//--------------------- .nv.constant0._ZN7cutlass13device_kernelIN5flash11enable_sm90INS1_16FlashAttnFwdSm90INS1_25CollectiveMainloopFwdSm90ILi2EN4cute5tupleIJNS5_1CILi1EEES8_S8_EEENS6_IJNS7_ILi192EEENS7_ILi144EEENS7_ILi96EEEEEELi96ENS_6half_tEfNS_4arch4Sm90ELb0ELb0ELb1ELb1ELb0ELb0ELb0ELb0ELb1ELb1ELb0ELb0EEENS1_21CollectiveEpilogueFwdINS6_IJSA_SC_SB_EEES9_SE_SG_Li384ELb1ELb1ELb0ELb0EEENS1_36VarlenDynamicPersistentTileSchedulerILi192ELi144ELi384ELi128ELb0ELb1ELb1ELb0ELb1ELb1EEEEEEEEEvNT_6ParamsE --------------------------
	.section	.nv.constant0._ZN7cutlass13device_kernelIN5flash11enable_sm90INS1_16FlashAttnFwdSm90INS1_25CollectiveMainloopFwdSm90ILi2EN4cute5tupleIJNS5_1CILi1EEES8_S8_EEENS6_IJNS7_ILi192EEENS7_ILi144EEENS7_ILi96EEEEEELi96ENS_6half_tEfNS_4arch4Sm90ELb0ELb0ELb1ELb1ELb0ELb0ELb0ELb0ELb1ELb1ELb0ELb0EEENS1_21CollectiveEpilogueFwdINS6_IJSA_SC_SB_EEES9_SE_SG_Li384ELb1ELb1ELb0ELb0EEENS1_36VarlenDynamicPersistentTileSchedulerILi192ELi144ELi384ELi128ELb0ELb1ELb1ELb0ELb1ELb1EEEEEEEEEvNT_6ParamsE,"a",@progbits
	.sectionflags	@""
	.align	4
.nv.constant0._ZN7cutlass13device_kernelIN5flash11enable_sm90INS1_16FlashAttnFwdSm90INS1_25CollectiveMainloopFwdSm90ILi2EN4cute5tupleIJNS5_1CILi1EEES8_S8_EEENS6_IJNS7_ILi192EEENS7_ILi144EEENS7_ILi96EEEEEELi96ENS_6half_tEfNS_4arch4Sm90ELb0ELb0ELb1ELb1ELb0ELb0ELb0ELb0ELb1ELb1ELb0ELb0EEENS1_21CollectiveEpilogueFwdINS6_IJSA_SC_SB_EEES9_SE_SG_Li384ELb1ELb1ELb0ELb0EEENS1_36VarlenDynamicPersistentTileSchedulerILi192ELi144ELi384ELi128ELb0ELb1ELb1ELb0ELb1ELb1EEEEEEEEEvNT_6ParamsE:
	.zero		3328


//--------------------- .nv.constant0._ZN7cutlass13device_kernelIN5flash11enable_sm90INS1_16FlashAttnFwdSm90INS1_25CollectiveMainloopFwdSm90ILi2EN4cute5tupleIJNS5_1CILi1EEES8_S8_EEENS6_IJNS7_ILi192EEENS7_ILi144EEENS7_ILi96EEEEEELi96ENS_6half_tEfNS_4arch4Sm90ELb0ELb0ELb1ELb1ELb0ELb1ELb0ELb0ELb1ELb1ELb0ELb0EEENS1_21CollectiveEpilogueFwdINS6_IJSA_SC_SB_EEES9_SE_SG_Li384ELb1ELb1ELb0ELb0EEENS1_36VarlenDynamicPersistentTileSchedulerILi192ELi144ELi384ELi128ELb0ELb1ELb1ELb0ELb1ELb1EEEEEEEEEvNT_6ParamsE --------------------------
	.section	.nv.constant0._ZN7cutlass13device_kernelIN5flash11enable_sm90INS1_16FlashAttnFwdSm90INS1_25CollectiveMainloopFwdSm90ILi2EN4cute5tupleIJNS5_1CILi1EEES8_S8_EEENS6_IJNS7_ILi192EEENS7_ILi144EEENS7_ILi96EEEEEELi96ENS_6half_tEfNS_4arch4Sm90ELb0ELb0ELb1ELb1ELb0ELb1ELb0ELb0ELb1ELb1ELb0ELb0EEENS1_21CollectiveEpilogueFwdINS6_IJSA_SC_SB_EEES9_SE_SG_Li384ELb1ELb1ELb0ELb0EEENS1_36VarlenDynamicPersistentTileSchedulerILi192ELi144ELi384ELi128ELb0ELb1ELb1ELb0ELb1ELb1EEEEEEEEEvNT_6ParamsE,"a",@progbits
	.sectionflags	@""
	.align	4
.nv.constant0._ZN7cutlass13device_kernelIN5flash11enable_sm90INS1_16FlashAttnFwdSm90INS1_25CollectiveMainloopFwdSm90ILi2EN4cute5tupleIJNS5_1CILi1EEES8_S8_EEENS6_IJNS7_ILi192EEENS7_ILi144EEENS7_ILi96EEEEEELi96ENS_6half_tEfNS_4arch4Sm90ELb0ELb0ELb1ELb1ELb0ELb1ELb0ELb0ELb1ELb1ELb0ELb0EEENS1_21CollectiveEpilogueFwdINS6_IJSA_SC_SB_EEES9_SE_SG_Li384ELb1ELb1ELb0ELb0EEENS1_36VarlenDynamicPersistentTileSchedulerILi192ELi144ELi384ELi128ELb0ELb1ELb1ELb0ELb1ELb1EEEEEEEEEvNT_6ParamsE:
	.zero		3328


//--------------------- .nv.constant0._ZN7cutlass13device_kernelIN5flash11enable_sm90INS1_16FlashAttnFwdSm90INS1_25CollectiveMainloopFwdSm90ILi2EN4cute5tupleIJNS5_1CILi1EEES8_S8_EEENS6_IJNS7_ILi192EEENS7_ILi128EEENS7_ILi96EEEEEELi96ENS_6half_tEfNS_4arch4Sm90ELb0ELb1ELb1ELb0ELb0ELb0ELb0ELb0ELb1ELb1ELb0ELb0EEENS1_21CollectiveEpilogueFwdINS6_IJSA_SC_SB_EEES9_SE_SG_Li384ELb0ELb1ELb0ELb0EEENS1_30DynamicPersistentTileSchedulerILi384ELi128ELb0ELb1ELb1EEEEEEEEEvNT_6ParamsE --------------------------
	.section	.nv.constant0._ZN7cutlass13device_kernelIN5flash11enable_sm90INS1_16FlashAttnFwdSm90INS1_25CollectiveMainloopFwdSm90ILi2EN4cute5tupleIJNS5_1CILi1EEES8_S8_EEENS6_IJNS7_ILi192EEENS7_ILi128EEENS7_ILi96EEEEEELi96ENS_6half_tEfNS_4arch4Sm90ELb0ELb1ELb1ELb0ELb0ELb0ELb0ELb0ELb1ELb1ELb0ELb0EEENS1_21CollectiveEpilogueFwdINS6_IJSA_SC_SB_EEES9_SE_SG_Li384ELb0ELb1ELb0ELb0EEENS1_30DynamicPersistentTileSchedulerILi384ELi128ELb0ELb1ELb1EEEEEEEEEvNT_6ParamsE,"a",@progbits
	.sectionflags	@""
	.align	4
.nv.constant0._ZN7cutlass13device_kernelIN5flash11enable_sm90INS1_16FlashAttnFwdSm90INS1_25CollectiveMainloopFwdSm90ILi2EN4cute5tupleIJNS5_1CILi1EEES8_S8_EEENS6_IJNS7_ILi192EEENS7_ILi128EEENS7_ILi96EEEEEELi96ENS_6half_tEfNS_4arch4Sm90ELb0ELb1ELb1ELb0ELb0ELb0ELb0ELb0ELb1ELb1ELb0ELb0EEENS1_21CollectiveEpilogueFwdINS6_IJSA_SC_SB_EEES9_SE_SG_Li384ELb0ELb1ELb0ELb0EEENS1_30DynamicPersistentTileSchedulerILi384ELi128ELb0ELb1ELb1EEEEEEEEEvNT_6ParamsE:
	.zero		3328


//--------------------- .nv.constant0._ZN7cutlass13device_kernelIN5flash11enable_sm90INS1_16FlashAttnFwdSm90INS1_25CollectiveMainloopFwdSm90ILi2EN4cute5tupleIJNS5_1CILi1EEES8_S8_EEENS6_IJNS7_ILi192EEENS7_ILi128EEENS7_ILi96EEEEEELi96ENS_6half_tEfNS_4arch4Sm90ELb0ELb1ELb1ELb1ELb0ELb0ELb0ELb0ELb1ELb1ELb0ELb0EEENS1_21CollectiveEpilogueFwdINS6_IJSA_SC_SB_EEES9_SE_SG_Li384ELb1ELb1ELb0ELb0EEENS1_36VarlenDynamicPersistentTileSchedulerILi192ELi128ELi384ELi128ELb0ELb1ELb1ELb1ELb0ELb1EEEEEEEEEvNT_6ParamsE --------------------------
	.section	.nv.constant0._ZN7cutlass13device_kernelIN5flash11enable_sm90INS1_16FlashAttnFwdSm90INS1_25CollectiveMainloopFwdSm90ILi2EN4cute5tupleIJNS5_1CILi1EEES8_S8_EEENS6_IJNS7_ILi192EEENS7_ILi128EEENS7_ILi96EEEEEELi96ENS_6half_tEfNS_4arch4Sm90ELb0ELb1ELb1ELb1ELb0ELb0ELb0ELb0ELb1ELb1ELb0ELb0EEENS1_21CollectiveEpilogueFwdINS6_IJSA_SC_SB_EEES9_SE_SG_Li384ELb1ELb1ELb0ELb0EEENS1_36VarlenDynamicPersistentTileSchedulerILi192ELi128ELi384ELi128ELb0ELb1ELb1ELb1ELb0ELb1EEEEEEEEEvNT_6ParamsE,"a",@progbits
	.sectionflags	@""
	.align	4
.nv.constant0._ZN7cutlass13device_kernelIN5flash11enable_sm90INS1_16FlashAttnFwdSm90INS1_25CollectiveMainloopFwdSm90ILi2EN4cute5tupleIJNS5_1CILi1EEES8_S8_EEENS6_IJNS7_ILi192EEENS7_ILi128EEENS7_ILi96EEEEEELi96ENS_6half_tEfNS_4arch4Sm90ELb0ELb1ELb1ELb1ELb0ELb0ELb0ELb0ELb1ELb1ELb0ELb0EEENS1_21CollectiveEpilogueFwdINS6_IJSA_SC_SB_EEES9_SE_SG_Li384ELb1ELb1ELb0ELb0EEENS1_36VarlenDynamicPersistentTileSchedulerILi192ELi128ELi384ELi128ELb0ELb1ELb1ELb1ELb0ELb1EEEEEEEEEvNT_6ParamsE:
	.zero		3328


//--------------------- .nv.constant0._ZN7cutlass13device_kernelIN5flash11enable_sm90INS1_16FlashAttnFwdSm90INS1_25CollectiveMainloopFwdSm90ILi2EN4cute5tupleIJNS5_1CILi1EEES8_S8_EEENS6_IJNS7_ILi192EEENS7_ILi128EEENS7_ILi96EEEEEELi96ENS_6half_tEfNS_4arch4Sm90ELb0ELb1ELb1ELb1ELb0ELb1ELb0ELb0ELb1ELb1ELb0ELb0EEENS1_21CollectiveEpilogueFwdINS6_IJSA_SC_SB_EEES9_SE_SG_Li384ELb1ELb1ELb0ELb0EEENS1_36VarlenDynamicPersistentTileSchedulerILi192ELi128ELi384ELi128ELb0ELb1ELb1ELb1ELb0ELb1EEEEEEEEEvNT_6ParamsE --------------------------
	.section	.nv.constant0._ZN7cutlass13device_kernelIN5flash11enable_sm90INS1_16FlashAttnFwdSm90INS1_25CollectiveMainloopFwdSm90ILi2EN4cute5tupleIJNS5_1CILi1EEES8_S8_EEENS6_IJNS7_ILi192EEENS7_ILi128EEENS7_ILi96EEEEEELi96ENS_6half_tEfNS_4arch4Sm90ELb0ELb1ELb1ELb1ELb0ELb1ELb0ELb0ELb1ELb1ELb0ELb0EEENS1_21CollectiveEpilogueFwdINS6_IJSA_SC_SB_EEES9_SE_SG_Li384ELb1ELb1ELb0ELb0EEENS1_36VarlenDynamicPersistentTileSchedulerILi192ELi128ELi384ELi128ELb0ELb1ELb1ELb1ELb0ELb1EEEEEEEEEvNT_6ParamsE,"a",@progbits
	.sectionflags	@""
	.align	4
.nv.constant0._ZN7cutlass13device_kernelIN5flash11enable_sm90INS1_16FlashAttnFwdSm90INS1_25CollectiveMainloopFwdSm90ILi2EN4cute5tupleIJNS5_1CILi1EEES8_S8_EEENS6_IJNS7_ILi192EEENS7_ILi128EEENS7_ILi96EEEEEELi96ENS_6half_tEfNS_4arch4Sm90ELb0ELb1ELb1ELb1ELb0ELb1ELb0ELb0ELb1ELb1ELb0ELb0EEENS1_21CollectiveEpilogueFwdINS6_IJSA_SC_SB_EEES9_SE_SG_Li384ELb1ELb1ELb0ELb0EEENS1_36VarlenDynamicPersistentTileSchedulerILi192ELi128ELi384ELi128ELb0ELb1ELb1ELb1ELb0ELb1EEEEEEEEEvNT_6ParamsE:
	.zero		3328


//--------------------- .nv.constant0._ZN7cutlass13device_kernelIN5flash11enable_sm90INS1_16FlashAttnFwdSm90INS1_25CollectiveMainloopFwdSm90ILi2EN4cute5tupleIJNS5_1CILi1EEES8_S8_EEENS6_IJNS7_ILi192EEENS7_ILi144EEENS7_ILi96EEEEEELi96ENS_6half_tEfNS_4arch4Sm90ELb1ELb0ELb1ELb0ELb0ELb0ELb0ELb0ELb1ELb1ELb0ELb0EEENS1_21CollectiveEpilogueFwdINS6_IJSA_SC_SB_EEES9_SE_SG_Li384ELb0ELb1ELb0ELb0EEENS1_30DynamicPersistentTileSchedulerILi384ELi128ELb0ELb1ELb1EEEEEEEEEvNT_6ParamsE --------------------------
	.section	.nv.constant0._ZN7cutlass13device_kernelIN5flash11enable_sm90INS1_16FlashAttnFwdSm90INS1_25CollectiveMainloopFwdSm90ILi2EN4cute5tupleIJNS5_1CILi1EEES8_S8_EEENS6_IJNS7_ILi192EEENS7_ILi144EEENS7_ILi96EEEEEELi96ENS_6half_tEfNS_4arch4Sm90ELb1ELb0ELb1ELb0ELb0ELb0ELb0ELb0ELb1ELb1ELb0ELb0EEENS1_21CollectiveEpilogueFwdINS6_IJSA_SC_SB_EEES9_SE_SG_Li384ELb0ELb1ELb0ELb0EEENS1_30DynamicPersistentTileSchedulerILi384ELi128ELb0ELb1ELb1EEEEEEEEEvNT_6ParamsE,"a",@progbits
	.sectionflags	@""
	.align	4
.nv.constant0._ZN7cutlass13device_kernelIN5flash11enable_sm90INS1_16FlashAttnFwdSm90INS1_25CollectiveMainloopFwdSm90ILi2EN4cute5tupleIJNS5_1CILi1EEES8_S8_EEENS6_IJNS7_ILi192EEENS7_ILi144EEENS7_ILi96EEEEEELi96ENS_6half_tEfNS_4arch4Sm90ELb1ELb0ELb1ELb0ELb0ELb0ELb0ELb0ELb1ELb1ELb0ELb0EEENS1_21CollectiveEpilogueFwdINS6_IJSA_SC_SB_EEES9_SE_SG_Li384ELb0ELb1ELb0ELb0EEENS1_30DynamicPersistentTileSchedulerILi384ELi128ELb0ELb1ELb1EEEEEEEEEvNT_6ParamsE:
	.zero		3328


//--------------------- .nv.constant0._ZN7cutlass13device_kernelIN5flash11enable_sm90INS1_16FlashAttnFwdSm90INS1_25CollectiveMainloopFwdSm90ILi2EN4cute5tupleIJNS5_1CILi1EEES8_S8_EEENS6_IJNS7_ILi192EEENS7_ILi144EEENS7_ILi96EEEEEELi96ENS_6half_tEfNS_4arch4Sm90ELb1ELb0ELb1ELb1ELb0ELb0ELb0ELb0ELb1ELb1ELb0ELb0EEENS1_21CollectiveEpilogueFwdINS6_IJSA_SC_SB_EEES9_SE_SG_Li384ELb1ELb1ELb0ELb0EEENS1_36VarlenDynamicPersistentTileSchedulerILi192ELi144ELi384ELi128ELb0ELb1ELb1ELb1ELb1ELb1EEEEEEEEEvNT_6ParamsE --------------------------
	.section	.nv.constant0._ZN7cutlass13device_kernelIN5flash11enable_sm90INS1_16FlashAttnFwdSm90INS1_25CollectiveMainloopFwdSm90ILi2EN4cute5tupleIJNS5_1CILi1EEES8_S8_EEENS6_IJNS7_ILi192EEENS7_ILi144EEENS7_ILi96EEEEEELi96ENS_6half_tEfNS_4arch4Sm90ELb1ELb0ELb1ELb1ELb0ELb0ELb0ELb0ELb1ELb1ELb0ELb0EEENS1_21CollectiveEpilogueFwdINS6_IJSA_SC_SB_EEES9_SE_SG_Li384ELb1ELb1ELb0ELb0EEENS1_36VarlenDynamicPersistentTileSchedulerILi192ELi144ELi384ELi128ELb0ELb1ELb1ELb1ELb1ELb1EEEEEEEEEvNT_6ParamsE,"a",@progbits
	.sectionflags	@""
	.align	4
.nv.constant0._ZN7cutlass13device_kernelIN5flash11enable_sm90INS1_16FlashAttnFwdSm90INS1_25CollectiveMainloopFwdSm90ILi2EN4cute5tupleIJNS5_1CILi1EEES8_S8_EEENS6_IJNS7_ILi192EEENS7_ILi144EEENS7_ILi96EEEEEELi96ENS_6half_tEfNS_4arch4Sm90ELb1ELb0ELb1ELb1ELb0ELb0ELb0ELb0ELb1ELb1ELb0ELb0EEENS1_21CollectiveEpilogueFwdINS6_IJSA_SC_SB_EEES9_SE_SG_Li384ELb1ELb1ELb0ELb0EEENS1_36VarlenDynamicPersistentTileSchedulerILi192ELi144ELi384ELi128ELb0ELb1ELb1ELb1ELb1ELb1EEEEEEEEEvNT_6ParamsE:
	.zero		3328


//--------------------- .nv.constant0._ZN7cutlass13device_kernelIN5flash11enable_sm90INS1_16FlashAttnFwdSm90INS1_25CollectiveMainloopFwdSm90ILi2EN4cute5tupleIJNS5_1CILi1EEES8_S8_EEENS6_IJNS7_ILi192EEENS7_ILi144EEENS7_ILi96EEEEEELi96ENS_6half_tEfNS_4arch4Sm90ELb1ELb0ELb1ELb1ELb0ELb1ELb0ELb0ELb1ELb1ELb0ELb0EEENS1_21CollectiveEpilogueFwdINS6_IJSA_SC_SB_EEES9_SE_SG_Li384ELb1ELb1ELb0ELb0EEENS1_36VarlenDynamicPersistentTileSchedulerILi192ELi144ELi384ELi128ELb0ELb1ELb1ELb1ELb1ELb1EEEEEEEEEvNT_6ParamsE --------------------------
	.section	.nv.constant0._ZN7cutlass13device_kernelIN5flash11enable_sm90INS1_16FlashAttnFwdSm90INS1_25CollectiveMainloopFwdSm90ILi2EN4cute5tupleIJNS5_1CILi1EEES8_S8_EEENS6_IJNS7_ILi192EEENS7_ILi144EEENS7_ILi96EEEEEELi96ENS_6half_tEfNS_4arch4Sm90ELb1ELb0ELb1ELb1ELb0ELb1ELb0ELb0ELb1ELb1ELb0ELb0EEENS1_21CollectiveEpilogueFwdINS6_IJSA_SC_SB_EEES9_SE_SG_Li384ELb1ELb1ELb0ELb0EEENS1_36VarlenDynamicPersistentTileSchedulerILi192ELi144ELi384ELi128ELb0ELb1ELb1ELb1ELb1ELb1EEEEEEEEEvNT_6ParamsE,"a",@progbits
	.sectionflags	@""
	.align	4
.nv.constant0._ZN7cutlass13device_kernelIN5flash11enable_sm90INS1_16FlashAttnFwdSm90INS1_25CollectiveMainloopFwdSm90ILi2EN4cute5tupleIJNS5_1CILi1EEES8_S8_EEENS6_IJNS7_ILi192EEENS7_ILi144EEENS7_ILi96EEEEEELi96ENS_6half_tEfNS_4arch4Sm90ELb1ELb0ELb1ELb1ELb0ELb1ELb0ELb0ELb1ELb1ELb0ELb0EEENS1_21CollectiveEpilogueFwdINS6_IJSA_SC_SB_EEES9_SE_SG_Li384ELb1ELb1ELb0ELb0EEENS1_36VarlenDynamicPersistentTileSchedulerILi192ELi144ELi384ELi128ELb0ELb1ELb1ELb1ELb1ELb1EEEEEEEEEvNT_6ParamsE:
	.zero		3328


//--------------------- SYMBOLS --------------------------

	.type		.nv.reservedSmem.offset0,@object
	.size		.nv.reservedSmem.offset0,0x4
	.type		__assertfail,@function
